// Copyright (c) 2024, Jay Shah, Ganesh Bikshandi, Ying Zhang, Vijay Thakkar, Pradeep Ramani, Tri Dao.
// Splitting the different template instantiations to different files to speed up compilation.
// This file is auto-generated. See "generate_kernels.py"

#include "flash_fwd_launch_template.h"

#ifndef FLASHATTENTION_DISABLE_HDIM128
template void run_mha_fwd_<90, cutlass::float_e4m3_t, 128, 128, true, false, true, true>(Flash_fwd_params &params, cudaStream_t stream);
#endif


// ===== COMPILED SASS (sm_90a) =====

	.target	sm_90a

	.elftype	@"ET_EXEC"


//--------------------- .note.nv.tkinfo           --------------------------
	.section	.note.nv.tkinfo,"",@"SHT_NOTE"
	.sectionflags	@"SHF_NOTE_NV_TKINFO"
	.tkinfo
        /*0018*/ 	.word	0x00000002
        /*0030*/ 	.string	""
        /*0030*/ 	.string	"ptxas"
        /*0030*/ 	.string	"Cuda compilation tools, release 13.0, V13.0.88"
        /*0030*/ 	.string	"Build cuda_13.0.r13.0/compiler.36424714_0"
        /*0030*/ 	.string	"-arch sm_90a -m 64 "



//--------------------- .note.nv.cuinfo           --------------------------
	.section	.note.nv.cuinfo,"",@"SHT_NOTE"
	.sectionflags	@"SHF_NOTE_NV_CUINFO"
        /*0018*/ 	.short	0x0002
        /*001a*/ 	.short	0x005a
        /*001c*/ 	.short	0x0082
	.zero		2


//--------------------- .nv.info                  --------------------------
	.section	.nv.info,"",@"SHT_CUDA_INFO"
	.align	4


	//----- nvinfo : EIATTR_REGCOUNT
	.align		4
        /*0000*/ 	.byte	0x04, 0x2f
        /*0002*/ 	.short	(.L_26 - .L_25)
	.align		4
.L_25:
        /*0004*/ 	.word	index@(_ZN7cutlass13device_kernelIN5flash11enable_sm90INS1_16FlashAttnFwdSm90INS1_25CollectiveMainloopFwdSm90ILi2EN4cute5tupleIJNS5_1CILi1EEES8_S8_EEENS6_IJNS7_ILi128EEENS7_ILi224EEESA_EEELi128ENS_12float_e4m3_tEfNS_4arch4Sm90ELb1ELb0ELb1ELb1ELb0ELb1ELb0ELb1ELb1ELb1ELb1ELb0EEENS1_21CollectiveEpilogueFwdINS6_IJSA_SA_SB_EEES9_NS_10bfloat16_tESF_Li256ELb1ELb1ELb1ELb1EEENS1_36VarlenDynamicPersistentTileSchedulerILi128ELi224ELi256ELi128ELb1ELb1ELb1ELb1ELb1ELb1EEEEEEEEEvNT_6ParamsE)
        /*0008*/ 	.word	0x000000a8


	//----- nvinfo : EIATTR_FRAME_SIZE
	.align		4
.L_26:
        /*000c*/ 	.byte	0x04, 0x11
        /*000e*/ 	.short	(.L_28 - .L_27)
	.align		4
.L_27:
        /*0010*/ 	.word	index@(_ZN7cutlass13device_kernelIN5flash11enable_sm90INS1_16FlashAttnFwdSm90INS1_25CollectiveMainloopFwdSm90ILi2EN4cute5tupleIJNS5_1CILi1EEES8_S8_EEENS6_IJNS7_ILi128EEENS7_ILi224EEESA_EEELi128ENS_12float_e4m3_tEfNS_4arch4Sm90ELb1ELb0ELb1ELb1ELb0ELb1ELb0ELb1ELb1ELb1ELb1ELb0EEENS1_21CollectiveEpilogueFwdINS6_IJSA_SA_SB_EEES9_NS_10bfloat16_tESF_Li256ELb1ELb1ELb1ELb1EEENS1_36VarlenDynamicPersistentTileSchedulerILi128ELi224ELi256ELi128ELb1ELb1ELb1ELb1ELb1ELb1EEEEEEEEEvNT_6ParamsE)
        /*0014*/ 	.word	0x000000d8


	//----- nvinfo : EIATTR_REGCOUNT
	.align		4
.L_28:
        /*0018*/ 	.byte	0x04, 0x2f
        /*001a*/ 	.short	(.L_30 - .L_29)
	.align		4
.L_29:
        /*001c*/ 	.word	index@(_ZN7cutlass13device_kernelIN5flash11enable_sm90INS1_16FlashAttnFwdSm90INS1_25CollectiveMainloopFwdSm90ILi2EN4cute5tupleIJNS5_1CILi1EEES8_S8_EEENS6_IJNS7_ILi128EEENS7_ILi224EEESA_EEELi128ENS_12float_e4m3_tEfNS_4arch4Sm90ELb1ELb0ELb1ELb1ELb0ELb0ELb0ELb1ELb1ELb1ELb1ELb0EEENS1_21CollectiveEpilogueFwdINS6_IJSA_SA_SB_EEES9_NS_10bfloat16_tESF_Li256ELb1ELb1ELb1ELb1EEENS1_36VarlenDynamicPersistentTileSchedulerILi128ELi224ELi256ELi128ELb1ELb1ELb1ELb1ELb1ELb1EEEEEEEEEvNT_6ParamsE)
        /*0020*/ 	.word	0x000000a8


	//----- nvinfo : EIATTR_FRAME_SIZE
	.align		4
.L_30:
        /*0024*/ 	.byte	0x04, 0x11
        /*0026*/ 	.short	(.L_32 - .L_31)
	.align		4
.L_31:
        /*0028*/ 	.word	index@(_ZN7cutlass13device_kernelIN5flash11enable_sm90INS1_16FlashAttnFwdSm90INS1_25CollectiveMainloopFwdSm90ILi2EN4cute5tupleIJNS5_1CILi1EEES8_S8_EEENS6_IJNS7_ILi128EEENS7_ILi224EEESA_EEELi128ENS_12float_e4m3_tEfNS_4arch4Sm90ELb1ELb0ELb1ELb1ELb0ELb0ELb0ELb1ELb1ELb1ELb1ELb0EEENS1_21CollectiveEpilogueFwdINS6_IJSA_SA_SB_EEES9_NS_10bfloat16_tESF_Li256ELb1ELb1ELb1ELb1EEENS1_36VarlenDynamicPersistentTileSchedulerILi128ELi224ELi256ELi128ELb1ELb1ELb1ELb1ELb1ELb1EEEEEEEEEvNT_6ParamsE)
        /*002c*/ 	.word	0x00000040


	//----- nvinfo : EIATTR_REGCOUNT
	.align		4
.L_32:
        /*0030*/ 	.byte	0x04, 0x2f
        /*0032*/ 	.short	(.L_34 - .L_33)
	.align		4
.L_33:
        /*0034*/ 	.word	index@(_ZN7cutlass13device_kernelIN5flash11enable_sm90INS1_16FlashAttnFwdSm90INS1_25CollectiveMainloopFwdSm90ILi2EN4cute5tupleIJNS5_1CILi1EEES8_S8_EEENS6_IJNS7_ILi128EEENS7_ILi224EEESA_EEELi128ENS_12float_e4m3_tEfNS_4arch4Sm90ELb1ELb0ELb1ELb0ELb0ELb0ELb0ELb1ELb1ELb1ELb1ELb0EEENS1_21CollectiveEpilogueFwdINS6_IJSA_SA_SB_EEES9_NS_10bfloat16_tESF_Li256ELb0ELb1ELb1ELb1EEENS1_19SingleTileSchedulerILb0ELb1ELb1ELi128EEEEEEEEEvNT_6ParamsE)
        /*0038*/ 	.word	0x000000a8


	//----- nvinfo : EIATTR_FRAME_SIZE
	.align		4
.L_34:
        /*003c*/ 	.byte	0x04, 0x11
        /*003e*/ 	.short	(.L_36 - .L_35)
	.align		4
.L_35:
        /*0040*/ 	.word	index@(_ZN7cutlass13device_kernelIN5flash11enable_sm90INS1_16FlashAttnFwdSm90INS1_25CollectiveMainloopFwdSm90ILi2EN4cute5tupleIJNS5_1CILi1EEES8_S8_EEENS6_IJNS7_ILi128EEENS7_ILi224EEESA_EEELi128ENS_12float_e4m3_tEfNS_4arch4Sm90ELb1ELb0ELb1ELb0ELb0ELb0ELb0ELb1ELb1ELb1ELb1ELb0EEENS1_21CollectiveEpilogueFwdINS6_IJSA_SA_SB_EEES9_NS_10bfloat16_tESF_Li256ELb0ELb1ELb1ELb1EEENS1_19SingleTileSchedulerILb0ELb1ELb1ELi128EEEEEEEEEvNT_6ParamsE)
        /*0044*/ 	.word	0x00000028


	//----- nvinfo : EIATTR_REGCOUNT
	.align		4
.L_36:
        /*0048*/ 	.byte	0x04, 0x2f
        /*004a*/ 	.short	(.L_38 - .L_37)
	.align		4
.L_37:
        /*004c*/ 	.word	index@(_ZN7cutlass13device_kernelIN5flash11enable_sm90INS1_16FlashAttnFwdSm90INS1_25CollectiveMainloopFwdSm90ILi2EN4cute5tupleIJNS5_1CILi1EEES8_S8_EEENS6_IJNS7_ILi128EEENS7_ILi192EEESA_EEELi128ENS_12float_e4m3_tEfNS_4arch4Sm90ELb0ELb1ELb1ELb1ELb0ELb1ELb0ELb1ELb1ELb1ELb1ELb0EEENS1_21CollectiveEpilogueFwdINS6_IJSA_SA_SB_EEES9_NS_10bfloat16_tESF_Li256ELb1ELb1ELb1ELb1EEENS1_36VarlenDynamicPersistentTileSchedulerILi128ELi192ELi256ELi128ELb1ELb1ELb1ELb1ELb0ELb1EEEEEEEEEvNT_6ParamsE)
        /*0050*/ 	.word	0x000000a8


	//----- nvinfo : EIATTR_FRAME_SIZE
	.align		4
.L_38:
        /*0054*/ 	.byte	0x04, 0x11
        /*0056*/ 	.short	(.L_40 - .L_39)
	.align		4
.L_39:
        /*0058*/ 	.word	index@(_ZN7cutlass13device_kernelIN5flash11enable_sm90INS1_16FlashAttnFwdSm90INS1_25CollectiveMainloopFwdSm90ILi2EN4cute5tupleIJNS5_1CILi1EEES8_S8_EEENS6_IJNS7_ILi128EEENS7_ILi192EEESA_EEELi128ENS_12float_e4m3_tEfNS_4arch4Sm90ELb0ELb1ELb1ELb1ELb0ELb1ELb0ELb1ELb1ELb1ELb1ELb0EEENS1_21CollectiveEpilogueFwdINS6_IJSA_SA_SB_EEES9_NS_10bfloat16_tESF_Li256ELb1ELb1ELb1ELb1EEENS1_36VarlenDynamicPersistentTileSchedulerILi128ELi192ELi256ELi128ELb1ELb1ELb1ELb1ELb0ELb1EEEEEEEEEvNT_6ParamsE)
        /*005c*/ 	.word	0x00000058


	//----- nvinfo : EIATTR_REGCOUNT
	.align		4
.L_40:
        /*0060*/ 	.byte	0x04, 0x2f
        /*0062*/ 	.short	(.L_42 - .L_41)
	.align		4
.L_41:
        /*0064*/ 	.word	index@(_ZN7cutlass13device_kernelIN5flash11enable_sm90INS1_16FlashAttnFwdSm90INS1_25CollectiveMainloopFwdSm90ILi2EN4cute5tupleIJNS5_1CILi1EEES8_S8_EEENS6_IJNS7_ILi128EEENS7_ILi192EEESA_EEELi128ENS_12float_e4m3_tEfNS_4arch4Sm90ELb0ELb1ELb1ELb1ELb0ELb0ELb0ELb1ELb1ELb1ELb1ELb0EEENS1_21CollectiveEpilogueFwdINS6_IJSA_SA_SB_EEES9_NS_10bfloat16_tESF_Li256ELb1ELb1ELb1ELb1EEENS1_36VarlenDynamicPersistentTileSchedulerILi128ELi192ELi256ELi128ELb1ELb1ELb1ELb1ELb0ELb1EEEEEEEEEvNT_6ParamsE)
        /*0068*/ 	.word	0x000000a8


	//----- nvinfo : EIATTR_FRAME_SIZE
	.align		4
.L_42:
        /*006c*/ 	.byte	0x04, 0x11
        /*006e*/ 	.short	(.L_44 - .L_43)
	.align		4
.L_43:
        /*0070*/ 	.word	index@(_ZN7cutlass13device_kernelIN5flash11enable_sm90INS1_16FlashAttnFwdSm90INS1_25CollectiveMainloopFwdSm90ILi2EN4cute5tupleIJNS5_1CILi1EEES8_S8_EEENS6_IJNS7_ILi128EEENS7_ILi192EEESA_EEELi128ENS_12float_e4m3_tEfNS_4arch4Sm90ELb0ELb1ELb1ELb1ELb0ELb0ELb0ELb1ELb1ELb1ELb1ELb0EEENS1_21CollectiveEpilogueFwdINS6_IJSA_SA_SB_EEES9_NS_10bfloat16_tESF_Li256ELb1ELb1ELb1ELb1EEENS1_36VarlenDynamicPersistentTileSchedulerILi128ELi192ELi256ELi128ELb1ELb1ELb1ELb1ELb0ELb1EEEEEEEEEvNT_6ParamsE)
        /*0074*/ 	.word	0x00000038


	//----- nvinfo : EIATTR_REGCOUNT
	.align		4
.L_44:
        /*0078*/ 	.byte	0x04, 0x2f
        /*007a*/ 	.short	(.L_46 - .L_45)
	.align		4
.L_45:
        /*007c*/ 	.word	index@(_ZN7cutlass13device_kernelIN5flash11enable_sm90INS1_16FlashAttnFwdSm90INS1_25CollectiveMainloopFwdSm90ILi2EN4cute5tupleIJNS5_1CILi1EEES8_S8_EEENS6_IJNS7_ILi128EEENS7_ILi192EEESA_EEELi128ENS_12float_e4m3_tEfNS_4arch4Sm90ELb0ELb1ELb1ELb0ELb0ELb0ELb0ELb1ELb1ELb1ELb1ELb0EEENS1_21CollectiveEpilogueFwdINS6_IJSA_SA_SB_EEES9_NS_10bfloat16_tESF_Li256ELb0ELb1ELb1ELb1EEENS1_19SingleTileSchedulerILb0ELb1ELb1ELi128EEEEEEEEEvNT_6ParamsE)
        /*0080*/ 	.word	0x000000a8


	//----- nvinfo : EIATTR_FRAME_SIZE
	.align		4
.L_46:
        /*0084*/ 	.byte	0x04, 0x11
        /*0086*/ 	.short	(.L_48 - .L_47)
	.align		4
.L_47:
        /*0088*/ 	.word	index@(_ZN7cutlass13device_kernelIN5flash11enable_sm90INS1_16FlashAttnFwdSm90INS1_25CollectiveMainloopFwdSm90ILi2EN4cute5tupleIJNS5_1CILi1EEES8_S8_EEENS6_IJNS7_ILi128EEENS7_ILi192EEESA_EEELi128ENS_12float_e4m3_tEfNS_4arch4Sm90ELb0ELb1ELb1ELb0ELb0ELb0ELb0ELb1ELb1ELb1ELb1ELb0EEENS1_21CollectiveEpilogueFwdINS6_IJSA_SA_SB_EEES9_NS_10bfloat16_tESF_Li256ELb0ELb1ELb1ELb1EEENS1_19SingleTileSchedulerILb0ELb1ELb1ELi128EEEEEEEEEvNT_6ParamsE)
        /*008c*/ 	.word	0x00000018


	//----- nvinfo : EIATTR_REGCOUNT
	.align		4
.L_48:
        /*0090*/ 	.byte	0x04, 0x2f
        /*0092*/ 	.short	(.L_50 - .L_49)
	.align		4
.L_49:
        /*0094*/ 	.word	index@(_ZN7cutlass13device_kernelIN5flash11enable_sm90INS1_16FlashAttnFwdSm90INS1_25CollectiveMainloopFwdSm90ILi2EN4cute5tupleIJNS5_1CILi1EEES8_S8_EEENS6_IJNS7_ILi128EEENS7_ILi224EEESA_EEELi128ENS_12float_e4m3_tEfNS_4arch4Sm90ELb0ELb0ELb1ELb1ELb0ELb1ELb0ELb1ELb1ELb1ELb1ELb0EEENS1_21CollectiveEpilogueFwdINS6_IJSA_SA_SB_EEES9_NS_10bfloat16_tESF_Li256ELb1ELb1ELb1ELb1EEENS1_36VarlenDynamicPersistentTileSchedulerILi128ELi224ELi256ELi128ELb1ELb1ELb1ELb0ELb1ELb1EEEEEEEEEvNT_6ParamsE)
        /*0098*/ 	.word	0x000000a8


	//----- nvinfo : EIATTR_FRAME_SIZE
	.align		4
.L_50:
        /*009c*/ 	.byte	0x04, 0x11
        /*009e*/ 	.short	(.L_52 - .L_51)
	.align		4
.L_51:
        /*00a0*/ 	.word	index@(_ZN7cutlass13device_kernelIN5flash11enable_sm90INS1_16FlashAttnFwdSm90INS1_25CollectiveMainloopFwdSm90ILi2EN4cute5tupleIJNS5_1CILi1EEES8_S8_EEENS6_IJNS7_ILi128EEENS7_ILi224EEESA_EEELi128ENS_12float_e4m3_tEfNS_4arch4Sm90ELb0ELb0ELb1ELb1ELb0ELb1ELb0ELb1ELb1ELb1ELb1ELb0EEENS1_21CollectiveEpilogueFwdINS6_IJSA_SA_SB_EEES9_NS_10bfloat16_tESF_Li256ELb1ELb1ELb1ELb1EEENS1_36VarlenDynamicPersistentTileSchedulerILi128ELi224ELi256ELi128ELb1ELb1ELb1ELb0ELb1ELb1EEEEEEEEEvNT_6ParamsE)
        /*00a4*/ 	.word	0x000000f8


	//----- nvinfo : EIATTR_REGCOUNT
	.align		4
.L_52:
        /*00a8*/ 	.byte	0x04, 0x2f
        /*00aa*/ 	.short	(.L_54 - .L_53)
	.align		4
.L_53:
        /*00ac*/ 	.word	index@(_ZN7cutlass13device_kernelIN5flash11enable_sm90INS1_16FlashAttnFwdSm90INS1_25CollectiveMainloopFwdSm90ILi2EN4cute5tupleIJNS5_1CILi1EEES8_S8_EEENS6_IJNS7_ILi128EEENS7_ILi224EEESA_EEELi128ENS_12float_e4m3_tEfNS_4arch4Sm90ELb0ELb0ELb1ELb1ELb0ELb0ELb0ELb1ELb1ELb1ELb1ELb0EEENS1_21CollectiveEpilogueFwdINS6_IJSA_SA_SB_EEES9_NS_10bfloat16_tESF_Li256ELb1ELb1ELb1ELb1EEENS1_36VarlenDynamicPersistentTileSchedulerILi128ELi224ELi256ELi128ELb1ELb1ELb1ELb0ELb1ELb1EEEEEEEEEvNT_6ParamsE)
        /*00b0*/ 	.word	0x000000a8


	//----- nvinfo : EIATTR_FRAME_SIZE
	.align		4
.L_54:
        /*00b4*/ 	.byte	0x04, 0x11
        /*00b6*/ 	.short	(.L_56 - .L_55)
	.align		4
.L_55:
        /*00b8*/ 	.word	index@(_ZN7cutlass13device_kernelIN5flash11enable_sm90INS1_16FlashAttnFwdSm90INS1_25CollectiveMainloopFwdSm90ILi2EN4cute5tupleIJNS5_1CILi1EEES8_S8_EEENS6_IJNS7_ILi128EEENS7_ILi224EEESA_EEELi128ENS_12float_e4m3_tEfNS_4arch4Sm90ELb0ELb0ELb1ELb1ELb0ELb0ELb0ELb1ELb1ELb1ELb1ELb0EEENS1_21CollectiveEpilogueFwdINS6_IJSA_SA_SB_EEES9_NS_10bfloat16_tESF_Li256ELb1ELb1ELb1ELb1EEENS1_36VarlenDynamicPersistentTileSchedulerILi128ELi224ELi256ELi128ELb1ELb1ELb1ELb0ELb1ELb1EEEEEEEEEvNT_6ParamsE)
        /*00bc*/ 	.word	0x00000048


	//----- nvinfo : EIATTR_REGCOUNT
	.align		4
.L_56:
        /*00c0*/ 	.byte	0x04, 0x2f
        /*00c2*/ 	.short	(.L_58 - .L_57)
	.align		4
.L_57:
        /*00c4*/ 	.word	index@(_ZN7cutlass13device_kernelIN5flash11enable_sm90INS1_16FlashAttnFwdSm90INS1_25CollectiveMainloopFwdSm90ILi2EN4cute5tupleIJNS5_1CILi1EEES8_S8_EEENS6_IJNS7_ILi128EEENS7_ILi224EEESA_EEELi128ENS_12float_e4m3_tEfNS_4arch4Sm90ELb0ELb0ELb1ELb0ELb0ELb0ELb0ELb1ELb1ELb1ELb1ELb0EEENS1_21CollectiveEpilogueFwdINS6_IJSA_SA_SB_EEES9_NS_10bfloat16_tESF_Li256ELb0ELb1ELb1ELb1EEENS1_19SingleTileSchedulerILb0ELb1ELb1ELi128EEEEEEEEEvNT_6ParamsE)
        /*00c8*/ 	.word	0x000000a8


	//----- nvinfo : EIATTR_FRAME_SIZE
	.align		4
.L_58:
        /*00cc*/ 	.byte	0x04, 0x11
        /*00ce*/ 	.short	(.L_60 - .L_59)
	.align		4
.L_59:
        /*00d0*/ 	.word	index@(_ZN7cutlass13device_kernelIN5flash11enable_sm90INS1_16FlashAttnFwdSm90INS1_25CollectiveMainloopFwdSm90ILi2EN4cute5tupleIJNS5_1CILi1EEES8_S8_EEENS6_IJNS7_ILi128EEENS7_ILi224EEESA_EEELi128ENS_12float_e4m3_tEfNS_4arch4Sm90ELb0ELb0ELb1ELb0ELb0ELb0ELb0ELb1ELb1ELb1ELb1ELb0EEENS1_21CollectiveEpilogueFwdINS6_IJSA_SA_SB_EEES9_NS_10bfloat16_tESF_Li256ELb0ELb1ELb1ELb1EEENS1_19SingleTileSchedulerILb0ELb1ELb1ELi128EEEEEEEEEvNT_6ParamsE)
        /*00d4*/ 	.word	0x00000028


	//----- nvinfo : EIATTR_MIN_STACK_SIZE
	.align		4
.L_60:
        /*00d8*/ 	.byte	0x04, 0x12
        /*00da*/ 	.short	(.L_62 - .L_61)
	.align		4
.L_61:
        /*00dc*/ 	.word	index@(_ZN7cutlass13device_kernelIN5flash11enable_sm90INS1_16FlashAttnFwdSm90INS1_25CollectiveMainloopFwdSm90ILi2EN4cute5tupleIJNS5_1CILi1EEES8_S8_EEENS6_IJNS7_ILi128EEENS7_ILi224EEESA_EEELi128ENS_12float_e4m3_tEfNS_4arch4Sm90ELb0ELb0ELb1ELb0ELb0ELb0ELb0ELb1ELb1ELb1ELb1ELb0EEENS1_21CollectiveEpilogueFwdINS6_IJSA_SA_SB_EEES9_NS_10bfloat16_tESF_Li256ELb0ELb1ELb1ELb1EEENS1_19SingleTileSchedulerILb0ELb1ELb1ELi128EEEEEEEEEvNT_6ParamsE)
        /*00e0*/ 	.word	0x00000028


	//----- nvinfo : EIATTR_MIN_STACK_SIZE
	.align		4
.L_62:
        /*00e4*/ 	.byte	0x04, 0x12
        /*00e6*/ 	.short	(.L_64 - .L_63)
	.align		4
.L_63:
        /*00e8*/ 	.word	index@(_ZN7cutlass13device_kernelIN5flash11enable_sm90INS1_16FlashAttnFwdSm90INS1_25CollectiveMainloopFwdSm90ILi2EN4cute5tupleIJNS5_1CILi1EEES8_S8_EEENS6_IJNS7_ILi128EEENS7_ILi224EEESA_EEELi128ENS_12float_e4m3_tEfNS_4arch4Sm90ELb0ELb0ELb1ELb1ELb0ELb0ELb0ELb1ELb1ELb1ELb1ELb0EEENS1_21CollectiveEpilogueFwdINS6_IJSA_SA_SB_EEES9_NS_10bfloat16_tESF_Li256ELb1ELb1ELb1ELb1EEENS1_36VarlenDynamicPersistentTileSchedulerILi128ELi224ELi256ELi128ELb1ELb1ELb1ELb0ELb1ELb1EEEEEEEEEvNT_6ParamsE)
        /*00ec*/ 	.word	0x00000048


	//----- nvinfo : EIATTR_MIN_STACK_SIZE
	.align		4
.L_64:
        /*00f0*/ 	.byte	0x04, 0x12
        /*00f2*/ 	.short	(.L_66 - .L_65)
	.align		4
.L_65:
        /*00f4*/ 	.word	index@(_ZN7cutlass13device_kernelIN5flash11enable_sm90INS1_16FlashAttnFwdSm90INS1_25CollectiveMainloopFwdSm90ILi2EN4cute5tupleIJNS5_1CILi1EEES8_S8_EEENS6_IJNS7_ILi128EEENS7_ILi224EEESA_EEELi128ENS_12float_e4m3_tEfNS_4arch4Sm90ELb0ELb0ELb1ELb1ELb0ELb1ELb0ELb1ELb1ELb1ELb1ELb0EEENS1_21CollectiveEpilogueFwdINS6_IJSA_SA_SB_EEES9_NS_10bfloat16_tESF_Li256ELb1ELb1ELb1ELb1EEENS1_36VarlenDynamicPersistentTileSchedulerILi128ELi224ELi256ELi128ELb1ELb1ELb1ELb0ELb1ELb1EEEEEEEEEvNT_6ParamsE)
        /*00f8*/ 	.word	0x000000f8


	//----- nvinfo : EIATTR_MIN_STACK_SIZE
	.align		4
.L_66:
        /*00fc*/ 	.byte	0x04, 0x12
        /*00fe*/ 	.short	(.L_68 - .L_67)
	.align		4
.L_67:
        /*0100*/ 	.word	index@(_ZN7cutlass13device_kernelIN5flash11enable_sm90INS1_16FlashAttnFwdSm90INS1_25CollectiveMainloopFwdSm90ILi2EN4cute5tupleIJNS5_1CILi1EEES8_S8_EEENS6_IJNS7_ILi128EEENS7_ILi192EEESA_EEELi128ENS_12float_e4m3_tEfNS_4arch4Sm90ELb0ELb1ELb1ELb0ELb0ELb0ELb0ELb1ELb1ELb1ELb1ELb0EEENS1_21CollectiveEpilogueFwdINS6_IJSA_SA_SB_EEES9_NS_10bfloat16_tESF_Li256ELb0ELb1ELb1ELb1EEENS1_19SingleTileSchedulerILb0ELb1ELb1ELi128EEEEEEEEEvNT_6ParamsE)
        /*0104*/ 	.word	0x00000018


	//----- nvinfo : EIATTR_MIN_STACK_SIZE
	.align		4
.L_68:
        /*0108*/ 	.byte	0x04, 0x12
        /*010a*/ 	.short	(.L_70 - .L_69)
	.align		4
.L_69:
        /*010c*/ 	.word	index@(_ZN7cutlass13device_kernelIN5flash11enable_sm90INS1_16FlashAttnFwdSm90INS1_25CollectiveMainloopFwdSm90ILi2EN4cute5tupleIJNS5_1CILi1EEES8_S8_EEENS6_IJNS7_ILi128EEENS7_ILi192EEESA_EEELi128ENS_12float_e4m3_tEfNS_4arch4Sm90ELb0ELb1ELb1ELb1ELb0ELb0ELb0ELb1ELb1ELb1ELb1ELb0EEENS1_21CollectiveEpilogueFwdINS6_IJSA_SA_SB_EEES9_NS_10bfloat16_tESF_Li256ELb1ELb1ELb1ELb1EEENS1_36VarlenDynamicPersistentTileSchedulerILi128ELi192ELi256ELi128ELb1ELb1ELb1ELb1ELb0ELb1EEEEEEEEEvNT_6ParamsE)
        /*0110*/ 	.word	0x00000038


	//----- nvinfo : EIATTR_MIN_STACK_SIZE
	.align		4
.L_70:
        /*0114*/ 	.byte	0x04, 0x12
        /*0116*/ 	.short	(.L_72 - .L_71)
	.align		4
.L_71:
        /*0118*/ 	.word	index@(_ZN7cutlass13device_kernelIN5flash11enable_sm90INS1_16FlashAttnFwdSm90INS1_25CollectiveMainloopFwdSm90ILi2EN4cute5tupleIJNS5_1CILi1EEES8_S8_EEENS6_IJNS7_ILi128EEENS7_ILi192EEESA_EEELi128ENS_12float_e4m3_tEfNS_4arch4Sm90ELb0ELb1ELb1ELb1ELb0ELb1ELb0ELb1ELb1ELb1ELb1ELb0EEENS1_21CollectiveEpilogueFwdINS6_IJSA_SA_SB_EEES9_NS_10bfloat16_tESF_Li256ELb1ELb1ELb1ELb1EEENS1_36VarlenDynamicPersistentTileSchedulerILi128ELi192ELi256ELi128ELb1ELb1ELb1ELb1ELb0ELb1EEEEEEEEEvNT_6ParamsE)
        /*011c*/ 	.word	0x00000058


	//----- nvinfo : EIATTR_MIN_STACK_SIZE
	.align		4
.L_72:
        /*0120*/ 	.byte	0x04, 0x12
        /*0122*/ 	.short	(.L_74 - .L_73)
	.align		4
.L_73:
        /*0124*/ 	.word	index@(_ZN7cutlass13device_kernelIN5flash11enable_sm90INS1_16FlashAttnFwdSm90INS1_25CollectiveMainloopFwdSm90ILi2EN4cute5tupleIJNS5_1CILi1EEES8_S8_EEENS6_IJNS7_ILi128EEENS7_ILi224EEESA_EEELi128ENS_12float_e4m3_tEfNS_4arch4Sm90ELb1ELb0ELb1ELb0ELb0ELb0ELb0ELb1ELb1ELb1ELb1ELb0EEENS1_21CollectiveEpilogueFwdINS6_IJSA_SA_SB_EEES9_NS_10bfloat16_tESF_Li256ELb0ELb1ELb1ELb1EEENS1_19SingleTileSchedulerILb0ELb1ELb1ELi128EEEEEEEEEvNT_6ParamsE)
        /*0128*/ 	.word	0x00000028


	//----- nvinfo : EIATTR_MIN_STACK_SIZE
	.align		4
.L_74:
        /*012c*/ 	.byte	0x04, 0x12
        /*012e*/ 	.short	(.L_76 - .L_75)
	.align		4
.L_75:
        /*0130*/ 	.word	index@(_ZN7cutlass13device_kernelIN5flash11enable_sm90INS1_16FlashAttnFwdSm90INS1_25CollectiveMainloopFwdSm90ILi2EN4cute5tupleIJNS5_1CILi1EEES8_S8_EEENS6_IJNS7_ILi128EEENS7_ILi224EEESA_EEELi128ENS_12float_e4m3_tEfNS_4arch4Sm90ELb1ELb0ELb1ELb1ELb0ELb0ELb0ELb1ELb1ELb1ELb1ELb0EEENS1_21CollectiveEpilogueFwdINS6_IJSA_SA_SB_EEES9_NS_10bfloat16_tESF_Li256ELb1ELb1ELb1ELb1EEENS1_36VarlenDynamicPersistentTileSchedulerILi128ELi224ELi256ELi128ELb1ELb1ELb1ELb1ELb1ELb1EEEEEEEEEvNT_6ParamsE)
        /*0134*/ 	.word	0x00000040


	//----- nvinfo : EIATTR_MIN_STACK_SIZE
	.align		4
.L_76:
        /*0138*/ 	.byte	0x04, 0x12
        /*013a*/ 	.short	(.L_78 - .L_77)
	.align		4
.L_77:
        /*013c*/ 	.word	index@(_ZN7cutlass13device_kernelIN5flash11enable_sm90INS1_16FlashAttnFwdSm90INS1_25CollectiveMainloopFwdSm90ILi2EN4cute5tupleIJNS5_1CILi1EEES8_S8_EEENS6_IJNS7_ILi128EEENS7_ILi224EEESA_EEELi128ENS_12float_e4m3_tEfNS_4arch4Sm90ELb1ELb0ELb1ELb1ELb0ELb1ELb0ELb1ELb1ELb1ELb1ELb0EEENS1_21CollectiveEpilogueFwdINS6_IJSA_SA_SB_EEES9_NS_10bfloat16_tESF_Li256ELb1ELb1ELb1ELb1EEENS1_36VarlenDynamicPersistentTileSchedulerILi128ELi224ELi256ELi128ELb1ELb1ELb1ELb1ELb1ELb1EEEEEEEEEvNT_6ParamsE)
        /*0140*/ 	.word	0x000000d8
.L_78:


//--------------------- .nv.compat                --------------------------
	.section	.nv.compat,"",@"SHT_CUDA_COMPAT_INFO"
	.align	4
        /*0000*/ 	.byte	0x02, 0x09, 0x01, 0x00, 0x02, 0x02, 0x04, 0x00, 0x02, 0x05, 0x05, 0x00, 0x03, 0x07, 0x01, 0x01
        /*0010*/ 	.byte	0x02, 0x03, 0x01, 0x00, 0x02, 0x06, 0x01, 0x00, 0x04, 0x0b, 0x08, 0x00, 0x00, 0x00, 0x00, 0x00
        /*0020*/ 	.byte	0x00, 0x00, 0x00, 0x00


//--------------------- .nv.info._ZN7cutlass13device_kernelIN5flash11enable_sm90INS1_16FlashAttnFwdSm90INS1_25CollectiveMainloopFwdSm90ILi2EN4cute5tupleIJNS5_1CILi1EEES8_S8_EEENS6_IJNS7_ILi128EEENS7_ILi224EEESA_EEELi128ENS_12float_e4m3_tEfNS_4arch4Sm90ELb0ELb0ELb1ELb0ELb0ELb0ELb0ELb1ELb1ELb1ELb1ELb0EEENS1_21CollectiveEpilogueFwdINS6_IJSA_SA_SB_EEES9_NS_10bfloat16_tESF_Li256ELb0ELb1ELb1ELb1EEENS1_19SingleTileSchedulerILb0ELb1ELb1ELi128EEEEEEEEEvNT_6ParamsE --------------------------
	.section	.nv.info._ZN7cutlass13device_kernelIN5flash11enable_sm90INS1_16FlashAttnFwdSm90INS1_25CollectiveMainloopFwdSm90ILi2EN4cute5tupleIJNS5_1CILi1EEES8_S8_EEENS6_IJNS7_ILi128EEENS7_ILi224EEESA_EEELi128ENS_12float_e4m3_tEfNS_4arch4Sm90ELb0ELb0ELb1ELb0ELb0ELb0ELb0ELb1ELb1ELb1ELb1ELb0EEENS1_21CollectiveEpilogueFwdINS6_IJSA_SA_SB_EEES9_NS_10bfloat16_tESF_Li256ELb0ELb1ELb1ELb1EEENS1_19SingleTileSchedulerILb0ELb1ELb1ELi128EEEEEEEEEvNT_6ParamsE,"",@"SHT_CUDA_INFO"
	.sectionflags	@""
	.align	4


	//----- nvinfo : EIATTR_CUDA_API_VERSION
	.align		4
        /*0000*/ 	.byte	0x04, 0x37
        /*0002*/ 	.short	(.L_80 - .L_79)
.L_79:
        /*0004*/ 	.word	0x00000082


	//----- nvinfo : EIATTR_KPARAM_INFO
	.align		4
.L_80:
        /*0008*/ 	.byte	0x04, 0x17
        /*000a*/ 	.short	(.L_82 - .L_81)
.L_81:
        /*000c*/ 	.word	0x00000000
        /*0010*/ 	.short	0x0000
        /*0012*/ 	.short	0x0070
        /*0014*/ 	.byte	0x00, 0xf0, 0x01, 0x28


	//----- nvinfo : EIATTR_SPARSE_MMA_MASK
	.align		4
.L_82:
        /*0018*/ 	.byte	0x03, 0x50
        /*001a*/ 	.short	0x0000


	//----- nvinfo : EIATTR_MAXREG_COUNT
	.align		4
        /*001c*/ 	.byte	0x03, 0x1b
        /*001e*/ 	.short	0x00a8


	//----- nvinfo : EIATTR_NUM_BARRIERS
	.align		4
        /*0020*/ 	.byte	0x02, 0x4c
        /*0022*/ 	.byte	0x10
	.zero		1


	//----- nvinfo : EIATTR_EXTERNS
	.align		4
        /*0024*/ 	.byte	0x04, 0x0f
        /*0026*/ 	.short	(.L_84 - .L_83)


	//   ....[0]....
	.align		4
.L_83:
        /*0028*/ 	.word	index@(__assertfail)


	//----- nvinfo : EIATTR_ANNOTATIONS
	.align		4
.L_84:
        /*002c*/ 	.byte	0x04, 0x55
        /*002e*/ 	.short	(.L_86 - .L_85)


	//   ....[0]....
.L_85:
        /*0030*/ 	.word	0x00000001
        /*0034*/ 	.byte	0x40, 0x09, 0x00, 0x00, 0x01, 0x00, 0x00, 0x00, 0xc0, 0x12, 0x00, 0x00, 0x01, 0x00, 0x00, 0x00
        /* <DEDUP_REMOVED lines=13> */
        /*0114*/ 	.byte	0xa0, 0x0b, 0x01, 0x00


	//----- nvinfo : EIATTR_MERCURY_ISA_VERSION
	.align		4
.L_86:
        /*0118*/ 	.byte	0x03, 0x5f
        /*011a*/ 	.short	0x0101


	//----- nvinfo : EIATTR_INT_WARP_WIDE_INSTR_OFFSETS
	.align		4
        /*011c*/ 	.byte	0x04, 0x31
        /*011e*/ 	.short	(.L_88 - .L_87)


	//   ....[0]....
.L_87:
        /*0120*/ 	.word	0x00000120


	//   ....[1]....
        /*0124*/ 	.word	0x000001c0


	//   ....[2]....
        /*0128*/ 	.word	0x00000230


	//----- nvinfo : EIATTR_COOP_GROUP_MASK_REGIDS
	.align		4
.L_88:
        /*012c*/ 	.byte	0x04, 0x29
        /*012e*/ 	.short	(.L_90 - .L_89)


	//   ....[0]....
.L_89:
        /*0130*/ 	.word	0xffffffff


	//   ....[1]....
        /*0134*/ 	.word	0xffffffff


	//   ....[2]....
        /*0138*/ 	.word	0xffffffff


	//   ....[3]....
        /*013c*/ 	.word	0xffffffff


	//   ....[4]....
        /*0140*/ 	.word	0xffffffff


	//   ....[5]....
        /*0144*/ 	.word	0xffffffff


	//   ....[6]....
        /*0148*/ 	.word	0xffffffff


	//   ....[7]....
        /*014c*/ 	.word	0xffffffff


	//   ....[8]....
        /*0150*/ 	.word	0xffffffff


	//   ....[9]....
        /*0154*/ 	.word	0xffffffff


	//   ....[10]....
        /*0158*/ 	.word	0xffffffff


	//   ....[11]....
        /*015c*/ 	.word	0xffffffff


	//   ....[12]....
        /*0160*/ 	.word	0xffffffff


	//   ....[13]....
        /*0164*/ 	.word	0xffffffff


	//   ....[14]....
        /*0168*/ 	.word	0xffffffff


	//   ....[15]....
        /*016c*/ 	.word	0xffffffff


	//   ....[16]....
        /*0170*/ 	.word	0xffffffff


	//   ....[17]....
        /*0174*/ 	.word	0xffffffff


	//   ....[18]....
        /*0178*/ 	.word	0xffffffff


	//   ....[19]....
        /*017c*/ 	.word	0xffffffff


	//   ....[20]....
        /*0180*/ 	.word	0xffffffff


	//   ....[21]....
        /*0184*/ 	.word	0xffffffff


	//   ....[22]....
        /*0188*/ 	.word	0xffffffff


	//   ....[23]....
        /*018c*/ 	.word	0xffffffff


	//   ....[24]....
        /*0190*/ 	.word	0xffffffff


	//   ....[25]....
        /*0194*/ 	.word	0xffffffff


	//   ....[26]....
        /*0198*/ 	.word	0xffffffff


	//   ....[27]....
        /*019c*/ 	.word	0xffffffff


	//   ....[28]....
        /*01a0*/ 	.word	0xffffffff


	//   ....[29]....
        /*01a4*/ 	.word	0xffffffff


	//   ....[30]....
        /*01a8*/ 	.word	0xffffffff


	//   ....[31]....
        /*01ac*/ 	.word	0xffffffff


	//   ....[32]....
        /*01b0*/ 	.word	0xffffffff


	//   ....[33]....
        /*01b4*/ 	.word	0xffffffff


	//   ....[34]....
        /*01b8*/ 	.word	0xffffffff


	//   ....[35]....
        /*01bc*/ 	.word	0xffffffff


	//   ....[36]....
        /*01c0*/ 	.word	0xffffffff


	//   ....[37]....
        /*01c4*/ 	.word	0xffffffff


	//   ....[38]....
        /*01c8*/ 	.word	0xffffffff


	//   ....[39]....
        /*01cc*/ 	.word	0xffffffff


	//   ....[40]....
        /*01d0*/ 	.word	0xffffffff


	//   ....[41]....
        /*01d4*/ 	.word	0xffffffff


	//   ....[42]....
        /*01d8*/ 	.word	0xffffffff


	//   ....[43]....
        /*01dc*/ 	.word	0xffffffff


	//   ....[44]....
        /*01e0*/ 	.word	0xffffffff


	//   ....[45]....
        /*01e4*/ 	.word	0xffffffff


	//   ....[46]....
        /*01e8*/ 	.word	0xffffffff


	//   ....[47]....
        /*01ec*/ 	.word	0xffffffff


	//   ....[48]....
        /*01f0*/ 	.word	0xffffffff


	//   ....[49]....
        /*01f4*/ 	.word	0xffffffff


	//   ....[50]....
        /*01f8*/ 	.word	0xffffffff


	//   ....[51]....
        /*01fc*/ 	.word	0xffffffff


	//   ....[52]....
        /*0200*/ 	.word	0xffffffff


	//   ....[53]....
        /*0204*/ 	.word	0xffffffff


	//   ....[54]....
        /*0208*/ 	.word	0xffffffff


	//   ....[55]....
        /*020c*/ 	.word	0xffffffff


	//   ....[56]....
        /*0210*/ 	.word	0xffffffff


	//   ....[57]....
        /*0214*/ 	.word	0xffffffff


	//   ....[58]....
        /*0218*/ 	.word	0xffffffff


	//   ....[59]....
        /*021c*/ 	.word	0xffffffff


	//   ....[60]....
        /*0220*/ 	.word	0xffffffff


	//   ....[61]....
        /*0224*/ 	.word	0xffffffff


	//   ....[62]....
        /*0228*/ 	.word	0xffffffff


	//   ....[63]....
        /*022c*/ 	.word	0xffffffff


	//   ....[64]....
        /*0230*/ 	.word	0xffffffff


	//   ....[65]....
        /*0234*/ 	.word	0xffffffff


	//   ....[66]....
        /*0238*/ 	.word	0xffffffff


	//   ....[67]....
        /*023c*/ 	.word	0xffffffff


	//   ....[68]....
        /*0240*/ 	.word	0xffffffff


	//   ....[69]....
        /*0244*/ 	.word	0xffffffff


	//   ....[70]....
        /*0248*/ 	.word	0xffffffff


	//   ....[71]....
        /*024c*/ 	.word	0xffffffff


	//   ....[72]....
        /*0250*/ 	.word	0xffffffff


	//   ....[73]....
        /*0254*/ 	.word	0xffffffff


	//   ....[74]....
        /*0258*/ 	.word	0xffffffff


	//   ....[75]....
        /*025c*/ 	.word	0xffffffff


	//   ....[76]....
        /*0260*/ 	.word	0xffffffff


	//   ....[77]....
        /*0264*/ 	.word	0xffffffff


	//   ....[78]....
        /*0268*/ 	.word	0xffffffff


	//   ....[79]....
        /*026c*/ 	.word	0xffffffff


	//   ....[80]....
        /*0270*/ 	.word	0xffffffff


	//   ....[81]....
        /*0274*/ 	.word	0xffffffff


	//   ....[82]....
        /*0278*/ 	.word	0xffffffff


	//   ....[83]....
        /*027c*/ 	.word	0xffffffff


	//   ....[84]....
        /*0280*/ 	.word	0xffffffff


	//   ....[85]....
        /*0284*/ 	.word	0xffffffff


	//   ....[86]....
        /*0288*/ 	.word	0xffffffff


	//   ....[87]....
        /*028c*/ 	.word	0xffffffff


	//   ....[88]....
        /*0290*/ 	.word	0xffffffff


	//   ....[89]....
        /*0294*/ 	.word	0xffffffff


	//   ....[90]....
        /*0298*/ 	.word	0xffffffff


	//   ....[91]....
        /*029c*/ 	.word	0xffffffff


	//   ....[92]....
        /*02a0*/ 	.word	0xffffffff


	//   ....[93]....
        /*02a4*/ 	.word	0xffffffff


	//   ....[94]....
        /*02a8*/ 	.word	0xffffffff


	//   ....[95]....
        /*02ac*/ 	.word	0xffffffff


	//   ....[96]....
        /*02b0*/ 	.word	0xffffffff


	//   ....[97]....
        /*02b4*/ 	.word	0xffffffff


	//   ....[98]....
        /*02b8*/ 	.word	0xffffffff


	//   ....[99]....
        /*02bc*/ 	.word	0xffffffff


	//   ....[100]....
        /*02c0*/ 	.word	0xffffffff


	//   ....[101]....
        /*02c4*/ 	.word	0xffffffff


	//   ....[102]....
        /*02c8*/ 	.word	0xffffffff


	//   ....[103]....
        /*02cc*/ 	.word	0xffffffff


	//   ....[104]....
        /*02d0*/ 	.word	0xffffffff


	//   ....[105]....
        /*02d4*/ 	.word	0xffffffff


	//   ....[106]....
        /*02d8*/ 	.word	0xffffffff


	//   ....[107]....
        /*02dc*/ 	.word	0xffffffff


	//   ....[108]....
        /*02e0*/ 	.word	0xffffffff


	//   ....[109]....
        /*02e4*/ 	.word	0xffffffff


	//   ....[110]....
        /*02e8*/ 	.word	0xffffffff


	//   ....[111]....
        /*02ec*/ 	.word	0x0500000f


	//   ....[112]....
        /*02f0*/ 	.word	0x0500000f


	//   ....[113]....
        /*02f4*/ 	.word	0x0500000f


	//   ....[114]....
        /*02f8*/ 	.word	0x0500000f


	//   ....[115]....
        /*02fc*/ 	.word	0x0500000f


	//   ....[116]....
        /*0300*/ 	.word	0x0500000f


	//   ....[117]....
        /*0304*/ 	.word	0x0500000f


	//   ....[118]....
        /*0308*/ 	.word	0x0500000f


	//   ....[119]....
        /*030c*/ 	.word	0x0500000f


	//   ....[120]....
        /*0310*/ 	.word	0x0500000f


	//   ....[121]....
        /*0314*/ 	.word	0x0500000f


	//   ....[122]....
        /*0318*/ 	.word	0x0500000f


	//   ....[123]....
        /*031c*/ 	.word	0x0500000f


	//   ....[124]....
        /*0320*/ 	.word	0x0500000f


	//   ....[125]....
        /*0324*/ 	.word	0x0500000f


	//   ....[126]....
        /*0328*/ 	.word	0x0500000f


	//   ....[127]....
        /*032c*/ 	.word	0x0500000f


	//----- nvinfo : EIATTR_COOP_GROUP_INSTR_OFFSETS
	.align		4
.L_90:
        /*0330*/ 	.byte	0x04, 0x28
        /*0332*/ 	.short	(.L_92 - .L_91)


	//   ....[0]....
.L_91:
        /*0334*/ 	.word	0x00000060


	//   ....[1]....
        /*0338*/ 	.word	0x00000130


	//   ....[2]....
        /*033c*/ 	.word	0x000001e0


	//   ....[3]....
        /*0340*/ 	.word	0x000003a0


	//   ....[4]....
        /*0344*/ 	.word	0x00000500


	//   ....[5]....
        /*0348*/ 	.word	0x00000620


	//   ....[6]....
        /*034c*/ 	.word	0x00000780


	//   ....[7]....
        /*0350*/ 	.word	0x000010e0


	//   ....[8]....
        /*0354*/ 	.word	0x00004030


	//   ....[9]....
        /*0358*/ 	.word	0x000040d0


	//   ....[10]....
        /*035c*/ 	.word	0x00004470


	//   ....[11]....
        /*0360*/ 	.word	0x00004640


	//   ....[12]....
        /*0364*/ 	.word	0x00008670


	//   ....[13]....
        /*0368*/ 	.word	0x000086a0


	//   ....[14]....
        /*036c*/ 	.word	0x00008710


	//   ....[15]....
        /*0370*/ 	.word	0x00008720


	//   ....[16]....
        /*0374*/ 	.word	0x0000a9f0


	//   ....[17]....
        /*0378*/ 	.word	0x0000aa00


	//   ....[18]....
        /*037c*/ 	.word	0x0000aa80


	//   ....[19]....
        /*0380*/ 	.word	0x0000aa90


	//   ....[20]....
        /*0384*/ 	.word	0x0000b8a0


	//   ....[21]....
        /*0388*/ 	.word	0x0000b8b0


	//   ....[22]....
        /*038c*/ 	.word	0x0000b8c0


	//   ....[23]....
        /*0390*/ 	.word	0x0000b8e0


	//   ....[24]....
        /*0394*/ 	.word	0x0000b8f0


	//   ....[25]....
        /*0398*/ 	.word	0x0000b900


	//   ....[26]....
        /*039c*/ 	.word	0x0000b910


	//   ....[27]....
        /*03a0*/ 	.word	0x0000b930


	//   ....[28]....
        /*03a4*/ 	.word	0x0000b940


	//   ....[29]....
        /*03a8*/ 	.word	0x0000b950


	//   ....[30]....
        /*03ac*/ 	.word	0x0000b960


	//   ....[31]....
        /*03b0*/ 	.word	0x0000b970


	//   ....[32]....
        /*03b4*/ 	.word	0x0000b980


	//   ....[33]....
        /*03b8*/ 	.word	0x0000b9b0


	//   ....[34]....
        /*03bc*/ 	.word	0x0000b9c0


	//   ....[35]....
        /*03c0*/ 	.word	0x0000b9d0


	//   ....[36]....
        /*03c4*/ 	.word	0x0000b9e0


	//   ....[37]....
        /*03c8*/ 	.word	0x0000b9f0


	//   ....[38]....
        /*03cc*/ 	.word	0x0000ba00


	//   ....[39]....
        /*03d0*/ 	.word	0x0000ba10


	//   ....[40]....
        /*03d4*/ 	.word	0x0000ba20


	//   ....[41]....
        /*03d8*/ 	.word	0x0000ba30


	//   ....[42]....
        /*03dc*/ 	.word	0x0000ba40


	//   ....[43]....
        /*03e0*/ 	.word	0x0000ba50


	//   ....[44]....
        /*03e4*/ 	.word	0x0000ba60


	//   ....[45]....
        /*03e8*/ 	.word	0x0000ba70


	//   ....[46]....
        /*03ec*/ 	.word	0x0000ba80


	//   ....[47]....
        /*03f0*/ 	.word	0x0000ba90


	//   ....[48]....
        /*03f4*/ 	.word	0x0000baa0


	//   ....[49]....
        /*03f8*/ 	.word	0x0000bab0


	//   ....[50]....
        /*03fc*/ 	.word	0x0000bac0


	//   ....[51]....
        /*0400*/ 	.word	0x0000bae0


	//   ....[52]....
        /*0404*/ 	.word	0x0000baf0


	//   ....[53]....
        /*0408*/ 	.word	0x0000bb00


	//   ....[54]....
        /*040c*/ 	.word	0x0000bb10


	//   ....[55]....
        /*0410*/ 	.word	0x0000bb30


	//   ....[56]....
        /*0414*/ 	.word	0x0000bb40


	//   ....[57]....
        /*0418*/ 	.word	0x0000bb60


	//   ....[58]....
        /*041c*/ 	.word	0x0000bb70


	//   ....[59]....
        /*0420*/ 	.word	0x0000bb80


	//   ....[60]....
        /*0424*/ 	.word	0x0000bb90


	//   ....[61]....
        /*0428*/ 	.word	0x0000bba0


	//   ....[62]....
        /*042c*/ 	.word	0x0000bbb0


	//   ....[63]....
        /*0430*/ 	.word	0x0000bbc0


	//   ....[64]....
        /*0434*/ 	.word	0x0000bbd0


	//   ....[65]....
        /*0438*/ 	.word	0x0000bbe0


	//   ....[66]....
        /*043c*/ 	.word	0x0000bbf0


	//   ....[67]....
        /*0440*/ 	.word	0x0000bc00


	//   ....[68]....
        /*0444*/ 	.word	0x0000bc10


	//   ....[69]....
        /*0448*/ 	.word	0x0000bc20


	//   ....[70]....
        /*044c*/ 	.word	0x0000bc50


	//   ....[71]....
        /*0450*/ 	.word	0x0000bc80


	//   ....[72]....
        /*0454*/ 	.word	0x0000bcb0


	//   ....[73]....
        /*0458*/ 	.word	0x0000bcf0


	//   ....[74]....
        /*045c*/ 	.word	0x0000bd30


	//   ....[75]....
        /*0460*/ 	.word	0x0000bd70


	//   ....[76]....
        /*0464*/ 	.word	0x0000bdb0


	//   ....[77]....
        /*0468*/ 	.word	0x0000bdd0


	//   ....[78]....
        /*046c*/ 	.word	0x0000bde0


	//   ....[79]....
        /*0470*/ 	.word	0x0000bdf0


	//   ....[80]....
        /*0474*/ 	.word	0x0000be10


	//   ....[81]....
        /*0478*/ 	.word	0x0000be40


	//   ....[82]....
        /*047c*/ 	.word	0x0000be50


	//   ....[83]....
        /*0480*/ 	.word	0x0000be60


	//   ....[84]....
        /*0484*/ 	.word	0x0000c280


	//   ....[85]....
        /*0488*/ 	.word	0x0000c2d0


	//   ....[86]....
        /*048c*/ 	.word	0x0000c310


	//   ....[87]....
        /*0490*/ 	.word	0x0000c340


	//   ....[88]....
        /*0494*/ 	.word	0x0000c380


	//   ....[89]....
        /*0498*/ 	.word	0x0000c3c0


	//   ....[90]....
        /*049c*/ 	.word	0x0000ca90


	//   ....[91]....
        /*04a0*/ 	.word	0x0000cac0


	//   ....[92]....
        /*04a4*/ 	.word	0x0000d5e0


	//   ....[93]....
        /*04a8*/ 	.word	0x0000e2f0


	//   ....[94]....
        /*04ac*/ 	.word	0x0000ecb0


	//   ....[95]....
        /*04b0*/ 	.word	0x0000ece0


	//   ....[96]....
        /*04b4*/ 	.word	0x0000ed10


	//   ....[97]....
        /*04b8*/ 	.word	0x0000edc0


	//   ....[98]....
        /*04bc*/ 	.word	0x0000edf0


	//   ....[99]....
        /*04c0*/ 	.word	0x0000ee70


	//   ....[100]....
        /*04c4*/ 	.word	0x0000eea0


	//   ....[101]....
        /*04c8*/ 	.word	0x0000ef20


	//   ....[102]....
        /*04cc*/ 	.word	0x0000ef50


	//   ....[103]....
        /*04d0*/ 	.word	0x0000efd0


	//   ....[104]....
        /*04d4*/ 	.word	0x0000f000


	//   ....[105]....
        /*04d8*/ 	.word	0x0000f080


	//   ....[106]....
        /*04dc*/ 	.word	0x0000f0b0


	//   ....[107]....
        /*04e0*/ 	.word	0x0000f120


	//   ....[108]....
        /*04e4*/ 	.word	0x0000f140


	//   ....[109]....
        /*04e8*/ 	.word	0x0000f150


	//   ....[110]....
        /*04ec*/ 	.word	0x00010b50


	//   ....[111]....
        /*04f0*/ 	.word	0x00011040


	//   ....[112]....
        /*04f4*/ 	.word	0x00011210


	//   ....[113]....
        /*04f8*/ 	.word	0x00011270


	//   ....[114]....
        /*04fc*/ 	.word	0x00011310


	//   ....[115]....
        /*0500*/ 	.word	0x00011410


	//   ....[116]....
        /*0504*/ 	.word	0x00011480


	//   ....[117]....
        /*0508*/ 	.word	0x00011570


	//   ....[118]....
        /*050c*/ 	.word	0x000115e0


	//   ....[119]....
        /*0510*/ 	.word	0x000116d0


	//   ....[120]....
        /*0514*/ 	.word	0x00011740


	//   ....[121]....
        /*0518*/ 	.word	0x00011830


	//   ....[122]....
        /*051c*/ 	.word	0x000118a0


	//   ....[123]....
        /*0520*/ 	.word	0x00011990


	//   ....[124]....
        /*0524*/ 	.word	0x00011a00


	//   ....[125]....
        /*0528*/ 	.word	0x00011ae0


	//   ....[126]....
        /*052c*/ 	.word	0x00011b50


	//   ....[127]....
        /*0530*/ 	.word	0x00011c30


	//----- nvinfo : EIATTR_REG_RECONFIG
	.align		4
.L_92:
        /*0534*/ 	.byte	0x01, 0x54
	.zero		2


	//----- nvinfo : EIATTR_SYSCALL_OFFSETS
	.align		4
        /*0538*/ 	.byte	0x04, 0x46
        /*053a*/ 	.short	(.L_94 - .L_93)


	//   ....[0]....
.L_93:
        /*053c*/ 	.word	0x000012a0


	//   ....[1]....
        /*0540*/ 	.word	0x0000dc60


	//   ....[2]....
        /*0544*/ 	.word	0x0000dda0


	//   ....[3]....
        /*0548*/ 	.word	0x0000dee0


	//   ....[4]....
        /*054c*/ 	.word	0x0000e000


	//   ....[5]....
        /*0550*/ 	.word	0x0000e960


	//----- nvinfo : EIATTR_MBARRIER_INSTR_OFFSETS
	.align		4
.L_94:
        /*0554*/ 	.byte	0x04, 0x39
        /*0556*/ 	.short	(.L_96 - .L_95)


	//   ....[0]....
.L_95:
        /*0558*/ 	.word	0x00000250
        /*055c*/ 	.word	0x000000ff
        /*0560*/ 	.word	0x0002e800
        /*0564*/ 	.short	0x0100
        /*0566*/ 	.byte	0x08
	.zero		1


	//   ....[1]....
        /*0568*/ 	.word	0x00000260
        /*056c*/ 	.word	0x000000ff
        /*0570*/ 	.word	0x0002e820
        /*0574*/ 	.short	0x0100
        /*0576*/ 	.byte	0x08
	.zero		1


	//   ....[2]....
        /*0578*/ 	.word	0x00000350
        /*057c*/ 	.word	0x000000ff
        /*0580*/ 	.word	0x0002e830
        /*0584*/ 	.short	0x0100
        /*0586*/ 	.byte	0x08
	.zero		1


	//   ....[3]....
        /*0588*/ 	.word	0x00000360
        /*058c*/ 	.word	0x000000ff
        /*0590*/ 	.word	0x0002e840
        /*0594*/ 	.short	0x0100
        /*0596*/ 	.byte	0x08
	.zero		1


	//   ....[4]....
        /*0598*/ 	.word	0x00000370
        /*059c*/ 	.word	0x000000ff
        /*05a0*/ 	.word	0x0002e838
        /*05a4*/ 	.short	0x0100
        /*05a6*/ 	.byte	0x08
	.zero		1


	//   ....[5]....
        /*05a8*/ 	.word	0x00000380
        /*05ac*/ 	.word	0x000000ff
        /*05b0*/ 	.word	0x0002e848
        /*05b4*/ 	.short	0x0100
        /*05b6*/ 	.byte	0x08
	.zero		1


	//   ....[6]....
        /*05b8*/ 	.word	0x000004b0
        /*05bc*/ 	.word	0x000000ff
        /*05c0*/ 	.word	0x0002e850
        /*05c4*/ 	.short	0x0100
        /*05c6*/ 	.byte	0x08
	.zero		1


	//   ....[7]....
        /*05c8*/ 	.word	0x000004c0
        /*05cc*/ 	.word	0x000000ff
        /*05d0*/ 	.word	0x0002e860
        /*05d4*/ 	.short	0x0100
        /*05d6*/ 	.byte	0x08
	.zero		1


	//   ....[8]....
        /*05d8*/ 	.word	0x000004d0
        /*05dc*/ 	.word	0x000000ff
        /*05e0*/ 	.word	0x0002e858
        /*05e4*/ 	.short	0x0100
        /*05e6*/ 	.byte	0x08
	.zero		1


	//   ....[9]....
        /*05e8*/ 	.word	0x000004e0
        /*05ec*/ 	.word	0x000000ff
        /*05f0*/ 	.word	0x0002e868
        /*05f4*/ 	.short	0x0100
        /*05f6*/ 	.byte	0x08
	.zero		1


	//   ....[10]....
        /*05f8*/ 	.word	0x000005d0
        /*05fc*/ 	.word	0x000000ff
        /*0600*/ 	.word	0x0002e870
        /*0604*/ 	.short	0x0100
        /*0606*/ 	.byte	0x06
	.zero		1


	//   ....[11]....
        /*0608*/ 	.word	0x000005e0
        /*060c*/ 	.word	0x000000ff
        /*0610*/ 	.word	0x0002e880
        /*0614*/ 	.short	0x0100
        /*0616*/ 	.byte	0x06
	.zero		1


	//   ....[12]....
        /*0618*/ 	.word	0x000005f0
        /*061c*/ 	.word	0x000000ff
        /*0620*/ 	.word	0x0002e878
        /*0624*/ 	.short	0x0100
        /*0626*/ 	.byte	0x06
	.zero		1


	//   ....[13]....
        /*0628*/ 	.word	0x00000600
        /*062c*/ 	.word	0x000000ff
        /*0630*/ 	.word	0x0002e888
        /*0634*/ 	.short	0x0100
        /*0636*/ 	.byte	0x06
	.zero		1


	//   ....[14]....
        /*0638*/ 	.word	0x00000730
        /*063c*/ 	.word	0x000000ff
        /*0640*/ 	.word	0x0002e890
        /*0644*/ 	.short	0x0100
        /*0646*/ 	.byte	0x08
	.zero		1


	//   ....[15]....
        /*0648*/ 	.word	0x00000740
        /*064c*/ 	.word	0x000000ff
        /*0650*/ 	.word	0x0002e8a0
        /*0654*/ 	.short	0x0100
        /*0656*/ 	.byte	0x08
	.zero		1


	//   ....[16]....
        /*0658*/ 	.word	0x00000750
        /*065c*/ 	.word	0x000000ff
        /*0660*/ 	.word	0x0002e898
        /*0664*/ 	.short	0x0100
        /*0666*/ 	.byte	0x08
	.zero		1


	//   ....[17]....
        /*0668*/ 	.word	0x00000760
        /*066c*/ 	.word	0x000000ff
        /*0670*/ 	.word	0x0002e8a8
        /*0674*/ 	.short	0x0100
        /*0676*/ 	.byte	0x08
	.zero		1


	//   ....[18]....
        /*0678*/ 	.word	0x00000890
        /*067c*/ 	.word	0x000000ff
        /*0680*/ 	.word	0x0002e8b0
        /*0684*/ 	.short	0x0100
        /*0686*/ 	.byte	0x08
	.zero		1


	//   ....[19]....
        /*0688*/ 	.word	0x000008a0
        /*068c*/ 	.word	0x000000ff
        /*0690*/ 	.word	0x0002e8c0
        /*0694*/ 	.short	0x0100
        /*0696*/ 	.byte	0x08
	.zero		1


	//   ....[20]....
        /*0698*/ 	.word	0x000008b0
        /*069c*/ 	.word	0x000000ff
        /*06a0*/ 	.word	0x0002e8b8
        /*06a4*/ 	.short	0x0100
        /*06a6*/ 	.byte	0x08
	.zero		1


	//   ....[21]....
        /*06a8*/ 	.word	0x000008c0
        /*06ac*/ 	.word	0x000000ff
        /*06b0*/ 	.word	0x0002e8c8
        /*06b4*/ 	.short	0x0100
        /*06b6*/ 	.byte	0x08
	.zero		1


	//   ....[22]....
        /*06b8*/ 	.word	0x00001520
        /*06bc*/ 	.word	0x000000ff
        /*06c0*/ 	.word	0x0002e800
        /*06c4*/ 	.short	0x010a
        /*06c6*/ 	.byte	0x27
	.zero		1


	//   ....[23]....
        /*06c8*/ 	.word	0x000015a0
        /*06cc*/ 	.word	0x000000ff
        /*06d0*/ 	.word	0x0002e830
        /*06d4*/ 	.short	0x010a
        /*06d6*/ 	.byte	0x27
	.zero		1


	//   ....[24]....
        /*06d8*/ 	.word	0x00001620
        /*06dc*/ 	.word	0x000000ff
        /*06e0*/ 	.word	0x0002e830
        /*06e4*/ 	.short	0x010a
        /*06e6*/ 	.byte	0x27
	.zero		1


	//   ....[25]....
        /*06e8*/ 	.word	0x000049a0
        /*06ec*/ 	.word	0x00000039
        /*06f0*/ 	.word	0x00000000
        /*06f4*/ 	.short	0x0101
        /*06f6*/ 	.byte	0x3f
	.zero		1


	//   ....[26]....
        /*06f8*/ 	.word	0x000062d0
        /*06fc*/ 	.word	0x000000ff
        /*0700*/ 	.word	0x0002e830
        /*0704*/ 	.short	0x010a
        /*0706*/ 	.byte	0x07
	.zero		1


	//   ....[27]....
        /*0708*/ 	.word	0x00006310
        /*070c*/ 	.word	0x000000ff
        /*0710*/ 	.word	0x0002e830
        /*0714*/ 	.short	0x010a
        /*0716*/ 	.byte	0x07
	.zero		1


	//   ....[28]....
        /*0718*/ 	.word	0x00006f00
        /*071c*/ 	.word	0x000000ff
        /*0720*/ 	.word	0x0002e850
        /*0724*/ 	.short	0x010a
        /*0726*/ 	.byte	0x0a
	.zero		1


	//   ....[29]....
        /*0728*/ 	.word	0x00006f40
        /*072c*/ 	.word	0x000000ff
        /*0730*/ 	.word	0x0002e850
        /*0734*/ 	.short	0x010a
        /*0736*/ 	.byte	0x0a
	.zero		1


	//   ....[30]....
        /*0738*/ 	.word	0x00009b20
        /*073c*/ 	.word	0x00000006
        /*0740*/ 	.word	0x00000000
        /*0744*/ 	.short	0x0101
        /*0746*/ 	.byte	0x3f
	.zero		1


	//   ....[31]....
        /*0748*/ 	.word	0x00009e90
        /*074c*/ 	.word	0x000000ff
        /*0750*/ 	.word	0x00000000
        /*0754*/ 	.short	0x0101
        /*0756*/ 	.byte	0x04
	.zero		1


	//   ....[32]....
        /*0758*/ 	.word	0x0000a610
        /*075c*/ 	.word	0x000000ff
        /*0760*/ 	.word	0x0002e850
        /*0764*/ 	.short	0x010a
        /*0766*/ 	.byte	0x07
	.zero		1


	//   ....[33]....
        /*0768*/ 	.word	0x0000a650
        /*076c*/ 	.word	0x000000ff
        /*0770*/ 	.word	0x0002e850
        /*0774*/ 	.short	0x010a
        /*0776*/ 	.byte	0x07
	.zero		1


	//   ....[34]....
        /*0778*/ 	.word	0x0000ad50
        /*077c*/ 	.word	0x000000ff
        /*0780*/ 	.word	0x00000000
        /*0784*/ 	.short	0x0101
        /*0786*/ 	.byte	0x04
	.zero		1


	//   ....[35]....
        /*0788*/ 	.word	0x0000c3e0
        /*078c*/ 	.word	0x000000ff
        /*0790*/ 	.word	0x00000000
        /*0794*/ 	.short	0x0101
        /*0796*/ 	.byte	0x04
	.zero		1


	//   ....[36]....
        /*0798*/ 	.word	0x0000e520
        /*079c*/ 	.word	0x000000ff
        /*07a0*/ 	.word	0x0002e880
        /*07a4*/ 	.short	0x010a
        /*07a6*/ 	.byte	0x26
	.zero		1


	//   ....[37]....
        /*07a8*/ 	.word	0x0000e670
        /*07ac*/ 	.word	0x000000ff
        /*07b0*/ 	.word	0x0002e840
        /*07b4*/ 	.short	0x010a
        /*07b6*/ 	.byte	0x26
	.zero		1


	//   ....[38]....
        /*07b8*/ 	.word	0x0000f270
        /*07bc*/ 	.word	0x000000ff
        /*07c0*/ 	.word	0x0002e800
        /*07c4*/ 	.short	0x0107
        /*07c6*/ 	.byte	0x26
	.zero		1


	//   ....[39]....
        /*07c8*/ 	.word	0x0000f2c0
        /*07cc*/ 	.word	0x000000ff
        /*07d0*/ 	.word	0x0002e800
        /*07d4*/ 	.short	0x0101
        /*07d6*/ 	.byte	0x26
	.zero		1


	//   ....[40]....
        /*07d8*/ 	.word	0x0000f2e0
        /*07dc*/ 	.word	0x000000ff
        /*07e0*/ 	.word	0x0002e820
        /*07e4*/ 	.short	0x010a
        /*07e6*/ 	.byte	0x26
	.zero		1


	//   ....[41]....
        /*07e8*/ 	.word	0x0000f5c0
        /*07ec*/ 	.word	0x00000004
        /*07f0*/ 	.word	0x0002e880
        /*07f4*/ 	.short	0x010a
        /*07f6*/ 	.byte	0x3f
	.zero		1


	//   ....[42]....
        /*07f8*/ 	.word	0x0000f800
        /*07fc*/ 	.word	0x00000004
        /*0800*/ 	.word	0x0002e840
        /*0804*/ 	.short	0x010a
        /*0806*/ 	.byte	0x3f
	.zero		1


	//   ....[43]....
        /*0808*/ 	.word	0x0000faa0
        /*080c*/ 	.word	0x00000012
        /*0810*/ 	.word	0x0002e870
        /*0814*/ 	.short	0x010a
        /*0816*/ 	.byte	0x3f
	.zero		1


	//   ....[44]....
        /*0818*/ 	.word	0x0000fb00
        /*081c*/ 	.word	0x00000012
        /*0820*/ 	.word	0x0002e860
        /*0824*/ 	.short	0x010a
        /*0826*/ 	.byte	0x3f
	.zero		1


	//   ....[45]....
        /*0828*/ 	.word	0x00010170
        /*082c*/ 	.word	0x00000012
        /*0830*/ 	.word	0x0002e850
        /*0834*/ 	.short	0x0101
        /*0836*/ 	.byte	0x3f
	.zero		1


	//   ....[46]....
        /*0838*/ 	.word	0x000101e0
        /*083c*/ 	.word	0x00000000
        /*0840*/ 	.word	0x00000000
        /*0844*/ 	.short	0x0101
        /*0846*/ 	.byte	0x3f
	.zero		1


	//   ....[47]....
        /*0848*/ 	.word	0x00010300
        /*084c*/ 	.word	0x00000010
        /*0850*/ 	.word	0x0002e870
        /*0854*/ 	.short	0x010a
        /*0856*/ 	.byte	0x3f
	.zero		1


	//   ....[48]....
        /*0858*/ 	.word	0x00010390
        /*085c*/ 	.word	0x00000010
        /*0860*/ 	.word	0x0002e860
        /*0864*/ 	.short	0x010a
        /*0866*/ 	.byte	0x3f
	.zero		1


	//   ....[49]....
        /*0868*/ 	.word	0x000109f0
        /*086c*/ 	.word	0x00000010
        /*0870*/ 	.word	0x0002e850
        /*0874*/ 	.short	0x0101
        /*0876*/ 	.byte	0x3f
	.zero		1


	//   ....[50]....
        /*0878*/ 	.word	0x00010a60
        /*087c*/ 	.word	0x00000000
        /*0880*/ 	.word	0x00000000
        /*0884*/ 	.short	0x0101
        /*0886*/ 	.byte	0x3f
	.zero		1


	//   ....[51]....
        /*0888*/ 	.word	0x00010b00
        /*088c*/ 	.word	0x00000009
        /*0890*/ 	.word	0x0002e820
        /*0894*/ 	.short	0x010a
        /*0896*/ 	.byte	0x3f
	.zero		1


	//   ....[52]....
        /*0898*/ 	.word	0x00010c40
        /*089c*/ 	.word	0x00000005
        /*08a0*/ 	.word	0x00000000
        /*08a4*/ 	.short	0x010a
        /*08a6*/ 	.byte	0x3f
	.zero		1


	//   ....[53]....
        /*08a8*/ 	.word	0x00010cb0
        /*08ac*/ 	.word	0x00000007
        /*08b0*/ 	.word	0x00000000
        /*08b4*/ 	.short	0x010a
        /*08b6*/ 	.byte	0x3f
	.zero		1


	//   ....[54]....
        /*08b8*/ 	.word	0x00010d00
        /*08bc*/ 	.word	0x00000005
        /*08c0*/ 	.word	0x0002e860
        /*08c4*/ 	.short	0x010a
        /*08c6*/ 	.byte	0x3f
	.zero		1


	//   ....[55]....
        /*08c8*/ 	.word	0x00010d50
        /*08cc*/ 	.word	0x00000003
        /*08d0*/ 	.word	0x0002e860
        /*08d4*/ 	.short	0x010a
        /*08d6*/ 	.byte	0x3f
	.zero		1


	//   ....[56]....
        /*08d8*/ 	.word	0x00010d90
        /*08dc*/ 	.word	0x00000005
        /*08e0*/ 	.word	0x0002e880
        /*08e4*/ 	.short	0x010a
        /*08e6*/ 	.byte	0x3f
	.zero		1


	//   ....[57]....
        /*08e8*/ 	.word	0x00010db0
        /*08ec*/ 	.word	0x00000003
        /*08f0*/ 	.word	0x0002e880
        /*08f4*/ 	.short	0x010a
        /*08f6*/ 	.byte	0x3f
	.zero		1


	//   ....[58]....
        /*08f8*/ 	.word	0x00010e20
        /*08fc*/ 	.word	0x00000003
        /*0900*/ 	.word	0x0002e800
        /*0904*/ 	.short	0x010a
        /*0906*/ 	.byte	0x3f
	.zero		1


	//   ....[59]....
        /*0908*/ 	.word	0x00010e80
        /*090c*/ 	.word	0x00000003
        /*0910*/ 	.word	0x0002e830
        /*0914*/ 	.short	0x010a
        /*0916*/ 	.byte	0x3f
	.zero		1


	//   ....[60]....
        /*0918*/ 	.word	0x00010ee0
        /*091c*/ 	.word	0x0000000c
        /*0920*/ 	.word	0x0002e830
        /*0924*/ 	.short	0x010a
        /*0926*/ 	.byte	0x3f
	.zero		1


	//   ....[61]....
        /*0928*/ 	.word	0x00010f40
        /*092c*/ 	.word	0x0000000b
        /*0930*/ 	.word	0x0002e850
        /*0934*/ 	.short	0x010a
        /*0936*/ 	.byte	0x3f
	.zero		1


	//   ....[62]....
        /*0938*/ 	.word	0x00010fa0
        /*093c*/ 	.word	0x00000000
        /*0940*/ 	.word	0x0002e850
        /*0944*/ 	.short	0x010a
        /*0946*/ 	.byte	0x3f
	.zero		1


	//   ....[63]....
        /*0948*/ 	.word	0x00011100
        /*094c*/ 	.word	0x00000003
        /*0950*/ 	.word	0x0002e880
        /*0954*/ 	.short	0x010a
        /*0956*/ 	.byte	0x3f
	.zero		1


	//   ....[64]....
        /*0958*/ 	.word	0x00011160
        /*095c*/ 	.word	0x00000003
        /*0960*/ 	.word	0x0002e840
        /*0964*/ 	.short	0x010a
        /*0966*/ 	.byte	0x3f
	.zero		1


	//   ....[65]....
        /*0968*/ 	.word	0x00011c70
        /*096c*/ 	.word	0x00000003
        /*0970*/ 	.word	0x0002e820
        /*0974*/ 	.short	0x010a
        /*0976*/ 	.byte	0x3f
	.zero		1


	//   ....[66]....
        /*0978*/ 	.word	0x00011cc0
        /*097c*/ 	.word	0x00000004
        /*0980*/ 	.word	0x0002e880
        /*0984*/ 	.short	0x010a
        /*0986*/ 	.byte	0x3f
	.zero		1


	//   ....[67]....
        /*0988*/ 	.word	0x00011d10
        /*098c*/ 	.word	0x00000004
        /*0990*/ 	.word	0x0002e840
        /*0994*/ 	.short	0x010a
        /*0996*/ 	.byte	0x3f
	.zero		1


	//   ....[68]....
        /*0998*/ 	.word	0x00011d60
        /*099c*/ 	.word	0x00000012
        /*09a0*/ 	.word	0x0002e870
        /*09a4*/ 	.short	0x010a
        /*09a6*/ 	.byte	0x3f
	.zero		1


	//   ....[69]....
        /*09a8*/ 	.word	0x00011db0
        /*09ac*/ 	.word	0x00000012
        /*09b0*/ 	.word	0x0002e860
        /*09b4*/ 	.short	0x010a
        /*09b6*/ 	.byte	0x3f
	.zero		1


	//   ....[70]....
        /*09b8*/ 	.word	0x00011e00
        /*09bc*/ 	.word	0x00000010
        /*09c0*/ 	.word	0x0002e870
        /*09c4*/ 	.short	0x010a
        /*09c6*/ 	.byte	0x3f
	.zero		1


	//   ....[71]....
        /*09c8*/ 	.word	0x00011e50
        /*09cc*/ 	.word	0x00000010
        /*09d0*/ 	.word	0x0002e860
        /*09d4*/ 	.short	0x010a
        /*09d6*/ 	.byte	0x3f
	.zero		1


	//   ....[72]....
        /*09d8*/ 	.word	0x00011ea0
        /*09dc*/ 	.word	0x00000009
        /*09e0*/ 	.word	0x0002e820
        /*09e4*/ 	.short	0x010a
        /*09e6*/ 	.byte	0x3f
	.zero		1


	//   ....[73]....
        /*09e8*/ 	.word	0x00011ef0
        /*09ec*/ 	.word	0x00000005
        /*09f0*/ 	.word	0x00000000
        /*09f4*/ 	.short	0x010a
        /*09f6*/ 	.byte	0x3f
	.zero		1


	//   ....[74]....
        /*09f8*/ 	.word	0x00011f40
        /*09fc*/ 	.word	0x00000007
        /*0a00*/ 	.word	0x00000000
        /*0a04*/ 	.short	0x010a
        /*0a06*/ 	.byte	0x3f
	.zero		1


	//   ....[75]....
        /*0a08*/ 	.word	0x00011f90
        /*0a0c*/ 	.word	0x00000005
        /*0a10*/ 	.word	0x0002e860
        /*0a14*/ 	.short	0x010a
        /*0a16*/ 	.byte	0x3f
	.zero		1


	//   ....[76]....
        /*0a18*/ 	.word	0x00011fe0
        /*0a1c*/ 	.word	0x00000003
        /*0a20*/ 	.word	0x0002e860
        /*0a24*/ 	.short	0x010a
        /*0a26*/ 	.byte	0x3f
	.zero		1


	//   ....[77]....
        /*0a28*/ 	.word	0x00012030
        /*0a2c*/ 	.word	0x00000005
        /*0a30*/ 	.word	0x0002e880
        /*0a34*/ 	.short	0x010a
        /*0a36*/ 	.byte	0x3f
	.zero		1


	//----- nvinfo : EIATTR_NUM_MBARRIERS
	.align		4
.L_96:
        /*0a38*/ 	.byte	0x03, 0x38
        /*0a3a*/ 	.short	0x0016


	//----- nvinfo : EIATTR_EXIT_INSTR_OFFSETS
	.align		4
        /*0a3c*/ 	.byte	0x04, 0x1c
        /*0a3e*/ 	.short	(.L_98 - .L_97)


	//   ....[0]....
.L_97:
        /*0a40*/ 	.word	0x00010e00


	//----- nvinfo : EIATTR_MAX_THREADS
	.align		4
.L_98:
        /*0a44*/ 	.byte	0x04, 0x05
        /*0a46*/ 	.short	(.L_100 - .L_99)
.L_99:
        /*0a48*/ 	.word	0x00000180
        /*0a4c*/ 	.word	0x00000001
        /*0a50*/ 	.word	0x00000001


	//----- nvinfo : EIATTR_CRS_STACK_SIZE
	.align		4
.L_100:
        /*0a54*/ 	.byte	0x04, 0x1e
        /*0a56*/ 	.short	(.L_102 - .L_101)
.L_101:
        /*0a58*/ 	.word	0x00000000


	//----- nvinfo : EIATTR_CBANK_PARAM_SIZE
	.align		4
.L_102:
        /*0a5c*/ 	.byte	0x03, 0x19
        /*0a5e*/ 	.short	0x0a70


	//----- nvinfo : EIATTR_PARAM_CBANK
	.align		4
        /*0a60*/ 	.byte	0x04, 0x0a
        /*0a62*/ 	.short	(.L_104 - .L_103)
	.align		4
.L_103:
        /*0a64*/ 	.word	index@(.nv.constant0._ZN7cutlass13device_kernelIN5flash11enable_sm90INS1_16FlashAttnFwdSm90INS1_25CollectiveMainloopFwdSm90ILi2EN4cute5tupleIJNS5_1CILi1EEES8_S8_EEENS6_IJNS7_ILi128EEENS7_ILi224EEESA_EEELi128ENS_12float_e4m3_tEfNS_4arch4Sm90ELb0ELb0ELb1ELb0ELb0ELb0ELb0ELb1ELb1ELb1ELb1ELb0EEENS1_21CollectiveEpilogueFwdINS6_IJSA_SA_SB_EEES9_NS_10bfloat16_tESF_Li256ELb0ELb1ELb1ELb1EEENS1_19SingleTileSchedulerILb0ELb1ELb1ELi128EEEEEEEEEvNT_6ParamsE)
        /*0a68*/ 	.short	0x0210
        /*0a6a*/ 	.short	0x0a70


	//----- nvinfo : EIATTR_SW_WAR
	.align		4
.L_104:
        /*0a6c*/ 	.byte	0x04, 0x36
        /*0a6e*/ 	.short	(.L_106 - .L_105)
.L_105:
        /*0a70*/ 	.word	0x00000008
.L_106:


//--------------------- .nv.info._ZN7cutlass13device_kernelIN5flash11enable_sm90INS1_16FlashAttnFwdSm90INS1_25CollectiveMainloopFwdSm90ILi2EN4cute5tupleIJNS5_1CILi1EEES8_S8_EEENS6_IJNS7_ILi128EEENS7_ILi224EEESA_EEELi128ENS_12float_e4m3_tEfNS_4arch4Sm90ELb0ELb0ELb1ELb1ELb0ELb0ELb0ELb1ELb1ELb1ELb1ELb0EEENS1_21CollectiveEpilogueFwdINS6_IJSA_SA_SB_EEES9_NS_10bfloat16_tESF_Li256ELb1ELb1ELb1ELb1EEENS1_36VarlenDynamicPersistentTileSchedulerILi128ELi224ELi256ELi128ELb1ELb1ELb1ELb0ELb1ELb1EEEEEEEEEvNT_6ParamsE --------------------------
	.section	.nv.info._ZN7cutlass13device_kernelIN5flash11enable_sm90INS1_16FlashAttnFwdSm90INS1_25CollectiveMainloopFwdSm90ILi2EN4cute5tupleIJNS5_1CILi1EEES8_S8_EEENS6_IJNS7_ILi128EEENS7_ILi224EEESA_EEELi128ENS_12float_e4m3_tEfNS_4arch4Sm90ELb0ELb0ELb1ELb1ELb0ELb0ELb0ELb1ELb1ELb1ELb1ELb0EEENS1_21CollectiveEpilogueFwdINS6_IJSA_SA_SB_EEES9_NS_10bfloat16_tESF_Li256ELb1ELb1ELb1ELb1EEENS1_36VarlenDynamicPersistentTileSchedulerILi128ELi224ELi256ELi128ELb1ELb1ELb1ELb0ELb1ELb1EEEEEEEEEvNT_6ParamsE,"",@"SHT_CUDA_INFO"
	.sectionflags	@""
	.align	4


	//----- nvinfo : EIATTR_CUDA_API_VERSION
	.align		4
        /*0000*/ 	.byte	0x04, 0x37
        /*0002*/ 	.short	(.L_108 - .L_107)
.L_107:
        /*0004*/ 	.word	0x00000082


	//----- nvinfo : EIATTR_KPARAM_INFO
	.align		4
.L_108:
        /*0008*/ 	.byte	0x04, 0x17
        /*000a*/ 	.short	(.L_110 - .L_109)
.L_109:
        /*000c*/ 	.word	0x00000000
        /*0010*/ 	.short	0x0000
        /*0012*/ 	.short	0x0070
        /*0014*/ 	.byte	0x00, 0xf0, 0x01, 0x2a


	//----- nvinfo : EIATTR_SPARSE_MMA_MASK
	.align		4
.L_110:
        /*0018*/ 	.byte	0x03, 0x50
        /*001a*/ 	.short	0x0000


	//----- nvinfo : EIATTR_MAXREG_COUNT
	.align		4
        /*001c*/ 	.byte	0x03, 0x1b
        /*001e*/ 	.short	0x00a8


	//----- nvinfo : EIATTR_NUM_BARRIERS
	.align		4
        /*0020*/ 	.byte	0x02, 0x4c
        /*0022*/ 	.byte	0x10
	.zero		1


	//----- nvinfo : EIATTR_EXTERNS
	.align		4
        /*0024*/ 	.byte	0x04, 0x0f
        /*0026*/ 	.short	(.L_112 - .L_111)


	//   ....[0]....
	.align		4
.L_111:
        /*0028*/ 	.word	index@(__assertfail)


	//----- nvinfo : EIATTR_ANNOTATIONS
	.align		4
.L_112:
        /*002c*/ 	.byte	0x04, 0x55
        /*002e*/ 	.short	(.L_114 - .L_113)


	//   ....[0]....
.L_113:
        /* <DEDUP_REMOVED lines=53> */


	//----- nvinfo : EIATTR_MERCURY_ISA_VERSION
	.align		4
.L_114:
        /*0368*/ 	.byte	0x03, 0x5f
        /*036a*/ 	.short	0x0101


	//----- nvinfo : EIATTR_UNUSED_LOAD_BYTE_OFFSET
	.align		4
        /*036c*/ 	.byte	0x04, 0x44
        /*036e*/ 	.short	(.L_116 - .L_115)


	//   ....[0]....
.L_115:
        /*0370*/ 	.word	0x00000a40
        /*0374*/ 	.word	0x0000fff0


	//   ....[1]....
        /*0378*/ 	.word	0x0000bbe0
        /*037c*/ 	.word	0x0000fff0


	//----- nvinfo : EIATTR_INT_WARP_WIDE_INSTR_OFFSETS
	.align		4
.L_116:
        /*0380*/ 	.byte	0x04, 0x31
        /*0382*/ 	.short	(.L_118 - .L_117)


	//   ....[0]....
.L_117:
        /*0384*/ 	.word	0x00000130


	//   ....[1]....
        /*0388*/ 	.word	0x00000170


	//   ....[2]....
        /*038c*/ 	.word	0x000001e0


	//   ....[3]....
        /*0390*/ 	.word	0x00011180


	//   ....[4]....
        /*0394*/ 	.word	0x00011210


	//   ....[5]....
        /*0398*/ 	.word	0x00013a60


	//   ....[6]....
        /*039c*/ 	.word	0x00013af0


	//----- nvinfo : EIATTR_COOP_GROUP_MASK_REGIDS
	.align		4
.L_118:
        /*03a0*/ 	.byte	0x04, 0x29
        /*03a2*/ 	.short	(.L_120 - .L_119)


	//   ....[0]....
.L_119:
        /*03a4*/ 	.word	0xffffffff


	//   ....[1]....
        /*03a8*/ 	.word	0xffffffff


	//   ....[2]....
        /*03ac*/ 	.word	0xffffffff


	//   ....[3]....
        /*03b0*/ 	.word	0xffffffff


	//   ....[4]....
        /*03b4*/ 	.word	0xffffffff


	//   ....[5]....
        /*03b8*/ 	.word	0xffffffff


	//   ....[6]....
        /*03bc*/ 	.word	0xffffffff


	//   ....[7]....
        /*03c0*/ 	.word	0xffffffff


	//   ....[8]....
        /*03c4*/ 	.word	0xffffffff


	//   ....[9]....
        /*03c8*/ 	.word	0xffffffff


	//   ....[10]....
        /*03cc*/ 	.word	0xffffffff


	//   ....[11]....
        /*03d0*/ 	.word	0xffffffff


	//   ....[12]....
        /*03d4*/ 	.word	0xffffffff


	//   ....[13]....
        /*03d8*/ 	.word	0xffffffff


	//   ....[14]....
        /*03dc*/ 	.word	0xffffffff


	//   ....[15]....
        /*03e0*/ 	.word	0xffffffff


	//   ....[16]....
        /*03e4*/ 	.word	0xffffffff


	//   ....[17]....
        /*03e8*/ 	.word	0xffffffff


	//   ....[18]....
        /*03ec*/ 	.word	0xffffffff


	//   ....[19]....
        /*03f0*/ 	.word	0xffffffff


	//   ....[20]....
        /*03f4*/ 	.word	0xffffffff


	//   ....[21]....
        /*03f8*/ 	.word	0xffffffff


	//   ....[22]....
        /*03fc*/ 	.word	0xffffffff


	//   ....[23]....
        /*0400*/ 	.word	0xffffffff


	//   ....[24]....
        /*0404*/ 	.word	0xffffffff


	//   ....[25]....
        /*0408*/ 	.word	0xffffffff


	//   ....[26]....
        /*040c*/ 	.word	0xffffffff


	//   ....[27]....
        /*0410*/ 	.word	0xffffffff


	//   ....[28]....
        /*0414*/ 	.word	0xffffffff


	//   ....[29]....
        /*0418*/ 	.word	0xffffffff


	//   ....[30]....
        /*041c*/ 	.word	0xffffffff


	//   ....[31]....
        /*0420*/ 	.word	0xffffffff


	//   ....[32]....
        /*0424*/ 	.word	0xffffffff


	//   ....[33]....
        /*0428*/ 	.word	0xffffffff


	//   ....[34]....
        /*042c*/ 	.word	0xffffffff


	//   ....[35]....
        /*0430*/ 	.word	0xffffffff


	//   ....[36]....
        /*0434*/ 	.word	0xffffffff


	//   ....[37]....
        /*0438*/ 	.word	0xffffffff


	//   ....[38]....
        /*043c*/ 	.word	0xffffffff


	//   ....[39]....
        /*0440*/ 	.word	0xffffffff


	//   ....[40]....
        /*0444*/ 	.word	0xffffffff


	//   ....[41]....
        /*0448*/ 	.word	0xffffffff


	//   ....[42]....
        /*044c*/ 	.word	0xffffffff


	//   ....[43]....
        /*0450*/ 	.word	0xffffffff


	//   ....[44]....
        /*0454*/ 	.word	0xffffffff


	//   ....[45]....
        /*0458*/ 	.word	0xffffffff


	//   ....[46]....
        /*045c*/ 	.word	0xffffffff


	//   ....[47]....
        /*0460*/ 	.word	0xffffffff


	//   ....[48]....
        /*0464*/ 	.word	0xffffffff


	//   ....[49]....
        /*0468*/ 	.word	0xffffffff


	//   ....[50]....
        /*046c*/ 	.word	0xffffffff


	//   ....[51]....
        /*0470*/ 	.word	0xffffffff


	//   ....[52]....
        /*0474*/ 	.word	0xffffffff


	//   ....[53]....
        /*0478*/ 	.word	0xffffffff


	//   ....[54]....
        /*047c*/ 	.word	0xffffffff


	//   ....[55]....
        /*0480*/ 	.word	0xffffffff


	//   ....[56]....
        /*0484*/ 	.word	0xffffffff


	//   ....[57]....
        /*0488*/ 	.word	0xffffffff


	//   ....[58]....
        /*048c*/ 	.word	0xffffffff


	//   ....[59]....
        /*0490*/ 	.word	0xffffffff


	//   ....[60]....
        /*0494*/ 	.word	0xffffffff


	//   ....[61]....
        /*0498*/ 	.word	0xffffffff


	//   ....[62]....
        /*049c*/ 	.word	0xffffffff


	//   ....[63]....
        /*04a0*/ 	.word	0xffffffff


	//   ....[64]....
        /*04a4*/ 	.word	0xffffffff


	//   ....[65]....
        /*04a8*/ 	.word	0xffffffff


	//   ....[66]....
        /*04ac*/ 	.word	0xffffffff


	//   ....[67]....
        /*04b0*/ 	.word	0xffffffff


	//   ....[68]....
        /*04b4*/ 	.word	0xffffffff


	//   ....[69]....
        /*04b8*/ 	.word	0xffffffff


	//   ....[70]....
        /*04bc*/ 	.word	0xffffffff


	//   ....[71]....
        /*04c0*/ 	.word	0xffffffff


	//   ....[72]....
        /*04c4*/ 	.word	0xffffffff


	//   ....[73]....
        /*04c8*/ 	.word	0xffffffff


	//   ....[74]....
        /*04cc*/ 	.word	0xffffffff


	//   ....[75]....
        /*04d0*/ 	.word	0xffffffff


	//   ....[76]....
        /*04d4*/ 	.word	0xffffffff


	//   ....[77]....
        /*04d8*/ 	.word	0xffffffff


	//   ....[78]....
        /*04dc*/ 	.word	0xffffffff


	//   ....[79]....
        /*04e0*/ 	.word	0xffffffff


	//   ....[80]....
        /*04e4*/ 	.word	0xffffffff


	//   ....[81]....
        /*04e8*/ 	.word	0xffffffff


	//   ....[82]....
        /*04ec*/ 	.word	0xffffffff


	//   ....[83]....
        /*04f0*/ 	.word	0xffffffff


	//   ....[84]....
        /*04f4*/ 	.word	0xffffffff


	//   ....[85]....
        /*04f8*/ 	.word	0xffffffff


	//   ....[86]....
        /*04fc*/ 	.word	0xffffffff


	//   ....[87]....
        /*0500*/ 	.word	0xffffffff


	//   ....[88]....
        /*0504*/ 	.word	0xffffffff


	//   ....[89]....
        /*0508*/ 	.word	0xffffffff


	//   ....[90]....
        /*050c*/ 	.word	0xffffffff


	//   ....[91]....
        /*0510*/ 	.word	0xffffffff


	//   ....[92]....
        /*0514*/ 	.word	0xffffffff


	//   ....[93]....
        /*0518*/ 	.word	0xffffffff


	//   ....[94]....
        /*051c*/ 	.word	0xffffffff


	//   ....[95]....
        /*0520*/ 	.word	0xffffffff


	//   ....[96]....
        /*0524*/ 	.word	0xffffffff


	//   ....[97]....
        /*0528*/ 	.word	0xffffffff


	//   ....[98]....
        /*052c*/ 	.word	0xffffffff


	//   ....[99]....
        /*0530*/ 	.word	0xffffffff


	//   ....[100]....
        /*0534*/ 	.word	0xffffffff


	//   ....[101]....
        /*0538*/ 	.word	0xffffffff


	//   ....[102]....
        /*053c*/ 	.word	0xffffffff


	//   ....[103]....
        /*0540*/ 	.word	0xffffffff


	//   ....[104]....
        /*0544*/ 	.word	0xffffffff


	//   ....[105]....
        /*0548*/ 	.word	0xffffffff


	//   ....[106]....
        /*054c*/ 	.word	0xffffffff


	//   ....[107]....
        /*0550*/ 	.word	0xffffffff


	//   ....[108]....
        /*0554*/ 	.word	0xffffffff


	//   ....[109]....
        /*0558*/ 	.word	0xffffffff


	//   ....[110]....
        /*055c*/ 	.word	0xffffffff


	//   ....[111]....
        /*0560*/ 	.word	0xffffffff


	//   ....[112]....
        /*0564*/ 	.word	0xffffffff


	//   ....[113]....
        /*0568*/ 	.word	0xffffffff


	//   ....[114]....
        /*056c*/ 	.word	0xffffffff


	//   ....[115]....
        /*0570*/ 	.word	0xffffffff


	//   ....[116]....
        /*0574*/ 	.word	0xffffffff


	//   ....[117]....
        /*0578*/ 	.word	0xffffffff


	//   ....[118]....
        /*057c*/ 	.word	0xffffffff


	//   ....[119]....
        /*0580*/ 	.word	0xffffffff


	//   ....[120]....
        /*0584*/ 	.word	0xffffffff


	//   ....[121]....
        /*0588*/ 	.word	0xffffffff


	//   ....[122]....
        /*058c*/ 	.word	0xffffffff


	//   ....[123]....
        /*0590*/ 	.word	0xffffffff


	//   ....[124]....
        /*0594*/ 	.word	0xffffffff


	//   ....[125]....
        /*0598*/ 	.word	0xffffffff


	//   ....[126]....
        /*059c*/ 	.word	0xffffffff


	//   ....[127]....
        /*05a0*/ 	.word	0xffffffff


	//   ....[128]....
        /*05a4*/ 	.word	0xffffffff


	//   ....[129]....
        /*05a8*/ 	.word	0xffffffff


	//   ....[130]....
        /*05ac*/ 	.word	0xffffffff


	//   ....[131]....
        /*05b0*/ 	.word	0xffffffff


	//   ....[132]....
        /*05b4*/ 	.word	0xffffffff


	//   ....[133]....
        /*05b8*/ 	.word	0xffffffff


	//   ....[134]....
        /*05bc*/ 	.word	0xffffffff


	//   ....[135]....
        /*05c0*/ 	.word	0xffffffff


	//   ....[136]....
        /*05c4*/ 	.word	0xffffffff


	//   ....[137]....
        /*05c8*/ 	.word	0xffffffff


	//   ....[138]....
        /*05cc*/ 	.word	0xffffffff


	//   ....[139]....
        /*05d0*/ 	.word	0xffffffff


	//   ....[140]....
        /*05d4*/ 	.word	0xffffffff


	//   ....[141]....
        /*05d8*/ 	.word	0xffffffff


	//   ....[142]....
        /*05dc*/ 	.word	0xffffffff


	//   ....[143]....
        /*05e0*/ 	.word	0xffffffff


	//   ....[144]....
        /*05e4*/ 	.word	0xffffffff


	//   ....[145]....
        /*05e8*/ 	.word	0xffffffff


	//   ....[146]....
        /*05ec*/ 	.word	0xffffffff


	//   ....[147]....
        /*05f0*/ 	.word	0xffffffff


	//   ....[148]....
        /*05f4*/ 	.word	0xffffffff


	//   ....[149]....
        /*05f8*/ 	.word	0xffffffff


	//   ....[150]....
        /*05fc*/ 	.word	0xffffffff


	//   ....[151]....
        /*0600*/ 	.word	0xffffffff


	//   ....[152]....
        /*0604*/ 	.word	0xffffffff


	//   ....[153]....
        /*0608*/ 	.word	0xffffffff


	//   ....[154]....
        /*060c*/ 	.word	0xffffffff


	//   ....[155]....
        /*0610*/ 	.word	0xffffffff


	//   ....[156]....
        /*0614*/ 	.word	0xffffffff


	//   ....[157]....
        /*0618*/ 	.word	0xffffffff


	//   ....[158]....
        /*061c*/ 	.word	0xffffffff


	//   ....[159]....
        /*0620*/ 	.word	0xffffffff


	//   ....[160]....
        /*0624*/ 	.word	0xffffffff


	//   ....[161]....
        /*0628*/ 	.word	0x0500000f


	//   ....[162]....
        /*062c*/ 	.word	0x0500000f


	//   ....[163]....
        /*0630*/ 	.word	0x0500000f


	//   ....[164]....
        /*0634*/ 	.word	0x0500000f


	//   ....[165]....
        /*0638*/ 	.word	0x0500000f


	//   ....[166]....
        /*063c*/ 	.word	0x0500000f


	//   ....[167]....
        /*0640*/ 	.word	0x0500000f


	//   ....[168]....
        /*0644*/ 	.word	0x0500000f


	//   ....[169]....
        /*0648*/ 	.word	0x0500000f


	//   ....[170]....
        /*064c*/ 	.word	0x0500000f


	//   ....[171]....
        /*0650*/ 	.word	0x0500000f


	//   ....[172]....
        /*0654*/ 	.word	0x0500000f


	//   ....[173]....
        /*0658*/ 	.word	0x0500000f


	//   ....[174]....
        /*065c*/ 	.word	0x0500000f


	//   ....[175]....
        /*0660*/ 	.word	0x0500000f


	//   ....[176]....
        /*0664*/ 	.word	0x0500000f


	//   ....[177]....
        /*0668*/ 	.word	0x0500000f


	//   ....[178]....
        /*066c*/ 	.word	0x0500000f


	//----- nvinfo : EIATTR_COOP_GROUP_INSTR_OFFSETS
	.align		4
.L_120:
        /*0670*/ 	.byte	0x04, 0x28
        /*0672*/ 	.short	(.L_122 - .L_121)


	//   ....[0]....
.L_121:
        /*0674*/ 	.word	0x00000070


	//   ....[1]....
        /*0678*/ 	.word	0x00000140


	//   ....[2]....
        /*067c*/ 	.word	0x00000190


	//   ....[3]....
        /*0680*/ 	.word	0x000003c0


	//   ....[4]....
        /*0684*/ 	.word	0x00000520


	//   ....[5]....
        /*0688*/ 	.word	0x00000640


	//   ....[6]....
        /*068c*/ 	.word	0x000007a0


	//   ....[7]....
        /*0690*/ 	.word	0x00001a30


	//   ....[8]....
        /*0694*/ 	.word	0x000046b0


	//   ....[9]....
        /*0698*/ 	.word	0x00004720


	//   ....[10]....
        /*069c*/ 	.word	0x00005030


	//   ....[11]....
        /*06a0*/ 	.word	0x000050d0


	//   ....[12]....
        /*06a4*/ 	.word	0x00009040


	//   ....[13]....
        /*06a8*/ 	.word	0x00009060


	//   ....[14]....
        /*06ac*/ 	.word	0x00009080


	//   ....[15]....
        /*06b0*/ 	.word	0x000090a0


	//   ....[16]....
        /*06b4*/ 	.word	0x0000b420


	//   ....[17]....
        /*06b8*/ 	.word	0x0000b430


	//   ....[18]....
        /*06bc*/ 	.word	0x0000b4b0


	//   ....[19]....
        /*06c0*/ 	.word	0x0000b4c0


	//   ....[20]....
        /*06c4*/ 	.word	0x0000c400


	//   ....[21]....
        /*06c8*/ 	.word	0x0000c420


	//   ....[22]....
        /*06cc*/ 	.word	0x0000c450


	//   ....[23]....
        /*06d0*/ 	.word	0x0000c470


	//   ....[24]....
        /*06d4*/ 	.word	0x0000c490


	//   ....[25]....
        /*06d8*/ 	.word	0x0000c4b0


	//   ....[26]....
        /*06dc*/ 	.word	0x0000c4d0


	//   ....[27]....
        /*06e0*/ 	.word	0x0000c4e0


	//   ....[28]....
        /*06e4*/ 	.word	0x0000c4f0


	//   ....[29]....
        /*06e8*/ 	.word	0x0000c500


	//   ....[30]....
        /*06ec*/ 	.word	0x0000c510


	//   ....[31]....
        /*06f0*/ 	.word	0x0000c520


	//   ....[32]....
        /*06f4*/ 	.word	0x0000c530


	//   ....[33]....
        /*06f8*/ 	.word	0x0000c540


	//   ....[34]....
        /*06fc*/ 	.word	0x0000c550


	//   ....[35]....
        /*0700*/ 	.word	0x0000c560


	//   ....[36]....
        /*0704*/ 	.word	0x0000c570


	//   ....[37]....
        /*0708*/ 	.word	0x0000c580


	//   ....[38]....
        /*070c*/ 	.word	0x0000c590


	//   ....[39]....
        /*0710*/ 	.word	0x0000c5a0


	//   ....[40]....
        /*0714*/ 	.word	0x0000c5b0


	//   ....[41]....
        /*0718*/ 	.word	0x0000c5c0


	//   ....[42]....
        /*071c*/ 	.word	0x0000c5d0


	//   ....[43]....
        /*0720*/ 	.word	0x0000c5e0


	//   ....[44]....
        /*0724*/ 	.word	0x0000c5f0


	//   ....[45]....
        /*0728*/ 	.word	0x0000c600


	//   ....[46]....
        /*072c*/ 	.word	0x0000c610


	//   ....[47]....
        /*0730*/ 	.word	0x0000c620


	//   ....[48]....
        /*0734*/ 	.word	0x0000c630


	//   ....[49]....
        /*0738*/ 	.word	0x0000c640


	//   ....[50]....
        /*073c*/ 	.word	0x0000c650


	//   ....[51]....
        /*0740*/ 	.word	0x0000c660


	//   ....[52]....
        /*0744*/ 	.word	0x0000c670


	//   ....[53]....
        /*0748*/ 	.word	0x0000c680


	//   ....[54]....
        /*074c*/ 	.word	0x0000c690


	//   ....[55]....
        /*0750*/ 	.word	0x0000c6a0


	//   ....[56]....
        /*0754*/ 	.word	0x0000c6b0


	//   ....[57]....
        /*0758*/ 	.word	0x0000c6c0


	//   ....[58]....
        /*075c*/ 	.word	0x0000c6d0


	//   ....[59]....
        /*0760*/ 	.word	0x0000c6e0


	//   ....[60]....
        /*0764*/ 	.word	0x0000c6f0


	//   ....[61]....
        /*0768*/ 	.word	0x0000c700


	//   ....[62]....
        /*076c*/ 	.word	0x0000c710


	//   ....[63]....
        /*0770*/ 	.word	0x0000c720


	//   ....[64]....
        /*0774*/ 	.word	0x0000c730


	//   ....[65]....
        /*0778*/ 	.word	0x0000c740


	//   ....[66]....
        /*077c*/ 	.word	0x0000c750


	//   ....[67]....
        /*0780*/ 	.word	0x0000c760


	//   ....[68]....
        /*0784*/ 	.word	0x0000c770


	//   ....[69]....
        /*0788*/ 	.word	0x0000c780


	//   ....[70]....
        /*078c*/ 	.word	0x0000c790


	//   ....[71]....
        /*0790*/ 	.word	0x0000c7a0


	//   ....[72]....
        /*0794*/ 	.word	0x0000c7b0


	//   ....[73]....
        /*0798*/ 	.word	0x0000c7c0


	//   ....[74]....
        /*079c*/ 	.word	0x0000c7d0


	//   ....[75]....
        /*07a0*/ 	.word	0x0000c7e0


	//   ....[76]....
        /*07a4*/ 	.word	0x0000c7f0


	//   ....[77]....
        /*07a8*/ 	.word	0x0000c800


	//   ....[78]....
        /*07ac*/ 	.word	0x0000c810


	//   ....[79]....
        /*07b0*/ 	.word	0x0000c820


	//   ....[80]....
        /*07b4*/ 	.word	0x0000c830


	//   ....[81]....
        /*07b8*/ 	.word	0x0000c840


	//   ....[82]....
        /*07bc*/ 	.word	0x0000c850


	//   ....[83]....
        /*07c0*/ 	.word	0x0000c860


	//   ....[84]....
        /*07c4*/ 	.word	0x0000d3e0


	//   ....[85]....
        /*07c8*/ 	.word	0x0000d3f0


	//   ....[86]....
        /*07cc*/ 	.word	0x0000d400


	//   ....[87]....
        /*07d0*/ 	.word	0x0000d450


	//   ....[88]....
        /*07d4*/ 	.word	0x0000dbe0


	//   ....[89]....
        /*07d8*/ 	.word	0x0000dc00


	//   ....[90]....
        /*07dc*/ 	.word	0x0000dcf0


	//   ....[91]....
        /*07e0*/ 	.word	0x0000dd10


	//   ....[92]....
        /*07e4*/ 	.word	0x0000ddd0


	//   ....[93]....
        /*07e8*/ 	.word	0x0000ddf0


	//   ....[94]....
        /*07ec*/ 	.word	0x0000dec0


	//   ....[95]....
        /*07f0*/ 	.word	0x0000dee0


	//   ....[96]....
        /*07f4*/ 	.word	0x0000e3d0


	//   ....[97]....
        /*07f8*/ 	.word	0x0000e3e0


	//   ....[98]....
        /*07fc*/ 	.word	0x0000e820


	//   ....[99]....
        /*0800*/ 	.word	0x0000e830


	//   ....[100]....
        /*0804*/ 	.word	0x0000f5b0


	//   ....[101]....
        /*0808*/ 	.word	0x0000f5d0


	//   ....[102]....
        /*080c*/ 	.word	0x0000f690


	//   ....[103]....
        /*0810*/ 	.word	0x0000f6b0


	//   ....[104]....
        /*0814*/ 	.word	0x0000f770


	//   ....[105]....
        /*0818*/ 	.word	0x0000f790


	//   ....[106]....
        /*081c*/ 	.word	0x0000f860


	//   ....[107]....
        /*0820*/ 	.word	0x0000f880


	//   ....[108]....
        /*0824*/ 	.word	0x0000f9d0


	//   ....[109]....
        /*0828*/ 	.word	0x0000fc10


	//   ....[110]....
        /*082c*/ 	.word	0x0000fc40


	//   ....[111]....
        /*0830*/ 	.word	0x0000fc80


	//   ....[112]....
        /*0834*/ 	.word	0x0000fcb0


	//   ....[113]....
        /*0838*/ 	.word	0x0000fce0


	//   ....[114]....
        /*083c*/ 	.word	0x0000fd20


	//   ....[115]....
        /*0840*/ 	.word	0x0000feb0


	//   ....[116]....
        /*0844*/ 	.word	0x0000fee0


	//   ....[117]....
        /*0848*/ 	.word	0x0000ff10


	//   ....[118]....
        /*084c*/ 	.word	0x0000ff40


	//   ....[119]....
        /*0850*/ 	.word	0x0000ff70


	//   ....[120]....
        /*0854*/ 	.word	0x0000ffb0


	//   ....[121]....
        /*0858*/ 	.word	0x00010040


	//   ....[122]....
        /*085c*/ 	.word	0x00010090


	//   ....[123]....
        /*0860*/ 	.word	0x000100a0


	//   ....[124]....
        /*0864*/ 	.word	0x00010130


	//   ....[125]....
        /*0868*/ 	.word	0x00011930


	//   ....[126]....
        /*086c*/ 	.word	0x00012490


	//   ....[127]....
        /*0870*/ 	.word	0x000124c0


	//   ....[128]....
        /*0874*/ 	.word	0x00012570


	//   ....[129]....
        /*0878*/ 	.word	0x00012580


	//   ....[130]....
        /*087c*/ 	.word	0x000125f0


	//   ....[131]....
        /*0880*/ 	.word	0x00012600


	//   ....[132]....
        /*0884*/ 	.word	0x00012670


	//   ....[133]....
        /*0888*/ 	.word	0x00012680


	//   ....[134]....
        /*088c*/ 	.word	0x000126f0


	//   ....[135]....
        /*0890*/ 	.word	0x00012700


	//   ....[136]....
        /*0894*/ 	.word	0x00012770


	//   ....[137]....
        /*0898*/ 	.word	0x00012780


	//   ....[138]....
        /*089c*/ 	.word	0x000127f0


	//   ....[139]....
        /*08a0*/ 	.word	0x00012800


	//   ....[140]....
        /*08a4*/ 	.word	0x00012810


	//   ....[141]....
        /*08a8*/ 	.word	0x00012850


	//   ....[142]....
        /*08ac*/ 	.word	0x00014620


	//   ....[143]....
        /*08b0*/ 	.word	0x00014650


	//   ....[144]....
        /*08b4*/ 	.word	0x00014680


	//   ....[145]....
        /*08b8*/ 	.word	0x00014690


	//   ....[146]....
        /*08bc*/ 	.word	0x000146d0


	//   ....[147]....
        /*08c0*/ 	.word	0x00014710


	//   ....[148]....
        /*08c4*/ 	.word	0x00014720


	//   ....[149]....
        /*08c8*/ 	.word	0x00014750


	//   ....[150]....
        /*08cc*/ 	.word	0x000148b0


	//   ....[151]....
        /*08d0*/ 	.word	0x000148e0


	//   ....[152]....
        /*08d4*/ 	.word	0x00014910


	//   ....[153]....
        /*08d8*/ 	.word	0x00014940


	//   ....[154]....
        /*08dc*/ 	.word	0x00014970


	//   ....[155]....
        /*08e0*/ 	.word	0x000149b0


	//   ....[156]....
        /*08e4*/ 	.word	0x00014a30


	//   ....[157]....
        /*08e8*/ 	.word	0x00014a70


	//   ....[158]....
        /*08ec*/ 	.word	0x00014a80


	//   ....[159]....
        /*08f0*/ 	.word	0x00014ac0


	//   ....[160]....
        /*08f4*/ 	.word	0x00015140


	//   ....[161]....
        /*08f8*/ 	.word	0x00015660


	//   ....[162]....
        /*08fc*/ 	.word	0x00015820


	//   ....[163]....
        /*0900*/ 	.word	0x00015890


	//   ....[164]....
        /*0904*/ 	.word	0x000158f0


	//   ....[165]....
        /*0908*/ 	.word	0x000159e0


	//   ....[166]....
        /*090c*/ 	.word	0x00015a40


	//   ....[167]....
        /*0910*/ 	.word	0x00015b20


	//   ....[168]....
        /*0914*/ 	.word	0x00015b80


	//   ....[169]....
        /*0918*/ 	.word	0x00015c60


	//   ....[170]....
        /*091c*/ 	.word	0x00015cc0


	//   ....[171]....
        /*0920*/ 	.word	0x00015da0


	//   ....[172]....
        /*0924*/ 	.word	0x00015e00


	//   ....[173]....
        /*0928*/ 	.word	0x00015ee0


	//   ....[174]....
        /*092c*/ 	.word	0x00015f40


	//   ....[175]....
        /*0930*/ 	.word	0x00016000


	//   ....[176]....
        /*0934*/ 	.word	0x00016080


	//   ....[177]....
        /*0938*/ 	.word	0x00016140


	//   ....[178]....
        /*093c*/ 	.word	0x00016490


	//----- nvinfo : EIATTR_REG_RECONFIG
	.align		4
.L_122:
        /*0940*/ 	.byte	0x01, 0x54
	.zero		2


	//----- nvinfo : EIATTR_SYSCALL_OFFSETS
	.align		4
        /*0944*/ 	.byte	0x04, 0x46
        /*0946*/ 	.short	(.L_124 - .L_123)


	//   ....[0]....
.L_123:
        /*0948*/ 	.word	0x00001bb0


	//   ....[1]....
        /*094c*/ 	.word	0x00011380


	//   ....[2]....
        /*0950*/ 	.word	0x00011510


	//   ....[3]....
        /*0954*/ 	.word	0x00011660


	//   ....[4]....
        /*0958*/ 	.word	0x000117a0


	//   ....[5]....
        /*095c*/ 	.word	0x00012120


	//----- nvinfo : EIATTR_MBARRIER_INSTR_OFFSETS
	.align		4
.L_124:
        /*0960*/ 	.byte	0x04, 0x39
        /*0962*/ 	.short	(.L_126 - .L_125)


	//   ....[0]....
.L_125:
        /*0964*/ 	.word	0x00000270
        /*0968*/ 	.word	0x000000ff
        /*096c*/ 	.word	0x0002e800
        /*0970*/ 	.short	0x0100
        /*0972*/ 	.byte	0x08
	.zero		1


	//   ....[1]....
        /*0974*/ 	.word	0x00000280
        /*0978*/ 	.word	0x000000ff
        /*097c*/ 	.word	0x0002e820
        /*0980*/ 	.short	0x0100
        /*0982*/ 	.byte	0x08
	.zero		1


	//   ....[2]....
        /*0984*/ 	.word	0x00000370
        /*0988*/ 	.word	0x000000ff
        /*098c*/ 	.word	0x0002e830
        /*0990*/ 	.short	0x0100
        /*0992*/ 	.byte	0x08
	.zero		1


	//   ....[3]....
        /*0994*/ 	.word	0x00000380
        /*0998*/ 	.word	0x000000ff
        /*099c*/ 	.word	0x0002e840
        /*09a0*/ 	.short	0x0100
        /*09a2*/ 	.byte	0x08
	.zero		1


	//   ....[4]....
        /*09a4*/ 	.word	0x00000390
        /*09a8*/ 	.word	0x000000ff
        /*09ac*/ 	.word	0x0002e838
        /*09b0*/ 	.short	0x0100
        /*09b2*/ 	.byte	0x08
	.zero		1


	//   ....[5]....
        /*09b4*/ 	.word	0x000003a0
        /*09b8*/ 	.word	0x000000ff
        /*09bc*/ 	.word	0x0002e848
        /*09c0*/ 	.short	0x0100
        /*09c2*/ 	.byte	0x08
	.zero		1


	//   ....[6]....
        /*09c4*/ 	.word	0x000004d0
        /*09c8*/ 	.word	0x000000ff
        /*09cc*/ 	.word	0x0002e850
        /*09d0*/ 	.short	0x0100
        /*09d2*/ 	.byte	0x08
	.zero		1


	//   ....[7]....
        /*09d4*/ 	.word	0x000004e0
        /*09d8*/ 	.word	0x000000ff
        /*09dc*/ 	.word	0x0002e860
        /*09e0*/ 	.short	0x0100
        /*09e2*/ 	.byte	0x08
	.zero		1


	//   ....[8]....
        /*09e4*/ 	.word	0x000004f0
        /*09e8*/ 	.word	0x000000ff
        /*09ec*/ 	.word	0x0002e858
        /*09f0*/ 	.short	0x0100
        /*09f2*/ 	.byte	0x08
	.zero		1


	//   ....[9]....
        /*09f4*/ 	.word	0x00000500
        /*09f8*/ 	.word	0x000000ff
        /*09fc*/ 	.word	0x0002e868
        /*0a00*/ 	.short	0x0100
        /*0a02*/ 	.byte	0x08
	.zero		1


	//   ....[10]....
        /*0a04*/ 	.word	0x000005f0
        /*0a08*/ 	.word	0x000000ff
        /*0a0c*/ 	.word	0x0002e870
        /*0a10*/ 	.short	0x0100
        /*0a12*/ 	.byte	0x06
	.zero		1


	//   ....[11]....
        /*0a14*/ 	.word	0x00000600
        /*0a18*/ 	.word	0x000000ff
        /*0a1c*/ 	.word	0x0002e880
        /*0a20*/ 	.short	0x0100
        /*0a22*/ 	.byte	0x06
	.zero		1


	//   ....[12]....
        /*0a24*/ 	.word	0x00000610
        /*0a28*/ 	.word	0x000000ff
        /*0a2c*/ 	.word	0x0002e878
        /*0a30*/ 	.short	0x0100
        /*0a32*/ 	.byte	0x06
	.zero		1


	//   ....[13]....
        /*0a34*/ 	.word	0x00000620
        /*0a38*/ 	.word	0x000000ff
        /*0a3c*/ 	.word	0x0002e888
        /*0a40*/ 	.short	0x0100
        /*0a42*/ 	.byte	0x06
	.zero		1


	//   ....[14]....
        /*0a44*/ 	.word	0x00000750
        /*0a48*/ 	.word	0x000000ff
        /*0a4c*/ 	.word	0x0002e890
        /*0a50*/ 	.short	0x0100
        /*0a52*/ 	.byte	0x08
	.zero		1


	//   ....[15]....
        /*0a54*/ 	.word	0x00000760
        /*0a58*/ 	.word	0x000000ff
        /*0a5c*/ 	.word	0x0002e8a0
        /*0a60*/ 	.short	0x0100
        /*0a62*/ 	.byte	0x08
	.zero		1


	//   ....[16]....
        /*0a64*/ 	.word	0x00000770
        /*0a68*/ 	.word	0x000000ff
        /*0a6c*/ 	.word	0x0002e898
        /*0a70*/ 	.short	0x0100
        /*0a72*/ 	.byte	0x08
	.zero		1


	//   ....[17]....
        /*0a74*/ 	.word	0x00000780
        /*0a78*/ 	.word	0x000000ff
        /*0a7c*/ 	.word	0x0002e8a8
        /*0a80*/ 	.short	0x0100
        /*0a82*/ 	.byte	0x08
	.zero		1


	//   ....[18]....
        /*0a84*/ 	.word	0x000008b0
        /*0a88*/ 	.word	0x000000ff
        /*0a8c*/ 	.word	0x0002e8b0
        /*0a90*/ 	.short	0x0100
        /*0a92*/ 	.byte	0x08
	.zero		1


	//   ....[19]....
        /*0a94*/ 	.word	0x000008c0
        /*0a98*/ 	.word	0x000000ff
        /*0a9c*/ 	.word	0x0002e8c0
        /*0aa0*/ 	.short	0x0100
        /*0aa2*/ 	.byte	0x08
	.zero		1


	//   ....[20]....
        /*0aa4*/ 	.word	0x000008d0
        /*0aa8*/ 	.word	0x000000ff
        /*0aac*/ 	.word	0x0002e8b8
        /*0ab0*/ 	.short	0x0100
        /*0ab2*/ 	.byte	0x08
	.zero		1


	//   ....[21]....
        /*0ab4*/ 	.word	0x000008e0
        /*0ab8*/ 	.word	0x000000ff
        /*0abc*/ 	.word	0x0002e8c8
        /*0ac0*/ 	.short	0x0100
        /*0ac2*/ 	.byte	0x08
	.zero		1


	//   ....[22]....
        /*0ac4*/ 	.word	0x00001e60
        /*0ac8*/ 	.word	0x00000002
        /*0acc*/ 	.word	0x0002e800
        /*0ad0*/ 	.short	0x010a
        /*0ad2*/ 	.byte	0x3f
	.zero		1


	//   ....[23]....
        /*0ad4*/ 	.word	0x00001f00
        /*0ad8*/ 	.word	0x00000006
        /*0adc*/ 	.word	0x0002e830
        /*0ae0*/ 	.short	0x010a
        /*0ae2*/ 	.byte	0x3f
	.zero		1


	//   ....[24]....
        /*0ae4*/ 	.word	0x00001f90
        /*0ae8*/ 	.word	0x00000006
        /*0aec*/ 	.word	0x0002e830
        /*0af0*/ 	.short	0x010a
        /*0af2*/ 	.byte	0x3f
	.zero		1


	//   ....[25]....
        /*0af4*/ 	.word	0x000054b0
        /*0af8*/ 	.word	0x00000009
        /*0afc*/ 	.word	0x00000000
        /*0b00*/ 	.short	0x0101
        /*0b02*/ 	.byte	0x3f
	.zero		1


	//   ....[26]....
        /*0b04*/ 	.word	0x00006b70
        /*0b08*/ 	.word	0x000000ff
        /*0b0c*/ 	.word	0x0002e830
        /*0b10*/ 	.short	0x010a
        /*0b12*/ 	.byte	0x06
	.zero		1


	//   ....[27]....
        /*0b14*/ 	.word	0x00006bb0
        /*0b18*/ 	.word	0x000000ff
        /*0b1c*/ 	.word	0x0002e830
        /*0b20*/ 	.short	0x010a
        /*0b22*/ 	.byte	0x06
	.zero		1


	//   ....[28]....
        /*0b24*/ 	.word	0x00007800
        /*0b28*/ 	.word	0x000000ff
        /*0b2c*/ 	.word	0x0002e850
        /*0b30*/ 	.short	0x010a
        /*0b32*/ 	.byte	0x06
	.zero		1


	//   ....[29]....
        /*0b34*/ 	.word	0x00007840
        /*0b38*/ 	.word	0x000000ff
        /*0b3c*/ 	.word	0x0002e850
        /*0b40*/ 	.short	0x010a
        /*0b42*/ 	.byte	0x06
	.zero		1


	//   ....[30]....
        /*0b44*/ 	.word	0x0000a430
        /*0b48*/ 	.word	0x00000006
        /*0b4c*/ 	.word	0x00000000
        /*0b50*/ 	.short	0x0101
        /*0b52*/ 	.byte	0x3f
	.zero		1


	//   ....[31]....
        /*0b54*/ 	.word	0x0000a890
        /*0b58*/ 	.word	0x0000000a
        /*0b5c*/ 	.word	0x00000000
        /*0b60*/ 	.short	0x0101
        /*0b62*/ 	.byte	0x3f
	.zero		1


	//   ....[32]....
        /*0b64*/ 	.word	0x0000aff0
        /*0b68*/ 	.word	0x0000000d
        /*0b6c*/ 	.word	0x0002e850
        /*0b70*/ 	.short	0x010a
        /*0b72*/ 	.byte	0x3f
	.zero		1


	//   ....[33]....
        /*0b74*/ 	.word	0x0000b080
        /*0b78*/ 	.word	0x0000000d
        /*0b7c*/ 	.word	0x0002e850
        /*0b80*/ 	.short	0x010a
        /*0b82*/ 	.byte	0x3f
	.zero		1


	//   ....[34]....
        /*0b84*/ 	.word	0x0000b760
        /*0b88*/ 	.word	0x00000004
        /*0b8c*/ 	.word	0x00000000
        /*0b90*/ 	.short	0x0101
        /*0b92*/ 	.byte	0x3f
	.zero		1


	//   ....[35]....
        /*0b94*/ 	.word	0x0000dbd0
        /*0b98*/ 	.word	0x00000003
        /*0b9c*/ 	.word	0x00000000
        /*0ba0*/ 	.short	0x0101
        /*0ba2*/ 	.byte	0x3f
	.zero		1


	//   ....[36]....
        /*0ba4*/ 	.word	0x0000e120
        /*0ba8*/ 	.word	0x00000002
        /*0bac*/ 	.word	0x00000000
        /*0bb0*/ 	.short	0x0101
        /*0bb2*/ 	.byte	0x3f
	.zero		1


	//   ....[37]....
        /*0bb4*/ 	.word	0x00011bb0
        /*0bb8*/ 	.word	0x00000003
        /*0bbc*/ 	.word	0x0002e880
        /*0bc0*/ 	.short	0x010a
        /*0bc2*/ 	.byte	0x3f
	.zero		1


	//   ....[38]....
        /*0bc4*/ 	.word	0x00011d50
        /*0bc8*/ 	.word	0x00000003
        /*0bcc*/ 	.word	0x0002e840
        /*0bd0*/ 	.short	0x010a
        /*0bd2*/ 	.byte	0x3f
	.zero		1


	//   ....[39]....
        /*0bd4*/ 	.word	0x00012900
        /*0bd8*/ 	.word	0x00000012
        /*0bdc*/ 	.word	0x0002e800
        /*0be0*/ 	.short	0x0107
        /*0be2*/ 	.byte	0x3f
	.zero		1


	//   ....[40]....
        /*0be4*/ 	.word	0x000129f0
        /*0be8*/ 	.word	0x00000012
        /*0bec*/ 	.word	0x0002e800
        /*0bf0*/ 	.short	0x0101
        /*0bf2*/ 	.byte	0x3f
	.zero		1


	//   ....[41]....
        /*0bf4*/ 	.word	0x00012a10
        /*0bf8*/ 	.word	0x00000012
        /*0bfc*/ 	.word	0x0002e820
        /*0c00*/ 	.short	0x010a
        /*0c02*/ 	.byte	0x3f
	.zero		1


	//   ....[42]....
        /*0c04*/ 	.word	0x00012d40
        /*0c08*/ 	.word	0x00000003
        /*0c0c*/ 	.word	0x0002e880
        /*0c10*/ 	.short	0x010a
        /*0c12*/ 	.byte	0x3f
	.zero		1


	//   ....[43]....
        /*0c14*/ 	.word	0x00012f80
        /*0c18*/ 	.word	0x00000003
        /*0c1c*/ 	.word	0x0002e840
        /*0c20*/ 	.short	0x010a
        /*0c22*/ 	.byte	0x3f
	.zero		1


	//   ....[44]....
        /*0c24*/ 	.word	0x00013250
        /*0c28*/ 	.word	0x00000013
        /*0c2c*/ 	.word	0x0002e870
        /*0c30*/ 	.short	0x010a
        /*0c32*/ 	.byte	0x3f
	.zero		1


	//   ....[45]....
        /*0c34*/ 	.word	0x000132c0
        /*0c38*/ 	.word	0x00000013
        /*0c3c*/ 	.word	0x0002e860
        /*0c40*/ 	.short	0x010a
        /*0c42*/ 	.byte	0x3f
	.zero		1


	//   ....[46]....
        /*0c44*/ 	.word	0x00013930
        /*0c48*/ 	.word	0x00000013
        /*0c4c*/ 	.word	0x0002e850
        /*0c50*/ 	.short	0x0101
        /*0c52*/ 	.byte	0x3f
	.zero		1


	//   ....[47]....
        /*0c54*/ 	.word	0x000139b0
        /*0c58*/ 	.word	0x00000013
        /*0c5c*/ 	.word	0x00000000
        /*0c60*/ 	.short	0x0101
        /*0c62*/ 	.byte	0x3f
	.zero		1


	//   ....[48]....
        /*0c64*/ 	.word	0x00013bd0
        /*0c68*/ 	.word	0x00000010
        /*0c6c*/ 	.word	0x0002e870
        /*0c70*/ 	.short	0x010a
        /*0c72*/ 	.byte	0x3f
	.zero		1


	//   ....[49]....
        /*0c74*/ 	.word	0x00013c60
        /*0c78*/ 	.word	0x00000010
        /*0c7c*/ 	.word	0x0002e860
        /*0c80*/ 	.short	0x010a
        /*0c82*/ 	.byte	0x3f
	.zero		1


	//   ....[50]....
        /*0c84*/ 	.word	0x000142f0
        /*0c88*/ 	.word	0x00000010
        /*0c8c*/ 	.word	0x0002e850
        /*0c90*/ 	.short	0x0101
        /*0c92*/ 	.byte	0x3f
	.zero		1


	//   ....[51]....
        /*0c94*/ 	.word	0x00014330
        /*0c98*/ 	.word	0x00000000
        /*0c9c*/ 	.word	0x00000000
        /*0ca0*/ 	.short	0x0101
        /*0ca2*/ 	.byte	0x3f
	.zero		1


	//   ....[52]....
        /*0ca4*/ 	.word	0x000150c0
        /*0ca8*/ 	.word	0x00000000
        /*0cac*/ 	.word	0x0002e820
        /*0cb0*/ 	.short	0x010a
        /*0cb2*/ 	.byte	0x3f
	.zero		1


	//   ....[53]....
        /*0cb4*/ 	.word	0x00015280
        /*0cb8*/ 	.word	0x00000006
        /*0cbc*/ 	.word	0x00000000
        /*0cc0*/ 	.short	0x010a
        /*0cc2*/ 	.byte	0x3f
	.zero		1


	//   ....[54]....
        /*0cc4*/ 	.word	0x000152f0
        /*0cc8*/ 	.word	0x00000007
        /*0ccc*/ 	.word	0x00000000
        /*0cd0*/ 	.short	0x010a
        /*0cd2*/ 	.byte	0x3f
	.zero		1


	//   ....[55]....
        /*0cd4*/ 	.word	0x00015350
        /*0cd8*/ 	.word	0x00000004
        /*0cdc*/ 	.word	0x0002e860
        /*0ce0*/ 	.short	0x010a
        /*0ce2*/ 	.byte	0x3f
	.zero		1


	//   ....[56]....
        /*0ce4*/ 	.word	0x000153a0
        /*0ce8*/ 	.word	0x00000003
        /*0cec*/ 	.word	0x0002e860
        /*0cf0*/ 	.short	0x010a
        /*0cf2*/ 	.byte	0x3f
	.zero		1


	//   ....[57]....
        /*0cf4*/ 	.word	0x000153e0
        /*0cf8*/ 	.word	0x00000004
        /*0cfc*/ 	.word	0x0002e880
        /*0d00*/ 	.short	0x010a
        /*0d02*/ 	.byte	0x3f
	.zero		1


	//   ....[58]....
        /*0d04*/ 	.word	0x00015400
        /*0d08*/ 	.word	0x00000003
        /*0d0c*/ 	.word	0x0002e880
        /*0d10*/ 	.short	0x010a
        /*0d12*/ 	.byte	0x3f
	.zero		1


	//   ....[59]....
        /*0d14*/ 	.word	0x00015460
        /*0d18*/ 	.word	0x00000002
        /*0d1c*/ 	.word	0x0002e800
        /*0d20*/ 	.short	0x010a
        /*0d22*/ 	.byte	0x3f
	.zero		1


	//   ....[60]....
        /*0d24*/ 	.word	0x000154b0
        /*0d28*/ 	.word	0x00000006
        /*0d2c*/ 	.word	0x0002e830
        /*0d30*/ 	.short	0x010a
        /*0d32*/ 	.byte	0x3f
	.zero		1


	//   ....[61]....
        /*0d34*/ 	.word	0x00015510
        /*0d38*/ 	.word	0x00000003
        /*0d3c*/ 	.word	0x0002e830
        /*0d40*/ 	.short	0x010a
        /*0d42*/ 	.byte	0x3f
	.zero		1


	//   ....[62]....
        /*0d44*/ 	.word	0x00015570
        /*0d48*/ 	.word	0x00000003
        /*0d4c*/ 	.word	0x0002e850
        /*0d50*/ 	.short	0x010a
        /*0d52*/ 	.byte	0x3f
	.zero		1


	//   ....[63]....
        /*0d54*/ 	.word	0x000155c0
        /*0d58*/ 	.word	0x0000000d
        /*0d5c*/ 	.word	0x0002e850
        /*0d60*/ 	.short	0x010a
        /*0d62*/ 	.byte	0x3f
	.zero		1


	//   ....[64]....
        /*0d64*/ 	.word	0x00015710
        /*0d68*/ 	.word	0x00000003
        /*0d6c*/ 	.word	0x0002e880
        /*0d70*/ 	.short	0x010a
        /*0d72*/ 	.byte	0x3f
	.zero		1


	//   ....[65]....
        /*0d74*/ 	.word	0x00015760
        /*0d78*/ 	.word	0x00000003
        /*0d7c*/ 	.word	0x0002e840
        /*0d80*/ 	.short	0x010a
        /*0d82*/ 	.byte	0x3f
	.zero		1


	//   ....[66]....
        /*0d84*/ 	.word	0x00016180
        /*0d88*/ 	.word	0x00000012
        /*0d8c*/ 	.word	0x0002e820
        /*0d90*/ 	.short	0x010a
        /*0d92*/ 	.byte	0x3f
	.zero		1


	//   ....[67]....
        /*0d94*/ 	.word	0x000161d0
        /*0d98*/ 	.word	0x00000003
        /*0d9c*/ 	.word	0x0002e880
        /*0da0*/ 	.short	0x010a
        /*0da2*/ 	.byte	0x3f
	.zero		1


	//   ....[68]....
        /*0da4*/ 	.word	0x00016220
        /*0da8*/ 	.word	0x00000003
        /*0dac*/ 	.word	0x0002e840
        /*0db0*/ 	.short	0x010a
        /*0db2*/ 	.byte	0x3f
	.zero		1


	//   ....[69]....
        /*0db4*/ 	.word	0x00016270
        /*0db8*/ 	.word	0x00000013
        /*0dbc*/ 	.word	0x0002e870
        /*0dc0*/ 	.short	0x010a
        /*0dc2*/ 	.byte	0x3f
	.zero		1


	//   ....[70]....
        /*0dc4*/ 	.word	0x000162c0
        /*0dc8*/ 	.word	0x00000013
        /*0dcc*/ 	.word	0x0002e860
        /*0dd0*/ 	.short	0x010a
        /*0dd2*/ 	.byte	0x3f
	.zero		1


	//   ....[71]....
        /*0dd4*/ 	.word	0x00016310
        /*0dd8*/ 	.word	0x00000010
        /*0ddc*/ 	.word	0x0002e870
        /*0de0*/ 	.short	0x010a
        /*0de2*/ 	.byte	0x3f
	.zero		1


	//   ....[72]....
        /*0de4*/ 	.word	0x00016360
        /*0de8*/ 	.word	0x00000010
        /*0dec*/ 	.word	0x0002e860
        /*0df0*/ 	.short	0x010a
        /*0df2*/ 	.byte	0x3f
	.zero		1


	//   ....[73]....
        /*0df4*/ 	.word	0x000163b0
        /*0df8*/ 	.word	0x00000000
        /*0dfc*/ 	.word	0x0002e820
        /*0e00*/ 	.short	0x010a
        /*0e02*/ 	.byte	0x3f
	.zero		1


	//   ....[74]....
        /*0e04*/ 	.word	0x00016550
        /*0e08*/ 	.word	0x00000006
        /*0e0c*/ 	.word	0x00000000
        /*0e10*/ 	.short	0x010a
        /*0e12*/ 	.byte	0x3f
	.zero		1


	//   ....[75]....
        /*0e14*/ 	.word	0x000165a0
        /*0e18*/ 	.word	0x00000007
        /*0e1c*/ 	.word	0x00000000
        /*0e20*/ 	.short	0x010a
        /*0e22*/ 	.byte	0x3f
	.zero		1


	//   ....[76]....
        /*0e24*/ 	.word	0x000165f0
        /*0e28*/ 	.word	0x00000004
        /*0e2c*/ 	.word	0x0002e860
        /*0e30*/ 	.short	0x010a
        /*0e32*/ 	.byte	0x3f
	.zero		1


	//   ....[77]....
        /*0e34*/ 	.word	0x00016640
        /*0e38*/ 	.word	0x00000003
        /*0e3c*/ 	.word	0x0002e860
        /*0e40*/ 	.short	0x010a
        /*0e42*/ 	.byte	0x3f
	.zero		1


	//   ....[78]....
        /*0e44*/ 	.word	0x00016690
        /*0e48*/ 	.word	0x00000004
        /*0e4c*/ 	.word	0x0002e880
        /*0e50*/ 	.short	0x010a
        /*0e52*/ 	.byte	0x3f
	.zero		1


	//----- nvinfo : EIATTR_NUM_MBARRIERS
	.align		4
.L_126:
        /*0e54*/ 	.byte	0x03, 0x38
        /*0e56*/ 	.short	0x0016


	//----- nvinfo : EIATTR_EXIT_INSTR_OFFSETS
	.align		4
        /*0e58*/ 	.byte	0x04, 0x1c
        /*0e5a*/ 	.short	(.L_128 - .L_127)


	//   ....[0]....
.L_127:
        /*0e5c*/ 	.word	0x00000a80


	//   ....[1]....
        /*0e60*/ 	.word	0x0000f970


	//   ....[2]....
        /*0e64*/ 	.word	0x00015450


	//----- nvinfo : EIATTR_MAX_THREADS
	.align		4
.L_128:
        /*0e68*/ 	.byte	0x04, 0x05
        /*0e6a*/ 	.short	(.L_130 - .L_129)
.L_129:
        /*0e6c*/ 	.word	0x00000180
        /*0e70*/ 	.word	0x00000001
        /*0e74*/ 	.word	0x00000001


	//----- nvinfo : EIATTR_CRS_STACK_SIZE
	.align		4
.L_130:
        /*0e78*/ 	.byte	0x04, 0x1e
        /*0e7a*/ 	.short	(.L_132 - .L_131)
.L_131:
        /*0e7c*/ 	.word	0x00000000


	//----- nvinfo : EIATTR_CBANK_PARAM_SIZE
	.align		4
.L_132:
        /*0e80*/ 	.byte	0x03, 0x19
        /*0e82*/ 	.short	0x0af0


	//----- nvinfo : EIATTR_PARAM_CBANK
	.align		4
        /*0e84*/ 	.byte	0x04, 0x0a
        /*0e86*/ 	.short	(.L_134 - .L_133)
	.align		4
.L_133:
        /*0e88*/ 	.word	index@(.nv.constant0._ZN7cutlass13device_kernelIN5flash11enable_sm90INS1_16FlashAttnFwdSm90INS1_25CollectiveMainloopFwdSm90ILi2EN4cute5tupleIJNS5_1CILi1EEES8_S8_EEENS6_IJNS7_ILi128EEENS7_ILi224EEESA_EEELi128ENS_12float_e4m3_tEfNS_4arch4Sm90ELb0ELb0ELb1ELb1ELb0ELb0ELb0ELb1ELb1ELb1ELb1ELb0EEENS1_21CollectiveEpilogueFwdINS6_IJSA_SA_SB_EEES9_NS_10bfloat16_tESF_Li256ELb1ELb1ELb1ELb1EEENS1_36VarlenDynamicPersistentTileSchedulerILi128ELi224ELi256ELi128ELb1ELb1ELb1ELb0ELb1ELb1EEEEEEEEEvNT_6ParamsE)
        /*0e8c*/ 	.short	0x0210
        /*0e8e*/ 	.short	0x0af0


	//----- nvinfo : EIATTR_SW_WAR
	.align		4
.L_134:
        /*0e90*/ 	.byte	0x04, 0x36
        /*0e92*/ 	.short	(.L_136 - .L_135)
.L_135:
        /*0e94*/ 	.word	0x00000008
.L_136:


//--------------------- .nv.info._ZN7cutlass13device_kernelIN5flash11enable_sm90INS1_16FlashAttnFwdSm90INS1_25CollectiveMainloopFwdSm90ILi2EN4cute5tupleIJNS5_1CILi1EEES8_S8_EEENS6_IJNS7_ILi128EEENS7_ILi224EEESA_EEELi128ENS_12float_e4m3_tEfNS_4arch4Sm90ELb0ELb0ELb1ELb1ELb0ELb1ELb0ELb1ELb1ELb1ELb1ELb0EEENS1_21CollectiveEpilogueFwdINS6_IJSA_SA_SB_EEES9_NS_10bfloat16_tESF_Li256ELb1ELb1ELb1ELb1EEENS1_36VarlenDynamicPersistentTileSchedulerILi128ELi224ELi256ELi128ELb1ELb1ELb1ELb0ELb1ELb1EEEEEEEEEvNT_6ParamsE --------------------------
	.section	.nv.info._ZN7cutlass13device_kernelIN5flash11enable_sm90INS1_16FlashAttnFwdSm90INS1_25CollectiveMainloopFwdSm90ILi2EN4cute5tupleIJNS5_1CILi1EEES8_S8_EEENS6_IJNS7_ILi128EEENS7_ILi224EEESA_EEELi128ENS_12float_e4m3_tEfNS_4arch4Sm90ELb0ELb0ELb1ELb1ELb0ELb1ELb0ELb1ELb1ELb1ELb1ELb0EEENS1_21CollectiveEpilogueFwdINS6_IJSA_SA_SB_EEES9_NS_10bfloat16_tESF_Li256ELb1ELb1ELb1ELb1EEENS1_36VarlenDynamicPersistentTileSchedulerILi128ELi224ELi256ELi128ELb1ELb1ELb1ELb0ELb1ELb1EEEEEEEEEvNT_6ParamsE,"",@"SHT_CUDA_INFO"
	.sectionflags	@""
	.align	4


	//----- nvinfo : EIATTR_CUDA_API_VERSION
	.align		4
        /*0000*/ 	.byte	0x04, 0x37
        /*0002*/ 	.short	(.L_138 - .L_137)
.L_137:
        /*0004*/ 	.word	0x00000082


	//----- nvinfo : EIATTR_KPARAM_INFO
	.align		4
.L_138:
        /*0008*/ 	.byte	0x04, 0x17
        /*000a*/ 	.short	(.L_140 - .L_139)
.L_139:
        /*000c*/ 	.word	0x00000000
        /*0010*/ 	.short	0x0000
        /*0012*/ 	.short	0x0070
        /*0014*/ 	.byte	0x00, 0xf0, 0x01, 0x2a


	//----- nvinfo : EIATTR_SPARSE_MMA_MASK
	.align		4
.L_140:
        /*0018*/ 	.byte	0x03, 0x50
        /*001a*/ 	.short	0x0000


	//----- nvinfo : EIATTR_MAXREG_COUNT
	.align		4
        /*001c*/ 	.byte	0x03, 0x1b
        /*001e*/ 	.short	0x00a8


	//----- nvinfo : EIATTR_NUM_BARRIERS
	.align		4
        /*0020*/ 	.byte	0x02, 0x4c
        /*0022*/ 	.byte	0x10
	.zero		1


	//----- nvinfo : EIATTR_EXTERNS
	.align		4
        /*0024*/ 	.byte	0x04, 0x0f
        /*0026*/ 	.short	(.L_142 - .L_141)


	//   ....[0]....
	.align		4
.L_141:
        /*0028*/ 	.word	index@(__assertfail)


	//----- nvinfo : EIATTR_ANNOTATIONS
	.align		4
.L_142:
        /*002c*/ 	.byte	0x04, 0x55
        /*002e*/ 	.short	(.L_144 - .L_143)


	//   ....[0]....
.L_143:
        /* <DEDUP_REMOVED lines=145> */
        /*0934*/ 	.byte	0xe0, 0xaf, 0x02, 0x00, 0x01, 0x00, 0x00, 0x00, 0x80, 0xb0, 0x02, 0x00


	//----- nvinfo : EIATTR_MERCURY_ISA_VERSION
	.align		4
.L_144:
        /*0940*/ 	.byte	0x03, 0x5f
        /*0942*/ 	.short	0x0101


	//----- nvinfo : EIATTR_UNUSED_LOAD_BYTE_OFFSET
	.align		4
        /*0944*/ 	.byte	0x04, 0x44
        /*0946*/ 	.short	(.L_146 - .L_145)


	//   ....[0]....
.L_145:
        /*0948*/ 	.word	0x00000ab0
        /*094c*/ 	.word	0x0000fff0


	//   ....[1]....
        /*0950*/ 	.word	0x0001bed0
        /*0954*/ 	.word	0x0000fff0


	//----- nvinfo : EIATTR_INT_WARP_WIDE_INSTR_OFFSETS
	.align		4
.L_146:
        /*0958*/ 	.byte	0x04, 0x31
        /*095a*/ 	.short	(.L_148 - .L_147)


	//   ....[0]....
.L_147:
        /*095c*/ 	.word	0x00000180


	//   ....[1]....
        /*0960*/ 	.word	0x00000220


	//   ....[2]....
        /*0964*/ 	.word	0x00000290


	//   ....[3]....
        /*0968*/ 	.word	0x000229d0


	//   ....[4]....
        /*096c*/ 	.word	0x00022a30


	//   ....[5]....
        /*0970*/ 	.word	0x000253c0


	//   ....[6]....
        /*0974*/ 	.word	0x00025420


	//----- nvinfo : EIATTR_COOP_GROUP_MASK_REGIDS
	.align		4
.L_148:
        /*0978*/ 	.byte	0x04, 0x29
        /*097a*/ 	.short	(.L_150 - .L_149)


	//   ....[0]....
.L_149:
        /*097c*/ 	.word	0xffffffff


	//   ....[1]....
        /*0980*/ 	.word	0xffffffff


	//   ....[2]....
        /*0984*/ 	.word	0xffffffff


	//   ....[3]....
        /*0988*/ 	.word	0xffffffff


	//   ....[4]....
        /*098c*/ 	.word	0xffffffff


	//   ....[5]....
        /*0990*/ 	.word	0xffffffff


	//   ....[6]....
        /*0994*/ 	.word	0xffffffff


	//   ....[7]....
        /*0998*/ 	.word	0xffffffff


	//   ....[8]....
        /*099c*/ 	.word	0xffffffff


	//   ....[9]....
        /*09a0*/ 	.word	0xffffffff


	//   ....[10]....
        /*09a4*/ 	.word	0xffffffff


	//   ....[11]....
        /*09a8*/ 	.word	0xffffffff


	//   ....[12]....
        /*09ac*/ 	.word	0xffffffff


	//   ....[13]....
        /*09b0*/ 	.word	0xffffffff


	//   ....[14]....
        /*09b4*/ 	.word	0xffffffff


	//   ....[15]....
        /*09b8*/ 	.word	0xffffffff


	//   ....[16]....
        /*09bc*/ 	.word	0xffffffff


	//   ....[17]....
        /*09c0*/ 	.word	0xffffffff


	//   ....[18]....
        /*09c4*/ 	.word	0xffffffff


	//   ....[19]....
        /*09c8*/ 	.word	0xffffffff


	//   ....[20]....
        /*09cc*/ 	.word	0xffffffff


	//   ....[21]....
        /*09d0*/ 	.word	0xffffffff


	//   ....[22]....
        /*09d4*/ 	.word	0xffffffff


	//   ....[23]....
        /*09d8*/ 	.word	0xffffffff


	//   ....[24]....
        /*09dc*/ 	.word	0xffffffff


	//   ....[25]....
        /*09e0*/ 	.word	0xffffffff


	//   ....[26]....
        /*09e4*/ 	.word	0xffffffff


	//   ....[27]....
        /*09e8*/ 	.word	0xffffffff


	//   ....[28]....
        /*09ec*/ 	.word	0xffffffff


	//   ....[29]....
        /*09f0*/ 	.word	0xffffffff


	//   ....[30]....
        /*09f4*/ 	.word	0xffffffff


	//   ....[31]....
        /*09f8*/ 	.word	0xffffffff


	//   ....[32]....
        /*09fc*/ 	.word	0xffffffff


	//   ....[33]....
        /*0a00*/ 	.word	0xffffffff


	//   ....[34]....
        /*0a04*/ 	.word	0xffffffff


	//   ....[35]....
        /*0a08*/ 	.word	0xffffffff


	//   ....[36]....
        /*0a0c*/ 	.word	0xffffffff


	//   ....[37]....
        /*0a10*/ 	.word	0xffffffff


	//   ....[38]....
        /*0a14*/ 	.word	0xffffffff


	//   ....[39]....
        /*0a18*/ 	.word	0xffffffff


	//   ....[40]....
        /*0a1c*/ 	.word	0xffffffff


	//   ....[41]....
        /*0a20*/ 	.word	0xffffffff


	//   ....[42]....
        /*0a24*/ 	.word	0xffffffff


	//   ....[43]....
        /*0a28*/ 	.word	0xffffffff


	//   ....[44]....
        /*0a2c*/ 	.word	0xffffffff


	//   ....[45]....
        /*0a30*/ 	.word	0xffffffff


	//   ....[46]....
        /*0a34*/ 	.word	0xffffffff


	//   ....[47]....
        /*0a38*/ 	.word	0xffffffff


	//   ....[48]....
        /*0a3c*/ 	.word	0xffffffff


	//   ....[49]....
        /*0a40*/ 	.word	0xffffffff


	//   ....[50]....
        /*0a44*/ 	.word	0xffffffff


	//   ....[51]....
        /*0a48*/ 	.word	0xffffffff


	//   ....[52]....
        /*0a4c*/ 	.word	0xffffffff


	//   ....[53]....
        /*0a50*/ 	.word	0xffffffff


	//   ....[54]....
        /*0a54*/ 	.word	0xffffffff


	//   ....[55]....
        /*0a58*/ 	.word	0xffffffff


	//   ....[56]....
        /*0a5c*/ 	.word	0xffffffff


	//   ....[57]....
        /*0a60*/ 	.word	0xffffffff


	//   ....[58]....
        /*0a64*/ 	.word	0xffffffff


	//   ....[59]....
        /*0a68*/ 	.word	0xffffffff


	//   ....[60]....
        /*0a6c*/ 	.word	0xffffffff


	//   ....[61]....
        /*0a70*/ 	.word	0xffffffff


	//   ....[62]....
        /*0a74*/ 	.word	0xffffffff


	//   ....[63]....
        /*0a78*/ 	.word	0xffffffff


	//   ....[64]....
        /*0a7c*/ 	.word	0xffffffff


	//   ....[65]....
        /*0a80*/ 	.word	0xffffffff


	//   ....[66]....
        /*0a84*/ 	.word	0xffffffff


	//   ....[67]....
        /*0a88*/ 	.word	0xffffffff


	//   ....[68]....
        /*0a8c*/ 	.word	0xffffffff


	//   ....[69]....
        /*0a90*/ 	.word	0xffffffff


	//   ....[70]....
        /*0a94*/ 	.word	0xffffffff


	//   ....[71]....
        /*0a98*/ 	.word	0xffffffff


	//   ....[72]....
        /*0a9c*/ 	.word	0xffffffff


	//   ....[73]....
        /*0aa0*/ 	.word	0xffffffff


	//   ....[74]....
        /*0aa4*/ 	.word	0xffffffff


	//   ....[75]....
        /*0aa8*/ 	.word	0xffffffff


	//   ....[76]....
        /*0aac*/ 	.word	0xffffffff


	//   ....[77]....
        /*0ab0*/ 	.word	0xffffffff


	//   ....[78]....
        /*0ab4*/ 	.word	0xffffffff


	//   ....[79]....
        /*0ab8*/ 	.word	0xffffffff


	//   ....[80]....
        /*0abc*/ 	.word	0xffffffff


	//   ....[81]....
        /*0ac0*/ 	.word	0xffffffff


	//   ....[82]....
        /*0ac4*/ 	.word	0xffffffff


	//   ....[83]....
        /*0ac8*/ 	.word	0xffffffff


	//   ....[84]....
        /*0acc*/ 	.word	0xffffffff


	//   ....[85]....
        /*0ad0*/ 	.word	0xffffffff


	//   ....[86]....
        /*0ad4*/ 	.word	0xffffffff


	//   ....[87]....
        /*0ad8*/ 	.word	0xffffffff


	//   ....[88]....
        /*0adc*/ 	.word	0xffffffff


	//   ....[89]....
        /*0ae0*/ 	.word	0xffffffff


	//   ....[90]....
        /*0ae4*/ 	.word	0xffffffff


	//   ....[91]....
        /*0ae8*/ 	.word	0xffffffff


	//   ....[92]....
        /*0aec*/ 	.word	0xffffffff


	//   ....[93]....
        /*0af0*/ 	.word	0xffffffff


	//   ....[94]....
        /*0af4*/ 	.word	0xffffffff


	//   ....[95]....
        /*0af8*/ 	.word	0xffffffff


	//   ....[96]....
        /*0afc*/ 	.word	0xffffffff


	//   ....[97]....
        /*0b00*/ 	.word	0xffffffff


	//   ....[98]....
        /*0b04*/ 	.word	0xffffffff


	//   ....[99]....
        /*0b08*/ 	.word	0xffffffff


	//   ....[100]....
        /*0b0c*/ 	.word	0xffffffff


	//   ....[101]....
        /*0b10*/ 	.word	0xffffffff


	//   ....[102]....
        /*0b14*/ 	.word	0xffffffff


	//   ....[103]....
        /*0b18*/ 	.word	0xffffffff


	//   ....[104]....
        /*0b1c*/ 	.word	0xffffffff


	//   ....[105]....
        /*0b20*/ 	.word	0xffffffff


	//   ....[106]....
        /*0b24*/ 	.word	0xffffffff


	//   ....[107]....
        /*0b28*/ 	.word	0xffffffff


	//   ....[108]....
        /*0b2c*/ 	.word	0xffffffff


	//   ....[109]....
        /*0b30*/ 	.word	0xffffffff


	//   ....[110]....
        /*0b34*/ 	.word	0xffffffff


	//   ....[111]....
        /*0b38*/ 	.word	0xffffffff


	//   ....[112]....
        /*0b3c*/ 	.word	0xffffffff


	//   ....[113]....
        /*0b40*/ 	.word	0xffffffff


	//   ....[114]....
        /*0b44*/ 	.word	0xffffffff


	//   ....[115]....
        /*0b48*/ 	.word	0xffffffff


	//   ....[116]....
        /*0b4c*/ 	.word	0xffffffff


	//   ....[117]....
        /*0b50*/ 	.word	0xffffffff


	//   ....[118]....
        /*0b54*/ 	.word	0xffffffff


	//   ....[119]....
        /*0b58*/ 	.word	0xffffffff


	//   ....[120]....
        /*0b5c*/ 	.word	0xffffffff


	//   ....[121]....
        /*0b60*/ 	.word	0xffffffff


	//   ....[122]....
        /*0b64*/ 	.word	0xffffffff


	//   ....[123]....
        /*0b68*/ 	.word	0xffffffff


	//   ....[124]....
        /*0b6c*/ 	.word	0xffffffff


	//   ....[125]....
        /*0b70*/ 	.word	0xffffffff


	//   ....[126]....
        /*0b74*/ 	.word	0xffffffff


	//   ....[127]....
        /*0b78*/ 	.word	0xffffffff


	//   ....[128]....
        /*0b7c*/ 	.word	0xffffffff


	//   ....[129]....
        /*0b80*/ 	.word	0xffffffff


	//   ....[130]....
        /*0b84*/ 	.word	0xffffffff


	//   ....[131]....
        /*0b88*/ 	.word	0xffffffff


	//   ....[132]....
        /*0b8c*/ 	.word	0xffffffff


	//   ....[133]....
        /*0b90*/ 	.word	0xffffffff


	//   ....[134]....
        /*0b94*/ 	.word	0xffffffff


	//   ....[135]....
        /*0b98*/ 	.word	0xffffffff


	//   ....[136]....
        /*0b9c*/ 	.word	0xffffffff


	//   ....[137]....
        /*0ba0*/ 	.word	0xffffffff


	//   ....[138]....
        /*0ba4*/ 	.word	0xffffffff


	//   ....[139]....
        /*0ba8*/ 	.word	0xffffffff


	//   ....[140]....
        /*0bac*/ 	.word	0xffffffff


	//   ....[141]....
        /*0bb0*/ 	.word	0xffffffff


	//   ....[142]....
        /*0bb4*/ 	.word	0xffffffff


	//   ....[143]....
        /*0bb8*/ 	.word	0xffffffff


	//   ....[144]....
        /*0bbc*/ 	.word	0xffffffff


	//   ....[145]....
        /*0bc0*/ 	.word	0xffffffff


	//   ....[146]....
        /*0bc4*/ 	.word	0xffffffff


	//   ....[147]....
        /*0bc8*/ 	.word	0xffffffff


	//   ....[148]....
        /*0bcc*/ 	.word	0xffffffff


	//   ....[149]....
        /*0bd0*/ 	.word	0xffffffff


	//   ....[150]....
        /*0bd4*/ 	.word	0xffffffff


	//   ....[151]....
        /*0bd8*/ 	.word	0xffffffff


	//   ....[152]....
        /*0bdc*/ 	.word	0xffffffff


	//   ....[153]....
        /*0be0*/ 	.word	0xffffffff


	//   ....[154]....
        /*0be4*/ 	.word	0xffffffff


	//   ....[155]....
        /*0be8*/ 	.word	0xffffffff


	//   ....[156]....
        /*0bec*/ 	.word	0xffffffff


	//   ....[157]....
        /*0bf0*/ 	.word	0xffffffff


	//   ....[158]....
        /*0bf4*/ 	.word	0xffffffff


	//   ....[159]....
        /*0bf8*/ 	.word	0xffffffff


	//   ....[160]....
        /*0bfc*/ 	.word	0xffffffff


	//   ....[161]....
        /*0c00*/ 	.word	0xffffffff


	//   ....[162]....
        /*0c04*/ 	.word	0xffffffff


	//   ....[163]....
        /*0c08*/ 	.word	0xffffffff


	//   ....[164]....
        /*0c0c*/ 	.word	0xffffffff


	//   ....[165]....
        /*0c10*/ 	.word	0xffffffff


	//   ....[166]....
        /*0c14*/ 	.word	0xffffffff


	//   ....[167]....
        /*0c18*/ 	.word	0xffffffff


	//   ....[168]....
        /*0c1c*/ 	.word	0xffffffff


	//   ....[169]....
        /*0c20*/ 	.word	0xffffffff


	//   ....[170]....
        /*0c24*/ 	.word	0x0500000f


	//   ....[171]....
        /*0c28*/ 	.word	0x0500000f


	//   ....[172]....
        /*0c2c*/ 	.word	0x0500000f


	//   ....[173]....
        /*0c30*/ 	.word	0x0500000f


	//   ....[174]....
        /*0c34*/ 	.word	0x0500000f


	//   ....[175]....
        /*0c38*/ 	.word	0x0500000f


	//   ....[176]....
        /*0c3c*/ 	.word	0x0500000f


	//   ....[177]....
        /*0c40*/ 	.word	0x0500000f


	//   ....[178]....
        /*0c44*/ 	.word	0x0500000f


	//   ....[179]....
        /*0c48*/ 	.word	0x0500000f


	//   ....[180]....
        /*0c4c*/ 	.word	0x0500000f


	//   ....[181]....
        /*0c50*/ 	.word	0x0500000f


	//   ....[182]....
        /*0c54*/ 	.word	0x0500000f


	//   ....[183]....
        /*0c58*/ 	.word	0x0500000f


	//   ....[184]....
        /*0c5c*/ 	.word	0x0500000f


	//   ....[185]....
        /*0c60*/ 	.word	0x0500000f


	//   ....[186]....
        /*0c64*/ 	.word	0x0500000f


	//   ....[187]....
        /*0c68*/ 	.word	0x0500000f


	//   ....[188]....
        /*0c6c*/ 	.word	0x0500000f


	//   ....[189]....
        /*0c70*/ 	.word	0x0500000f


	//   ....[190]....
        /*0c74*/ 	.word	0x0500000f


	//   ....[191]....
        /*0c78*/ 	.word	0x0500000f


	//   ....[192]....
        /*0c7c*/ 	.word	0x0500000f


	//   ....[193]....
        /*0c80*/ 	.word	0x0500000f


	//   ....[194]....
        /*0c84*/ 	.word	0x0500000f


	//   ....[195]....
        /*0c88*/ 	.word	0x0500000f


	//   ....[196]....
        /*0c8c*/ 	.word	0x0500000f


	//   ....[197]....
        /*0c90*/ 	.word	0x0500000f


	//   ....[198]....
        /*0c94*/ 	.word	0x0500000f


	//   ....[199]....
        /*0c98*/ 	.word	0x0500000f


	//   ....[200]....
        /*0c9c*/ 	.word	0x0500000f


	//   ....[201]....
        /*0ca0*/ 	.word	0x0500000f


	//   ....[202]....
        /*0ca4*/ 	.word	0x0500000f


	//   ....[203]....
        /*0ca8*/ 	.word	0x0500000f


	//   ....[204]....
        /*0cac*/ 	.word	0x0500000f


	//   ....[205]....
        /*0cb0*/ 	.word	0x0500000f


	//   ....[206]....
        /*0cb4*/ 	.word	0x0500000f


	//   ....[207]....
        /*0cb8*/ 	.word	0x0500000f


	//   ....[208]....
        /*0cbc*/ 	.word	0x0500000f


	//   ....[209]....
        /*0cc0*/ 	.word	0x0500000f


	//   ....[210]....
        /*0cc4*/ 	.word	0x0500000f


	//   ....[211]....
        /*0cc8*/ 	.word	0x0500000f


	//   ....[212]....
        /*0ccc*/ 	.word	0x0500000f


	//   ....[213]....
        /*0cd0*/ 	.word	0x0500000f


	//   ....[214]....
        /*0cd4*/ 	.word	0x0500000f


	//   ....[215]....
        /*0cd8*/ 	.word	0x0500000f


	//   ....[216]....
        /*0cdc*/ 	.word	0x0500000f


	//   ....[217]....
        /*0ce0*/ 	.word	0x0500000f


	//   ....[218]....
        /*0ce4*/ 	.word	0x0500000f


	//   ....[219]....
        /*0ce8*/ 	.word	0x0500000f


	//   ....[220]....
        /*0cec*/ 	.word	0x0500000f


	//   ....[221]....
        /*0cf0*/ 	.word	0x0500000f


	//   ....[222]....
        /*0cf4*/ 	.word	0x0500000f


	//   ....[223]....
        /*0cf8*/ 	.word	0x0500000f


	//   ....[224]....
        /*0cfc*/ 	.word	0x0500000f


	//   ....[225]....
        /*0d00*/ 	.word	0x0500000f


	//   ....[226]....
        /*0d04*/ 	.word	0x0500000f


	//   ....[227]....
        /*0d08*/ 	.word	0x0500000f


	//   ....[228]....
        /*0d0c*/ 	.word	0x0500000f


	//   ....[229]....
        /*0d10*/ 	.word	0x0500000f


	//   ....[230]....
        /*0d14*/ 	.word	0x0500000f


	//   ....[231]....
        /*0d18*/ 	.word	0x0500000f


	//   ....[232]....
        /*0d1c*/ 	.word	0x0500000f


	//   ....[233]....
        /*0d20*/ 	.word	0x0500000f


	//   ....[234]....
        /*0d24*/ 	.word	0x0500000f


	//   ....[235]....
        /*0d28*/ 	.word	0x0500000f


	//   ....[236]....
        /*0d2c*/ 	.word	0x0500000f


	//   ....[237]....
        /*0d30*/ 	.word	0x0500000f


	//   ....[238]....
        /*0d34*/ 	.word	0x0500000f


	//   ....[239]....
        /*0d38*/ 	.word	0x0500000f


	//   ....[240]....
        /*0d3c*/ 	.word	0x0500000f


	//   ....[241]....
        /*0d40*/ 	.word	0x0500000f


	//   ....[242]....
        /*0d44*/ 	.word	0x0500000f


	//   ....[243]....
        /*0d48*/ 	.word	0x0500000f


	//   ....[244]....
        /*0d4c*/ 	.word	0x0500000f


	//   ....[245]....
        /*0d50*/ 	.word	0x0500000f


	//   ....[246]....
        /*0d54*/ 	.word	0x0500000f


	//   ....[247]....
        /*0d58*/ 	.word	0x0500000f


	//   ....[248]....
        /*0d5c*/ 	.word	0x0500000f


	//   ....[249]....
        /*0d60*/ 	.word	0x0500000f


	//   ....[250]....
        /*0d64*/ 	.word	0x0500000f


	//   ....[251]....
        /*0d68*/ 	.word	0x0500000f


	//   ....[252]....
        /*0d6c*/ 	.word	0x0500000f


	//   ....[253]....
        /*0d70*/ 	.word	0x0500000f


	//   ....[254]....
        /*0d74*/ 	.word	0x0500000f


	//   ....[255]....
        /*0d78*/ 	.word	0x0500000f


	//   ....[0]....
        /*0d7c*/ 	.word	0x0500000f


	//   ....[1]....
        /*0d80*/ 	.word	0x0500000f


	//   ....[2]....
        /*0d84*/ 	.word	0x0500000f


	//   ....[3]....
        /*0d88*/ 	.word	0x0500000f


	//   ....[4]....
        /*0d8c*/ 	.word	0x0500000f


	//   ....[5]....
        /*0d90*/ 	.word	0x0500000f


	//   ....[6]....
        /*0d94*/ 	.word	0x0500000f


	//   ....[7]....
        /*0d98*/ 	.word	0x0500000f


	//   ....[8]....
        /*0d9c*/ 	.word	0x0500000f


	//   ....[9]....
        /*0da0*/ 	.word	0x0500000f


	//   ....[10]....
        /*0da4*/ 	.word	0x0500000f


	//   ....[11]....
        /*0da8*/ 	.word	0x0500000f


	//   ....[12]....
        /*0dac*/ 	.word	0x0500000f


	//   ....[13]....
        /*0db0*/ 	.word	0x0500000f


	//   ....[14]....
        /*0db4*/ 	.word	0x0500000f


	//   ....[15]....
        /*0db8*/ 	.word	0x0500000f


	//   ....[16]....
        /*0dbc*/ 	.word	0x0500000f


	//   ....[17]....
        /*0dc0*/ 	.word	0x0500000f


	//   ....[18]....
        /*0dc4*/ 	.word	0x0500000f


	//   ....[19]....
        /*0dc8*/ 	.word	0x0500000f


	//   ....[20]....
        /*0dcc*/ 	.word	0x0500000f


	//   ....[21]....
        /*0dd0*/ 	.word	0x0500000f


	//   ....[22]....
        /*0dd4*/ 	.word	0x0500000f


	//   ....[23]....
        /*0dd8*/ 	.word	0x0500000f


	//   ....[24]....
        /*0ddc*/ 	.word	0x0500000f


	//   ....[25]....
        /*0de0*/ 	.word	0x0500000f


	//   ....[26]....
        /*0de4*/ 	.word	0x0500000f


	//   ....[27]....
        /*0de8*/ 	.word	0x0500000f


	//   ....[28]....
        /*0dec*/ 	.word	0x0500000f


	//   ....[29]....
        /*0df0*/ 	.word	0x0500000f


	//   ....[30]....
        /*0df4*/ 	.word	0x0500000f


	//   ....[31]....
        /*0df8*/ 	.word	0x0500000f


	//   ....[32]....
        /*0dfc*/ 	.word	0x0500000f


	//   ....[33]....
        /*0e00*/ 	.word	0x0500000f


	//   ....[34]....
        /*0e04*/ 	.word	0x0500000f


	//   ....[35]....
        /*0e08*/ 	.word	0x0500000f


	//   ....[36]....
        /*0e0c*/ 	.word	0x0500000f


	//   ....[37]....
        /*0e10*/ 	.word	0x0500000f


	//   ....[38]....
        /*0e14*/ 	.word	0x0500000f


	//   ....[39]....
        /*0e18*/ 	.word	0x0500000f


	//   ....[40]....
        /*0e1c*/ 	.word	0x0500000f


	//   ....[41]....
        /*0e20*/ 	.word	0x0500000f


	//   ....[42]....
        /*0e24*/ 	.word	0x0500000f


	//   ....[43]....
        /*0e28*/ 	.word	0x0500000f


	//----- nvinfo : EIATTR_COOP_GROUP_INSTR_OFFSETS
	.align		4
.L_150:
        /*0e2c*/ 	.byte	0x04, 0x28
        /*0e2e*/ 	.short	(.L_152 - .L_151)


	//   ....[0]....
.L_151:
        /*0e30*/ 	.word	0x00000060


	//   ....[1]....
        /*0e34*/ 	.word	0x00000190


	//   ....[2]....
        /*0e38*/ 	.word	0x00000240


	//   ....[3]....
        /*0e3c*/ 	.word	0x00000400


	//   ....[4]....
        /*0e40*/ 	.word	0x00000560


	//   ....[5]....
        /*0e44*/ 	.word	0x00000680


	//   ....[6]....
        /*0e48*/ 	.word	0x000007e0


	//   ....[7]....
        /*0e4c*/ 	.word	0x0000cbf0


	//   ....[8]....
        /*0e50*/ 	.word	0x0000d3c0


	//   ....[9]....
        /*0e54*/ 	.word	0x0000d3d0


	//   ....[10]....
        /*0e58*/ 	.word	0x0000d3e0


	//   ....[11]....
        /*0e5c*/ 	.word	0x0000d3f0


	//   ....[12]....
        /*0e60*/ 	.word	0x0000f310


	//   ....[13]....
        /*0e64*/ 	.word	0x0000f320


	//   ....[14]....
        /*0e68*/ 	.word	0x0000f330


	//   ....[15]....
        /*0e6c*/ 	.word	0x0000f340


	//   ....[16]....
        /*0e70*/ 	.word	0x00013ee0


	//   ....[17]....
        /*0e74*/ 	.word	0x00014170


	//   ....[18]....
        /*0e78*/ 	.word	0x00014480


	//   ....[19]....
        /*0e7c*/ 	.word	0x000144e0


	//   ....[20]....
        /*0e80*/ 	.word	0x00019270


	//   ....[21]....
        /*0e84*/ 	.word	0x00019280


	//   ....[22]....
        /*0e88*/ 	.word	0x000192c0


	//   ....[23]....
        /*0e8c*/ 	.word	0x000192f0


	//   ....[24]....
        /*0e90*/ 	.word	0x0001b700


	//   ....[25]....
        /*0e94*/ 	.word	0x0001b760


	//   ....[26]....
        /*0e98*/ 	.word	0x0001b780


	//   ....[27]....
        /*0e9c*/ 	.word	0x0001b7a0


	//   ....[28]....
        /*0ea0*/ 	.word	0x0001c360


	//   ....[29]....
        /*0ea4*/ 	.word	0x0001c390


	//   ....[30]....
        /*0ea8*/ 	.word	0x0001c400


	//   ....[31]....
        /*0eac*/ 	.word	0x0001c430


	//   ....[32]....
        /*0eb0*/ 	.word	0x0001c460


	//   ....[33]....
        /*0eb4*/ 	.word	0x0001c490


	//   ....[34]....
        /*0eb8*/ 	.word	0x0001c4c0


	//   ....[35]....
        /*0ebc*/ 	.word	0x0001c4f0


	//   ....[36]....
        /*0ec0*/ 	.word	0x0001c520


	//   ....[37]....
        /*0ec4*/ 	.word	0x0001c550


	//   ....[38]....
        /*0ec8*/ 	.word	0x0001c580


	//   ....[39]....
        /*0ecc*/ 	.word	0x0001c5b0


	//   ....[40]....
        /*0ed0*/ 	.word	0x0001c5e0


	//   ....[41]....
        /*0ed4*/ 	.word	0x0001c610


	//   ....[42]....
        /*0ed8*/ 	.word	0x0001c640


	//   ....[43]....
        /*0edc*/ 	.word	0x0001c670


	//   ....[44]....
        /*0ee0*/ 	.word	0x0001c6a0


	//   ....[45]....
        /*0ee4*/ 	.word	0x0001c6d0


	//   ....[46]....
        /*0ee8*/ 	.word	0x0001c700


	//   ....[47]....
        /*0eec*/ 	.word	0x0001c730


	//   ....[48]....
        /*0ef0*/ 	.word	0x0001c760


	//   ....[49]....
        /*0ef4*/ 	.word	0x0001c790


	//   ....[50]....
        /*0ef8*/ 	.word	0x0001c7c0


	//   ....[51]....
        /*0efc*/ 	.word	0x0001c7f0


	//   ....[52]....
        /*0f00*/ 	.word	0x0001c820


	//   ....[53]....
        /*0f04*/ 	.word	0x0001c850


	//   ....[54]....
        /*0f08*/ 	.word	0x0001c880


	//   ....[55]....
        /*0f0c*/ 	.word	0x0001c8b0


	//   ....[56]....
        /*0f10*/ 	.word	0x0001c8e0


	//   ....[57]....
        /*0f14*/ 	.word	0x0001c910


	//   ....[58]....
        /*0f18*/ 	.word	0x0001c940


	//   ....[59]....
        /*0f1c*/ 	.word	0x0001c970


	//   ....[60]....
        /*0f20*/ 	.word	0x0001c9a0


	//   ....[61]....
        /*0f24*/ 	.word	0x0001c9d0


	//   ....[62]....
        /*0f28*/ 	.word	0x0001ca00


	//   ....[63]....
        /*0f2c*/ 	.word	0x0001ca30


	//   ....[64]....
        /*0f30*/ 	.word	0x0001ca60


	//   ....[65]....
        /*0f34*/ 	.word	0x0001ca90


	//   ....[66]....
        /*0f38*/ 	.word	0x0001cac0


	//   ....[67]....
        /*0f3c*/ 	.word	0x0001caf0


	//   ....[68]....
        /*0f40*/ 	.word	0x0001cb20


	//   ....[69]....
        /*0f44*/ 	.word	0x0001cb50


	//   ....[70]....
        /*0f48*/ 	.word	0x0001cb80


	//   ....[71]....
        /*0f4c*/ 	.word	0x0001cb90


	//   ....[72]....
        /*0f50*/ 	.word	0x0001cba0


	//   ....[73]....
        /*0f54*/ 	.word	0x0001cbb0


	//   ....[74]....
        /*0f58*/ 	.word	0x0001cbc0


	//   ....[75]....
        /*0f5c*/ 	.word	0x0001cbd0


	//   ....[76]....
        /*0f60*/ 	.word	0x0001cc00


	//   ....[77]....
        /*0f64*/ 	.word	0x0001cc30


	//   ....[78]....
        /*0f68*/ 	.word	0x0001cc60


	//   ....[79]....
        /*0f6c*/ 	.word	0x0001cc90


	//   ....[80]....
        /*0f70*/ 	.word	0x0001ccc0


	//   ....[81]....
        /*0f74*/ 	.word	0x0001ccf0


	//   ....[82]....
        /*0f78*/ 	.word	0x0001cd20


	//   ....[83]....
        /*0f7c*/ 	.word	0x0001cd50


	//   ....[84]....
        /*0f80*/ 	.word	0x0001cd80


	//   ....[85]....
        /*0f84*/ 	.word	0x0001cda0


	//   ....[86]....
        /*0f88*/ 	.word	0x0001cdb0


	//   ....[87]....
        /*0f8c*/ 	.word	0x0001cdc0


	//   ....[88]....
        /*0f90*/ 	.word	0x0001cdf0


	//   ....[89]....
        /*0f94*/ 	.word	0x0001ce10


	//   ....[90]....
        /*0f98*/ 	.word	0x0001ce40


	//   ....[91]....
        /*0f9c*/ 	.word	0x0001ce70


	//   ....[92]....
        /*0fa0*/ 	.word	0x0001d710


	//   ....[93]....
        /*0fa4*/ 	.word	0x0001d730


	//   ....[94]....
        /*0fa8*/ 	.word	0x0001d750


	//   ....[95]....
        /*0fac*/ 	.word	0x0001d760


	//   ....[96]....
        /*0fb0*/ 	.word	0x0001de90


	//   ....[97]....
        /*0fb4*/ 	.word	0x0001dea0


	//   ....[98]....
        /*0fb8*/ 	.word	0x0001dfe0


	//   ....[99]....
        /*0fbc*/ 	.word	0x0001dff0


	//   ....[100]....
        /*0fc0*/ 	.word	0x0001e130


	//   ....[101]....
        /*0fc4*/ 	.word	0x0001e140


	//   ....[102]....
        /*0fc8*/ 	.word	0x0001e280


	//   ....[103]....
        /*0fcc*/ 	.word	0x0001e290


	//   ....[104]....
        /*0fd0*/ 	.word	0x0001e860


	//   ....[105]....
        /*0fd4*/ 	.word	0x0001e870


	//   ....[106]....
        /*0fd8*/ 	.word	0x0001eda0


	//   ....[107]....
        /*0fdc*/ 	.word	0x0001edb0


	//   ....[108]....
        /*0fe0*/ 	.word	0x0001fb20


	//   ....[109]....
        /*0fe4*/ 	.word	0x0001fb30


	//   ....[110]....
        /*0fe8*/ 	.word	0x0001fc90


	//   ....[111]....
        /*0fec*/ 	.word	0x0001fca0


	//   ....[112]....
        /*0ff0*/ 	.word	0x0001fdf0


	//   ....[113]....
        /*0ff4*/ 	.word	0x0001fe00


	//   ....[114]....
        /*0ff8*/ 	.word	0x0001ff50


	//   ....[115]....
        /*0ffc*/ 	.word	0x0001ff60


	//   ....[116]....
        /*1000*/ 	.word	0x00020110


	//   ....[117]....
        /*1004*/ 	.word	0x00020350


	//   ....[118]....
        /*1008*/ 	.word	0x00020380


	//   ....[119]....
        /*100c*/ 	.word	0x000203b0


	//   ....[120]....
        /*1010*/ 	.word	0x000203e0


	//   ....[121]....
        /*1014*/ 	.word	0x00020410


	//   ....[122]....
        /*1018*/ 	.word	0x00020440


	//   ....[123]....
        /*101c*/ 	.word	0x000205e0


	//   ....[124]....
        /*1020*/ 	.word	0x00020610


	//   ....[125]....
        /*1024*/ 	.word	0x00020640


	//   ....[126]....
        /*1028*/ 	.word	0x00020670


	//   ....[127]....
        /*102c*/ 	.word	0x000206a0


	//   ....[128]....
        /*1030*/ 	.word	0x000206d0


	//   ....[129]....
        /*1034*/ 	.word	0x00020760


	//   ....[130]....
        /*1038*/ 	.word	0x00020790


	//   ....[131]....
        /*103c*/ 	.word	0x000207a0


	//   ....[132]....
        /*1040*/ 	.word	0x00020850


	//   ....[133]....
        /*1044*/ 	.word	0x00021a20


	//   ....[134]....
        /*1048*/ 	.word	0x00023170


	//   ....[135]....
        /*104c*/ 	.word	0x00023d60


	//   ....[136]....
        /*1050*/ 	.word	0x00023d90


	//   ....[137]....
        /*1054*/ 	.word	0x00023e30


	//   ....[138]....
        /*1058*/ 	.word	0x00023e40


	//   ....[139]....
        /*105c*/ 	.word	0x00023ec0


	//   ....[140]....
        /*1060*/ 	.word	0x00023ed0


	//   ....[141]....
        /*1064*/ 	.word	0x00023f50


	//   ....[142]....
        /*1068*/ 	.word	0x00023f60


	//   ....[143]....
        /*106c*/ 	.word	0x00023fe0


	//   ....[144]....
        /*1070*/ 	.word	0x00023ff0


	//   ....[145]....
        /*1074*/ 	.word	0x00024070


	//   ....[146]....
        /*1078*/ 	.word	0x00024080


	//   ....[147]....
        /*107c*/ 	.word	0x00024100


	//   ....[148]....
        /*1080*/ 	.word	0x00024110


	//   ....[149]....
        /*1084*/ 	.word	0x00024160


	//   ....[150]....
        /*1088*/ 	.word	0x00024180


	//   ....[151]....
        /*108c*/ 	.word	0x00025f30


	//   ....[152]....
        /*1090*/ 	.word	0x00025f60


	//   ....[153]....
        /*1094*/ 	.word	0x00025fc0


	//   ....[154]....
        /*1098*/ 	.word	0x00025ff0


	//   ....[155]....
        /*109c*/ 	.word	0x00026020


	//   ....[156]....
        /*10a0*/ 	.word	0x00026050


	//   ....[157]....
        /*10a4*/ 	.word	0x00026080


	//   ....[158]....
        /*10a8*/ 	.word	0x000260b0


	//   ....[159]....
        /*10ac*/ 	.word	0x00026270


	//   ....[160]....
        /*10b0*/ 	.word	0x000262a0


	//   ....[161]....
        /*10b4*/ 	.word	0x000262d0


	//   ....[162]....
        /*10b8*/ 	.word	0x00026300


	//   ....[163]....
        /*10bc*/ 	.word	0x00026330


	//   ....[164]....
        /*10c0*/ 	.word	0x00026360


	//   ....[165]....
        /*10c4*/ 	.word	0x00026420


	//   ....[166]....
        /*10c8*/ 	.word	0x00026440


	//   ....[167]....
        /*10cc*/ 	.word	0x00026450


	//   ....[168]....
        /*10d0*/ 	.word	0x000264b0


	//   ....[169]....
        /*10d4*/ 	.word	0x00026bf0


	//   ....[170]....
        /*10d8*/ 	.word	0x000270f0


	//   ....[171]....
        /*10dc*/ 	.word	0x000271a0


	//   ....[172]....
        /*10e0*/ 	.word	0x00027230


	//   ....[173]....
        /*10e4*/ 	.word	0x00027280


	//   ....[174]....
        /*10e8*/ 	.word	0x000272d0


	//   ....[175]....
        /*10ec*/ 	.word	0x000273b0


	//   ....[176]....
        /*10f0*/ 	.word	0x00027440


	//   ....[177]....
        /*10f4*/ 	.word	0x00027490


	//   ....[178]....
        /*10f8*/ 	.word	0x000274e0


	//   ....[179]....
        /*10fc*/ 	.word	0x000277a0


	//   ....[180]....
        /*1100*/ 	.word	0x000278c0


	//   ....[181]....
        /*1104*/ 	.word	0x000279e0


	//   ....[182]....
        /*1108*/ 	.word	0x00027b00


	//   ....[183]....
        /*110c*/ 	.word	0x00027c20


	//   ....[184]....
        /*1110*/ 	.word	0x00027ca0


	//   ....[185]....
        /*1114*/ 	.word	0x00027d00


	//   ....[186]....
        /*1118*/ 	.word	0x00027d50


	//   ....[187]....
        /*111c*/ 	.word	0x00027db0


	//   ....[188]....
        /*1120*/ 	.word	0x00027e20


	//   ....[189]....
        /*1124*/ 	.word	0x00027e80


	//   ....[190]....
        /*1128*/ 	.word	0x00027ed0


	//   ....[191]....
        /*112c*/ 	.word	0x00027f60


	//   ....[192]....
        /*1130*/ 	.word	0x00027fe0


	//   ....[193]....
        /*1134*/ 	.word	0x00028040


	//   ....[194]....
        /*1138*/ 	.word	0x00028090


	//   ....[195]....
        /*113c*/ 	.word	0x00028100


	//   ....[196]....
        /*1140*/ 	.word	0x00028170


	//   ....[197]....
        /*1144*/ 	.word	0x000281d0


	//   ....[198]....
        /*1148*/ 	.word	0x00028230


	//   ....[199]....
        /*114c*/ 	.word	0x000282b0


	//   ....[200]....
        /*1150*/ 	.word	0x00028320


	//   ....[201]....
        /*1154*/ 	.word	0x00028380


	//   ....[202]....
        /*1158*/ 	.word	0x000283d0


	//   ....[203]....
        /*115c*/ 	.word	0x00028450


	//   ....[204]....
        /*1160*/ 	.word	0x000284c0


	//   ....[205]....
        /*1164*/ 	.word	0x00028520


	//   ....[206]....
        /*1168*/ 	.word	0x00028570


	//   ....[207]....
        /*116c*/ 	.word	0x000285f0


	//   ....[208]....
        /*1170*/ 	.word	0x00028660


	//   ....[209]....
        /*1174*/ 	.word	0x000286c0


	//   ....[210]....
        /*1178*/ 	.word	0x00028710


	//   ....[211]....
        /*117c*/ 	.word	0x00028790


	//   ....[212]....
        /*1180*/ 	.word	0x00028800


	//   ....[213]....
        /*1184*/ 	.word	0x00028860


	//   ....[214]....
        /*1188*/ 	.word	0x000288b0


	//   ....[215]....
        /*118c*/ 	.word	0x00028930


	//   ....[216]....
        /*1190*/ 	.word	0x000289a0


	//   ....[217]....
        /*1194*/ 	.word	0x00028a00


	//   ....[218]....
        /*1198*/ 	.word	0x00028a50


	//   ....[219]....
        /*119c*/ 	.word	0x00028ab0


	//   ....[220]....
        /*11a0*/ 	.word	0x00028b20


	//   ....[221]....
        /*11a4*/ 	.word	0x00028b90


	//   ....[222]....
        /*11a8*/ 	.word	0x00028bf0


	//   ....[223]....
        /*11ac*/ 	.word	0x00028c50


	//   ....[224]....
        /*11b0*/ 	.word	0x00028cc0


	//   ....[225]....
        /*11b4*/ 	.word	0x00028d20


	//   ....[226]....
        /*11b8*/ 	.word	0x00028d70


	//   ....[227]....
        /*11bc*/ 	.word	0x00028de0


	//   ....[228]....
        /*11c0*/ 	.word	0x00028e30


	//   ....[229]....
        /*11c4*/ 	.word	0x00028ea0


	//   ....[230]....
        /*11c8*/ 	.word	0x00028f00


	//   ....[231]....
        /*11cc*/ 	.word	0x00028f70


	//   ....[232]....
        /*11d0*/ 	.word	0x00028fe0


	//   ....[233]....
        /*11d4*/ 	.word	0x00029040


	//   ....[234]....
        /*11d8*/ 	.word	0x00029090


	//   ....[235]....
        /*11dc*/ 	.word	0x00029140


	//   ....[236]....
        /*11e0*/ 	.word	0x000291b0


	//   ....[237]....
        /*11e4*/ 	.word	0x00029210


	//   ....[238]....
        /*11e8*/ 	.word	0x00029260


	//   ....[239]....
        /*11ec*/ 	.word	0x000292d0


	//   ....[240]....
        /*11f0*/ 	.word	0x00029340


	//   ....[241]....
        /*11f4*/ 	.word	0x000293d0


	//   ....[242]....
        /*11f8*/ 	.word	0x00029420


	//   ....[243]....
        /*11fc*/ 	.word	0x000294a0


	//   ....[244]....
        /*1200*/ 	.word	0x000294f0


	//   ....[245]....
        /*1204*/ 	.word	0x00029580


	//   ....[246]....
        /*1208*/ 	.word	0x00029610


	//   ....[247]....
        /*120c*/ 	.word	0x000296a0


	//   ....[248]....
        /*1210*/ 	.word	0x00029730


	//   ....[249]....
        /*1214*/ 	.word	0x000297c0


	//   ....[250]....
        /*1218*/ 	.word	0x00029850


	//   ....[251]....
        /*121c*/ 	.word	0x000298d0


	//   ....[252]....
        /*1220*/ 	.word	0x00029920


	//   ....[253]....
        /*1224*/ 	.word	0x000299b0


	//   ....[254]....
        /*1228*/ 	.word	0x00029a40


	//   ....[255]....
        /*122c*/ 	.word	0x00029ac0


	//   ....[0]....
        /*1230*/ 	.word	0x00029b10


	//   ....[1]....
        /*1234*/ 	.word	0x00029ba0


	//   ....[2]....
        /*1238*/ 	.word	0x00029c30


	//   ....[3]....
        /*123c*/ 	.word	0x00029cc0


	//   ....[4]....
        /*1240*/ 	.word	0x00029d50


	//   ....[5]....
        /*1244*/ 	.word	0x00029de0


	//   ....[6]....
        /*1248*/ 	.word	0x00029e70


	//   ....[7]....
        /*124c*/ 	.word	0x00029f30


	//   ....[8]....
        /*1250*/ 	.word	0x0002a210


	//   ....[9]....
        /*1254*/ 	.word	0x0002a410


	//   ....[10]....
        /*1258*/ 	.word	0x0002a460


	//   ....[11]....
        /*125c*/ 	.word	0x0002a4c0


	//   ....[12]....
        /*1260*/ 	.word	0x0002a5b0


	//   ....[13]....
        /*1264*/ 	.word	0x0002a610


	//   ....[14]....
        /*1268*/ 	.word	0x0002a700


	//   ....[15]....
        /*126c*/ 	.word	0x0002a760


	//   ....[16]....
        /*1270*/ 	.word	0x0002a850


	//   ....[17]....
        /*1274*/ 	.word	0x0002a8b0


	//   ....[18]....
        /*1278*/ 	.word	0x0002a9a0


	//   ....[19]....
        /*127c*/ 	.word	0x0002aa00


	//   ....[20]....
        /*1280*/ 	.word	0x0002aaf0


	//   ....[21]....
        /*1284*/ 	.word	0x0002ab50


	//   ....[22]....
        /*1288*/ 	.word	0x0002ac30


	//   ....[23]....
        /*128c*/ 	.word	0x0002aca0


	//   ....[24]....
        /*1290*/ 	.word	0x0002ad70


	//   ....[25]....
        /*1294*/ 	.word	0x0002b050


	//   ....[26]....
        /*1298*/ 	.word	0x0002b0f0


	//   ....[27]....
        /*129c*/ 	.word	0x0002b290


	//   ....[28]....
        /*12a0*/ 	.word	0x0002b310


	//   ....[29]....
        /*12a4*/ 	.word	0x0002b390


	//   ....[30]....
        /*12a8*/ 	.word	0x0002b410


	//   ....[31]....
        /*12ac*/ 	.word	0x0002b490


	//   ....[32]....
        /*12b0*/ 	.word	0x0002b520


	//   ....[33]....
        /*12b4*/ 	.word	0x0002b5c0


	//   ....[34]....
        /*12b8*/ 	.word	0x0002b670


	//   ....[35]....
        /*12bc*/ 	.word	0x0002b6f0


	//   ....[36]....
        /*12c0*/ 	.word	0x0002b770


	//   ....[37]....
        /*12c4*/ 	.word	0x0002b7f0


	//   ....[38]....
        /*12c8*/ 	.word	0x0002b880


	//   ....[39]....
        /*12cc*/ 	.word	0x0002b900


	//   ....[40]....
        /*12d0*/ 	.word	0x0002b9a0


	//   ....[41]....
        /*12d4*/ 	.word	0x0002b9f0


	//   ....[42]....
        /*12d8*/ 	.word	0x0002ba80


	//   ....[43]....
        /*12dc*/ 	.word	0x0002bbb0


	//----- nvinfo : EIATTR_REG_RECONFIG
	.align		4
.L_152:
        /*12e0*/ 	.byte	0x01, 0x54
	.zero		2


	//----- nvinfo : EIATTR_SYSCALL_OFFSETS
	.align		4
        /*12e4*/ 	.byte	0x04, 0x46
        /*12e6*/ 	.short	(.L_154 - .L_153)


	//   ....[0]....
.L_153:
        /*12e8*/ 	.word	0x00001c60


	//   ....[1]....
        /*12ec*/ 	.word	0x00001db0


	//   ....[2]....
        /*12f0*/ 	.word	0x0000cdb0


	//   ....[3]....
        /*12f4*/ 	.word	0x0000d330


	//   ....[4]....
        /*12f8*/ 	.word	0x00022bd0


	//   ....[5]....
        /*12fc*/ 	.word	0x00022d60


	//   ....[6]....
        /*1300*/ 	.word	0x00022eb0


	//   ....[7]....
        /*1304*/ 	.word	0x00022ff0


	//   ....[8]....
        /*1308*/ 	.word	0x000239d0


	//----- nvinfo : EIATTR_MBARRIER_INSTR_OFFSETS
	.align		4
.L_154:
        /*130c*/ 	.byte	0x04, 0x39
        /*130e*/ 	.short	(.L_156 - .L_155)


	//   ....[0]....
.L_155:
        /*1310*/ 	.word	0x000002b0
        /*1314*/ 	.word	0x000000ff
        /*1318*/ 	.word	0x0002e800
        /*131c*/ 	.short	0x0100
        /*131e*/ 	.byte	0x08
	.zero		1


	//   ....[1]....
        /*1320*/ 	.word	0x000002c0
        /*1324*/ 	.word	0x000000ff
        /*1328*/ 	.word	0x0002e820
        /*132c*/ 	.short	0x0100
        /*132e*/ 	.byte	0x08
	.zero		1


	//   ....[2]....
        /*1330*/ 	.word	0x000003b0
        /*1334*/ 	.word	0x000000ff
        /*1338*/ 	.word	0x0002e830
        /*133c*/ 	.short	0x0100
        /*133e*/ 	.byte	0x08
	.zero		1


	//   ....[3]....
        /*1340*/ 	.word	0x000003c0
        /*1344*/ 	.word	0x000000ff
        /*1348*/ 	.word	0x0002e840
        /*134c*/ 	.short	0x0100
        /*134e*/ 	.byte	0x08
	.zero		1


	//   ....[4]....
        /*1350*/ 	.word	0x000003d0
        /*1354*/ 	.word	0x000000ff
        /*1358*/ 	.word	0x0002e838
        /*135c*/ 	.short	0x0100
        /*135e*/ 	.byte	0x08
	.zero		1


	//   ....[5]....
        /*1360*/ 	.word	0x000003e0
        /*1364*/ 	.word	0x000000ff
        /*1368*/ 	.word	0x0002e848
        /*136c*/ 	.short	0x0100
        /*136e*/ 	.byte	0x08
	.zero		1


	//   ....[6]....
        /*1370*/ 	.word	0x00000510
        /*1374*/ 	.word	0x000000ff
        /*1378*/ 	.word	0x0002e850
        /*137c*/ 	.short	0x0100
        /*137e*/ 	.byte	0x08
	.zero		1


	//   ....[7]....
        /*1380*/ 	.word	0x00000520
        /*1384*/ 	.word	0x000000ff
        /*1388*/ 	.word	0x0002e860
        /*138c*/ 	.short	0x0100
        /*138e*/ 	.byte	0x08
	.zero		1


	//   ....[8]....
        /*1390*/ 	.word	0x00000530
        /*1394*/ 	.word	0x000000ff
        /*1398*/ 	.word	0x0002e858
        /*139c*/ 	.short	0x0100
        /*139e*/ 	.byte	0x08
	.zero		1


	//   ....[9]....
        /*13a0*/ 	.word	0x00000540
        /*13a4*/ 	.word	0x000000ff
        /*13a8*/ 	.word	0x0002e868
        /*13ac*/ 	.short	0x0100
        /*13ae*/ 	.byte	0x08
	.zero		1


	//   ....[10]....
        /*13b0*/ 	.word	0x00000630
        /*13b4*/ 	.word	0x000000ff
        /*13b8*/ 	.word	0x0002e870
        /*13bc*/ 	.short	0x0100
        /*13be*/ 	.byte	0x06
	.zero		1


	//   ....[11]....
        /*13c0*/ 	.word	0x00000640
        /*13c4*/ 	.word	0x000000ff
        /*13c8*/ 	.word	0x0002e880
        /*13cc*/ 	.short	0x0100
        /*13ce*/ 	.byte	0x06
	.zero		1


	//   ....[12]....
        /*13d0*/ 	.word	0x00000650
        /*13d4*/ 	.word	0x000000ff
        /*13d8*/ 	.word	0x0002e878
        /*13dc*/ 	.short	0x0100
        /*13de*/ 	.byte	0x06
	.zero		1


	//   ....[13]....
        /*13e0*/ 	.word	0x00000660
        /*13e4*/ 	.word	0x000000ff
        /*13e8*/ 	.word	0x0002e888
        /*13ec*/ 	.short	0x0100
        /*13ee*/ 	.byte	0x06
	.zero		1


	//   ....[14]....
        /*13f0*/ 	.word	0x00000790
        /*13f4*/ 	.word	0x000000ff
        /*13f8*/ 	.word	0x0002e890
        /*13fc*/ 	.short	0x0100
        /*13fe*/ 	.byte	0x08
	.zero		1


	//   ....[15]....
        /*1400*/ 	.word	0x000007a0
        /*1404*/ 	.word	0x000000ff
        /*1408*/ 	.word	0x0002e8a0
        /*140c*/ 	.short	0x0100
        /*140e*/ 	.byte	0x08
	.zero		1


	//   ....[16]....
        /*1410*/ 	.word	0x000007b0
        /*1414*/ 	.word	0x000000ff
        /*1418*/ 	.word	0x0002e898
        /*141c*/ 	.short	0x0100
        /*141e*/ 	.byte	0x08
	.zero		1


	//   ....[17]....
        /*1420*/ 	.word	0x000007c0
        /*1424*/ 	.word	0x000000ff
        /*1428*/ 	.word	0x0002e8a8
        /*142c*/ 	.short	0x0100
        /*142e*/ 	.byte	0x08
	.zero		1


	//   ....[18]....
        /*1430*/ 	.word	0x000008f0
        /*1434*/ 	.word	0x000000ff
        /*1438*/ 	.word	0x0002e8b0
        /*143c*/ 	.short	0x0100
        /*143e*/ 	.byte	0x08
	.zero		1


	//   ....[19]....
        /*1440*/ 	.word	0x00000900
        /*1444*/ 	.word	0x000000ff
        /*1448*/ 	.word	0x0002e8c0
        /*144c*/ 	.short	0x0100
        /*144e*/ 	.byte	0x08
	.zero		1


	//   ....[20]....
        /*1450*/ 	.word	0x00000910
        /*1454*/ 	.word	0x000000ff
        /*1458*/ 	.word	0x0002e8b8
        /*145c*/ 	.short	0x0100
        /*145e*/ 	.byte	0x08
	.zero		1


	//   ....[21]....
        /*1460*/ 	.word	0x00000920
        /*1464*/ 	.word	0x000000ff
        /*1468*/ 	.word	0x0002e8c8
        /*146c*/ 	.short	0x0100
        /*146e*/ 	.byte	0x08
	.zero		1


	//   ....[22]....
        /*1470*/ 	.word	0x00003340
        /*1474*/ 	.word	0x0000006e
        /*1478*/ 	.word	0x0002e890
        /*147c*/ 	.short	0x010a
        /*147e*/ 	.byte	0x3f
	.zero		1


	//   ....[23]....
        /*1480*/ 	.word	0x00007570
        /*1484*/ 	.word	0x0000006e
        /*1488*/ 	.word	0x0002e890
        /*148c*/ 	.short	0x010a
        /*148e*/ 	.byte	0x3f
	.zero		1


	//   ....[24]....
        /*1490*/ 	.word	0x0000b620
        /*1494*/ 	.word	0x0000006e
        /*1498*/ 	.word	0x0002e890
        /*149c*/ 	.short	0x010a
        /*149e*/ 	.byte	0x3f
	.zero		1


	//   ....[25]....
        /*14a0*/ 	.word	0x0000bd30
        /*14a4*/ 	.word	0x00000030
        /*14a8*/ 	.word	0x00000000
        /*14ac*/ 	.short	0x0101
        /*14ae*/ 	.byte	0x3f
	.zero		1


	//   ....[26]....
        /*14b0*/ 	.word	0x0000bd70
        /*14b4*/ 	.word	0x0000006e
        /*14b8*/ 	.word	0x0002e8b0
        /*14bc*/ 	.short	0x010a
        /*14be*/ 	.byte	0x3f
	.zero		1


	//   ....[27]....
        /*14c0*/ 	.word	0x0000c520
        /*14c4*/ 	.word	0x0000006e
        /*14c8*/ 	.word	0x00000000
        /*14cc*/ 	.short	0x0101
        /*14ce*/ 	.byte	0x3f
	.zero		1


	//   ....[28]....
        /*14d0*/ 	.word	0x0000d090
        /*14d4*/ 	.word	0x00000010
        /*14d8*/ 	.word	0x0002e800
        /*14dc*/ 	.short	0x010a
        /*14de*/ 	.byte	0x3f
	.zero		1


	//   ....[29]....
        /*14e0*/ 	.word	0x0000d0e0
        /*14e4*/ 	.word	0x00000010
        /*14e8*/ 	.word	0x0002e800
        /*14ec*/ 	.short	0x010a
        /*14ee*/ 	.byte	0x3f
	.zero		1


	//   ....[30]....
        /*14f0*/ 	.word	0x0000d740
        /*14f4*/ 	.word	0x00000010
        /*14f8*/ 	.word	0x0002e800
        /*14fc*/ 	.short	0x010a
        /*14fe*/ 	.byte	0x3f
	.zero		1


	//   ....[31]....
        /*1500*/ 	.word	0x0000f550
        /*1504*/ 	.word	0x00000010
        /*1508*/ 	.word	0x0002e800
        /*150c*/ 	.short	0x010a
        /*150e*/ 	.byte	0x3f
	.zero		1


	//   ....[32]....
        /*1510*/ 	.word	0x00011280
        /*1514*/ 	.word	0x00000000
        /*1518*/ 	.word	0x0002e830
        /*151c*/ 	.short	0x010a
        /*151e*/ 	.byte	0x3f
	.zero		1


	//   ....[33]....
        /*1520*/ 	.word	0x00011330
        /*1524*/ 	.word	0x00000000
        /*1528*/ 	.word	0x0002e830
        /*152c*/ 	.short	0x010a
        /*152e*/ 	.byte	0x3f
	.zero		1


	//   ....[34]....
        /*1530*/ 	.word	0x00014b80
        /*1534*/ 	.word	0x0000003b
        /*1538*/ 	.word	0x00000000
        /*153c*/ 	.short	0x0101
        /*153e*/ 	.byte	0x3f
	.zero		1


	//   ....[35]....
        /*1540*/ 	.word	0x00016440
        /*1544*/ 	.word	0x0000000d
        /*1548*/ 	.word	0x0002e830
        /*154c*/ 	.short	0x010a
        /*154e*/ 	.byte	0x3f
	.zero		1


	//   ....[36]....
        /*1550*/ 	.word	0x00016490
        /*1554*/ 	.word	0x0000000d
        /*1558*/ 	.word	0x0002e830
        /*155c*/ 	.short	0x010a
        /*155e*/ 	.byte	0x3f
	.zero		1


	//   ....[37]....
        /*1560*/ 	.word	0x00017a20
        /*1564*/ 	.word	0x0000000d
        /*1568*/ 	.word	0x0002e850
        /*156c*/ 	.short	0x010a
        /*156e*/ 	.byte	0x3f
	.zero		1


	//   ....[38]....
        /*1570*/ 	.word	0x00017a60
        /*1574*/ 	.word	0x0000000d
        /*1578*/ 	.word	0x0002e850
        /*157c*/ 	.short	0x010a
        /*157e*/ 	.byte	0x3f
	.zero		1


	//   ....[39]....
        /*1580*/ 	.word	0x0001a880
        /*1584*/ 	.word	0x000000c7
        /*1588*/ 	.word	0x00000000
        /*158c*/ 	.short	0x0101
        /*158e*/ 	.byte	0x3f
	.zero		1


	//   ....[40]....
        /*1590*/ 	.word	0x0001ab10
        /*1594*/ 	.word	0x00000000
        /*1598*/ 	.word	0x00000000
        /*159c*/ 	.short	0x0101
        /*159e*/ 	.byte	0x3f
	.zero		1


	//   ....[41]....
        /*15a0*/ 	.word	0x0001b2b0
        /*15a4*/ 	.word	0x0000000b
        /*15a8*/ 	.word	0x0002e850
        /*15ac*/ 	.short	0x010a
        /*15ae*/ 	.byte	0x3f
	.zero		1


	//   ....[42]....
        /*15b0*/ 	.word	0x0001b330
        /*15b4*/ 	.word	0x0000000b
        /*15b8*/ 	.word	0x0002e850
        /*15bc*/ 	.short	0x010a
        /*15be*/ 	.byte	0x3f
	.zero		1


	//   ....[43]....
        /*15c0*/ 	.word	0x0001bb70
        /*15c4*/ 	.word	0x00000002
        /*15c8*/ 	.word	0x00000000
        /*15cc*/ 	.short	0x0101
        /*15ce*/ 	.byte	0x3f
	.zero		1


	//   ....[44]....
        /*15d0*/ 	.word	0x0001ddc0
        /*15d4*/ 	.word	0x00000000
        /*15d8*/ 	.word	0x00000000
        /*15dc*/ 	.short	0x0101
        /*15de*/ 	.byte	0x3f
	.zero		1


	//   ....[45]....
        /*15e0*/ 	.word	0x0001e660
        /*15e4*/ 	.word	0x0000000a
        /*15e8*/ 	.word	0x00000000
        /*15ec*/ 	.short	0x0101
        /*15ee*/ 	.byte	0x3f
	.zero		1


	//   ....[46]....
        /*15f0*/ 	.word	0x00021b00
        /*15f4*/ 	.word	0x00000012
        /*15f8*/ 	.word	0x0002e820
        /*15fc*/ 	.short	0x010a
        /*15fe*/ 	.byte	0x3f
	.zero		1


	//   ....[47]....
        /*1600*/ 	.word	0x00021bd0
        /*1604*/ 	.word	0x00000007
        /*1608*/ 	.word	0x0002e8a0
        /*160c*/ 	.short	0x010a
        /*160e*/ 	.byte	0x3f
	.zero		1


	//   ....[48]....
        /*1610*/ 	.word	0x00021e10
        /*1614*/ 	.word	0x00000007
        /*1618*/ 	.word	0x0002e8c0
        /*161c*/ 	.short	0x010a
        /*161e*/ 	.byte	0x3f
	.zero		1


	//   ....[49]....
        /*1620*/ 	.word	0x000221c0
        /*1624*/ 	.word	0x00000005
        /*1628*/ 	.word	0x0002e8a0
        /*162c*/ 	.short	0x010a
        /*162e*/ 	.byte	0x3f
	.zero		1


	//   ....[50]....
        /*1630*/ 	.word	0x000223f0
        /*1634*/ 	.word	0x00000005
        /*1638*/ 	.word	0x0002e8c0
        /*163c*/ 	.short	0x010a
        /*163e*/ 	.byte	0x3f
	.zero		1


	//   ....[51]....
        /*1640*/ 	.word	0x00023400
        /*1644*/ 	.word	0x00000002
        /*1648*/ 	.word	0x0002e880
        /*164c*/ 	.short	0x010a
        /*164e*/ 	.byte	0x3f
	.zero		1


	//   ....[52]....
        /*1650*/ 	.word	0x000235b0
        /*1654*/ 	.word	0x00000002
        /*1658*/ 	.word	0x0002e840
        /*165c*/ 	.short	0x010a
        /*165e*/ 	.byte	0x3f
	.zero		1


	//   ....[53]....
        /*1660*/ 	.word	0x00024220
        /*1664*/ 	.word	0x00000012
        /*1668*/ 	.word	0x0002e800
        /*166c*/ 	.short	0x0107
        /*166e*/ 	.byte	0x3f
	.zero		1


	//   ....[54]....
        /*1670*/ 	.word	0x00024310
        /*1674*/ 	.word	0x00000012
        /*1678*/ 	.word	0x0002e800
        /*167c*/ 	.short	0x0101
        /*167e*/ 	.byte	0x3f
	.zero		1


	//   ....[55]....
        /*1680*/ 	.word	0x00024330
        /*1684*/ 	.word	0x00000012
        /*1688*/ 	.word	0x0002e820
        /*168c*/ 	.short	0x010a
        /*168e*/ 	.byte	0x3f
	.zero		1


	//   ....[56]....
        /*1690*/ 	.word	0x00024650
        /*1694*/ 	.word	0x00000006
        /*1698*/ 	.word	0x0002e880
        /*169c*/ 	.short	0x010a
        /*169e*/ 	.byte	0x3f
	.zero		1


	//   ....[57]....
        /*16a0*/ 	.word	0x000248b0
        /*16a4*/ 	.word	0x00000006
        /*16a8*/ 	.word	0x0002e840
        /*16ac*/ 	.short	0x010a
        /*16ae*/ 	.byte	0x3f
	.zero		1


	//   ....[58]....
        /*16b0*/ 	.word	0x00024b70
        /*16b4*/ 	.word	0x00000013
        /*16b8*/ 	.word	0x0002e870
        /*16bc*/ 	.short	0x010a
        /*16be*/ 	.byte	0x3f
	.zero		1


	//   ....[59]....
        /*16c0*/ 	.word	0x00024bf0
        /*16c4*/ 	.word	0x00000013
        /*16c8*/ 	.word	0x0002e860
        /*16cc*/ 	.short	0x010a
        /*16ce*/ 	.byte	0x3f
	.zero		1


	//   ....[60]....
        /*16d0*/ 	.word	0x00025270
        /*16d4*/ 	.word	0x00000013
        /*16d8*/ 	.word	0x0002e850
        /*16dc*/ 	.short	0x0101
        /*16de*/ 	.byte	0x3f
	.zero		1


	//   ....[61]....
        /*16e0*/ 	.word	0x000252f0
        /*16e4*/ 	.word	0x00000013
        /*16e8*/ 	.word	0x00000000
        /*16ec*/ 	.short	0x0101
        /*16ee*/ 	.byte	0x3f
	.zero		1


	//   ....[62]....
        /*16f0*/ 	.word	0x00025530
        /*16f4*/ 	.word	0x00000010
        /*16f8*/ 	.word	0x0002e870
        /*16fc*/ 	.short	0x010a
        /*16fe*/ 	.byte	0x3f
	.zero		1


	//   ....[63]....
        /*1700*/ 	.word	0x000255a0
        /*1704*/ 	.word	0x00000010
        /*1708*/ 	.word	0x0002e860
        /*170c*/ 	.short	0x010a
        /*170e*/ 	.byte	0x3f
	.zero		1


	//   ....[64]....
        /*1710*/ 	.word	0x00025c40
        /*1714*/ 	.word	0x00000010
        /*1718*/ 	.word	0x0002e850
        /*171c*/ 	.short	0x0101
        /*171e*/ 	.byte	0x3f
	.zero		1


	//   ....[65]....
        /*1720*/ 	.word	0x00025c90
        /*1724*/ 	.word	0x00000010
        /*1728*/ 	.word	0x00000000
        /*172c*/ 	.short	0x0101
        /*172e*/ 	.byte	0x3f
	.zero		1


	//   ....[66]....
        /*1730*/ 	.word	0x00026b70
        /*1734*/ 	.word	0x00000000
        /*1738*/ 	.word	0x0002e820
        /*173c*/ 	.short	0x010a
        /*173e*/ 	.byte	0x3f
	.zero		1


	//   ....[67]....
        /*1740*/ 	.word	0x00026d20
        /*1744*/ 	.word	0x00000006
        /*1748*/ 	.word	0x00000000
        /*174c*/ 	.short	0x010a
        /*174e*/ 	.byte	0x3f
	.zero		1


	//   ....[68]....
        /*1750*/ 	.word	0x00026d90
        /*1754*/ 	.word	0x00000007
        /*1758*/ 	.word	0x00000000
        /*175c*/ 	.short	0x010a
        /*175e*/ 	.byte	0x3f
	.zero		1


	//   ....[69]....
        /*1760*/ 	.word	0x00026df0
        /*1764*/ 	.word	0x00000004
        /*1768*/ 	.word	0x0002e860
        /*176c*/ 	.short	0x010a
        /*176e*/ 	.byte	0x3f
	.zero		1


	//   ....[70]....
        /*1770*/ 	.word	0x00026e40
        /*1774*/ 	.word	0x00000003
        /*1778*/ 	.word	0x0002e860
        /*177c*/ 	.short	0x010a
        /*177e*/ 	.byte	0x3f
	.zero		1


	//   ....[71]....
        /*1780*/ 	.word	0x00026e80
        /*1784*/ 	.word	0x00000004
        /*1788*/ 	.word	0x0002e880
        /*178c*/ 	.short	0x010a
        /*178e*/ 	.byte	0x3f
	.zero		1


	//   ....[72]....
        /*1790*/ 	.word	0x00026ea0
        /*1794*/ 	.word	0x00000003
        /*1798*/ 	.word	0x0002e880
        /*179c*/ 	.short	0x010a
        /*179e*/ 	.byte	0x3f
	.zero		1


	//   ....[73]....
        /*17a0*/ 	.word	0x00026f00
        /*17a4*/ 	.word	0x0000006e
        /*17a8*/ 	.word	0x0002e890
        /*17ac*/ 	.short	0x010a
        /*17ae*/ 	.byte	0x3f
	.zero		1


	//   ....[74]....
        /*17b0*/ 	.word	0x00026f50
        /*17b4*/ 	.word	0x0000006e
        /*17b8*/ 	.word	0x0002e890
        /*17bc*/ 	.short	0x010a
        /*17be*/ 	.byte	0x3f
	.zero		1


	//   ....[75]....
        /*17c0*/ 	.word	0x00026fa0
        /*17c4*/ 	.word	0x0000006e
        /*17c8*/ 	.word	0x0002e890
        /*17cc*/ 	.short	0x010a
        /*17ce*/ 	.byte	0x3f
	.zero		1


	//   ....[76]....
        /*17d0*/ 	.word	0x00026ff0
        /*17d4*/ 	.word	0x0000006e
        /*17d8*/ 	.word	0x0002e8b0
        /*17dc*/ 	.short	0x010a
        /*17de*/ 	.byte	0x3f
	.zero		1


	//   ....[77]....
        /*17e0*/ 	.word	0x00027300
        /*17e4*/ 	.word	0x00000010
        /*17e8*/ 	.word	0x0002e800
        /*17ec*/ 	.short	0x010a
        /*17ee*/ 	.byte	0x3f
	.zero		1


	//   ....[78]....
        /*17f0*/ 	.word	0x00027510
        /*17f4*/ 	.word	0x00000010
        /*17f8*/ 	.word	0x0002e800
        /*17fc*/ 	.short	0x010a
        /*17fe*/ 	.byte	0x3f
	.zero		1


	//   ....[79]....
        /*1800*/ 	.word	0x00027560
        /*1804*/ 	.word	0x00000000
        /*1808*/ 	.word	0x0002e830
        /*180c*/ 	.short	0x010a
        /*180e*/ 	.byte	0x3f
	.zero		1


	//   ....[80]....
        /*1810*/ 	.word	0x000275b0
        /*1814*/ 	.word	0x0000000d
        /*1818*/ 	.word	0x0002e830
        /*181c*/ 	.short	0x010a
        /*181e*/ 	.byte	0x3f
	.zero		1


	//   ....[81]....
        /*1820*/ 	.word	0x00027600
        /*1824*/ 	.word	0x0000000d
        /*1828*/ 	.word	0x0002e850
        /*182c*/ 	.short	0x010a
        /*182e*/ 	.byte	0x3f
	.zero		1


	//   ....[82]....
        /*1830*/ 	.word	0x00027650
        /*1834*/ 	.word	0x0000000b
        /*1838*/ 	.word	0x0002e850
        /*183c*/ 	.short	0x010a
        /*183e*/ 	.byte	0x3f
	.zero		1


	//   ....[83]....
        /*1840*/ 	.word	0x00029ff0
        /*1844*/ 	.word	0x00000012
        /*1848*/ 	.word	0x0002e820
        /*184c*/ 	.short	0x010a
        /*184e*/ 	.byte	0x3f
	.zero		1


	//   ....[84]....
        /*1850*/ 	.word	0x0002a040
        /*1854*/ 	.word	0x00000007
        /*1858*/ 	.word	0x0002e8a0
        /*185c*/ 	.short	0x010a
        /*185e*/ 	.byte	0x3f
	.zero		1


	//   ....[85]....
        /*1860*/ 	.word	0x0002a090
        /*1864*/ 	.word	0x00000007
        /*1868*/ 	.word	0x0002e8c0
        /*186c*/ 	.short	0x010a
        /*186e*/ 	.byte	0x3f
	.zero		1


	//   ....[86]....
        /*1870*/ 	.word	0x0002a0e0
        /*1874*/ 	.word	0x00000005
        /*1878*/ 	.word	0x0002e8a0
        /*187c*/ 	.short	0x010a
        /*187e*/ 	.byte	0x3f
	.zero		1


	//   ....[87]....
        /*1880*/ 	.word	0x0002a130
        /*1884*/ 	.word	0x00000005
        /*1888*/ 	.word	0x0002e8c0
        /*188c*/ 	.short	0x010a
        /*188e*/ 	.byte	0x3f
	.zero		1


	//   ....[88]....
        /*1890*/ 	.word	0x0002a2d0
        /*1894*/ 	.word	0x00000002
        /*1898*/ 	.word	0x0002e880
        /*189c*/ 	.short	0x010a
        /*189e*/ 	.byte	0x3f
	.zero		1


	//   ....[89]....
        /*18a0*/ 	.word	0x0002a320
        /*18a4*/ 	.word	0x00000002
        /*18a8*/ 	.word	0x0002e840
        /*18ac*/ 	.short	0x010a
        /*18ae*/ 	.byte	0x3f
	.zero		1


	//   ....[90]....
        /*18b0*/ 	.word	0x0002adb0
        /*18b4*/ 	.word	0x00000012
        /*18b8*/ 	.word	0x0002e820
        /*18bc*/ 	.short	0x010a
        /*18be*/ 	.byte	0x3f
	.zero		1


	//   ....[91]....
        /*18c0*/ 	.word	0x0002ae00
        /*18c4*/ 	.word	0x00000006
        /*18c8*/ 	.word	0x0002e880
        /*18cc*/ 	.short	0x010a
        /*18ce*/ 	.byte	0x3f
	.zero		1


	//   ....[92]....
        /*18d0*/ 	.word	0x0002ae50
        /*18d4*/ 	.word	0x00000006
        /*18d8*/ 	.word	0x0002e840
        /*18dc*/ 	.short	0x010a
        /*18de*/ 	.byte	0x3f
	.zero		1


	//   ....[93]....
        /*18e0*/ 	.word	0x0002aea0
        /*18e4*/ 	.word	0x00000013
        /*18e8*/ 	.word	0x0002e870
        /*18ec*/ 	.short	0x010a
        /*18ee*/ 	.byte	0x3f
	.zero		1


	//   ....[94]....
        /*18f0*/ 	.word	0x0002aef0
        /*18f4*/ 	.word	0x00000013
        /*18f8*/ 	.word	0x0002e860
        /*18fc*/ 	.short	0x010a
        /*18fe*/ 	.byte	0x3f
	.zero		1


	//   ....[95]....
        /*1900*/ 	.word	0x0002af40
        /*1904*/ 	.word	0x00000010
        /*1908*/ 	.word	0x0002e870
        /*190c*/ 	.short	0x010a
        /*190e*/ 	.byte	0x3f
	.zero		1


	//   ....[96]....
        /*1910*/ 	.word	0x0002af90
        /*1914*/ 	.word	0x00000010
        /*1918*/ 	.word	0x0002e860
        /*191c*/ 	.short	0x010a
        /*191e*/ 	.byte	0x3f
	.zero		1


	//   ....[97]....
        /*1920*/ 	.word	0x0002bad0
        /*1924*/ 	.word	0x00000000
        /*1928*/ 	.word	0x0002e820
        /*192c*/ 	.short	0x010a
        /*192e*/ 	.byte	0x3f
	.zero		1


	//   ....[98]....
        /*1930*/ 	.word	0x0002bc70
        /*1934*/ 	.word	0x00000006
        /*1938*/ 	.word	0x00000000
        /*193c*/ 	.short	0x010a
        /*193e*/ 	.byte	0x3f
	.zero		1


	//   ....[99]....
        /*1940*/ 	.word	0x0002bcc0
        /*1944*/ 	.word	0x00000007
        /*1948*/ 	.word	0x00000000
        /*194c*/ 	.short	0x010a
        /*194e*/ 	.byte	0x3f
	.zero		1


	//   ....[100]....
        /*1950*/ 	.word	0x0002bd10
        /*1954*/ 	.word	0x00000004
        /*1958*/ 	.word	0x0002e860
        /*195c*/ 	.short	0x010a
        /*195e*/ 	.byte	0x3f
	.zero		1


	//   ....[101]....
        /*1960*/ 	.word	0x0002bd60
        /*1964*/ 	.word	0x00000003
        /*1968*/ 	.word	0x0002e860
        /*196c*/ 	.short	0x010a
        /*196e*/ 	.byte	0x3f
	.zero		1


	//   ....[102]....
        /*1970*/ 	.word	0x0002bdb0
        /*1974*/ 	.word	0x00000004
        /*1978*/ 	.word	0x0002e880
        /*197c*/ 	.short	0x010a
        /*197e*/ 	.byte	0x3f
	.zero		1


	//----- nvinfo : EIATTR_NUM_MBARRIERS
	.align		4
.L_156:
        /*1980*/ 	.byte	0x03, 0x38
        /*1982*/ 	.short	0x0016


	//----- nvinfo : EIATTR_EXIT_INSTR_OFFSETS
	.align		4
        /*1984*/ 	.byte	0x04, 0x1c
        /*1986*/ 	.short	(.L_158 - .L_157)


	//   ....[0]....
.L_157:
        /*1988*/ 	.word	0x00026ef0


	//----- nvinfo : EIATTR_MAX_THREADS
	.align		4
.L_158:
        /*198c*/ 	.byte	0x04, 0x05
        /*198e*/ 	.short	(.L_160 - .L_159)
.L_159:
        /*1990*/ 	.word	0x00000180
        /*1994*/ 	.word	0x00000001
        /*1998*/ 	.word	0x00000001


	//----- nvinfo : EIATTR_CRS_STACK_SIZE
	.align		4
.L_160:
        /*199c*/ 	.byte	0x04, 0x1e
        /*199e*/ 	.short	(.L_162 - .L_161)
.L_161:
        /*19a0*/ 	.word	0x00000000


	//----- nvinfo : EIATTR_CBANK_PARAM_SIZE
	.align		4
.L_162:
        /*19a4*/ 	.byte	0x03, 0x19
        /*19a6*/ 	.short	0x0af0


	//----- nvinfo : EIATTR_PARAM_CBANK
	.align		4
        /*19a8*/ 	.byte	0x04, 0x0a
        /*19aa*/ 	.short	(.L_164 - .L_163)
	.align		4
.L_163:
        /*19ac*/ 	.word	index@(.nv.constant0._ZN7cutlass13device_kernelIN5flash11enable_sm90INS1_16FlashAttnFwdSm90INS1_25CollectiveMainloopFwdSm90ILi2EN4cute5tupleIJNS5_1CILi1EEES8_S8_EEENS6_IJNS7_ILi128EEENS7_ILi224EEESA_EEELi128ENS_12float_e4m3_tEfNS_4arch4Sm90ELb0ELb0ELb1ELb1ELb0ELb1ELb0ELb1ELb1ELb1ELb1ELb0EEENS1_21CollectiveEpilogueFwdINS6_IJSA_SA_SB_EEES9_NS_10bfloat16_tESF_Li256ELb1ELb1ELb1ELb1EEENS1_36VarlenDynamicPersistentTileSchedulerILi128ELi224ELi256ELi128ELb1ELb1ELb1ELb0ELb1ELb1EEEEEEEEEvNT_6ParamsE)
        /*19b0*/ 	.short	0x0210
        /*19b2*/ 	.short	0x0af0


	//----- nvinfo : EIATTR_SW_WAR
	.align		4
.L_164:
        /*19b4*/ 	.byte	0x04, 0x36
        /*19b6*/ 	.short	(.L_166 - .L_165)
.L_165:
        /*19b8*/ 	.word	0x00000008
.L_166:


//--------------------- .nv.info._ZN7cutlass13device_kernelIN5flash11enable_sm90INS1_16FlashAttnFwdSm90INS1_25CollectiveMainloopFwdSm90ILi2EN4cute5tupleIJNS5_1CILi1EEES8_S8_EEENS6_IJNS7_ILi128EEENS7_ILi192EEESA_EEELi128ENS_12float_e4m3_tEfNS_4arch4Sm90ELb0ELb1ELb1ELb0ELb0ELb0ELb0ELb1ELb1ELb1ELb1ELb0EEENS1_21CollectiveEpilogueFwdINS6_IJSA_SA_SB_EEES9_NS_10bfloat16_tESF_Li256ELb0ELb1ELb1ELb1EEENS1_19SingleTileSchedulerILb0ELb1ELb1ELi128EEEEEEEEEvNT_6ParamsE --------------------------
	.section	.nv.info._ZN7cutlass13device_kernelIN5flash11enable_sm90INS1_16FlashAttnFwdSm90INS1_25CollectiveMainloopFwdSm90ILi2EN4cute5tupleIJNS5_1CILi1EEES8_S8_EEENS6_IJNS7_ILi128EEENS7_ILi192EEESA_EEELi128ENS_12float_e4m3_tEfNS_4arch4Sm90ELb0ELb1ELb1ELb0ELb0ELb0ELb0ELb1ELb1ELb1ELb1ELb0EEENS1_21CollectiveEpilogueFwdINS6_IJSA_SA_SB_EEES9_NS_10bfloat16_tESF_Li256ELb0ELb1ELb1ELb1EEENS1_19SingleTileSchedulerILb0ELb1ELb1ELi128EEEEEEEEEvNT_6ParamsE,"",@"SHT_CUDA_INFO"
	.sectionflags	@""
	.align	4


	//----- nvinfo : EIATTR_CUDA_API_VERSION
	.align		4
        /*0000*/ 	.byte	0x04, 0x37
        /*0002*/ 	.short	(.L_168 - .L_167)
.L_167:
        /*0004*/ 	.word	0x00000082


	//----- nvinfo : EIATTR_KPARAM_INFO
	.align		4
.L_168:
        /*0008*/ 	.byte	0x04, 0x17
        /*000a*/ 	.short	(.L_170 - .L_169)
.L_169:
        /*000c*/ 	.word	0x00000000
        /*0010*/ 	.short	0x0000
        /*0012*/ 	.short	0x0070
        /*0014*/ 	.byte	0x00, 0xf0, 0x01, 0x28


	//----- nvinfo : EIATTR_SPARSE_MMA_MASK
	.align		4
.L_170:
        /*0018*/ 	.byte	0x03, 0x50
        /*001a*/ 	.short	0x0000


	//----- nvinfo : EIATTR_MAXREG_COUNT
	.align		4
        /*001c*/ 	.byte	0x03, 0x1b
        /*001e*/ 	.short	0x00a8


	//----- nvinfo : EIATTR_NUM_BARRIERS
	.align		4
        /*0020*/ 	.byte	0x02, 0x4c
        /*0022*/ 	.byte	0x10
	.zero		1


	//----- nvinfo : EIATTR_EXTERNS
	.align		4
        /*0024*/ 	.byte	0x04, 0x0f
        /*0026*/ 	.short	(.L_172 - .L_171)


	//   ....[0]....
	.align		4
.L_171:
        /*0028*/ 	.word	index@(__assertfail)


	//----- nvinfo : EIATTR_ANNOTATIONS
	.align		4
.L_172:
        /*002c*/ 	.byte	0x04, 0x55
        /*002e*/ 	.short	(.L_174 - .L_173)


	//   ....[0]....
.L_173:
        /* <DEDUP_REMOVED lines=9> */


	//----- nvinfo : EIATTR_MERCURY_ISA_VERSION
	.align		4
.L_174:
        /*00b0*/ 	.byte	0x03, 0x5f
        /*00b2*/ 	.short	0x0101


	//----- nvinfo : EIATTR_INT_WARP_WIDE_INSTR_OFFSETS
	.align		4
        /*00b4*/ 	.byte	0x04, 0x31
        /*00b6*/ 	.short	(.L_176 - .L_175)


	//   ....[0]....
.L_175:
        /*00b8*/ 	.word	0x00000130


	//   ....[1]....
        /*00bc*/ 	.word	0x00000170


	//   ....[2]....
        /*00c0*/ 	.word	0x000001e0


	//----- nvinfo : EIATTR_COOP_GROUP_MASK_REGIDS
	.align		4
.L_176:
        /*00c4*/ 	.byte	0x04, 0x29
        /*00c6*/ 	.short	(.L_178 - .L_177)


	//   ....[0]....
.L_177:
        /*00c8*/ 	.word	0xffffffff


	//   ....[1]....
        /*00cc*/ 	.word	0xffffffff


	//   ....[2]....
        /*00d0*/ 	.word	0xffffffff


	//   ....[3]....
        /*00d4*/ 	.word	0xffffffff


	//   ....[4]....
        /*00d8*/ 	.word	0xffffffff


	//   ....[5]....
        /*00dc*/ 	.word	0xffffffff


	//   ....[6]....
        /*00e0*/ 	.word	0xffffffff


	//   ....[7]....
        /*00e4*/ 	.word	0xffffffff


	//   ....[8]....
        /*00e8*/ 	.word	0xffffffff


	//   ....[9]....
        /*00ec*/ 	.word	0xffffffff


	//   ....[10]....
        /*00f0*/ 	.word	0xffffffff


	//   ....[11]....
        /*00f4*/ 	.word	0xffffffff


	//   ....[12]....
        /*00f8*/ 	.word	0xffffffff


	//   ....[13]....
        /*00fc*/ 	.word	0xffffffff


	//   ....[14]....
        /*0100*/ 	.word	0xffffffff


	//   ....[15]....
        /*0104*/ 	.word	0xffffffff


	//   ....[16]....
        /*0108*/ 	.word	0xffffffff


	//   ....[17]....
        /*010c*/ 	.word	0xffffffff


	//   ....[18]....
        /*0110*/ 	.word	0xffffffff


	//   ....[19]....
        /*0114*/ 	.word	0xffffffff


	//   ....[20]....
        /*0118*/ 	.word	0xffffffff


	//   ....[21]....
        /*011c*/ 	.word	0xffffffff


	//   ....[22]....
        /*0120*/ 	.word	0xffffffff


	//   ....[23]....
        /*0124*/ 	.word	0xffffffff


	//   ....[24]....
        /*0128*/ 	.word	0xffffffff


	//   ....[25]....
        /*012c*/ 	.word	0xffffffff


	//   ....[26]....
        /*0130*/ 	.word	0xffffffff


	//   ....[27]....
        /*0134*/ 	.word	0xffffffff


	//   ....[28]....
        /*0138*/ 	.word	0xffffffff


	//   ....[29]....
        /*013c*/ 	.word	0xffffffff


	//   ....[30]....
        /*0140*/ 	.word	0xffffffff


	//   ....[31]....
        /*0144*/ 	.word	0xffffffff


	//   ....[32]....
        /*0148*/ 	.word	0xffffffff


	//   ....[33]....
        /*014c*/ 	.word	0xffffffff


	//   ....[34]....
        /*0150*/ 	.word	0xffffffff


	//   ....[35]....
        /*0154*/ 	.word	0xffffffff


	//   ....[36]....
        /*0158*/ 	.word	0xffffffff


	//   ....[37]....
        /*015c*/ 	.word	0xffffffff


	//   ....[38]....
        /*0160*/ 	.word	0xffffffff


	//   ....[39]....
        /*0164*/ 	.word	0xffffffff


	//   ....[40]....
        /*0168*/ 	.word	0xffffffff


	//   ....[41]....
        /*016c*/ 	.word	0xffffffff


	//   ....[42]....
        /*0170*/ 	.word	0xffffffff


	//   ....[43]....
        /*0174*/ 	.word	0xffffffff


	//   ....[44]....
        /*0178*/ 	.word	0xffffffff


	//   ....[45]....
        /*017c*/ 	.word	0xffffffff


	//   ....[46]....
        /*0180*/ 	.word	0xffffffff


	//   ....[47]....
        /*0184*/ 	.word	0xffffffff


	//   ....[48]....
        /*0188*/ 	.word	0xffffffff


	//   ....[49]....
        /*018c*/ 	.word	0xffffffff


	//   ....[50]....
        /*0190*/ 	.word	0xffffffff


	//   ....[51]....
        /*0194*/ 	.word	0xffffffff


	//   ....[52]....
        /*0198*/ 	.word	0xffffffff


	//   ....[53]....
        /*019c*/ 	.word	0xffffffff


	//   ....[54]....
        /*01a0*/ 	.word	0xffffffff


	//   ....[55]....
        /*01a4*/ 	.word	0xffffffff


	//   ....[56]....
        /*01a8*/ 	.word	0xffffffff


	//   ....[57]....
        /*01ac*/ 	.word	0xffffffff


	//   ....[58]....
        /*01b0*/ 	.word	0xffffffff


	//   ....[59]....
        /*01b4*/ 	.word	0xffffffff


	//   ....[60]....
        /*01b8*/ 	.word	0xffffffff


	//   ....[61]....
        /*01bc*/ 	.word	0xffffffff


	//   ....[62]....
        /*01c0*/ 	.word	0xffffffff


	//   ....[63]....
        /*01c4*/ 	.word	0xffffffff


	//   ....[64]....
        /*01c8*/ 	.word	0xffffffff


	//   ....[65]....
        /*01cc*/ 	.word	0xffffffff


	//   ....[66]....
        /*01d0*/ 	.word	0xffffffff


	//   ....[67]....
        /*01d4*/ 	.word	0xffffffff


	//   ....[68]....
        /*01d8*/ 	.word	0xffffffff


	//   ....[69]....
        /*01dc*/ 	.word	0xffffffff


	//   ....[70]....
        /*01e0*/ 	.word	0xffffffff


	//   ....[71]....
        /*01e4*/ 	.word	0xffffffff


	//   ....[72]....
        /*01e8*/ 	.word	0xffffffff


	//   ....[73]....
        /*01ec*/ 	.word	0xffffffff


	//   ....[74]....
        /*01f0*/ 	.word	0xffffffff


	//   ....[75]....
        /*01f4*/ 	.word	0xffffffff


	//   ....[76]....
        /*01f8*/ 	.word	0xffffffff


	//   ....[77]....
        /*01fc*/ 	.word	0xffffffff


	//   ....[78]....
        /*0200*/ 	.word	0xffffffff


	//   ....[79]....
        /*0204*/ 	.word	0xffffffff


	//   ....[80]....
        /*0208*/ 	.word	0xffffffff


	//   ....[81]....
        /*020c*/ 	.word	0xffffffff


	//   ....[82]....
        /*0210*/ 	.word	0xffffffff


	//   ....[83]....
        /*0214*/ 	.word	0xffffffff


	//   ....[84]....
        /*0218*/ 	.word	0xffffffff


	//   ....[85]....
        /*021c*/ 	.word	0xffffffff


	//   ....[86]....
        /*0220*/ 	.word	0xffffffff


	//   ....[87]....
        /*0224*/ 	.word	0xffffffff


	//   ....[88]....
        /*0228*/ 	.word	0xffffffff


	//   ....[89]....
        /*022c*/ 	.word	0xffffffff


	//   ....[90]....
        /*0230*/ 	.word	0xffffffff


	//   ....[91]....
        /*0234*/ 	.word	0xffffffff


	//   ....[92]....
        /*0238*/ 	.word	0xffffffff


	//   ....[93]....
        /*023c*/ 	.word	0xffffffff


	//   ....[94]....
        /*0240*/ 	.word	0xffffffff


	//   ....[95]....
        /*0244*/ 	.word	0xffffffff


	//   ....[96]....
        /*0248*/ 	.word	0xffffffff


	//   ....[97]....
        /*024c*/ 	.word	0xffffffff


	//   ....[98]....
        /*0250*/ 	.word	0xffffffff


	//   ....[99]....
        /*0254*/ 	.word	0xffffffff


	//   ....[100]....
        /*0258*/ 	.word	0xffffffff


	//   ....[101]....
        /*025c*/ 	.word	0xffffffff


	//   ....[102]....
        /*0260*/ 	.word	0xffffffff


	//   ....[103]....
        /*0264*/ 	.word	0xffffffff


	//   ....[104]....
        /*0268*/ 	.word	0xffffffff


	//   ....[105]....
        /*026c*/ 	.word	0xffffffff


	//   ....[106]....
        /*0270*/ 	.word	0xffffffff


	//   ....[107]....
        /*0274*/ 	.word	0xffffffff


	//   ....[108]....
        /*0278*/ 	.word	0xffffffff


	//   ....[109]....
        /*027c*/ 	.word	0xffffffff


	//   ....[110]....
        /*0280*/ 	.word	0xffffffff


	//   ....[111]....
        /*0284*/ 	.word	0xffffffff


	//   ....[112]....
        /*0288*/ 	.word	0xffffffff


	//   ....[113]....
        /*028c*/ 	.word	0xffffffff


	//   ....[114]....
        /*0290*/ 	.word	0xffffffff


	//   ....[115]....
        /*0294*/ 	.word	0xffffffff


	//   ....[116]....
        /*0298*/ 	.word	0xffffffff


	//   ....[117]....
        /*029c*/ 	.word	0xffffffff


	//   ....[118]....
        /*02a0*/ 	.word	0xffffffff


	//   ....[119]....
        /*02a4*/ 	.word	0xffffffff


	//   ....[120]....
        /*02a8*/ 	.word	0xffffffff


	//   ....[121]....
        /*02ac*/ 	.word	0xffffffff


	//   ....[122]....
        /*02b0*/ 	.word	0xffffffff


	//   ....[123]....
        /*02b4*/ 	.word	0xffffffff


	//   ....[124]....
        /*02b8*/ 	.word	0xffffffff


	//   ....[125]....
        /*02bc*/ 	.word	0x0500000f


	//   ....[126]....
        /*02c0*/ 	.word	0x0500000f


	//   ....[127]....
        /*02c4*/ 	.word	0x0500000f


	//   ....[128]....
        /*02c8*/ 	.word	0x0500000f


	//   ....[129]....
        /*02cc*/ 	.word	0x0500000f


	//   ....[130]....
        /*02d0*/ 	.word	0x0500000f


	//   ....[131]....
        /*02d4*/ 	.word	0x0500000f


	//   ....[132]....
        /*02d8*/ 	.word	0x0500000f


	//   ....[133]....
        /*02dc*/ 	.word	0x0500000f


	//   ....[134]....
        /*02e0*/ 	.word	0x0500000f


	//   ....[135]....
        /*02e4*/ 	.word	0x0500000f


	//   ....[136]....
        /*02e8*/ 	.word	0x0500000f


	//   ....[137]....
        /*02ec*/ 	.word	0x0500000f


	//   ....[138]....
        /*02f0*/ 	.word	0x0500000f


	//   ....[139]....
        /*02f4*/ 	.word	0x0500000f


	//   ....[140]....
        /*02f8*/ 	.word	0x0500000f


	//   ....[141]....
        /*02fc*/ 	.word	0x0500000f


	//----- nvinfo : EIATTR_COOP_GROUP_INSTR_OFFSETS
	.align		4
.L_178:
        /*0300*/ 	.byte	0x04, 0x28
        /*0302*/ 	.short	(.L_180 - .L_179)


	//   ....[0]....
.L_179:
        /*0304*/ 	.word	0x00000070


	//   ....[1]....
        /*0308*/ 	.word	0x00000140


	//   ....[2]....
        /*030c*/ 	.word	0x00000190


	//   ....[3]....
        /*0310*/ 	.word	0x000003c0


	//   ....[4]....
        /*0314*/ 	.word	0x00000520


	//   ....[5]....
        /*0318*/ 	.word	0x00000640


	//   ....[6]....
        /*031c*/ 	.word	0x000007a0


	//   ....[7]....
        /*0320*/ 	.word	0x000015d0


	//   ....[8]....
        /*0324*/ 	.word	0x000021f0


	//   ....[9]....
        /*0328*/ 	.word	0x000035b0


	//   ....[10]....
        /*032c*/ 	.word	0x000048a0


	//   ....[11]....
        /*0330*/ 	.word	0x00004dc0


	//   ....[12]....
        /*0334*/ 	.word	0x000056c0


	//   ....[13]....
        /*0338*/ 	.word	0x00005710


	//   ....[14]....
        /*033c*/ 	.word	0x00007ee0


	//   ....[15]....
        /*0340*/ 	.word	0x00009380


	//   ....[16]....
        /*0344*/ 	.word	0x00009d00


	//   ....[17]....
        /*0348*/ 	.word	0x00009e10


	//   ....[18]....
        /*034c*/ 	.word	0x0000abf0


	//   ....[19]....
        /*0350*/ 	.word	0x0000ac70


	//   ....[20]....
        /*0354*/ 	.word	0x0000dcf0


	//   ....[21]....
        /*0358*/ 	.word	0x0000de20


	//   ....[22]....
        /*035c*/ 	.word	0x0000de30


	//   ....[23]....
        /*0360*/ 	.word	0x0000dfc0


	//   ....[24]....
        /*0364*/ 	.word	0x00010ba0


	//   ....[25]....
        /*0368*/ 	.word	0x000113e0


	//   ....[26]....
        /*036c*/ 	.word	0x000129a0


	//   ....[27]....
        /*0370*/ 	.word	0x00012ab0


	//   ....[28]....
        /*0374*/ 	.word	0x00013890


	//   ....[29]....
        /*0378*/ 	.word	0x00013900


	//   ....[30]....
        /*037c*/ 	.word	0x00015330


	//   ....[31]....
        /*0380*/ 	.word	0x00015340


	//   ....[32]....
        /*0384*/ 	.word	0x000153c0


	//   ....[33]....
        /*0388*/ 	.word	0x000153d0


	//   ....[34]....
        /*038c*/ 	.word	0x000162d0


	//   ....[35]....
        /*0390*/ 	.word	0x000162e0


	//   ....[36]....
        /*0394*/ 	.word	0x000162f0


	//   ....[37]....
        /*0398*/ 	.word	0x00016310


	//   ....[38]....
        /*039c*/ 	.word	0x00016320


	//   ....[39]....
        /*03a0*/ 	.word	0x00016330


	//   ....[40]....
        /*03a4*/ 	.word	0x00016340


	//   ....[41]....
        /*03a8*/ 	.word	0x00016350


	//   ....[42]....
        /*03ac*/ 	.word	0x00016360


	//   ....[43]....
        /*03b0*/ 	.word	0x00016370


	//   ....[44]....
        /*03b4*/ 	.word	0x00016380


	//   ....[45]....
        /*03b8*/ 	.word	0x00016390


	//   ....[46]....
        /*03bc*/ 	.word	0x000163a0


	//   ....[47]....
        /*03c0*/ 	.word	0x000163b0


	//   ....[48]....
        /*03c4*/ 	.word	0x000163c0


	//   ....[49]....
        /*03c8*/ 	.word	0x000163d0


	//   ....[50]....
        /*03cc*/ 	.word	0x000163f0


	//   ....[51]....
        /*03d0*/ 	.word	0x00016400


	//   ....[52]....
        /*03d4*/ 	.word	0x00016410


	//   ....[53]....
        /*03d8*/ 	.word	0x00016420


	//   ....[54]....
        /*03dc*/ 	.word	0x00016430


	//   ....[55]....
        /*03e0*/ 	.word	0x00016440


	//   ....[56]....
        /*03e4*/ 	.word	0x00016450


	//   ....[57]....
        /*03e8*/ 	.word	0x00016470


	//   ....[58]....
        /*03ec*/ 	.word	0x00016480


	//   ....[59]....
        /*03f0*/ 	.word	0x00016490


	//   ....[60]....
        /*03f4*/ 	.word	0x000164a0


	//   ....[61]....
        /*03f8*/ 	.word	0x000164b0


	//   ....[62]....
        /*03fc*/ 	.word	0x000164c0


	//   ....[63]....
        /*0400*/ 	.word	0x000164d0


	//   ....[64]....
        /*0404*/ 	.word	0x000164e0


	//   ....[65]....
        /*0408*/ 	.word	0x00016500


	//   ....[66]....
        /*040c*/ 	.word	0x00016510


	//   ....[67]....
        /*0410*/ 	.word	0x00016520


	//   ....[68]....
        /*0414*/ 	.word	0x00016530


	//   ....[69]....
        /*0418*/ 	.word	0x00016540


	//   ....[70]....
        /*041c*/ 	.word	0x00016550


	//   ....[71]....
        /*0420*/ 	.word	0x00016560


	//   ....[72]....
        /*0424*/ 	.word	0x00016570


	//   ....[73]....
        /*0428*/ 	.word	0x00016580


	//   ....[74]....
        /*042c*/ 	.word	0x00016590


	//   ....[75]....
        /*0430*/ 	.word	0x000165a0


	//   ....[76]....
        /*0434*/ 	.word	0x000165b0


	//   ....[77]....
        /*0438*/ 	.word	0x000165c0


	//   ....[78]....
        /*043c*/ 	.word	0x000165d0


	//   ....[79]....
        /*0440*/ 	.word	0x000165e0


	//   ....[80]....
        /*0444*/ 	.word	0x000165f0


	//   ....[81]....
        /*0448*/ 	.word	0x00016610


	//   ....[82]....
        /*044c*/ 	.word	0x00016640


	//   ....[83]....
        /*0450*/ 	.word	0x00016670


	//   ....[84]....
        /*0454*/ 	.word	0x000166a0


	//   ....[85]....
        /*0458*/ 	.word	0x000166d0


	//   ....[86]....
        /*045c*/ 	.word	0x00016700


	//   ....[87]....
        /*0460*/ 	.word	0x00016730


	//   ....[88]....
        /*0464*/ 	.word	0x00016760


	//   ....[89]....
        /*0468*/ 	.word	0x00016790


	//   ....[90]....
        /*046c*/ 	.word	0x000167b0


	//   ....[91]....
        /*0470*/ 	.word	0x000167c0


	//   ....[92]....
        /*0474*/ 	.word	0x000167d0


	//   ....[93]....
        /*0478*/ 	.word	0x000167e0


	//   ....[94]....
        /*047c*/ 	.word	0x000167f0


	//   ....[95]....
        /*0480*/ 	.word	0x00016800


	//   ....[96]....
        /*0484*/ 	.word	0x00016810


	//   ....[97]....
        /*0488*/ 	.word	0x00016820


	//   ....[98]....
        /*048c*/ 	.word	0x00016c40


	//   ....[99]....
        /*0490*/ 	.word	0x00016c90


	//   ....[100]....
        /*0494*/ 	.word	0x00016cd0


	//   ....[101]....
        /*0498*/ 	.word	0x00016d10


	//   ....[102]....
        /*049c*/ 	.word	0x00016d40


	//   ....[103]....
        /*04a0*/ 	.word	0x00016d70


	//   ....[104]....
        /*04a4*/ 	.word	0x00017450


	//   ....[105]....
        /*04a8*/ 	.word	0x00017480


	//   ....[106]....
        /*04ac*/ 	.word	0x00017fd0


	//   ....[107]....
        /*04b0*/ 	.word	0x000191b0


	//   ....[108]....
        /*04b4*/ 	.word	0x00019b30


	//   ....[109]....
        /*04b8*/ 	.word	0x00019b70


	//   ....[110]....
        /*04bc*/ 	.word	0x00019bb0


	//   ....[111]....
        /*04c0*/ 	.word	0x00019c10


	//   ....[112]....
        /*04c4*/ 	.word	0x00019c40


	//   ....[113]....
        /*04c8*/ 	.word	0x00019ca0


	//   ....[114]....
        /*04cc*/ 	.word	0x00019cd0


	//   ....[115]....
        /*04d0*/ 	.word	0x00019d30


	//   ....[116]....
        /*04d4*/ 	.word	0x00019d60


	//   ....[117]....
        /*04d8*/ 	.word	0x00019dc0


	//   ....[118]....
        /*04dc*/ 	.word	0x00019df0


	//   ....[119]....
        /*04e0*/ 	.word	0x00019e50


	//   ....[120]....
        /*04e4*/ 	.word	0x00019e80


	//   ....[121]....
        /*04e8*/ 	.word	0x00019ee0


	//   ....[122]....
        /*04ec*/ 	.word	0x00019f10


	//   ....[123]....
        /*04f0*/ 	.word	0x00019f20


	//   ....[124]....
        /*04f4*/ 	.word	0x0001b890


	//   ....[125]....
        /*04f8*/ 	.word	0x0001bf00


	//   ....[126]....
        /*04fc*/ 	.word	0x0001c0d0


	//   ....[127]....
        /*0500*/ 	.word	0x0001c120


	//   ....[128]....
        /*0504*/ 	.word	0x0001c1c0


	//   ....[129]....
        /*0508*/ 	.word	0x0001c290


	//   ....[130]....
        /*050c*/ 	.word	0x0001c300


	//   ....[131]....
        /*0510*/ 	.word	0x0001c3d0


	//   ....[132]....
        /*0514*/ 	.word	0x0001c440


	//   ....[133]....
        /*0518*/ 	.word	0x0001c510


	//   ....[134]....
        /*051c*/ 	.word	0x0001c580


	//   ....[135]....
        /*0520*/ 	.word	0x0001c650


	//   ....[136]....
        /*0524*/ 	.word	0x0001c6c0


	//   ....[137]....
        /*0528*/ 	.word	0x0001c790


	//   ....[138]....
        /*052c*/ 	.word	0x0001c800


	//   ....[139]....
        /*0530*/ 	.word	0x0001c8d0


	//   ....[140]....
        /*0534*/ 	.word	0x0001c940


	//   ....[141]....
        /*0538*/ 	.word	0x0001c9f0


	//----- nvinfo : EIATTR_REG_RECONFIG
	.align		4
.L_180:
        /*053c*/ 	.byte	0x01, 0x54
	.zero		2


	//----- nvinfo : EIATTR_SYSCALL_OFFSETS
	.align		4
        /*0540*/ 	.byte	0x04, 0x46
        /*0542*/ 	.short	(.L_182 - .L_181)


	//   ....[0]....
.L_181:
        /*0544*/ 	.word	0x00001790


	//   ....[1]....
        /*0548*/ 	.word	0x00018b20


	//   ....[2]....
        /*054c*/ 	.word	0x00018c60


	//   ....[3]....
        /*0550*/ 	.word	0x00018da0


	//   ....[4]....
        /*0554*/ 	.word	0x00018ec0


	//   ....[5]....
        /*0558*/ 	.word	0x000197f0


	//----- nvinfo : EIATTR_MBARRIER_INSTR_OFFSETS
	.align		4
.L_182:
        /*055c*/ 	.byte	0x04, 0x39
        /*055e*/ 	.short	(.L_184 - .L_183)


	//   ....[0]....
.L_183:
        /*0560*/ 	.word	0x00000270
        /*0564*/ 	.word	0x000000ff
        /*0568*/ 	.word	0x00028800
        /*056c*/ 	.short	0x0100
        /*056e*/ 	.byte	0x08
	.zero		1


	//   ....[1]....
        /*0570*/ 	.word	0x00000280
        /*0574*/ 	.word	0x000000ff
        /*0578*/ 	.word	0x00028820
        /*057c*/ 	.short	0x0100
        /*057e*/ 	.byte	0x08
	.zero		1


	//   ....[2]....
        /*0580*/ 	.word	0x00000370
        /*0584*/ 	.word	0x000000ff
        /*0588*/ 	.word	0x00028830
        /*058c*/ 	.short	0x0100
        /*058e*/ 	.byte	0x08
	.zero		1


	//   ....[3]....
        /*0590*/ 	.word	0x00000380
        /*0594*/ 	.word	0x000000ff
        /*0598*/ 	.word	0x00028840
        /*059c*/ 	.short	0x0100
        /*059e*/ 	.byte	0x08
	.zero		1


	//   ....[4]....
        /*05a0*/ 	.word	0x00000390
        /*05a4*/ 	.word	0x000000ff
        /*05a8*/ 	.word	0x00028838
        /*05ac*/ 	.short	0x0100
        /*05ae*/ 	.byte	0x08
	.zero		1


	//   ....[5]....
        /*05b0*/ 	.word	0x000003a0
        /*05b4*/ 	.word	0x000000ff
        /*05b8*/ 	.word	0x00028848
        /*05bc*/ 	.short	0x0100
        /*05be*/ 	.byte	0x08
	.zero		1


	//   ....[6]....
        /*05c0*/ 	.word	0x000004d0
        /*05c4*/ 	.word	0x000000ff
        /*05c8*/ 	.word	0x00028850
        /*05cc*/ 	.short	0x0100
        /*05ce*/ 	.byte	0x08
	.zero		1


	//   ....[7]....
        /*05d0*/ 	.word	0x000004e0
        /*05d4*/ 	.word	0x000000ff
        /*05d8*/ 	.word	0x00028860
        /*05dc*/ 	.short	0x0100
        /*05de*/ 	.byte	0x08
	.zero		1


	//   ....[8]....
        /*05e0*/ 	.word	0x000004f0
        /*05e4*/ 	.word	0x000000ff
        /*05e8*/ 	.word	0x00028858
        /*05ec*/ 	.short	0x0100
        /*05ee*/ 	.byte	0x08
	.zero		1


	//   ....[9]....
        /*05f0*/ 	.word	0x00000500
        /*05f4*/ 	.word	0x000000ff
        /*05f8*/ 	.word	0x00028868
        /*05fc*/ 	.short	0x0100
        /*05fe*/ 	.byte	0x08
	.zero		1


	//   ....[10]....
        /*0600*/ 	.word	0x000005f0
        /*0604*/ 	.word	0x000000ff
        /*0608*/ 	.word	0x00028870
        /*060c*/ 	.short	0x0100
        /*060e*/ 	.byte	0x06
	.zero		1


	//   ....[11]....
        /*0610*/ 	.word	0x00000600
        /*0614*/ 	.word	0x000000ff
        /*0618*/ 	.word	0x00028880
        /*061c*/ 	.short	0x0100
        /*061e*/ 	.byte	0x06
	.zero		1


	//   ....[12]....
        /*0620*/ 	.word	0x00000610
        /*0624*/ 	.word	0x000000ff
        /*0628*/ 	.word	0x00028878
        /*062c*/ 	.short	0x0100
        /*062e*/ 	.byte	0x06
	.zero		1


	//   ....[13]....
        /*0630*/ 	.word	0x00000620
        /*0634*/ 	.word	0x000000ff
        /*0638*/ 	.word	0x00028888
        /*063c*/ 	.short	0x0100
        /*063e*/ 	.byte	0x06
	.zero		1


	//   ....[14]....
        /*0640*/ 	.word	0x00000750
        /*0644*/ 	.word	0x000000ff
        /*0648*/ 	.word	0x00028890
        /*064c*/ 	.short	0x0100
        /*064e*/ 	.byte	0x08
	.zero		1


	//   ....[15]....
        /*0650*/ 	.word	0x00000760
        /*0654*/ 	.word	0x000000ff
        /*0658*/ 	.word	0x000288a0
        /*065c*/ 	.short	0x0100
        /*065e*/ 	.byte	0x08
	.zero		1


	//   ....[16]....
        /*0660*/ 	.word	0x00000770
        /*0664*/ 	.word	0x000000ff
        /*0668*/ 	.word	0x00028898
        /*066c*/ 	.short	0x0100
        /*066e*/ 	.byte	0x08
	.zero		1


	//   ....[17]....
        /*0670*/ 	.word	0x00000780
        /*0674*/ 	.word	0x000000ff
        /*0678*/ 	.word	0x000288a8
        /*067c*/ 	.short	0x0100
        /*067e*/ 	.byte	0x08
	.zero		1


	//   ....[18]....
        /*0680*/ 	.word	0x000008b0
        /*0684*/ 	.word	0x000000ff
        /*0688*/ 	.word	0x000288b0
        /*068c*/ 	.short	0x0100
        /*068e*/ 	.byte	0x08
	.zero		1


	//   ....[19]....
        /*0690*/ 	.word	0x000008c0
        /*0694*/ 	.word	0x000000ff
        /*0698*/ 	.word	0x000288c0
        /*069c*/ 	.short	0x0100
        /*069e*/ 	.byte	0x08
	.zero		1


	//   ....[20]....
        /*06a0*/ 	.word	0x000008d0
        /*06a4*/ 	.word	0x000000ff
        /*06a8*/ 	.word	0x000288b8
        /*06ac*/ 	.short	0x0100
        /*06ae*/ 	.byte	0x08
	.zero		1


	//   ....[21]....
        /*06b0*/ 	.word	0x000008e0
        /*06b4*/ 	.word	0x000000ff
        /*06b8*/ 	.word	0x000288c8
        /*06bc*/ 	.short	0x0100
        /*06be*/ 	.byte	0x08
	.zero		1


	//   ....[22]....
        /*06c0*/ 	.word	0x00001a60
        /*06c4*/ 	.word	0x000000ff
        /*06c8*/ 	.word	0x00028800
        /*06cc*/ 	.short	0x010a
        /*06ce*/ 	.byte	0x2c
	.zero		1


	//   ....[23]....
        /*06d0*/ 	.word	0x00001af0
        /*06d4*/ 	.word	0x000000ff
        /*06d8*/ 	.word	0x00028830
        /*06dc*/ 	.short	0x010a
        /*06de*/ 	.byte	0x2c
	.zero		1


	//   ....[24]....
        /*06e0*/ 	.word	0x00001b80
        /*06e4*/ 	.word	0x000000ff
        /*06e8*/ 	.word	0x00028830
        /*06ec*/ 	.short	0x010a
        /*06ee*/ 	.byte	0x2c
	.zero		1


	//   ....[25]....
        /*06f0*/ 	.word	0x000023f0
        /*06f4*/ 	.word	0x0000004c
        /*06f8*/ 	.word	0x00000000
        /*06fc*/ 	.short	0x0101
        /*06fe*/ 	.byte	0x3f
	.zero		1


	//   ....[26]....
        /*0700*/ 	.word	0x00006e60
        /*0704*/ 	.word	0x000000ff
        /*0708*/ 	.word	0x00028830
        /*070c*/ 	.short	0x010a
        /*070e*/ 	.byte	0x08
	.zero		1


	//   ....[27]....
        /*0710*/ 	.word	0x00006ea0
        /*0714*/ 	.word	0x000000ff
        /*0718*/ 	.word	0x00028830
        /*071c*/ 	.short	0x010a
        /*071e*/ 	.byte	0x08
	.zero		1


	//   ....[28]....
        /*0720*/ 	.word	0x000070a0
        /*0724*/ 	.word	0x000000ff
        /*0728*/ 	.word	0x00028850
        /*072c*/ 	.short	0x010a
        /*072e*/ 	.byte	0x08
	.zero		1


	//   ....[29]....
        /*0730*/ 	.word	0x000070e0
        /*0734*/ 	.word	0x000000ff
        /*0738*/ 	.word	0x00028850
        /*073c*/ 	.short	0x010a
        /*073e*/ 	.byte	0x08
	.zero		1


	//   ....[30]....
        /*0740*/ 	.word	0x00008060
        /*0744*/ 	.word	0x0000002d
        /*0748*/ 	.word	0x00000000
        /*074c*/ 	.short	0x0101
        /*074e*/ 	.byte	0x3f
	.zero		1


	//   ....[31]....
        /*0750*/ 	.word	0x0000bc00
        /*0754*/ 	.word	0x000000ff
        /*0758*/ 	.word	0x00000000
        /*075c*/ 	.short	0x0101
        /*075e*/ 	.byte	0x09
	.zero		1


	//   ....[32]....
        /*0760*/ 	.word	0x0000c680
        /*0764*/ 	.word	0x000000ff
        /*0768*/ 	.word	0x00028830
        /*076c*/ 	.short	0x010a
        /*076e*/ 	.byte	0x08
	.zero		1


	//   ....[33]....
        /*0770*/ 	.word	0x0000c6c0
        /*0774*/ 	.word	0x000000ff
        /*0778*/ 	.word	0x00028830
        /*077c*/ 	.short	0x010a
        /*077e*/ 	.byte	0x08
	.zero		1


	//   ....[34]....
        /*0780*/ 	.word	0x0000c960
        /*0784*/ 	.word	0x000000ff
        /*0788*/ 	.word	0x00028850
        /*078c*/ 	.short	0x010a
        /*078e*/ 	.byte	0x08
	.zero		1


	//   ....[35]....
        /*0790*/ 	.word	0x0000c9a0
        /*0794*/ 	.word	0x000000ff
        /*0798*/ 	.word	0x00028850
        /*079c*/ 	.short	0x010a
        /*079e*/ 	.byte	0x08
	.zero		1


	//   ....[36]....
        /*07a0*/ 	.word	0x0000efe0
        /*07a4*/ 	.word	0x00000004
        /*07a8*/ 	.word	0x00000000
        /*07ac*/ 	.short	0x0101
        /*07ae*/ 	.byte	0x3f
	.zero		1


	//   ....[37]....
        /*07b0*/ 	.word	0x0000f2d0
        /*07b4*/ 	.word	0x000000ff
        /*07b8*/ 	.word	0x00000000
        /*07bc*/ 	.short	0x0101
        /*07be*/ 	.byte	0x09
	.zero		1


	//   ....[38]....
        /*07c0*/ 	.word	0x0000fb00
        /*07c4*/ 	.word	0x000000ff
        /*07c8*/ 	.word	0x00028830
        /*07cc*/ 	.short	0x010a
        /*07ce*/ 	.byte	0x08
	.zero		1


	//   ....[39]....
        /*07d0*/ 	.word	0x0000fb40
        /*07d4*/ 	.word	0x000000ff
        /*07d8*/ 	.word	0x00028830
        /*07dc*/ 	.short	0x010a
        /*07de*/ 	.byte	0x08
	.zero		1


	//   ....[40]....
        /*07e0*/ 	.word	0x0000fd60
        /*07e4*/ 	.word	0x000000ff
        /*07e8*/ 	.word	0x00028850
        /*07ec*/ 	.short	0x010a
        /*07ee*/ 	.byte	0x08
	.zero		1


	//   ....[41]....
        /*07f0*/ 	.word	0x0000fda0
        /*07f4*/ 	.word	0x000000ff
        /*07f8*/ 	.word	0x00028850
        /*07fc*/ 	.short	0x010a
        /*07fe*/ 	.byte	0x08
	.zero		1


	//   ....[42]....
        /*0800*/ 	.word	0x00010d40
        /*0804*/ 	.word	0x00000063
        /*0808*/ 	.word	0x00000000
        /*080c*/ 	.short	0x0101
        /*080e*/ 	.byte	0x3f
	.zero		1


	//   ....[43]....
        /*0810*/ 	.word	0x000148a0
        /*0814*/ 	.word	0x000000ff
        /*0818*/ 	.word	0x00000000
        /*081c*/ 	.short	0x0101
        /*081e*/ 	.byte	0x09
	.zero		1


	//   ....[44]....
        /*0820*/ 	.word	0x00014f90
        /*0824*/ 	.word	0x000000ff
        /*0828*/ 	.word	0x00028850
        /*082c*/ 	.short	0x010a
        /*082e*/ 	.byte	0x09
	.zero		1


	//   ....[45]....
        /*0830*/ 	.word	0x00014fd0
        /*0834*/ 	.word	0x000000ff
        /*0838*/ 	.word	0x00028850
        /*083c*/ 	.short	0x010a
        /*083e*/ 	.byte	0x09
	.zero		1


	//   ....[46]....
        /*0840*/ 	.word	0x000156b0
        /*0844*/ 	.word	0x000000ff
        /*0848*/ 	.word	0x00000000
        /*084c*/ 	.short	0x0101
        /*084e*/ 	.byte	0x04
	.zero		1


	//   ....[47]....
        /*0850*/ 	.word	0x00016d60
        /*0854*/ 	.word	0x000000ff
        /*0858*/ 	.word	0x00000000
        /*085c*/ 	.short	0x0101
        /*085e*/ 	.byte	0x04
	.zero		1


	//   ....[48]....
        /*0860*/ 	.word	0x000193c0
        /*0864*/ 	.word	0x000000ff
        /*0868*/ 	.word	0x00028880
        /*086c*/ 	.short	0x010a
        /*086e*/ 	.byte	0x27
	.zero		1


	//   ....[49]....
        /*0870*/ 	.word	0x00019520
        /*0874*/ 	.word	0x000000ff
        /*0878*/ 	.word	0x00028840
        /*087c*/ 	.short	0x010a
        /*087e*/ 	.byte	0x27
	.zero		1


	//   ....[50]....
        /*0880*/ 	.word	0x0001a010
        /*0884*/ 	.word	0x000000ff
        /*0888*/ 	.word	0x00028800
        /*088c*/ 	.short	0x0107
        /*088e*/ 	.byte	0x27
	.zero		1


	//   ....[51]....
        /*0890*/ 	.word	0x0001a050
        /*0894*/ 	.word	0x000000ff
        /*0898*/ 	.word	0x00028800
        /*089c*/ 	.short	0x0101
        /*089e*/ 	.byte	0x27
	.zero		1


	//   ....[52]....
        /*08a0*/ 	.word	0x0001a080
        /*08a4*/ 	.word	0x000000ff
        /*08a8*/ 	.word	0x00028820
        /*08ac*/ 	.short	0x010a
        /*08ae*/ 	.byte	0x27
	.zero		1


	//   ....[53]....
        /*08b0*/ 	.word	0x0001a320
        /*08b4*/ 	.word	0x00000004
        /*08b8*/ 	.word	0x00028880
        /*08bc*/ 	.short	0x010a
        /*08be*/ 	.byte	0x3f
	.zero		1


	//   ....[54]....
        /*08c0*/ 	.word	0x0001a560
        /*08c4*/ 	.word	0x00000004
        /*08c8*/ 	.word	0x00028840
        /*08cc*/ 	.short	0x010a
        /*08ce*/ 	.byte	0x3f
	.zero		1


	//   ....[55]....
        /*08d0*/ 	.word	0x0001a820
        /*08d4*/ 	.word	0x00000014
        /*08d8*/ 	.word	0x00028870
        /*08dc*/ 	.short	0x010a
        /*08de*/ 	.byte	0x3f
	.zero		1


	//   ....[56]....
        /*08e0*/ 	.word	0x0001a890
        /*08e4*/ 	.word	0x00000014
        /*08e8*/ 	.word	0x00028860
        /*08ec*/ 	.short	0x010a
        /*08ee*/ 	.byte	0x3f
	.zero		1


	//   ....[57]....
        /*08f0*/ 	.word	0x0001aec0
        /*08f4*/ 	.word	0x00000014
        /*08f8*/ 	.word	0x00028850
        /*08fc*/ 	.short	0x0101
        /*08fe*/ 	.byte	0x3f
	.zero		1


	//   ....[58]....
        /*0900*/ 	.word	0x0001af30
        /*0904*/ 	.word	0x00000000
        /*0908*/ 	.word	0x00000000
        /*090c*/ 	.short	0x0101
        /*090e*/ 	.byte	0x3f
	.zero		1


	//   ....[59]....
        /*0910*/ 	.word	0x0001b040
        /*0914*/ 	.word	0x00000011
        /*0918*/ 	.word	0x00028870
        /*091c*/ 	.short	0x010a
        /*091e*/ 	.byte	0x3f
	.zero		1


	//   ....[60]....
        /*0920*/ 	.word	0x0001b100
        /*0924*/ 	.word	0x00000011
        /*0928*/ 	.word	0x00028860
        /*092c*/ 	.short	0x010a
        /*092e*/ 	.byte	0x3f
	.zero		1


	//   ....[61]....
        /*0930*/ 	.word	0x0001b720
        /*0934*/ 	.word	0x00000011
        /*0938*/ 	.word	0x00028850
        /*093c*/ 	.short	0x0101
        /*093e*/ 	.byte	0x3f
	.zero		1


	//   ....[62]....
        /*0940*/ 	.word	0x0001b790
        /*0944*/ 	.word	0x00000000
        /*0948*/ 	.word	0x00000000
        /*094c*/ 	.short	0x0101
        /*094e*/ 	.byte	0x3f
	.zero		1


	//   ....[63]....
        /*0950*/ 	.word	0x0001b840
        /*0954*/ 	.word	0x00000006
        /*0958*/ 	.word	0x00028820
        /*095c*/ 	.short	0x010a
        /*095e*/ 	.byte	0x3f
	.zero		1


	//   ....[64]....
        /*0960*/ 	.word	0x0001b980
        /*0964*/ 	.word	0x00000007
        /*0968*/ 	.word	0x00000000
        /*096c*/ 	.short	0x010a
        /*096e*/ 	.byte	0x3f
	.zero		1


	//   ....[65]....
        /*0970*/ 	.word	0x0001b9f0
        /*0974*/ 	.word	0x00000005
        /*0978*/ 	.word	0x00000000
        /*097c*/ 	.short	0x010a
        /*097e*/ 	.byte	0x3f
	.zero		1


	//   ....[66]....
        /*0980*/ 	.word	0x0001ba40
        /*0984*/ 	.word	0x00000005
        /*0988*/ 	.word	0x00028860
        /*098c*/ 	.short	0x010a
        /*098e*/ 	.byte	0x3f
	.zero		1


	//   ....[67]....
        /*0990*/ 	.word	0x0001ba90
        /*0994*/ 	.word	0x00000003
        /*0998*/ 	.word	0x00028860
        /*099c*/ 	.short	0x010a
        /*099e*/ 	.byte	0x3f
	.zero		1


	//   ....[68]....
        /*09a0*/ 	.word	0x0001bad0
        /*09a4*/ 	.word	0x00000005
        /*09a8*/ 	.word	0x00028880
        /*09ac*/ 	.short	0x010a
        /*09ae*/ 	.byte	0x3f
	.zero		1


	//   ....[69]....
        /*09b0*/ 	.word	0x0001baf0
        /*09b4*/ 	.word	0x00000003
        /*09b8*/ 	.word	0x00028880
        /*09bc*/ 	.short	0x010a
        /*09be*/ 	.byte	0x3f
	.zero		1


	//   ....[70]....
        /*09c0*/ 	.word	0x0001bb60
        /*09c4*/ 	.word	0x00000003
        /*09c8*/ 	.word	0x00028800
        /*09cc*/ 	.short	0x010a
        /*09ce*/ 	.byte	0x3f
	.zero		1


	//   ....[71]....
        /*09d0*/ 	.word	0x0001bbc0
        /*09d4*/ 	.word	0x00000003
        /*09d8*/ 	.word	0x00028830
        /*09dc*/ 	.short	0x010a
        /*09de*/ 	.byte	0x3f
	.zero		1


	//   ....[72]....
        /*09e0*/ 	.word	0x0001bc20
        /*09e4*/ 	.word	0x0000000d
        /*09e8*/ 	.word	0x00028830
        /*09ec*/ 	.short	0x010a
        /*09ee*/ 	.byte	0x3f
	.zero		1


	//   ....[73]....
        /*09f0*/ 	.word	0x0001bc80
        /*09f4*/ 	.word	0x0000000d
        /*09f8*/ 	.word	0x00028850
        /*09fc*/ 	.short	0x010a
        /*09fe*/ 	.byte	0x3f
	.zero		1


	//   ....[74]....
        /*0a00*/ 	.word	0x0001bce0
        /*0a04*/ 	.word	0x0000000b
        /*0a08*/ 	.word	0x00028830
        /*0a0c*/ 	.short	0x010a
        /*0a0e*/ 	.byte	0x3f
	.zero		1


	//   ....[75]....
        /*0a10*/ 	.word	0x0001bd40
        /*0a14*/ 	.word	0x0000000b
        /*0a18*/ 	.word	0x00028850
        /*0a1c*/ 	.short	0x010a
        /*0a1e*/ 	.byte	0x3f
	.zero		1


	//   ....[76]....
        /*0a20*/ 	.word	0x0001bda0
        /*0a24*/ 	.word	0x0000000b
        /*0a28*/ 	.word	0x00028830
        /*0a2c*/ 	.short	0x010a
        /*0a2e*/ 	.byte	0x3f
	.zero		1


	//   ....[77]....
        /*0a30*/ 	.word	0x0001be00
        /*0a34*/ 	.word	0x0000000b
        /*0a38*/ 	.word	0x00028850
        /*0a3c*/ 	.short	0x010a
        /*0a3e*/ 	.byte	0x3f
	.zero		1


	//   ....[78]....
        /*0a40*/ 	.word	0x0001be60
        /*0a44*/ 	.word	0x00000003
        /*0a48*/ 	.word	0x00028850
        /*0a4c*/ 	.short	0x010a
        /*0a4e*/ 	.byte	0x3f
	.zero		1


	//   ....[79]....
        /*0a50*/ 	.word	0x0001bfc0
        /*0a54*/ 	.word	0x00000003
        /*0a58*/ 	.word	0x00028880
        /*0a5c*/ 	.short	0x010a
        /*0a5e*/ 	.byte	0x3f
	.zero		1


	//   ....[80]....
        /*0a60*/ 	.word	0x0001c020
        /*0a64*/ 	.word	0x00000003
        /*0a68*/ 	.word	0x00028840
        /*0a6c*/ 	.short	0x010a
        /*0a6e*/ 	.byte	0x3f
	.zero		1


	//   ....[81]....
        /*0a70*/ 	.word	0x0001ca30
        /*0a74*/ 	.word	0x00000003
        /*0a78*/ 	.word	0x00028820
        /*0a7c*/ 	.short	0x010a
        /*0a7e*/ 	.byte	0x3f
	.zero		1


	//   ....[82]....
        /*0a80*/ 	.word	0x0001ca80
        /*0a84*/ 	.word	0x00000004
        /*0a88*/ 	.word	0x00028880
        /*0a8c*/ 	.short	0x010a
        /*0a8e*/ 	.byte	0x3f
	.zero		1


	//   ....[83]....
        /*0a90*/ 	.word	0x0001cad0
        /*0a94*/ 	.word	0x00000004
        /*0a98*/ 	.word	0x00028840
        /*0a9c*/ 	.short	0x010a
        /*0a9e*/ 	.byte	0x3f
	.zero		1


	//   ....[84]....
        /*0aa0*/ 	.word	0x0001cb20
        /*0aa4*/ 	.word	0x00000014
        /*0aa8*/ 	.word	0x00028870
        /*0aac*/ 	.short	0x010a
        /*0aae*/ 	.byte	0x3f
	.zero		1


	//   ....[85]....
        /*0ab0*/ 	.word	0x0001cb70
        /*0ab4*/ 	.word	0x00000014
        /*0ab8*/ 	.word	0x00028860
        /*0abc*/ 	.short	0x010a
        /*0abe*/ 	.byte	0x3f
	.zero		1


	//   ....[86]....
        /*0ac0*/ 	.word	0x0001cbc0
        /*0ac4*/ 	.word	0x00000011
        /*0ac8*/ 	.word	0x00028870
        /*0acc*/ 	.short	0x010a
        /*0ace*/ 	.byte	0x3f
	.zero		1


	//   ....[87]....
        /*0ad0*/ 	.word	0x0001cc10
        /*0ad4*/ 	.word	0x00000011
        /*0ad8*/ 	.word	0x00028860
        /*0adc*/ 	.short	0x010a
        /*0ade*/ 	.byte	0x3f
	.zero		1


	//   ....[88]....
        /*0ae0*/ 	.word	0x0001cc60
        /*0ae4*/ 	.word	0x00000006
        /*0ae8*/ 	.word	0x00028820
        /*0aec*/ 	.short	0x010a
        /*0aee*/ 	.byte	0x3f
	.zero		1


	//   ....[89]....
        /*0af0*/ 	.word	0x0001ccb0
        /*0af4*/ 	.word	0x00000007
        /*0af8*/ 	.word	0x00000000
        /*0afc*/ 	.short	0x010a
        /*0afe*/ 	.byte	0x3f
	.zero		1


	//   ....[90]....
        /*0b00*/ 	.word	0x0001cd00
        /*0b04*/ 	.word	0x00000005
        /*0b08*/ 	.word	0x00000000
        /*0b0c*/ 	.short	0x010a
        /*0b0e*/ 	.byte	0x3f
	.zero		1


	//   ....[91]....
        /*0b10*/ 	.word	0x0001cd50
        /*0b14*/ 	.word	0x00000005
        /*0b18*/ 	.word	0x00028860
        /*0b1c*/ 	.short	0x010a
        /*0b1e*/ 	.byte	0x3f
	.zero		1


	//   ....[92]....
        /*0b20*/ 	.word	0x0001cda0
        /*0b24*/ 	.word	0x00000003
        /*0b28*/ 	.word	0x00028860
        /*0b2c*/ 	.short	0x010a
        /*0b2e*/ 	.byte	0x3f
	.zero		1


	//   ....[93]....
        /*0b30*/ 	.word	0x0001cdf0
        /*0b34*/ 	.word	0x00000005
        /*0b38*/ 	.word	0x00028880
        /*0b3c*/ 	.short	0x010a
        /*0b3e*/ 	.byte	0x3f
	.zero		1


	//----- nvinfo : EIATTR_NUM_MBARRIERS
	.align		4
.L_184:
        /*0b40*/ 	.byte	0x03, 0x38
        /*0b42*/ 	.short	0x0016


	//----- nvinfo : EIATTR_EXIT_INSTR_OFFSETS
	.align		4
        /*0b44*/ 	.byte	0x04, 0x1c
        /*0b46*/ 	.short	(.L_186 - .L_185)


	//   ....[0]....
.L_185:
        /*0b48*/ 	.word	0x0001bb40


	//----- nvinfo : EIATTR_MAX_THREADS
	.align		4
.L_186:
        /*0b4c*/ 	.byte	0x04, 0x05
        /*0b4e*/ 	.short	(.L_188 - .L_187)
.L_187:
        /*0b50*/ 	.word	0x00000180
        /*0b54*/ 	.word	0x00000001
        /*0b58*/ 	.word	0x00000001


	//----- nvinfo : EIATTR_CRS_STACK_SIZE
	.align		4
.L_188:
        /*0b5c*/ 	.byte	0x04, 0x1e
        /*0b5e*/ 	.short	(.L_190 - .L_189)
.L_189:
        /*0b60*/ 	.word	0x00000000


	//----- nvinfo : EIATTR_CBANK_PARAM_SIZE
	.align		4
.L_190:
        /*0b64*/ 	.byte	0x03, 0x19
        /*0b66*/ 	.short	0x0a70


	//----- nvinfo : EIATTR_PARAM_CBANK
	.align		4
        /*0b68*/ 	.byte	0x04, 0x0a
        /*0b6a*/ 	.short	(.L_192 - .L_191)
	.align		4
.L_191:
        /*0b6c*/ 	.word	index@(.nv.constant0._ZN7cutlass13device_kernelIN5flash11enable_sm90INS1_16FlashAttnFwdSm90INS1_25CollectiveMainloopFwdSm90ILi2EN4cute5tupleIJNS5_1CILi1EEES8_S8_EEENS6_IJNS7_ILi128EEENS7_ILi192EEESA_EEELi128ENS_12float_e4m3_tEfNS_4arch4Sm90ELb0ELb1ELb1ELb0ELb0ELb0ELb0ELb1ELb1ELb1ELb1ELb0EEENS1_21CollectiveEpilogueFwdINS6_IJSA_SA_SB_EEES9_NS_10bfloat16_tESF_Li256ELb0ELb1ELb1ELb1EEENS1_19SingleTileSchedulerILb0ELb1ELb1ELi128EEEEEEEEEvNT_6ParamsE)
        /*0b70*/ 	.short	0x0210
        /*0b72*/ 	.short	0x0a70


	//----- nvinfo : EIATTR_SW_WAR
	.align		4
.L_192:
        /*0b74*/ 	.byte	0x04, 0x36
        /*0b76*/ 	.short	(.L_194 - .L_193)
.L_193:
        /*0b78*/ 	.word	0x00000008
.L_194:


//--------------------- .nv.info._ZN7cutlass13device_kernelIN5flash11enable_sm90INS1_16FlashAttnFwdSm90INS1_25CollectiveMainloopFwdSm90ILi2EN4cute5tupleIJNS5_1CILi1EEES8_S8_EEENS6_IJNS7_ILi128EEENS7_ILi192EEESA_EEELi128ENS_12float_e4m3_tEfNS_4arch4Sm90ELb0ELb1ELb1ELb1ELb0ELb0ELb0ELb1ELb1ELb1ELb1ELb0EEENS1_21CollectiveEpilogueFwdINS6_IJSA_SA_SB_EEES9_NS_10bfloat16_tESF_Li256ELb1ELb1ELb1ELb1EEENS1_36VarlenDynamicPersistentTileSchedulerILi128ELi192ELi256ELi128ELb1ELb1ELb1ELb1ELb0ELb1EEEEEEEEEvNT_6ParamsE --------------------------
	.section	.nv.info._ZN7cutlass13device_kernelIN5flash11enable_sm90INS1_16FlashAttnFwdSm90INS1_25CollectiveMainloopFwdSm90ILi2EN4cute5tupleIJNS5_1CILi1EEES8_S8_EEENS6_IJNS7_ILi128EEENS7_ILi192EEESA_EEELi128ENS_12float_e4m3_tEfNS_4arch4Sm90ELb0ELb1ELb1ELb1ELb0ELb0ELb0ELb1ELb1ELb1ELb1ELb0EEENS1_21CollectiveEpilogueFwdINS6_IJSA_SA_SB_EEES9_NS_10bfloat16_tESF_Li256ELb1ELb1ELb1ELb1EEENS1_36VarlenDynamicPersistentTileSchedulerILi128ELi192ELi256ELi128ELb1ELb1ELb1ELb1ELb0ELb1EEEEEEEEEvNT_6ParamsE,"",@"SHT_CUDA_INFO"
	.sectionflags	@""
	.align	4


	//----- nvinfo : EIATTR_CUDA_API_VERSION
	.align		4
        /*0000*/ 	.byte	0x04, 0x37
        /*0002*/ 	.short	(.L_196 - .L_195)
.L_195:
        /*0004*/ 	.word	0x00000082


	//----- nvinfo : EIATTR_KPARAM_INFO
	.align		4
.L_196:
        /*0008*/ 	.byte	0x04, 0x17
        /*000a*/ 	.short	(.L_198 - .L_197)
.L_197:
        /*000c*/ 	.word	0x00000000
        /*0010*/ 	.short	0x0000
        /*0012*/ 	.short	0x0070
        /*0014*/ 	.byte	0x00, 0xf0, 0x01, 0x2a


	//----- nvinfo : EIATTR_SPARSE_MMA_MASK
	.align		4
.L_198:
        /*0018*/ 	.byte	0x03, 0x50
        /*001a*/ 	.short	0x0000


	//----- nvinfo : EIATTR_MAXREG_COUNT
	.align		4
        /*001c*/ 	.byte	0x03, 0x1b
        /*001e*/ 	.short	0x00a8


	//----- nvinfo : EIATTR_NUM_BARRIERS
	.align		4
        /*0020*/ 	.byte	0x02, 0x4c
        /*0022*/ 	.byte	0x10
	.zero		1


	//----- nvinfo : EIATTR_EXTERNS
	.align		4
        /*0024*/ 	.byte	0x04, 0x0f
        /*0026*/ 	.short	(.L_200 - .L_199)


	//   ....[0]....
	.align		4
.L_199:
        /*0028*/ 	.word	index@(__assertfail)


	//----- nvinfo : EIATTR_ANNOTATIONS
	.align		4
.L_200:
        /*002c*/ 	.byte	0x04, 0x55
        /*002e*/ 	.short	(.L_202 - .L_201)


	//   ....[0]....
.L_201:
        /* <DEDUP_REMOVED lines=49> */


	//----- nvinfo : EIATTR_MERCURY_ISA_VERSION
	.align		4
.L_202:
        /*0330*/ 	.byte	0x03, 0x5f
        /*0332*/ 	.short	0x0101


	//----- nvinfo : EIATTR_UNUSED_LOAD_BYTE_OFFSET
	.align		4
        /*0334*/ 	.byte	0x04, 0x44
        /*0336*/ 	.short	(.L_204 - .L_203)


	//   ....[0]....
.L_203:
        /*0338*/ 	.word	0x00000a40
        /*033c*/ 	.word	0x0000fff0


	//   ....[1]....
        /*0340*/ 	.word	0x00015f00
        /*0344*/ 	.word	0x0000fff0


	//----- nvinfo : EIATTR_INT_WARP_WIDE_INSTR_OFFSETS
	.align		4
.L_204:
        /*0348*/ 	.byte	0x04, 0x31
        /*034a*/ 	.short	(.L_206 - .L_205)


	//   ....[0]....
.L_205:
        /*034c*/ 	.word	0x00000130


	//   ....[1]....
        /*0350*/ 	.word	0x00000170


	//   ....[2]....
        /*0354*/ 	.word	0x000001e0


	//   ....[3]....
        /*0358*/ 	.word	0x0001bb20


	//   ....[4]....
        /*035c*/ 	.word	0x0001bbb0


	//   ....[5]....
        /*0360*/ 	.word	0x0001e530


	//   ....[6]....
        /*0364*/ 	.word	0x0001e5c0


	//----- nvinfo : EIATTR_COOP_GROUP_MASK_REGIDS
	.align		4
.L_206:
        /*0368*/ 	.byte	0x04, 0x29
        /*036a*/ 	.short	(.L_208 - .L_207)


	//   ....[0]....
.L_207:
        /*036c*/ 	.word	0xffffffff


	//   ....[1]....
        /*0370*/ 	.word	0xffffffff


	//   ....[2]....
        /*0374*/ 	.word	0xffffffff


	//   ....[3]....
        /*0378*/ 	.word	0xffffffff


	//   ....[4]....
        /*037c*/ 	.word	0xffffffff


	//   ....[5]....
        /*0380*/ 	.word	0xffffffff


	//   ....[6]....
        /*0384*/ 	.word	0xffffffff


	//   ....[7]....
        /*0388*/ 	.word	0xffffffff


	//   ....[8]....
        /*038c*/ 	.word	0xffffffff


	//   ....[9]....
        /*0390*/ 	.word	0xffffffff


	//   ....[10]....
        /*0394*/ 	.word	0xffffffff


	//   ....[11]....
        /*0398*/ 	.word	0xffffffff


	//   ....[12]....
        /*039c*/ 	.word	0xffffffff


	//   ....[13]....
        /*03a0*/ 	.word	0xffffffff


	//   ....[14]....
        /*03a4*/ 	.word	0xffffffff


	//   ....[15]....
        /*03a8*/ 	.word	0xffffffff


	//   ....[16]....
        /*03ac*/ 	.word	0xffffffff


	//   ....[17]....
        /*03b0*/ 	.word	0xffffffff


	//   ....[18]....
        /*03b4*/ 	.word	0xffffffff


	//   ....[19]....
        /*03b8*/ 	.word	0xffffffff


	//   ....[20]....
        /*03bc*/ 	.word	0xffffffff


	//   ....[21]....
        /*03c0*/ 	.word	0xffffffff


	//   ....[22]....
        /*03c4*/ 	.word	0xffffffff


	//   ....[23]....
        /*03c8*/ 	.word	0xffffffff


	//   ....[24]....
        /*03cc*/ 	.word	0xffffffff


	//   ....[25]....
        /*03d0*/ 	.word	0xffffffff


	//   ....[26]....
        /*03d4*/ 	.word	0xffffffff


	//   ....[27]....
        /*03d8*/ 	.word	0xffffffff


	//   ....[28]....
        /*03dc*/ 	.word	0xffffffff


	//   ....[29]....
        /*03e0*/ 	.word	0xffffffff


	//   ....[30]....
        /*03e4*/ 	.word	0xffffffff


	//   ....[31]....
        /*03e8*/ 	.word	0xffffffff


	//   ....[32]....
        /*03ec*/ 	.word	0xffffffff


	//   ....[33]....
        /*03f0*/ 	.word	0xffffffff


	//   ....[34]....
        /*03f4*/ 	.word	0xffffffff


	//   ....[35]....
        /*03f8*/ 	.word	0xffffffff


	//   ....[36]....
        /*03fc*/ 	.word	0xffffffff


	//   ....[37]....
        /*0400*/ 	.word	0xffffffff


	//   ....[38]....
        /*0404*/ 	.word	0xffffffff


	//   ....[39]....
        /*0408*/ 	.word	0xffffffff


	//   ....[40]....
        /*040c*/ 	.word	0xffffffff


	//   ....[41]....
        /*0410*/ 	.word	0xffffffff


	//   ....[42]....
        /*0414*/ 	.word	0xffffffff


	//   ....[43]....
        /*0418*/ 	.word	0xffffffff


	//   ....[44]....
        /*041c*/ 	.word	0xffffffff


	//   ....[45]....
        /*0420*/ 	.word	0xffffffff


	//   ....[46]....
        /*0424*/ 	.word	0xffffffff


	//   ....[47]....
        /*0428*/ 	.word	0xffffffff


	//   ....[48]....
        /*042c*/ 	.word	0xffffffff


	//   ....[49]....
        /*0430*/ 	.word	0xffffffff


	//   ....[50]....
        /*0434*/ 	.word	0xffffffff


	//   ....[51]....
        /*0438*/ 	.word	0xffffffff


	//   ....[52]....
        /*043c*/ 	.word	0xffffffff


	//   ....[53]....
        /*0440*/ 	.word	0xffffffff


	//   ....[54]....
        /*0444*/ 	.word	0xffffffff


	//   ....[55]....
        /*0448*/ 	.word	0xffffffff


	//   ....[56]....
        /*044c*/ 	.word	0xffffffff


	//   ....[57]....
        /*0450*/ 	.word	0xffffffff


	//   ....[58]....
        /*0454*/ 	.word	0xffffffff


	//   ....[59]....
        /*0458*/ 	.word	0xffffffff


	//   ....[60]....
        /*045c*/ 	.word	0xffffffff


	//   ....[61]....
        /*0460*/ 	.word	0xffffffff


	//   ....[62]....
        /*0464*/ 	.word	0xffffffff


	//   ....[63]....
        /*0468*/ 	.word	0xffffffff


	//   ....[64]....
        /*046c*/ 	.word	0xffffffff


	//   ....[65]....
        /*0470*/ 	.word	0xffffffff


	//   ....[66]....
        /*0474*/ 	.word	0xffffffff


	//   ....[67]....
        /*0478*/ 	.word	0xffffffff


	//   ....[68]....
        /*047c*/ 	.word	0xffffffff


	//   ....[69]....
        /*0480*/ 	.word	0xffffffff


	//   ....[70]....
        /*0484*/ 	.word	0xffffffff


	//   ....[71]....
        /*0488*/ 	.word	0xffffffff


	//   ....[72]....
        /*048c*/ 	.word	0xffffffff


	//   ....[73]....
        /*0490*/ 	.word	0xffffffff


	//   ....[74]....
        /*0494*/ 	.word	0xffffffff


	//   ....[75]....
        /*0498*/ 	.word	0xffffffff


	//   ....[76]....
        /*049c*/ 	.word	0xffffffff


	//   ....[77]....
        /*04a0*/ 	.word	0xffffffff


	//   ....[78]....
        /*04a4*/ 	.word	0xffffffff


	//   ....[79]....
        /*04a8*/ 	.word	0xffffffff


	//   ....[80]....
        /*04ac*/ 	.word	0xffffffff


	//   ....[81]....
        /*04b0*/ 	.word	0xffffffff


	//   ....[82]....
        /*04b4*/ 	.word	0xffffffff


	//   ....[83]....
        /*04b8*/ 	.word	0xffffffff


	//   ....[84]....
        /*04bc*/ 	.word	0xffffffff


	//   ....[85]....
        /*04c0*/ 	.word	0xffffffff


	//   ....[86]....
        /*04c4*/ 	.word	0xffffffff


	//   ....[87]....
        /*04c8*/ 	.word	0xffffffff


	//   ....[88]....
        /*04cc*/ 	.word	0xffffffff


	//   ....[89]....
        /*04d0*/ 	.word	0xffffffff


	//   ....[90]....
        /*04d4*/ 	.word	0xffffffff


	//   ....[91]....
        /*04d8*/ 	.word	0xffffffff


	//   ....[92]....
        /*04dc*/ 	.word	0xffffffff


	//   ....[93]....
        /*04e0*/ 	.word	0xffffffff


	//   ....[94]....
        /*04e4*/ 	.word	0xffffffff


	//   ....[95]....
        /*04e8*/ 	.word	0xffffffff


	//   ....[96]....
        /*04ec*/ 	.word	0xffffffff


	//   ....[97]....
        /*04f0*/ 	.word	0xffffffff


	//   ....[98]....
        /*04f4*/ 	.word	0xffffffff


	//   ....[99]....
        /*04f8*/ 	.word	0xffffffff


	//   ....[100]....
        /*04fc*/ 	.word	0xffffffff


	//   ....[101]....
        /*0500*/ 	.word	0xffffffff


	//   ....[102]....
        /*0504*/ 	.word	0xffffffff


	//   ....[103]....
        /*0508*/ 	.word	0xffffffff


	//   ....[104]....
        /*050c*/ 	.word	0xffffffff


	//   ....[105]....
        /*0510*/ 	.word	0xffffffff


	//   ....[106]....
        /*0514*/ 	.word	0xffffffff


	//   ....[107]....
        /*0518*/ 	.word	0xffffffff


	//   ....[108]....
        /*051c*/ 	.word	0xffffffff


	//   ....[109]....
        /*0520*/ 	.word	0xffffffff


	//   ....[110]....
        /*0524*/ 	.word	0xffffffff


	//   ....[111]....
        /*0528*/ 	.word	0xffffffff


	//   ....[112]....
        /*052c*/ 	.word	0xffffffff


	//   ....[113]....
        /*0530*/ 	.word	0xffffffff


	//   ....[114]....
        /*0534*/ 	.word	0xffffffff


	//   ....[115]....
        /*0538*/ 	.word	0xffffffff


	//   ....[116]....
        /*053c*/ 	.word	0xffffffff


	//   ....[117]....
        /*0540*/ 	.word	0xffffffff


	//   ....[118]....
        /*0544*/ 	.word	0xffffffff


	//   ....[119]....
        /*0548*/ 	.word	0xffffffff


	//   ....[120]....
        /*054c*/ 	.word	0xffffffff


	//   ....[121]....
        /*0550*/ 	.word	0xffffffff


	//   ....[122]....
        /*0554*/ 	.word	0xffffffff


	//   ....[123]....
        /*0558*/ 	.word	0xffffffff


	//   ....[124]....
        /*055c*/ 	.word	0xffffffff


	//   ....[125]....
        /*0560*/ 	.word	0xffffffff


	//   ....[126]....
        /*0564*/ 	.word	0xffffffff


	//   ....[127]....
        /*0568*/ 	.word	0xffffffff


	//   ....[128]....
        /*056c*/ 	.word	0xffffffff


	//   ....[129]....
        /*0570*/ 	.word	0xffffffff


	//   ....[130]....
        /*0574*/ 	.word	0xffffffff


	//   ....[131]....
        /*0578*/ 	.word	0xffffffff


	//   ....[132]....
        /*057c*/ 	.word	0xffffffff


	//   ....[133]....
        /*0580*/ 	.word	0xffffffff


	//   ....[134]....
        /*0584*/ 	.word	0xffffffff


	//   ....[135]....
        /*0588*/ 	.word	0xffffffff


	//   ....[136]....
        /*058c*/ 	.word	0xffffffff


	//   ....[137]....
        /*0590*/ 	.word	0xffffffff


	//   ....[138]....
        /*0594*/ 	.word	0xffffffff


	//   ....[139]....
        /*0598*/ 	.word	0xffffffff


	//   ....[140]....
        /*059c*/ 	.word	0xffffffff


	//   ....[141]....
        /*05a0*/ 	.word	0xffffffff


	//   ....[142]....
        /*05a4*/ 	.word	0xffffffff


	//   ....[143]....
        /*05a8*/ 	.word	0xffffffff


	//   ....[144]....
        /*05ac*/ 	.word	0xffffffff


	//   ....[145]....
        /*05b0*/ 	.word	0xffffffff


	//   ....[146]....
        /*05b4*/ 	.word	0xffffffff


	//   ....[147]....
        /*05b8*/ 	.word	0xffffffff


	//   ....[148]....
        /*05bc*/ 	.word	0xffffffff


	//   ....[149]....
        /*05c0*/ 	.word	0xffffffff


	//   ....[150]....
        /*05c4*/ 	.word	0xffffffff


	//   ....[151]....
        /*05c8*/ 	.word	0xffffffff


	//   ....[152]....
        /*05cc*/ 	.word	0xffffffff


	//   ....[153]....
        /*05d0*/ 	.word	0xffffffff


	//   ....[154]....
        /*05d4*/ 	.word	0xffffffff


	//   ....[155]....
        /*05d8*/ 	.word	0xffffffff


	//   ....[156]....
        /*05dc*/ 	.word	0xffffffff


	//   ....[157]....
        /*05e0*/ 	.word	0xffffffff


	//   ....[158]....
        /*05e4*/ 	.word	0xffffffff


	//   ....[159]....
        /*05e8*/ 	.word	0xffffffff


	//   ....[160]....
        /*05ec*/ 	.word	0xffffffff


	//   ....[161]....
        /*05f0*/ 	.word	0xffffffff


	//   ....[162]....
        /*05f4*/ 	.word	0xffffffff


	//   ....[163]....
        /*05f8*/ 	.word	0xffffffff


	//   ....[164]....
        /*05fc*/ 	.word	0xffffffff


	//   ....[165]....
        /*0600*/ 	.word	0xffffffff


	//   ....[166]....
        /*0604*/ 	.word	0xffffffff


	//   ....[167]....
        /*0608*/ 	.word	0xffffffff


	//   ....[168]....
        /*060c*/ 	.word	0xffffffff


	//   ....[169]....
        /*0610*/ 	.word	0xffffffff


	//   ....[170]....
        /*0614*/ 	.word	0xffffffff


	//   ....[171]....
        /*0618*/ 	.word	0xffffffff


	//   ....[172]....
        /*061c*/ 	.word	0xffffffff


	//   ....[173]....
        /*0620*/ 	.word	0xffffffff


	//   ....[174]....
        /*0624*/ 	.word	0xffffffff


	//   ....[175]....
        /*0628*/ 	.word	0x0500000f


	//   ....[176]....
        /*062c*/ 	.word	0x0500000f


	//   ....[177]....
        /*0630*/ 	.word	0x0500000f


	//   ....[178]....
        /*0634*/ 	.word	0x0500000f


	//   ....[179]....
        /*0638*/ 	.word	0x0500000f


	//   ....[180]....
        /*063c*/ 	.word	0x0500000f


	//   ....[181]....
        /*0640*/ 	.word	0x0500000f


	//   ....[182]....
        /*0644*/ 	.word	0x0500000f


	//   ....[183]....
        /*0648*/ 	.word	0x0500000f


	//   ....[184]....
        /*064c*/ 	.word	0x0500000f


	//   ....[185]....
        /*0650*/ 	.word	0x0500000f


	//   ....[186]....
        /*0654*/ 	.word	0x0500000f


	//   ....[187]....
        /*0658*/ 	.word	0x0500000f


	//   ....[188]....
        /*065c*/ 	.word	0x0500000f


	//   ....[189]....
        /*0660*/ 	.word	0x0500000f


	//   ....[190]....
        /*0664*/ 	.word	0x0500000f


	//   ....[191]....
        /*0668*/ 	.word	0x0500000f


	//   ....[192]....
        /*066c*/ 	.word	0x0500000f


	//----- nvinfo : EIATTR_COOP_GROUP_INSTR_OFFSETS
	.align		4
.L_208:
        /*0670*/ 	.byte	0x04, 0x28
        /*0672*/ 	.short	(.L_210 - .L_209)


	//   ....[0]....
.L_209:
        /*0674*/ 	.word	0x00000070


	//   ....[1]....
        /*0678*/ 	.word	0x00000140


	//   ....[2]....
        /*067c*/ 	.word	0x00000190


	//   ....[3]....
        /*0680*/ 	.word	0x000003c0


	//   ....[4]....
        /*0684*/ 	.word	0x00000520


	//   ....[5]....
        /*0688*/ 	.word	0x00000640


	//   ....[6]....
        /*068c*/ 	.word	0x000007a0


	//   ....[7]....
        /*0690*/ 	.word	0x00001d00


	//   ....[8]....
        /*0694*/ 	.word	0x000026d0


	//   ....[9]....
        /*0698*/ 	.word	0x00003f60


	//   ....[10]....
        /*069c*/ 	.word	0x00004e30


	//   ....[11]....
        /*06a0*/ 	.word	0x000053a0


	//   ....[12]....
        /*06a4*/ 	.word	0x00005c70


	//   ....[13]....
        /*06a8*/ 	.word	0x00005ce0


	//   ....[14]....
        /*06ac*/ 	.word	0x00008580


	//   ....[15]....
        /*06b0*/ 	.word	0x00008780


	//   ....[16]....
        /*06b4*/ 	.word	0x0000a200


	//   ....[17]....
        /*06b8*/ 	.word	0x0000a310


	//   ....[18]....
        /*06bc*/ 	.word	0x0000b130


	//   ....[19]....
        /*06c0*/ 	.word	0x0000b180


	//   ....[20]....
        /*06c4*/ 	.word	0x0000e280


	//   ....[21]....
        /*06c8*/ 	.word	0x0000e2a0


	//   ....[22]....
        /*06cc*/ 	.word	0x0000e2f0


	//   ....[23]....
        /*06d0*/ 	.word	0x0000e300


	//   ....[24]....
        /*06d4*/ 	.word	0x000110a0


	//   ....[25]....
        /*06d8*/ 	.word	0x000113a0


	//   ....[26]....
        /*06dc*/ 	.word	0x00012e20


	//   ....[27]....
        /*06e0*/ 	.word	0x00012f30


	//   ....[28]....
        /*06e4*/ 	.word	0x00013cf0


	//   ....[29]....
        /*06e8*/ 	.word	0x00013d80


	//   ....[30]....
        /*06ec*/ 	.word	0x00015740


	//   ....[31]....
        /*06f0*/ 	.word	0x00015750


	//   ....[32]....
        /*06f4*/ 	.word	0x000157d0


	//   ....[33]....
        /*06f8*/ 	.word	0x000157e0


	//   ....[34]....
        /*06fc*/ 	.word	0x00016760


	//   ....[35]....
        /*0700*/ 	.word	0x00016770


	//   ....[36]....
        /*0704*/ 	.word	0x00016780


	//   ....[37]....
        /*0708*/ 	.word	0x00016790


	//   ....[38]....
        /*070c*/ 	.word	0x000167a0


	//   ....[39]....
        /*0710*/ 	.word	0x000167b0


	//   ....[40]....
        /*0714*/ 	.word	0x000167c0


	//   ....[41]....
        /*0718*/ 	.word	0x000167d0


	//   ....[42]....
        /*071c*/ 	.word	0x000167e0


	//   ....[43]....
        /*0720*/ 	.word	0x000167f0


	//   ....[44]....
        /*0724*/ 	.word	0x00016800


	//   ....[45]....
        /*0728*/ 	.word	0x00016810


	//   ....[46]....
        /*072c*/ 	.word	0x00016820


	//   ....[47]....
        /*0730*/ 	.word	0x00016830


	//   ....[48]....
        /*0734*/ 	.word	0x00016840


	//   ....[49]....
        /*0738*/ 	.word	0x00016850


	//   ....[50]....
        /*073c*/ 	.word	0x00016860


	//   ....[51]....
        /*0740*/ 	.word	0x00016870


	//   ....[52]....
        /*0744*/ 	.word	0x000168a0


	//   ....[53]....
        /*0748*/ 	.word	0x000168c0


	//   ....[54]....
        /*074c*/ 	.word	0x000168f0


	//   ....[55]....
        /*0750*/ 	.word	0x00016910


	//   ....[56]....
        /*0754*/ 	.word	0x00016920


	//   ....[57]....
        /*0758*/ 	.word	0x00016930


	//   ....[58]....
        /*075c*/ 	.word	0x00016960


	//   ....[59]....
        /*0760*/ 	.word	0x00016990


	//   ....[60]....
        /*0764*/ 	.word	0x000169c0


	//   ....[61]....
        /*0768*/ 	.word	0x000169f0


	//   ....[62]....
        /*076c*/ 	.word	0x00016a20


	//   ....[63]....
        /*0770*/ 	.word	0x00016a30


	//   ....[64]....
        /*0774*/ 	.word	0x00016a40


	//   ....[65]....
        /*0778*/ 	.word	0x00016a50


	//   ....[66]....
        /*077c*/ 	.word	0x00016a60


	//   ....[67]....
        /*0780*/ 	.word	0x00016a70


	//   ....[68]....
        /*0784*/ 	.word	0x00016a90


	//   ....[69]....
        /*0788*/ 	.word	0x00016ac0


	//   ....[70]....
        /*078c*/ 	.word	0x00016af0


	//   ....[71]....
        /*0790*/ 	.word	0x00016b00


	//   ....[72]....
        /*0794*/ 	.word	0x00016b10


	//   ....[73]....
        /*0798*/ 	.word	0x00016b20


	//   ....[74]....
        /*079c*/ 	.word	0x00016b30


	//   ....[75]....
        /*07a0*/ 	.word	0x00016b40


	//   ....[76]....
        /*07a4*/ 	.word	0x00016b60


	//   ....[77]....
        /*07a8*/ 	.word	0x00016b90


	//   ....[78]....
        /*07ac*/ 	.word	0x00016bb0


	//   ....[79]....
        /*07b0*/ 	.word	0x00016be0


	//   ....[80]....
        /*07b4*/ 	.word	0x00016c10


	//   ....[81]....
        /*07b8*/ 	.word	0x00016c40


	//   ....[82]....
        /*07bc*/ 	.word	0x00016c50


	//   ....[83]....
        /*07c0*/ 	.word	0x00016c70


	//   ....[84]....
        /*07c4*/ 	.word	0x00016ca0


	//   ....[85]....
        /*07c8*/ 	.word	0x00016cd0


	//   ....[86]....
        /*07cc*/ 	.word	0x00016d00


	//   ....[87]....
        /*07d0*/ 	.word	0x00016d30


	//   ....[88]....
        /*07d4*/ 	.word	0x00016d50


	//   ....[89]....
        /*07d8*/ 	.word	0x00016d70


	//   ....[90]....
        /*07dc*/ 	.word	0x00016da0


	//   ....[91]....
        /*07e0*/ 	.word	0x00016dd0


	//   ....[92]....
        /*07e4*/ 	.word	0x00016e00


	//   ....[93]....
        /*07e8*/ 	.word	0x00016e30


	//   ....[94]....
        /*07ec*/ 	.word	0x00016e60


	//   ....[95]....
        /*07f0*/ 	.word	0x00016e90


	//   ....[96]....
        /*07f4*/ 	.word	0x00016ec0


	//   ....[97]....
        /*07f8*/ 	.word	0x00016ef0


	//   ....[98]....
        /*07fc*/ 	.word	0x000176c0


	//   ....[99]....
        /*0800*/ 	.word	0x00017700


	//   ....[100]....
        /*0804*/ 	.word	0x00017720


	//   ....[101]....
        /*0808*/ 	.word	0x00017750


	//   ....[102]....
        /*080c*/ 	.word	0x00017e00


	//   ....[103]....
        /*0810*/ 	.word	0x00017e40


	//   ....[104]....
        /*0814*/ 	.word	0x00017f00


	//   ....[105]....
        /*0818*/ 	.word	0x00017f20


	//   ....[106]....
        /*081c*/ 	.word	0x00017fe0


	//   ....[107]....
        /*0820*/ 	.word	0x00018000


	//   ....[108]....
        /*0824*/ 	.word	0x000180d0


	//   ....[109]....
        /*0828*/ 	.word	0x000180f0


	//   ....[110]....
        /*082c*/ 	.word	0x00018590


	//   ....[111]....
        /*0830*/ 	.word	0x000185b0


	//   ....[112]....
        /*0834*/ 	.word	0x000189f0


	//   ....[113]....
        /*0838*/ 	.word	0x00018a00


	//   ....[114]....
        /*083c*/ 	.word	0x00019770


	//   ....[115]....
        /*0840*/ 	.word	0x00019790


	//   ....[116]....
        /*0844*/ 	.word	0x00019850


	//   ....[117]....
        /*0848*/ 	.word	0x00019870


	//   ....[118]....
        /*084c*/ 	.word	0x00019930


	//   ....[119]....
        /*0850*/ 	.word	0x00019950


	//   ....[120]....
        /*0854*/ 	.word	0x00019a20


	//   ....[121]....
        /*0858*/ 	.word	0x00019a40


	//   ....[122]....
        /*085c*/ 	.word	0x00019ba0


	//   ....[123]....
        /*0860*/ 	.word	0x00019dc0


	//   ....[124]....
        /*0864*/ 	.word	0x00019e00


	//   ....[125]....
        /*0868*/ 	.word	0x00019e40


	//   ....[126]....
        /*086c*/ 	.word	0x00019e70


	//   ....[127]....
        /*0870*/ 	.word	0x00019ea0


	//   ....[128]....
        /*0874*/ 	.word	0x00019ed0


	//   ....[129]....
        /*0878*/ 	.word	0x0001a060


	//   ....[130]....
        /*087c*/ 	.word	0x0001a090


	//   ....[131]....
        /*0880*/ 	.word	0x0001a0d0


	//   ....[132]....
        /*0884*/ 	.word	0x0001a100


	//   ....[133]....
        /*0888*/ 	.word	0x0001a130


	//   ....[134]....
        /*088c*/ 	.word	0x0001a160


	//   ....[135]....
        /*0890*/ 	.word	0x0001a200


	//   ....[136]....
        /*0894*/ 	.word	0x0001a250


	//   ....[137]....
        /*0898*/ 	.word	0x0001a260


	//   ....[138]....
        /*089c*/ 	.word	0x0001a2a0


	//   ....[139]....
        /*08a0*/ 	.word	0x0001c2c0


	//   ....[140]....
        /*08a4*/ 	.word	0x0001ce40


	//   ....[141]....
        /*08a8*/ 	.word	0x0001ce70


	//   ....[142]....
        /*08ac*/ 	.word	0x0001cf40


	//   ....[143]....
        /*08b0*/ 	.word	0x0001cf50


	//   ....[144]....
        /*08b4*/ 	.word	0x0001cfe0


	//   ....[145]....
        /*08b8*/ 	.word	0x0001cff0


	//   ....[146]....
        /*08bc*/ 	.word	0x0001d080


	//   ....[147]....
        /*08c0*/ 	.word	0x0001d090


	//   ....[148]....
        /*08c4*/ 	.word	0x0001d120


	//   ....[149]....
        /*08c8*/ 	.word	0x0001d130


	//   ....[150]....
        /*08cc*/ 	.word	0x0001d1c0


	//   ....[151]....
        /*08d0*/ 	.word	0x0001d1d0


	//   ....[152]....
        /*08d4*/ 	.word	0x0001d250


	//   ....[153]....
        /*08d8*/ 	.word	0x0001d260


	//   ....[154]....
        /*08dc*/ 	.word	0x0001d270


	//   ....[155]....
        /*08e0*/ 	.word	0x0001d280


	//   ....[156]....
        /*08e4*/ 	.word	0x0001f0e0


	//   ....[157]....
        /*08e8*/ 	.word	0x0001f110


	//   ....[158]....
        /*08ec*/ 	.word	0x0001f140


	//   ....[159]....
        /*08f0*/ 	.word	0x0001f170


	//   ....[160]....
        /*08f4*/ 	.word	0x0001f180


	//   ....[161]....
        /*08f8*/ 	.word	0x0001f1b0


	//   ....[162]....
        /*08fc*/ 	.word	0x0001f1c0


	//   ....[163]....
        /*0900*/ 	.word	0x0001f200


	//   ....[164]....
        /*0904*/ 	.word	0x0001f370


	//   ....[165]....
        /*0908*/ 	.word	0x0001f3a0


	//   ....[166]....
        /*090c*/ 	.word	0x0001f3d0


	//   ....[167]....
        /*0910*/ 	.word	0x0001f400


	//   ....[168]....
        /*0914*/ 	.word	0x0001f430


	//   ....[169]....
        /*0918*/ 	.word	0x0001f460


	//   ....[170]....
        /*091c*/ 	.word	0x0001f4e0


	//   ....[171]....
        /*0920*/ 	.word	0x0001f520


	//   ....[172]....
        /*0924*/ 	.word	0x0001f530


	//   ....[173]....
        /*0928*/ 	.word	0x0001f570


	//   ....[174]....
        /*092c*/ 	.word	0x00020080


	//   ....[175]....
        /*0930*/ 	.word	0x00020740


	//   ....[176]....
        /*0934*/ 	.word	0x00020920


	//   ....[177]....
        /*0938*/ 	.word	0x00020990


	//   ....[178]....
        /*093c*/ 	.word	0x000209f0


	//   ....[179]....
        /*0940*/ 	.word	0x00020af0


	//   ....[180]....
        /*0944*/ 	.word	0x00020b50


	//   ....[181]....
        /*0948*/ 	.word	0x00020c50


	//   ....[182]....
        /*094c*/ 	.word	0x00020cb0


	//   ....[183]....
        /*0950*/ 	.word	0x00020db0


	//   ....[184]....
        /*0954*/ 	.word	0x00020e10


	//   ....[185]....
        /*0958*/ 	.word	0x00020f10


	//   ....[186]....
        /*095c*/ 	.word	0x00020f70


	//   ....[187]....
        /*0960*/ 	.word	0x00021070


	//   ....[188]....
        /*0964*/ 	.word	0x000210d0


	//   ....[189]....
        /*0968*/ 	.word	0x000211c0


	//   ....[190]....
        /*096c*/ 	.word	0x00021220


	//   ....[191]....
        /*0970*/ 	.word	0x000212c0


	//   ....[192]....
        /*0974*/ 	.word	0x00021660


	//----- nvinfo : EIATTR_REG_RECONFIG
	.align		4
.L_210:
        /*0978*/ 	.byte	0x01, 0x54
	.zero		2


	//----- nvinfo : EIATTR_SYSCALL_OFFSETS
	.align		4
        /*097c*/ 	.byte	0x04, 0x46
        /*097e*/ 	.short	(.L_212 - .L_211)


	//   ....[0]....
.L_211:
        /*0980*/ 	.word	0x00001ee0


	//   ....[1]....
        /*0984*/ 	.word	0x0001bd30


	//   ....[2]....
        /*0988*/ 	.word	0x0001bea0


	//   ....[3]....
        /*098c*/ 	.word	0x0001bff0


	//   ....[4]....
        /*0990*/ 	.word	0x0001c130


	//   ....[5]....
        /*0994*/ 	.word	0x0001ca60


	//----- nvinfo : EIATTR_MBARRIER_INSTR_OFFSETS
	.align		4
.L_212:
        /*0998*/ 	.byte	0x04, 0x39
        /*099a*/ 	.short	(.L_214 - .L_213)


	//   ....[0]....
.L_213:
        /*099c*/ 	.word	0x00000270
        /*09a0*/ 	.word	0x000000ff
        /*09a4*/ 	.word	0x00028800
        /*09a8*/ 	.short	0x0100
        /*09aa*/ 	.byte	0x08
	.zero		1


	//   ....[1]....
        /*09ac*/ 	.word	0x00000280
        /*09b0*/ 	.word	0x000000ff
        /*09b4*/ 	.word	0x00028820
        /*09b8*/ 	.short	0x0100
        /*09ba*/ 	.byte	0x08
	.zero		1


	//   ....[2]....
        /*09bc*/ 	.word	0x00000370
        /*09c0*/ 	.word	0x000000ff
        /*09c4*/ 	.word	0x00028830
        /*09c8*/ 	.short	0x0100
        /*09ca*/ 	.byte	0x08
	.zero		1


	//   ....[3]....
        /*09cc*/ 	.word	0x00000380
        /*09d0*/ 	.word	0x000000ff
        /*09d4*/ 	.word	0x00028840
        /*09d8*/ 	.short	0x0100
        /*09da*/ 	.byte	0x08
	.zero		1


	//   ....[4]....
        /*09dc*/ 	.word	0x00000390
        /*09e0*/ 	.word	0x000000ff
        /*09e4*/ 	.word	0x00028838
        /*09e8*/ 	.short	0x0100
        /*09ea*/ 	.byte	0x08
	.zero		1


	//   ....[5]....
        /*09ec*/ 	.word	0x000003a0
        /*09f0*/ 	.word	0x000000ff
        /*09f4*/ 	.word	0x00028848
        /*09f8*/ 	.short	0x0100
        /*09fa*/ 	.byte	0x08
	.zero		1


	//   ....[6]....
        /*09fc*/ 	.word	0x000004d0
        /*0a00*/ 	.word	0x000000ff
        /*0a04*/ 	.word	0x00028850
        /*0a08*/ 	.short	0x0100
        /*0a0a*/ 	.byte	0x08
	.zero		1


	//   ....[7]....
        /*0a0c*/ 	.word	0x000004e0
        /*0a10*/ 	.word	0x000000ff
        /*0a14*/ 	.word	0x00028860
        /*0a18*/ 	.short	0x0100
        /*0a1a*/ 	.byte	0x08
	.zero		1


	//   ....[8]....
        /*0a1c*/ 	.word	0x000004f0
        /*0a20*/ 	.word	0x000000ff
        /*0a24*/ 	.word	0x00028858
        /*0a28*/ 	.short	0x0100
        /*0a2a*/ 	.byte	0x08
	.zero		1


	//   ....[9]....
        /*0a2c*/ 	.word	0x00000500
        /*0a30*/ 	.word	0x000000ff
        /*0a34*/ 	.word	0x00028868
        /*0a38*/ 	.short	0x0100
        /*0a3a*/ 	.byte	0x08
	.zero		1


	//   ....[10]....
        /*0a3c*/ 	.word	0x000005f0
        /*0a40*/ 	.word	0x000000ff
        /*0a44*/ 	.word	0x00028870
        /*0a48*/ 	.short	0x0100
        /*0a4a*/ 	.byte	0x06
	.zero		1


	//   ....[11]....
        /*0a4c*/ 	.word	0x00000600
        /*0a50*/ 	.word	0x000000ff
        /*0a54*/ 	.word	0x00028880
        /*0a58*/ 	.short	0x0100
        /*0a5a*/ 	.byte	0x06
	.zero		1


	//   ....[12]....
        /*0a5c*/ 	.word	0x00000610
        /*0a60*/ 	.word	0x000000ff
        /*0a64*/ 	.word	0x00028878
        /*0a68*/ 	.short	0x0100
        /*0a6a*/ 	.byte	0x06
	.zero		1


	//   ....[13]....
        /*0a6c*/ 	.word	0x00000620
        /*0a70*/ 	.word	0x000000ff
        /*0a74*/ 	.word	0x00028888
        /*0a78*/ 	.short	0x0100
        /*0a7a*/ 	.byte	0x06
	.zero		1


	//   ....[14]....
        /*0a7c*/ 	.word	0x00000750
        /*0a80*/ 	.word	0x000000ff
        /*0a84*/ 	.word	0x00028890
        /*0a88*/ 	.short	0x0100
        /*0a8a*/ 	.byte	0x08
	.zero		1


	//   ....[15]....
        /*0a8c*/ 	.word	0x00000760
        /*0a90*/ 	.word	0x000000ff
        /*0a94*/ 	.word	0x000288a0
        /*0a98*/ 	.short	0x0100
        /*0a9a*/ 	.byte	0x08
	.zero		1


	//   ....[16]....
        /*0a9c*/ 	.word	0x00000770
        /*0aa0*/ 	.word	0x000000ff
        /*0aa4*/ 	.word	0x00028898
        /*0aa8*/ 	.short	0x0100
        /*0aaa*/ 	.byte	0x08
	.zero		1


	//   ....[17]....
        /*0aac*/ 	.word	0x00000780
        /*0ab0*/ 	.word	0x000000ff
        /*0ab4*/ 	.word	0x000288a8
        /*0ab8*/ 	.short	0x0100
        /*0aba*/ 	.byte	0x08
	.zero		1


	//   ....[18]....
        /*0abc*/ 	.word	0x000008b0
        /*0ac0*/ 	.word	0x000000ff
        /*0ac4*/ 	.word	0x000288b0
        /*0ac8*/ 	.short	0x0100
        /*0aca*/ 	.byte	0x08
	.zero		1


	//   ....[19]....
        /*0acc*/ 	.word	0x000008c0
        /*0ad0*/ 	.word	0x000000ff
        /*0ad4*/ 	.word	0x000288c0
        /*0ad8*/ 	.short	0x0100
        /*0ada*/ 	.byte	0x08
	.zero		1


	//   ....[20]....
        /*0adc*/ 	.word	0x000008d0
        /*0ae0*/ 	.word	0x000000ff
        /*0ae4*/ 	.word	0x000288b8
        /*0ae8*/ 	.short	0x0100
        /*0aea*/ 	.byte	0x08
	.zero		1


	//   ....[21]....
        /*0aec*/ 	.word	0x000008e0
        /*0af0*/ 	.word	0x000000ff
        /*0af4*/ 	.word	0x000288c8
        /*0af8*/ 	.short	0x0100
        /*0afa*/ 	.byte	0x08
	.zero		1


	//   ....[22]....
        /*0afc*/ 	.word	0x000021b0
        /*0b00*/ 	.word	0x000000ff
        /*0b04*/ 	.word	0x00028800
        /*0b08*/ 	.short	0x010a
        /*0b0a*/ 	.byte	0x2d
	.zero		1


	//   ....[23]....
        /*0b0c*/ 	.word	0x00002270
        /*0b10*/ 	.word	0x0000007b
        /*0b14*/ 	.word	0x00028830
        /*0b18*/ 	.short	0x010a
        /*0b1a*/ 	.byte	0x3f
	.zero		1


	//   ....[24]....
        /*0b1c*/ 	.word	0x000022f0
        /*0b20*/ 	.word	0x0000007b
        /*0b24*/ 	.word	0x00028830
        /*0b28*/ 	.short	0x010a
        /*0b2a*/ 	.byte	0x3f
	.zero		1


	//   ....[25]....
        /*0b2c*/ 	.word	0x00002ca0
        /*0b30*/ 	.word	0x0000007b
        /*0b34*/ 	.word	0x00000000
        /*0b38*/ 	.short	0x0101
        /*0b3a*/ 	.byte	0x3f
	.zero		1


	//   ....[26]....
        /*0b3c*/ 	.word	0x00007390
        /*0b40*/ 	.word	0x000000ff
        /*0b44*/ 	.word	0x00028830
        /*0b48*/ 	.short	0x010a
        /*0b4a*/ 	.byte	0x06
	.zero		1


	//   ....[27]....
        /*0b4c*/ 	.word	0x000073d0
        /*0b50*/ 	.word	0x000000ff
        /*0b54*/ 	.word	0x00028830
        /*0b58*/ 	.short	0x010a
        /*0b5a*/ 	.byte	0x06
	.zero		1


	//   ....[28]....
        /*0b5c*/ 	.word	0x000075d0
        /*0b60*/ 	.word	0x000000ff
        /*0b64*/ 	.word	0x00028850
        /*0b68*/ 	.short	0x010a
        /*0b6a*/ 	.byte	0x06
	.zero		1


	//   ....[29]....
        /*0b6c*/ 	.word	0x00007610
        /*0b70*/ 	.word	0x000000ff
        /*0b74*/ 	.word	0x00028850
        /*0b78*/ 	.short	0x010a
        /*0b7a*/ 	.byte	0x06
	.zero		1


	//   ....[30]....
        /*0b7c*/ 	.word	0x000085a0
        /*0b80*/ 	.word	0x00000029
        /*0b84*/ 	.word	0x00000000
        /*0b88*/ 	.short	0x0101
        /*0b8a*/ 	.byte	0x3f
	.zero		1


	//   ....[31]....
        /*0b8c*/ 	.word	0x0000c0f0
        /*0b90*/ 	.word	0x000000ff
        /*0b94*/ 	.word	0x00000000
        /*0b98*/ 	.short	0x0101
        /*0b9a*/ 	.byte	0x06
	.zero		1


	//   ....[32]....
        /*0b9c*/ 	.word	0x0000cb60
        /*0ba0*/ 	.word	0x000000ff
        /*0ba4*/ 	.word	0x00028830
        /*0ba8*/ 	.short	0x010a
        /*0baa*/ 	.byte	0x06
	.zero		1


	//   ....[33]....
        /*0bac*/ 	.word	0x0000cba0
        /*0bb0*/ 	.word	0x000000ff
        /*0bb4*/ 	.word	0x00028830
        /*0bb8*/ 	.short	0x010a
        /*0bba*/ 	.byte	0x06
	.zero		1


	//   ....[34]....
        /*0bbc*/ 	.word	0x0000cdd0
        /*0bc0*/ 	.word	0x000000ff
        /*0bc4*/ 	.word	0x00028850
        /*0bc8*/ 	.short	0x010a
        /*0bca*/ 	.byte	0x06
	.zero		1


	//   ....[35]....
        /*0bcc*/ 	.word	0x0000ce10
        /*0bd0*/ 	.word	0x000000ff
        /*0bd4*/ 	.word	0x00028850
        /*0bd8*/ 	.short	0x010a
        /*0bda*/ 	.byte	0x06
	.zero		1


	//   ....[36]....
        /*0bdc*/ 	.word	0x0000f470
        /*0be0*/ 	.word	0x00000004
        /*0be4*/ 	.word	0x00000000
        /*0be8*/ 	.short	0x0101
        /*0bea*/ 	.byte	0x3f
	.zero		1


	//   ....[37]....
        /*0bec*/ 	.word	0x0000f780
        /*0bf0*/ 	.word	0x000000ff
        /*0bf4*/ 	.word	0x00000000
        /*0bf8*/ 	.short	0x0101
        /*0bfa*/ 	.byte	0x06
	.zero		1


	//   ....[38]....
        /*0bfc*/ 	.word	0x0000ff80
        /*0c00*/ 	.word	0x000000ff
        /*0c04*/ 	.word	0x00028830
        /*0c08*/ 	.short	0x010a
        /*0c0a*/ 	.byte	0x06
	.zero		1


	//   ....[39]....
        /*0c0c*/ 	.word	0x0000ffc0
        /*0c10*/ 	.word	0x000000ff
        /*0c14*/ 	.word	0x00028830
        /*0c18*/ 	.short	0x010a
        /*0c1a*/ 	.byte	0x06
	.zero		1


	//   ....[40]....
        /*0c1c*/ 	.word	0x000101f0
        /*0c20*/ 	.word	0x000000ff
        /*0c24*/ 	.word	0x00028850
        /*0c28*/ 	.short	0x010a
        /*0c2a*/ 	.byte	0x06
	.zero		1


	//   ....[41]....
        /*0c2c*/ 	.word	0x00010230
        /*0c30*/ 	.word	0x000000ff
        /*0c34*/ 	.word	0x00028850
        /*0c38*/ 	.short	0x010a
        /*0c3a*/ 	.byte	0x06
	.zero		1


	//   ....[42]....
        /*0c3c*/ 	.word	0x000111b0
        /*0c40*/ 	.word	0x00000028
        /*0c44*/ 	.word	0x00000000
        /*0c48*/ 	.short	0x0101
        /*0c4a*/ 	.byte	0x3f
	.zero		1


	//   ....[43]....
        /*0c4c*/ 	.word	0x00014d10
        /*0c50*/ 	.word	0x000000ff
        /*0c54*/ 	.word	0x00000000
        /*0c58*/ 	.short	0x0101
        /*0c5a*/ 	.byte	0x06
	.zero		1


	//   ....[44]....
        /*0c5c*/ 	.word	0x00015400
        /*0c60*/ 	.word	0x000000ff
        /*0c64*/ 	.word	0x00028850
        /*0c68*/ 	.short	0x010a
        /*0c6a*/ 	.byte	0x09
	.zero		1


	//   ....[45]....
        /*0c6c*/ 	.word	0x00015440
        /*0c70*/ 	.word	0x000000ff
        /*0c74*/ 	.word	0x00028850
        /*0c78*/ 	.short	0x010a
        /*0c7a*/ 	.byte	0x09
	.zero		1


	//   ....[46]....
        /*0c7c*/ 	.word	0x00015ac0
        /*0c80*/ 	.word	0x000000ff
        /*0c84*/ 	.word	0x00000000
        /*0c88*/ 	.short	0x0101
        /*0c8a*/ 	.byte	0x04
	.zero		1


	//   ....[47]....
        /*0c8c*/ 	.word	0x00017e30
        /*0c90*/ 	.word	0x00000011
        /*0c94*/ 	.word	0x00000000
        /*0c98*/ 	.short	0x0101
        /*0c9a*/ 	.byte	0x3f
	.zero		1


	//   ....[48]....
        /*0c9c*/ 	.word	0x000182d0
        /*0ca0*/ 	.word	0x00000011
        /*0ca4*/ 	.word	0x00000000
        /*0ca8*/ 	.short	0x0101
        /*0caa*/ 	.byte	0x3f
	.zero		1


	//   ....[49]....
        /*0cac*/ 	.word	0x0001c540
        /*0cb0*/ 	.word	0x00000003
        /*0cb4*/ 	.word	0x00028880
        /*0cb8*/ 	.short	0x010a
        /*0cba*/ 	.byte	0x3f
	.zero		1


	//   ....[50]....
        /*0cbc*/ 	.word	0x0001c6f0
        /*0cc0*/ 	.word	0x00000003
        /*0cc4*/ 	.word	0x00028840
        /*0cc8*/ 	.short	0x010a
        /*0cca*/ 	.byte	0x3f
	.zero		1


	//   ....[51]....
        /*0ccc*/ 	.word	0x0001d3c0
        /*0cd0*/ 	.word	0x00000009
        /*0cd4*/ 	.word	0x00028800
        /*0cd8*/ 	.short	0x0107
        /*0cda*/ 	.byte	0x3f
	.zero		1


	//   ....[52]....
        /*0cdc*/ 	.word	0x0001d4c0
        /*0ce0*/ 	.word	0x00000002
        /*0ce4*/ 	.word	0x00028800
        /*0ce8*/ 	.short	0x0101
        /*0cea*/ 	.byte	0x3f
	.zero		1


	//   ....[53]....
        /*0cec*/ 	.word	0x0001d4e0
        /*0cf0*/ 	.word	0x00000002
        /*0cf4*/ 	.word	0x00028820
        /*0cf8*/ 	.short	0x010a
        /*0cfa*/ 	.byte	0x3f
	.zero		1


	//   ....[54]....
        /*0cfc*/ 	.word	0x0001d820
        /*0d00*/ 	.word	0x00000004
        /*0d04*/ 	.word	0x00028880
        /*0d08*/ 	.short	0x010a
        /*0d0a*/ 	.byte	0x3f
	.zero		1


	//   ....[55]....
        /*0d0c*/ 	.word	0x0001da70
        /*0d10*/ 	.word	0x00000004
        /*0d14*/ 	.word	0x00028840
        /*0d18*/ 	.short	0x010a
        /*0d1a*/ 	.byte	0x3f
	.zero		1


	//   ....[56]....
        /*0d1c*/ 	.word	0x0001dd50
        /*0d20*/ 	.word	0x00000014
        /*0d24*/ 	.word	0x00028870
        /*0d28*/ 	.short	0x010a
        /*0d2a*/ 	.byte	0x3f
	.zero		1


	//   ....[57]....
        /*0d2c*/ 	.word	0x0001ddc0
        /*0d30*/ 	.word	0x00000014
        /*0d34*/ 	.word	0x00028860
        /*0d38*/ 	.short	0x010a
        /*0d3a*/ 	.byte	0x3f
	.zero		1


	//   ....[58]....
        /*0d3c*/ 	.word	0x0001e400
        /*0d40*/ 	.word	0x00000014
        /*0d44*/ 	.word	0x00028850
        /*0d48*/ 	.short	0x0101
        /*0d4a*/ 	.byte	0x3f
	.zero		1


	//   ....[59]....
        /*0d4c*/ 	.word	0x0001e480
        /*0d50*/ 	.word	0x00000014
        /*0d54*/ 	.word	0x00000000
        /*0d58*/ 	.short	0x0101
        /*0d5a*/ 	.byte	0x3f
	.zero		1


	//   ....[60]....
        /*0d5c*/ 	.word	0x0001e6d0
        /*0d60*/ 	.word	0x00000012
        /*0d64*/ 	.word	0x00028870
        /*0d68*/ 	.short	0x010a
        /*0d6a*/ 	.byte	0x3f
	.zero		1


	//   ....[61]....
        /*0d6c*/ 	.word	0x0001e740
        /*0d70*/ 	.word	0x00000012
        /*0d74*/ 	.word	0x00028860
        /*0d78*/ 	.short	0x010a
        /*0d7a*/ 	.byte	0x3f
	.zero		1


	//   ....[62]....
        /*0d7c*/ 	.word	0x0001eda0
        /*0d80*/ 	.word	0x00000012
        /*0d84*/ 	.word	0x00028850
        /*0d88*/ 	.short	0x0101
        /*0d8a*/ 	.byte	0x3f
	.zero		1


	//   ....[63]....
        /*0d8c*/ 	.word	0x0001ede0
        /*0d90*/ 	.word	0x00000000
        /*0d94*/ 	.word	0x00000000
        /*0d98*/ 	.short	0x0101
        /*0d9a*/ 	.byte	0x3f
	.zero		1


	//   ....[64]....
        /*0d9c*/ 	.word	0x00020000
        /*0da0*/ 	.word	0x00000000
        /*0da4*/ 	.word	0x00028820
        /*0da8*/ 	.short	0x010a
        /*0daa*/ 	.byte	0x3f
	.zero		1


	//   ....[65]....
        /*0dac*/ 	.word	0x000201c0
        /*0db0*/ 	.word	0x00000006
        /*0db4*/ 	.word	0x00000000
        /*0db8*/ 	.short	0x010a
        /*0dba*/ 	.byte	0x3f
	.zero		1


	//   ....[66]....
        /*0dbc*/ 	.word	0x00020230
        /*0dc0*/ 	.word	0x00000007
        /*0dc4*/ 	.word	0x00000000
        /*0dc8*/ 	.short	0x010a
        /*0dca*/ 	.byte	0x3f
	.zero		1


	//   ....[67]....
        /*0dcc*/ 	.word	0x00020290
        /*0dd0*/ 	.word	0x00000004
        /*0dd4*/ 	.word	0x00028860
        /*0dd8*/ 	.short	0x010a
        /*0dda*/ 	.byte	0x3f
	.zero		1


	//   ....[68]....
        /*0ddc*/ 	.word	0x000202e0
        /*0de0*/ 	.word	0x00000003
        /*0de4*/ 	.word	0x00028860
        /*0de8*/ 	.short	0x010a
        /*0dea*/ 	.byte	0x3f
	.zero		1


	//   ....[69]....
        /*0dec*/ 	.word	0x00020320
        /*0df0*/ 	.word	0x00000004
        /*0df4*/ 	.word	0x00028880
        /*0df8*/ 	.short	0x010a
        /*0dfa*/ 	.byte	0x3f
	.zero		1


	//   ....[70]....
        /*0dfc*/ 	.word	0x00020340
        /*0e00*/ 	.word	0x00000003
        /*0e04*/ 	.word	0x00028880
        /*0e08*/ 	.short	0x010a
        /*0e0a*/ 	.byte	0x3f
	.zero		1


	//   ....[71]....
        /*0e0c*/ 	.word	0x000203b0
        /*0e10*/ 	.word	0x00000003
        /*0e14*/ 	.word	0x00028800
        /*0e18*/ 	.short	0x010a
        /*0e1a*/ 	.byte	0x3f
	.zero		1


	//   ....[72]....
        /*0e1c*/ 	.word	0x00020400
        /*0e20*/ 	.word	0x0000007b
        /*0e24*/ 	.word	0x00028830
        /*0e28*/ 	.short	0x010a
        /*0e2a*/ 	.byte	0x3f
	.zero		1


	//   ....[73]....
        /*0e2c*/ 	.word	0x00020460
        /*0e30*/ 	.word	0x00000009
        /*0e34*/ 	.word	0x00028830
        /*0e38*/ 	.short	0x010a
        /*0e3a*/ 	.byte	0x3f
	.zero		1


	//   ....[74]....
        /*0e3c*/ 	.word	0x000204c0
        /*0e40*/ 	.word	0x00000009
        /*0e44*/ 	.word	0x00028850
        /*0e48*/ 	.short	0x010a
        /*0e4a*/ 	.byte	0x3f
	.zero		1


	//   ....[75]....
        /*0e4c*/ 	.word	0x00020520
        /*0e50*/ 	.word	0x00000007
        /*0e54*/ 	.word	0x00028830
        /*0e58*/ 	.short	0x010a
        /*0e5a*/ 	.byte	0x3f
	.zero		1


	//   ....[76]....
        /*0e5c*/ 	.word	0x00020580
        /*0e60*/ 	.word	0x00000007
        /*0e64*/ 	.word	0x00028850
        /*0e68*/ 	.short	0x010a
        /*0e6a*/ 	.byte	0x3f
	.zero		1


	//   ....[77]....
        /*0e6c*/ 	.word	0x000205e0
        /*0e70*/ 	.word	0x00000007
        /*0e74*/ 	.word	0x00028830
        /*0e78*/ 	.short	0x010a
        /*0e7a*/ 	.byte	0x3f
	.zero		1


	//   ....[78]....
        /*0e7c*/ 	.word	0x00020640
        /*0e80*/ 	.word	0x00000007
        /*0e84*/ 	.word	0x00028850
        /*0e88*/ 	.short	0x010a
        /*0e8a*/ 	.byte	0x3f
	.zero		1


	//   ....[79]....
        /*0e8c*/ 	.word	0x000206a0
        /*0e90*/ 	.word	0x00000003
        /*0e94*/ 	.word	0x00028850
        /*0e98*/ 	.short	0x010a
        /*0e9a*/ 	.byte	0x3f
	.zero		1


	//   ....[80]....
        /*0e9c*/ 	.word	0x000207f0
        /*0ea0*/ 	.word	0x00000003
        /*0ea4*/ 	.word	0x00028880
        /*0ea8*/ 	.short	0x010a
        /*0eaa*/ 	.byte	0x3f
	.zero		1


	//   ....[81]....
        /*0eac*/ 	.word	0x00020840
        /*0eb0*/ 	.word	0x00000003
        /*0eb4*/ 	.word	0x00028840
        /*0eb8*/ 	.short	0x010a
        /*0eba*/ 	.byte	0x3f
	.zero		1


	//   ....[82]....
        /*0ebc*/ 	.word	0x00021350
        /*0ec0*/ 	.word	0x00000002
        /*0ec4*/ 	.word	0x00028820
        /*0ec8*/ 	.short	0x010a
        /*0eca*/ 	.byte	0x3f
	.zero		1


	//   ....[83]....
        /*0ecc*/ 	.word	0x000213a0
        /*0ed0*/ 	.word	0x00000004
        /*0ed4*/ 	.word	0x00028880
        /*0ed8*/ 	.short	0x010a
        /*0eda*/ 	.byte	0x3f
	.zero		1


	//   ....[84]....
        /*0edc*/ 	.word	0x000213f0
        /*0ee0*/ 	.word	0x00000004
        /*0ee4*/ 	.word	0x00028840
        /*0ee8*/ 	.short	0x010a
        /*0eea*/ 	.byte	0x3f
	.zero		1


	//   ....[85]....
        /*0eec*/ 	.word	0x00021440
        /*0ef0*/ 	.word	0x00000014
        /*0ef4*/ 	.word	0x00028870
        /*0ef8*/ 	.short	0x010a
        /*0efa*/ 	.byte	0x3f
	.zero		1


	//   ....[86]....
        /*0efc*/ 	.word	0x00021490
        /*0f00*/ 	.word	0x00000014
        /*0f04*/ 	.word	0x00028860
        /*0f08*/ 	.short	0x010a
        /*0f0a*/ 	.byte	0x3f
	.zero		1


	//   ....[87]....
        /*0f0c*/ 	.word	0x000214e0
        /*0f10*/ 	.word	0x00000012
        /*0f14*/ 	.word	0x00028870
        /*0f18*/ 	.short	0x010a
        /*0f1a*/ 	.byte	0x3f
	.zero		1


	//   ....[88]....
        /*0f1c*/ 	.word	0x00021530
        /*0f20*/ 	.word	0x00000012
        /*0f24*/ 	.word	0x00028860
        /*0f28*/ 	.short	0x010a
        /*0f2a*/ 	.byte	0x3f
	.zero		1


	//   ....[89]....
        /*0f2c*/ 	.word	0x00021580
        /*0f30*/ 	.word	0x00000000
        /*0f34*/ 	.word	0x00028820
        /*0f38*/ 	.short	0x010a
        /*0f3a*/ 	.byte	0x3f
	.zero		1


	//   ....[90]....
        /*0f3c*/ 	.word	0x00021720
        /*0f40*/ 	.word	0x00000006
        /*0f44*/ 	.word	0x00000000
        /*0f48*/ 	.short	0x010a
        /*0f4a*/ 	.byte	0x3f
	.zero		1


	//   ....[91]....
        /*0f4c*/ 	.word	0x00021770
        /*0f50*/ 	.word	0x00000007
        /*0f54*/ 	.word	0x00000000
        /*0f58*/ 	.short	0x010a
        /*0f5a*/ 	.byte	0x3f
	.zero		1


	//   ....[92]....
        /*0f5c*/ 	.word	0x000217c0
        /*0f60*/ 	.word	0x00000004
        /*0f64*/ 	.word	0x00028860
        /*0f68*/ 	.short	0x010a
        /*0f6a*/ 	.byte	0x3f
	.zero		1


	//   ....[93]....
        /*0f6c*/ 	.word	0x00021810
        /*0f70*/ 	.word	0x00000003
        /*0f74*/ 	.word	0x00028860
        /*0f78*/ 	.short	0x010a
        /*0f7a*/ 	.byte	0x3f
	.zero		1


	//   ....[94]....
        /*0f7c*/ 	.word	0x00021860
        /*0f80*/ 	.word	0x00000004
        /*0f84*/ 	.word	0x00028880
        /*0f88*/ 	.short	0x010a
        /*0f8a*/ 	.byte	0x3f
	.zero		1


	//----- nvinfo : EIATTR_NUM_MBARRIERS
	.align		4
.L_214:
        /*0f8c*/ 	.byte	0x03, 0x38
        /*0f8e*/ 	.short	0x0016


	//----- nvinfo : EIATTR_EXIT_INSTR_OFFSETS
	.align		4
        /*0f90*/ 	.byte	0x04, 0x1c
        /*0f92*/ 	.short	(.L_216 - .L_215)


	//   ....[0]....
.L_215:
        /*0f94*/ 	.word	0x00000a80


	//   ....[1]....
        /*0f98*/ 	.word	0x00019b40


	//   ....[2]....
        /*0f9c*/ 	.word	0x00020390


	//----- nvinfo : EIATTR_MAX_THREADS
	.align		4
.L_216:
        /*0fa0*/ 	.byte	0x04, 0x05
        /*0fa2*/ 	.short	(.L_218 - .L_217)
.L_217:
        /*0fa4*/ 	.word	0x00000180
        /*0fa8*/ 	.word	0x00000001
        /*0fac*/ 	.word	0x00000001


	//----- nvinfo : EIATTR_CRS_STACK_SIZE
	.align		4
.L_218:
        /*0fb0*/ 	.byte	0x04, 0x1e
        /*0fb2*/ 	.short	(.L_220 - .L_219)
.L_219:
        /*0fb4*/ 	.word	0x00000000


	//----- nvinfo : EIATTR_CBANK_PARAM_SIZE
	.align		4
.L_220:
        /*0fb8*/ 	.byte	0x03, 0x19
        /*0fba*/ 	.short	0x0af0


	//----- nvinfo : EIATTR_PARAM_CBANK
	.align		4
        /*0fbc*/ 	.byte	0x04, 0x0a
        /*0fbe*/ 	.short	(.L_222 - .L_221)
	.align		4
.L_221:
        /*0fc0*/ 	.word	index@(.nv.constant0._ZN7cutlass13device_kernelIN5flash11enable_sm90INS1_16FlashAttnFwdSm90INS1_25CollectiveMainloopFwdSm90ILi2EN4cute5tupleIJNS5_1CILi1EEES8_S8_EEENS6_IJNS7_ILi128EEENS7_ILi192EEESA_EEELi128ENS_12float_e4m3_tEfNS_4arch4Sm90ELb0ELb1ELb1ELb1ELb0ELb0ELb0ELb1ELb1ELb1ELb1ELb0EEENS1_21CollectiveEpilogueFwdINS6_IJSA_SA_SB_EEES9_NS_10bfloat16_tESF_Li256ELb1ELb1ELb1ELb1EEENS1_36VarlenDynamicPersistentTileSchedulerILi128ELi192ELi256ELi128ELb1ELb1ELb1ELb1ELb0ELb1EEEEEEEEEvNT_6ParamsE)
        /*0fc4*/ 	.short	0x0210
        /*0fc6*/ 	.short	0x0af0


	//----- nvinfo : EIATTR_SW_WAR
	.align		4
.L_222:
        /*0fc8*/ 	.byte	0x04, 0x36
        /*0fca*/ 	.short	(.L_224 - .L_223)
.L_223:
        /*0fcc*/ 	.word	0x00000008
.L_224:


//--------------------- .nv.info._ZN7cutlass13device_kernelIN5flash11enable_sm90INS1_16FlashAttnFwdSm90INS1_25CollectiveMainloopFwdSm90ILi2EN4cute5tupleIJNS5_1CILi1EEES8_S8_EEENS6_IJNS7_ILi128EEENS7_ILi192EEESA_EEELi128ENS_12float_e4m3_tEfNS_4arch4Sm90ELb0ELb1ELb1ELb1ELb0ELb1ELb0ELb1ELb1ELb1ELb1ELb0EEENS1_21CollectiveEpilogueFwdINS6_IJSA_SA_SB_EEES9_NS_10bfloat16_tESF_Li256ELb1ELb1ELb1ELb1EEENS1_36VarlenDynamicPersistentTileSchedulerILi128ELi192ELi256ELi128ELb1ELb1ELb1ELb1ELb0ELb1EEEEEEEEEvNT_6ParamsE --------------------------
	.section	.nv.info._ZN7cutlass13device_kernelIN5flash11enable_sm90INS1_16FlashAttnFwdSm90INS1_25CollectiveMainloopFwdSm90ILi2EN4cute5tupleIJNS5_1CILi1EEES8_S8_EEENS6_IJNS7_ILi128EEENS7_ILi192EEESA_EEELi128ENS_12float_e4m3_tEfNS_4arch4Sm90ELb0ELb1ELb1ELb1ELb0ELb1ELb0ELb1ELb1ELb1ELb1ELb0EEENS1_21CollectiveEpilogueFwdINS6_IJSA_SA_SB_EEES9_NS_10bfloat16_tESF_Li256ELb1ELb1ELb1ELb1EEENS1_36VarlenDynamicPersistentTileSchedulerILi128ELi192ELi256ELi128ELb1ELb1ELb1ELb1ELb0ELb1EEEEEEEEEvNT_6ParamsE,"",@"SHT_CUDA_INFO"
	.sectionflags	@""
	.align	4


	//----- nvinfo : EIATTR_CUDA_API_VERSION
	.align		4
        /*0000*/ 	.byte	0x04, 0x37
        /*0002*/ 	.short	(.L_226 - .L_225)
.L_225:
        /*0004*/ 	.word	0x00000082


	//----- nvinfo : EIATTR_KPARAM_INFO
	.align		4
.L_226:
        /*0008*/ 	.byte	0x04, 0x17
        /*000a*/ 	.short	(.L_228 - .L_227)
.L_227:
        /*000c*/ 	.word	0x00000000
        /*0010*/ 	.short	0x0000
        /*0012*/ 	.short	0x0070
        /*0014*/ 	.byte	0x00, 0xf0, 0x01, 0x2a


	//----- nvinfo : EIATTR_SPARSE_MMA_MASK
	.align		4
.L_228:
        /*0018*/ 	.byte	0x03, 0x50
        /*001a*/ 	.short	0x0000


	//----- nvinfo : EIATTR_MAXREG_COUNT
	.align		4
        /*001c*/ 	.byte	0x03, 0x1b
        /*001e*/ 	.short	0x00a8


	//----- nvinfo : EIATTR_NUM_BARRIERS
	.align		4
        /*0020*/ 	.byte	0x02, 0x4c
        /*0022*/ 	.byte	0x10
	.zero		1


	//----- nvinfo : EIATTR_EXTERNS
	.align		4
        /*0024*/ 	.byte	0x04, 0x0f
        /*0026*/ 	.short	(.L_230 - .L_229)


	//   ....[0]....
	.align		4
.L_229:
        /*0028*/ 	.word	index@(__assertfail)


	//----- nvinfo : EIATTR_ANNOTATIONS
	.align		4
.L_230:
        /*002c*/ 	.byte	0x04, 0x55
        /*002e*/ 	.short	(.L_232 - .L_231)


	//   ....[0]....
.L_231:
        /* <DEDUP_REMOVED lines=72> */


	//----- nvinfo : EIATTR_MERCURY_ISA_VERSION
	.align		4
.L_232:
        /*04a0*/ 	.byte	0x03, 0x5f
        /*04a2*/ 	.short	0x0101


	//----- nvinfo : EIATTR_UNUSED_LOAD_BYTE_OFFSET
	.align		4
        /*04a4*/ 	.byte	0x04, 0x44
        /*04a6*/ 	.short	(.L_234 - .L_233)


	//   ....[0]....
.L_233:
        /*04a8*/ 	.word	0x00000af0
        /*04ac*/ 	.word	0x0000fff0


	//   ....[1]....
        /*04b0*/ 	.word	0x00024190
        /*04b4*/ 	.word	0x0000fff0


	//----- nvinfo : EIATTR_INT_WARP_WIDE_INSTR_OFFSETS
	.align		4
.L_234:
        /*04b8*/ 	.byte	0x04, 0x31
        /*04ba*/ 	.short	(.L_236 - .L_235)


	//   ....[0]....
.L_235:
        /*04bc*/ 	.word	0x00000190


	//   ....[1]....
        /*04c0*/ 	.word	0x000001d0


	//   ....[2]....
        /*04c4*/ 	.word	0x00000240


	//   ....[3]....
        /*04c8*/ 	.word	0x0002b580


	//   ....[4]....
        /*04cc*/ 	.word	0x0002b610


	//   ....[5]....
        /*04d0*/ 	.word	0x0002df10


	//   ....[6]....
        /*04d4*/ 	.word	0x0002dfa0


	//----- nvinfo : EIATTR_COOP_GROUP_MASK_REGIDS
	.align		4
.L_236:
        /*04d8*/ 	.byte	0x04, 0x29
        /*04da*/ 	.short	(.L_238 - .L_237)


	//   ....[0]....
.L_237:
        /*04dc*/ 	.word	0xffffffff


	//   ....[1]....
        /*04e0*/ 	.word	0xffffffff


	//   ....[2]....
        /*04e4*/ 	.word	0xffffffff


	//   ....[3]....
        /*04e8*/ 	.word	0xffffffff


	//   ....[4]....
        /*04ec*/ 	.word	0xffffffff


	//   ....[5]....
        /*04f0*/ 	.word	0xffffffff


	//   ....[6]....
        /*04f4*/ 	.word	0xffffffff


	//   ....[7]....
        /*04f8*/ 	.word	0xffffffff


	//   ....[8]....
        /*04fc*/ 	.word	0xffffffff


	//   ....[9]....
        /*0500*/ 	.word	0xffffffff


	//   ....[10]....
        /*0504*/ 	.word	0xffffffff


	//   ....[11]....
        /*0508*/ 	.word	0xffffffff


	//   ....[12]....
        /*050c*/ 	.word	0xffffffff


	//   ....[13]....
        /*0510*/ 	.word	0xffffffff


	//   ....[14]....
        /*0514*/ 	.word	0xffffffff


	//   ....[15]....
        /*0518*/ 	.word	0xffffffff


	//   ....[16]....
        /*051c*/ 	.word	0xffffffff


	//   ....[17]....
        /*0520*/ 	.word	0xffffffff


	//   ....[18]....
        /*0524*/ 	.word	0xffffffff


	//   ....[19]....
        /*0528*/ 	.word	0xffffffff


	//   ....[20]....
        /*052c*/ 	.word	0xffffffff


	//   ....[21]....
        /*0530*/ 	.word	0xffffffff


	//   ....[22]....
        /*0534*/ 	.word	0xffffffff


	//   ....[23]....
        /*0538*/ 	.word	0xffffffff


	//   ....[24]....
        /*053c*/ 	.word	0xffffffff


	//   ....[25]....
        /*0540*/ 	.word	0xffffffff


	//   ....[26]....
        /*0544*/ 	.word	0xffffffff


	//   ....[27]....
        /*0548*/ 	.word	0xffffffff


	//   ....[28]....
        /*054c*/ 	.word	0xffffffff


	//   ....[29]....
        /*0550*/ 	.word	0xffffffff


	//   ....[30]....
        /*0554*/ 	.word	0xffffffff


	//   ....[31]....
        /*0558*/ 	.word	0xffffffff


	//   ....[32]....
        /*055c*/ 	.word	0xffffffff


	//   ....[33]....
        /*0560*/ 	.word	0xffffffff


	//   ....[34]....
        /*0564*/ 	.word	0xffffffff


	//   ....[35]....
        /*0568*/ 	.word	0xffffffff


	//   ....[36]....
        /*056c*/ 	.word	0xffffffff


	//   ....[37]....
        /*0570*/ 	.word	0xffffffff


	//   ....[38]....
        /*0574*/ 	.word	0xffffffff


	//   ....[39]....
        /*0578*/ 	.word	0xffffffff


	//   ....[40]....
        /*057c*/ 	.word	0xffffffff


	//   ....[41]....
        /*0580*/ 	.word	0xffffffff


	//   ....[42]....
        /*0584*/ 	.word	0xffffffff


	//   ....[43]....
        /*0588*/ 	.word	0xffffffff


	//   ....[44]....
        /*058c*/ 	.word	0xffffffff


	//   ....[45]....
        /*0590*/ 	.word	0xffffffff


	//   ....[46]....
        /*0594*/ 	.word	0xffffffff


	//   ....[47]....
        /*0598*/ 	.word	0xffffffff


	//   ....[48]....
        /*059c*/ 	.word	0xffffffff


	//   ....[49]....
        /*05a0*/ 	.word	0xffffffff


	//   ....[50]....
        /*05a4*/ 	.word	0xffffffff


	//   ....[51]....
        /*05a8*/ 	.word	0xffffffff


	//   ....[52]....
        /*05ac*/ 	.word	0xffffffff


	//   ....[53]....
        /*05b0*/ 	.word	0xffffffff


	//   ....[54]....
        /*05b4*/ 	.word	0xffffffff


	//   ....[55]....
        /*05b8*/ 	.word	0xffffffff


	//   ....[56]....
        /*05bc*/ 	.word	0xffffffff


	//   ....[57]....
        /*05c0*/ 	.word	0xffffffff


	//   ....[58]....
        /*05c4*/ 	.word	0xffffffff


	//   ....[59]....
        /*05c8*/ 	.word	0xffffffff


	//   ....[60]....
        /*05cc*/ 	.word	0xffffffff


	//   ....[61]....
        /*05d0*/ 	.word	0xffffffff


	//   ....[62]....
        /*05d4*/ 	.word	0xffffffff


	//   ....[63]....
        /*05d8*/ 	.word	0xffffffff


	//   ....[64]....
        /*05dc*/ 	.word	0xffffffff


	//   ....[65]....
        /*05e0*/ 	.word	0xffffffff


	//   ....[66]....
        /*05e4*/ 	.word	0xffffffff


	//   ....[67]....
        /*05e8*/ 	.word	0xffffffff


	//   ....[68]....
        /*05ec*/ 	.word	0xffffffff


	//   ....[69]....
        /*05f0*/ 	.word	0xffffffff


	//   ....[70]....
        /*05f4*/ 	.word	0xffffffff


	//   ....[71]....
        /*05f8*/ 	.word	0xffffffff


	//   ....[72]....
        /*05fc*/ 	.word	0xffffffff


	//   ....[73]....
        /*0600*/ 	.word	0xffffffff


	//   ....[74]....
        /*0604*/ 	.word	0xffffffff


	//   ....[75]....
        /*0608*/ 	.word	0xffffffff


	//   ....[76]....
        /*060c*/ 	.word	0xffffffff


	//   ....[77]....
        /*0610*/ 	.word	0xffffffff


	//   ....[78]....
        /*0614*/ 	.word	0xffffffff


	//   ....[79]....
        /*0618*/ 	.word	0xffffffff


	//   ....[80]....
        /*061c*/ 	.word	0xffffffff


	//   ....[81]....
        /*0620*/ 	.word	0xffffffff


	//   ....[82]....
        /*0624*/ 	.word	0xffffffff


	//   ....[83]....
        /*0628*/ 	.word	0xffffffff


	//   ....[84]....
        /*062c*/ 	.word	0xffffffff


	//   ....[85]....
        /*0630*/ 	.word	0xffffffff


	//   ....[86]....
        /*0634*/ 	.word	0xffffffff


	//   ....[87]....
        /*0638*/ 	.word	0xffffffff


	//   ....[88]....
        /*063c*/ 	.word	0xffffffff


	//   ....[89]....
        /*0640*/ 	.word	0xffffffff


	//   ....[90]....
        /*0644*/ 	.word	0xffffffff


	//   ....[91]....
        /*0648*/ 	.word	0xffffffff


	//   ....[92]....
        /*064c*/ 	.word	0xffffffff


	//   ....[93]....
        /*0650*/ 	.word	0xffffffff


	//   ....[94]....
        /*0654*/ 	.word	0xffffffff


	//   ....[95]....
        /*0658*/ 	.word	0xffffffff


	//   ....[96]....
        /*065c*/ 	.word	0xffffffff


	//   ....[97]....
        /*0660*/ 	.word	0xffffffff


	//   ....[98]....
        /*0664*/ 	.word	0xffffffff


	//   ....[99]....
        /*0668*/ 	.word	0xffffffff


	//   ....[100]....
        /*066c*/ 	.word	0xffffffff


	//   ....[101]....
        /*0670*/ 	.word	0xffffffff


	//   ....[102]....
        /*0674*/ 	.word	0xffffffff


	//   ....[103]....
        /*0678*/ 	.word	0xffffffff


	//   ....[104]....
        /*067c*/ 	.word	0xffffffff


	//   ....[105]....
        /*0680*/ 	.word	0xffffffff


	//   ....[106]....
        /*0684*/ 	.word	0xffffffff


	//   ....[107]....
        /*0688*/ 	.word	0xffffffff


	//   ....[108]....
        /*068c*/ 	.word	0xffffffff


	//   ....[109]....
        /*0690*/ 	.word	0xffffffff


	//   ....[110]....
        /*0694*/ 	.word	0xffffffff


	//   ....[111]....
        /*0698*/ 	.word	0xffffffff


	//   ....[112]....
        /*069c*/ 	.word	0xffffffff


	//   ....[113]....
        /*06a0*/ 	.word	0xffffffff


	//   ....[114]....
        /*06a4*/ 	.word	0xffffffff


	//   ....[115]....
        /*06a8*/ 	.word	0xffffffff


	//   ....[116]....
        /*06ac*/ 	.word	0xffffffff


	//   ....[117]....
        /*06b0*/ 	.word	0xffffffff


	//   ....[118]....
        /*06b4*/ 	.word	0xffffffff


	//   ....[119]....
        /*06b8*/ 	.word	0xffffffff


	//   ....[120]....
        /*06bc*/ 	.word	0xffffffff


	//   ....[121]....
        /*06c0*/ 	.word	0xffffffff


	//   ....[122]....
        /*06c4*/ 	.word	0xffffffff


	//   ....[123]....
        /*06c8*/ 	.word	0xffffffff


	//   ....[124]....
        /*06cc*/ 	.word	0xffffffff


	//   ....[125]....
        /*06d0*/ 	.word	0xffffffff


	//   ....[126]....
        /*06d4*/ 	.word	0xffffffff


	//   ....[127]....
        /*06d8*/ 	.word	0xffffffff


	//   ....[128]....
        /*06dc*/ 	.word	0xffffffff


	//   ....[129]....
        /*06e0*/ 	.word	0xffffffff


	//   ....[130]....
        /*06e4*/ 	.word	0xffffffff


	//   ....[131]....
        /*06e8*/ 	.word	0xffffffff


	//   ....[132]....
        /*06ec*/ 	.word	0xffffffff


	//   ....[133]....
        /*06f0*/ 	.word	0xffffffff


	//   ....[134]....
        /*06f4*/ 	.word	0xffffffff


	//   ....[135]....
        /*06f8*/ 	.word	0xffffffff


	//   ....[136]....
        /*06fc*/ 	.word	0xffffffff


	//   ....[137]....
        /*0700*/ 	.word	0xffffffff


	//   ....[138]....
        /*0704*/ 	.word	0xffffffff


	//   ....[139]....
        /*0708*/ 	.word	0xffffffff


	//   ....[140]....
        /*070c*/ 	.word	0xffffffff


	//   ....[141]....
        /*0710*/ 	.word	0xffffffff


	//   ....[142]....
        /*0714*/ 	.word	0xffffffff


	//   ....[143]....
        /*0718*/ 	.word	0xffffffff


	//   ....[144]....
        /*071c*/ 	.word	0xffffffff


	//   ....[145]....
        /*0720*/ 	.word	0xffffffff


	//   ....[146]....
        /*0724*/ 	.word	0xffffffff


	//   ....[147]....
        /*0728*/ 	.word	0xffffffff


	//   ....[148]....
        /*072c*/ 	.word	0xffffffff


	//   ....[149]....
        /*0730*/ 	.word	0xffffffff


	//   ....[150]....
        /*0734*/ 	.word	0xffffffff


	//   ....[151]....
        /*0738*/ 	.word	0xffffffff


	//   ....[152]....
        /*073c*/ 	.word	0xffffffff


	//   ....[153]....
        /*0740*/ 	.word	0xffffffff


	//   ....[154]....
        /*0744*/ 	.word	0xffffffff


	//   ....[155]....
        /*0748*/ 	.word	0xffffffff


	//   ....[156]....
        /*074c*/ 	.word	0xffffffff


	//   ....[157]....
        /*0750*/ 	.word	0xffffffff


	//   ....[158]....
        /*0754*/ 	.word	0xffffffff


	//   ....[159]....
        /*0758*/ 	.word	0xffffffff


	//   ....[160]....
        /*075c*/ 	.word	0xffffffff


	//   ....[161]....
        /*0760*/ 	.word	0xffffffff


	//   ....[162]....
        /*0764*/ 	.word	0xffffffff


	//   ....[163]....
        /*0768*/ 	.word	0xffffffff


	//   ....[164]....
        /*076c*/ 	.word	0xffffffff


	//   ....[165]....
        /*0770*/ 	.word	0xffffffff


	//   ....[166]....
        /*0774*/ 	.word	0xffffffff


	//   ....[167]....
        /*0778*/ 	.word	0xffffffff


	//   ....[168]....
        /*077c*/ 	.word	0xffffffff


	//   ....[169]....
        /*0780*/ 	.word	0xffffffff


	//   ....[170]....
        /*0784*/ 	.word	0xffffffff


	//   ....[171]....
        /*0788*/ 	.word	0xffffffff


	//   ....[172]....
        /*078c*/ 	.word	0xffffffff


	//   ....[173]....
        /*0790*/ 	.word	0xffffffff


	//   ....[174]....
        /*0794*/ 	.word	0xffffffff


	//   ....[175]....
        /*0798*/ 	.word	0xffffffff


	//   ....[176]....
        /*079c*/ 	.word	0xffffffff


	//   ....[177]....
        /*07a0*/ 	.word	0xffffffff


	//   ....[178]....
        /*07a4*/ 	.word	0xffffffff


	//   ....[179]....
        /*07a8*/ 	.word	0xffffffff


	//   ....[180]....
        /*07ac*/ 	.word	0xffffffff


	//   ....[181]....
        /*07b0*/ 	.word	0xffffffff


	//   ....[182]....
        /*07b4*/ 	.word	0xffffffff


	//   ....[183]....
        /*07b8*/ 	.word	0xffffffff


	//   ....[184]....
        /*07bc*/ 	.word	0xffffffff


	//   ....[185]....
        /*07c0*/ 	.word	0xffffffff


	//   ....[186]....
        /*07c4*/ 	.word	0xffffffff


	//   ....[187]....
        /*07c8*/ 	.word	0xffffffff


	//   ....[188]....
        /*07cc*/ 	.word	0xffffffff


	//   ....[189]....
        /*07d0*/ 	.word	0xffffffff


	//   ....[190]....
        /*07d4*/ 	.word	0xffffffff


	//   ....[191]....
        /*07d8*/ 	.word	0xffffffff


	//   ....[192]....
        /*07dc*/ 	.word	0x0500000f


	//   ....[193]....
        /*07e0*/ 	.word	0x0500000f


	//   ....[194]....
        /*07e4*/ 	.word	0x0500000f


	//   ....[195]....
        /*07e8*/ 	.word	0x0500000f


	//   ....[196]....
        /*07ec*/ 	.word	0x0500000f


	//   ....[197]....
        /*07f0*/ 	.word	0x0500000f


	//   ....[198]....
        /*07f4*/ 	.word	0x0500000f


	//   ....[199]....
        /*07f8*/ 	.word	0x0500000f


	//   ....[200]....
        /*07fc*/ 	.word	0x0500000f


	//   ....[201]....
        /*0800*/ 	.word	0x0500000f


	//   ....[202]....
        /*0804*/ 	.word	0x0500000f


	//   ....[203]....
        /*0808*/ 	.word	0x0500000f


	//   ....[204]....
        /*080c*/ 	.word	0x0500000f


	//   ....[205]....
        /*0810*/ 	.word	0x0500000f


	//   ....[206]....
        /*0814*/ 	.word	0x0500000f


	//   ....[207]....
        /*0818*/ 	.word	0x0500000f


	//   ....[208]....
        /*081c*/ 	.word	0x0500000f


	//   ....[209]....
        /*0820*/ 	.word	0x0500000f


	//   ....[210]....
        /*0824*/ 	.word	0x0500000f


	//   ....[211]....
        /*0828*/ 	.word	0x0500000f


	//   ....[212]....
        /*082c*/ 	.word	0x0500000f


	//   ....[213]....
        /*0830*/ 	.word	0x0500000f


	//   ....[214]....
        /*0834*/ 	.word	0x0500000f


	//   ....[215]....
        /*0838*/ 	.word	0x0500000f


	//   ....[216]....
        /*083c*/ 	.word	0x0500000f


	//   ....[217]....
        /*0840*/ 	.word	0x0500000f


	//   ....[218]....
        /*0844*/ 	.word	0x0500000f


	//   ....[219]....
        /*0848*/ 	.word	0x0500000f


	//   ....[220]....
        /*084c*/ 	.word	0x0500000f


	//   ....[221]....
        /*0850*/ 	.word	0x0500000f


	//   ....[222]....
        /*0854*/ 	.word	0x0500000f


	//   ....[223]....
        /*0858*/ 	.word	0x0500000f


	//   ....[224]....
        /*085c*/ 	.word	0x0500000f


	//   ....[225]....
        /*0860*/ 	.word	0x0500000f


	//   ....[226]....
        /*0864*/ 	.word	0x0500000f


	//   ....[227]....
        /*0868*/ 	.word	0x0500000f


	//   ....[228]....
        /*086c*/ 	.word	0x0500000f


	//   ....[229]....
        /*0870*/ 	.word	0x0500000f


	//   ....[230]....
        /*0874*/ 	.word	0x0500000f


	//   ....[231]....
        /*0878*/ 	.word	0x0500000f


	//   ....[232]....
        /*087c*/ 	.word	0x0500000f


	//   ....[233]....
        /*0880*/ 	.word	0x0500000f


	//   ....[234]....
        /*0884*/ 	.word	0x0500000f


	//   ....[235]....
        /*0888*/ 	.word	0x0500000f


	//   ....[236]....
        /*088c*/ 	.word	0x0500000f


	//   ....[237]....
        /*0890*/ 	.word	0x0500000f


	//   ....[238]....
        /*0894*/ 	.word	0x0500000f


	//   ....[239]....
        /*0898*/ 	.word	0x0500000f


	//   ....[240]....
        /*089c*/ 	.word	0x0500000f


	//   ....[241]....
        /*08a0*/ 	.word	0x0500000f


	//   ....[242]....
        /*08a4*/ 	.word	0x0500000f


	//   ....[243]....
        /*08a8*/ 	.word	0x0500000f


	//   ....[244]....
        /*08ac*/ 	.word	0x0500000f


	//   ....[245]....
        /*08b0*/ 	.word	0x0500000f


	//   ....[246]....
        /*08b4*/ 	.word	0x0500000f


	//   ....[247]....
        /*08b8*/ 	.word	0x0500000f


	//   ....[248]....
        /*08bc*/ 	.word	0x0500000f


	//   ....[249]....
        /*08c0*/ 	.word	0x0500000f


	//   ....[250]....
        /*08c4*/ 	.word	0x0500000f


	//   ....[251]....
        /*08c8*/ 	.word	0x0500000f


	//   ....[252]....
        /*08cc*/ 	.word	0x0500000f


	//   ....[253]....
        /*08d0*/ 	.word	0x0500000f


	//   ....[254]....
        /*08d4*/ 	.word	0x0500000f


	//   ....[255]....
        /*08d8*/ 	.word	0x0500000f


	//   ....[0]....
        /*08dc*/ 	.word	0x0500000f


	//   ....[1]....
        /*08e0*/ 	.word	0x0500000f


	//   ....[2]....
        /*08e4*/ 	.word	0x0500000f


	//   ....[3]....
        /*08e8*/ 	.word	0x0500000f


	//   ....[4]....
        /*08ec*/ 	.word	0x0500000f


	//   ....[5]....
        /*08f0*/ 	.word	0x0500000f


	//   ....[6]....
        /*08f4*/ 	.word	0x0500000f


	//   ....[7]....
        /*08f8*/ 	.word	0x0500000f


	//   ....[8]....
        /*08fc*/ 	.word	0x0500000f


	//   ....[9]....
        /*0900*/ 	.word	0x0500000f


	//   ....[10]....
        /*0904*/ 	.word	0x0500000f


	//   ....[11]....
        /*0908*/ 	.word	0x0500000f


	//   ....[12]....
        /*090c*/ 	.word	0x0500000f


	//   ....[13]....
        /*0910*/ 	.word	0x0500000f


	//   ....[14]....
        /*0914*/ 	.word	0x0500000f


	//   ....[15]....
        /*0918*/ 	.word	0x0500000f


	//   ....[16]....
        /*091c*/ 	.word	0x0500000f


	//   ....[17]....
        /*0920*/ 	.word	0x0500000f


	//   ....[18]....
        /*0924*/ 	.word	0x0500000f


	//   ....[19]....
        /*0928*/ 	.word	0x0500000f


	//   ....[20]....
        /*092c*/ 	.word	0x0500000f


	//   ....[21]....
        /*0930*/ 	.word	0x0500000f


	//   ....[22]....
        /*0934*/ 	.word	0x0500000f


	//   ....[23]....
        /*0938*/ 	.word	0x0500000f


	//   ....[24]....
        /*093c*/ 	.word	0x0500000f


	//   ....[25]....
        /*0940*/ 	.word	0x0500000f


	//   ....[26]....
        /*0944*/ 	.word	0x0500000f


	//   ....[27]....
        /*0948*/ 	.word	0x0500000f


	//   ....[28]....
        /*094c*/ 	.word	0x0500000f


	//   ....[29]....
        /*0950*/ 	.word	0x0500000f


	//   ....[30]....
        /*0954*/ 	.word	0x0500000f


	//   ....[31]....
        /*0958*/ 	.word	0x0500000f


	//   ....[32]....
        /*095c*/ 	.word	0x0500000f


	//   ....[33]....
        /*0960*/ 	.word	0x0500000f


	//   ....[34]....
        /*0964*/ 	.word	0x0500000f


	//   ....[35]....
        /*0968*/ 	.word	0x0500000f


	//   ....[36]....
        /*096c*/ 	.word	0x0500000f


	//   ....[37]....
        /*0970*/ 	.word	0x0500000f


	//   ....[38]....
        /*0974*/ 	.word	0x0500000f


	//   ....[39]....
        /*0978*/ 	.word	0x0500000f


	//   ....[40]....
        /*097c*/ 	.word	0x0500000f


	//   ....[41]....
        /*0980*/ 	.word	0x0500000f


	//   ....[42]....
        /*0984*/ 	.word	0x0500000f


	//   ....[43]....
        /*0988*/ 	.word	0x0500000f


	//   ....[44]....
        /*098c*/ 	.word	0x0500000f


	//   ....[45]....
        /*0990*/ 	.word	0x0500000f


	//   ....[46]....
        /*0994*/ 	.word	0x0500000f


	//   ....[47]....
        /*0998*/ 	.word	0x0500000f


	//   ....[48]....
        /*099c*/ 	.word	0x0500000f


	//   ....[49]....
        /*09a0*/ 	.word	0x0500000f


	//   ....[50]....
        /*09a4*/ 	.word	0x0500000f


	//   ....[51]....
        /*09a8*/ 	.word	0x0500000f


	//   ....[52]....
        /*09ac*/ 	.word	0x0500000f


	//   ....[53]....
        /*09b0*/ 	.word	0x0500000f


	//   ....[54]....
        /*09b4*/ 	.word	0x0500000f


	//   ....[55]....
        /*09b8*/ 	.word	0x0500000f


	//   ....[56]....
        /*09bc*/ 	.word	0x0500000f


	//   ....[57]....
        /*09c0*/ 	.word	0x0500000f


	//   ....[58]....
        /*09c4*/ 	.word	0x0500000f


	//   ....[59]....
        /*09c8*/ 	.word	0x0500000f


	//   ....[60]....
        /*09cc*/ 	.word	0x0500000f


	//   ....[61]....
        /*09d0*/ 	.word	0x0500000f


	//   ....[62]....
        /*09d4*/ 	.word	0x0500000f


	//   ....[63]....
        /*09d8*/ 	.word	0x0500000f


	//   ....[64]....
        /*09dc*/ 	.word	0x0500000f


	//   ....[65]....
        /*09e0*/ 	.word	0x0500000f


	//   ....[66]....
        /*09e4*/ 	.word	0x0500000f


	//   ....[67]....
        /*09e8*/ 	.word	0x0500000f


	//   ....[68]....
        /*09ec*/ 	.word	0x0500000f


	//   ....[69]....
        /*09f0*/ 	.word	0x0500000f


	//   ....[70]....
        /*09f4*/ 	.word	0x0500000f


	//   ....[71]....
        /*09f8*/ 	.word	0x0500000f


	//   ....[72]....
        /*09fc*/ 	.word	0x0500000f


	//   ....[73]....
        /*0a00*/ 	.word	0x0500000f


	//----- nvinfo : EIATTR_COOP_GROUP_INSTR_OFFSETS
	.align		4
.L_238:
        /*0a04*/ 	.byte	0x04, 0x28
        /*0a06*/ 	.short	(.L_240 - .L_239)


	//   ....[0]....
.L_239:
        /*0a08*/ 	.word	0x00000070


	//   ....[1]....
        /*0a0c*/ 	.word	0x000001a0


	//   ....[2]....
        /*0a10*/ 	.word	0x000001f0


	//   ....[3]....
        /*0a14*/ 	.word	0x00000420


	//   ....[4]....
        /*0a18*/ 	.word	0x00000580


	//   ....[5]....
        /*0a1c*/ 	.word	0x000006a0


	//   ....[6]....
        /*0a20*/ 	.word	0x00000800


	//   ....[7]....
        /*0a24*/ 	.word	0x0000a820


	//   ....[8]....
        /*0a28*/ 	.word	0x0000b1b0


	//   ....[9]....
        /*0a2c*/ 	.word	0x0000b1c0


	//   ....[10]....
        /*0a30*/ 	.word	0x0000b1d0


	//   ....[11]....
        /*0a34*/ 	.word	0x0000b1e0


	//   ....[12]....
        /*0a38*/ 	.word	0x0000b3f0


	//   ....[13]....
        /*0a3c*/ 	.word	0x0000b400


	//   ....[14]....
        /*0a40*/ 	.word	0x0000b410


	//   ....[15]....
        /*0a44*/ 	.word	0x0000b420


	//   ....[16]....
        /*0a48*/ 	.word	0x0000d860


	//   ....[17]....
        /*0a4c*/ 	.word	0x0000d880


	//   ....[18]....
        /*0a50*/ 	.word	0x0000d890


	//   ....[19]....
        /*0a54*/ 	.word	0x0000d8a0


	//   ....[20]....
        /*0a58*/ 	.word	0x0000d990


	//   ....[21]....
        /*0a5c*/ 	.word	0x0000d9b0


	//   ....[22]....
        /*0a60*/ 	.word	0x0000d9c0


	//   ....[23]....
        /*0a64*/ 	.word	0x0000d9d0


	//   ....[24]....
        /*0a68*/ 	.word	0x000103c0


	//   ....[25]....
        /*0a6c*/ 	.word	0x00010f90


	//   ....[26]....
        /*0a70*/ 	.word	0x00012e30


	//   ....[27]....
        /*0a74*/ 	.word	0x00012e50


	//   ....[28]....
        /*0a78*/ 	.word	0x00013690


	//   ....[29]....
        /*0a7c*/ 	.word	0x00013730


	//   ....[30]....
        /*0a80*/ 	.word	0x00016070


	//   ....[31]....
        /*0a84*/ 	.word	0x00017590


	//   ....[32]....
        /*0a88*/ 	.word	0x00017ef0


	//   ....[33]....
        /*0a8c*/ 	.word	0x00018000


	//   ....[34]....
        /*0a90*/ 	.word	0x00018dd0


	//   ....[35]....
        /*0a94*/ 	.word	0x00018e20


	//   ....[36]....
        /*0a98*/ 	.word	0x0001c120


	//   ....[37]....
        /*0a9c*/ 	.word	0x0001c150


	//   ....[38]....
        /*0aa0*/ 	.word	0x0001c180


	//   ....[39]....
        /*0aa4*/ 	.word	0x0001c1a0


	//   ....[40]....
        /*0aa8*/ 	.word	0x0001ef20


	//   ....[41]....
        /*0aac*/ 	.word	0x000203c0


	//   ....[42]....
        /*0ab0*/ 	.word	0x00020f10


	//   ....[43]....
        /*0ab4*/ 	.word	0x00021020


	//   ....[44]....
        /*0ab8*/ 	.word	0x00021e10


	//   ....[45]....
        /*0abc*/ 	.word	0x00021eb0


	//   ....[46]....
        /*0ac0*/ 	.word	0x00023900


	//   ....[47]....
        /*0ac4*/ 	.word	0x00023960


	//   ....[48]....
        /*0ac8*/ 	.word	0x00023980


	//   ....[49]....
        /*0acc*/ 	.word	0x000239a0


	//   ....[50]....
        /*0ad0*/ 	.word	0x000246d0


	//   ....[51]....
        /*0ad4*/ 	.word	0x00024700


	//   ....[52]....
        /*0ad8*/ 	.word	0x00024730


	//   ....[53]....
        /*0adc*/ 	.word	0x00024760


	//   ....[54]....
        /*0ae0*/ 	.word	0x00024790


	//   ....[55]....
        /*0ae4*/ 	.word	0x000247c0


	//   ....[56]....
        /*0ae8*/ 	.word	0x000247f0


	//   ....[57]....
        /*0aec*/ 	.word	0x00024820


	//   ....[58]....
        /*0af0*/ 	.word	0x00024850


	//   ....[59]....
        /*0af4*/ 	.word	0x00024880


	//   ....[60]....
        /*0af8*/ 	.word	0x000248b0


	//   ....[61]....
        /*0afc*/ 	.word	0x000248e0


	//   ....[62]....
        /*0b00*/ 	.word	0x00024910


	//   ....[63]....
        /*0b04*/ 	.word	0x00024940


	//   ....[64]....
        /*0b08*/ 	.word	0x00024970


	//   ....[65]....
        /*0b0c*/ 	.word	0x000249a0


	//   ....[66]....
        /*0b10*/ 	.word	0x000249d0


	//   ....[67]....
        /*0b14*/ 	.word	0x00024a00


	//   ....[68]....
        /*0b18*/ 	.word	0x00024a30


	//   ....[69]....
        /*0b1c*/ 	.word	0x00024a60


	//   ....[70]....
        /*0b20*/ 	.word	0x00024a90


	//   ....[71]....
        /*0b24*/ 	.word	0x00024ac0


	//   ....[72]....
        /*0b28*/ 	.word	0x00024af0


	//   ....[73]....
        /*0b2c*/ 	.word	0x00024b20


	//   ....[74]....
        /*0b30*/ 	.word	0x00024b50


	//   ....[75]....
        /*0b34*/ 	.word	0x00024b80


	//   ....[76]....
        /*0b38*/ 	.word	0x00024bb0


	//   ....[77]....
        /*0b3c*/ 	.word	0x00024be0


	//   ....[78]....
        /*0b40*/ 	.word	0x00024c10


	//   ....[79]....
        /*0b44*/ 	.word	0x00024c40


	//   ....[80]....
        /*0b48*/ 	.word	0x00024c70


	//   ....[81]....
        /*0b4c*/ 	.word	0x00024ca0


	//   ....[82]....
        /*0b50*/ 	.word	0x00024cd0


	//   ....[83]....
        /*0b54*/ 	.word	0x00024d00


	//   ....[84]....
        /*0b58*/ 	.word	0x00024d30


	//   ....[85]....
        /*0b5c*/ 	.word	0x00024d60


	//   ....[86]....
        /*0b60*/ 	.word	0x00024d90


	//   ....[87]....
        /*0b64*/ 	.word	0x00024dc0


	//   ....[88]....
        /*0b68*/ 	.word	0x00024df0


	//   ....[89]....
        /*0b6c*/ 	.word	0x00024e20


	//   ....[90]....
        /*0b70*/ 	.word	0x00024e30


	//   ....[91]....
        /*0b74*/ 	.word	0x00024e40


	//   ....[92]....
        /*0b78*/ 	.word	0x00024e70


	//   ....[93]....
        /*0b7c*/ 	.word	0x00024ea0


	//   ....[94]....
        /*0b80*/ 	.word	0x00024ed0


	//   ....[95]....
        /*0b84*/ 	.word	0x00024f00


	//   ....[96]....
        /*0b88*/ 	.word	0x00024f30


	//   ....[97]....
        /*0b8c*/ 	.word	0x00024f60


	//   ....[98]....
        /*0b90*/ 	.word	0x00024f70


	//   ....[99]....
        /*0b94*/ 	.word	0x00024f80


	//   ....[100]....
        /*0b98*/ 	.word	0x00024f90


	//   ....[101]....
        /*0b9c*/ 	.word	0x00024fc0


	//   ....[102]....
        /*0ba0*/ 	.word	0x00024ff0


	//   ....[103]....
        /*0ba4*/ 	.word	0x00025000


	//   ....[104]....
        /*0ba8*/ 	.word	0x00025010


	//   ....[105]....
        /*0bac*/ 	.word	0x00025020


	//   ....[106]....
        /*0bb0*/ 	.word	0x00025030


	//   ....[107]....
        /*0bb4*/ 	.word	0x00025040


	//   ....[108]....
        /*0bb8*/ 	.word	0x00025050


	//   ....[109]....
        /*0bbc*/ 	.word	0x00025060


	//   ....[110]....
        /*0bc0*/ 	.word	0x00025090


	//   ....[111]....
        /*0bc4*/ 	.word	0x000250c0


	//   ....[112]....
        /*0bc8*/ 	.word	0x000250f0


	//   ....[113]....
        /*0bcc*/ 	.word	0x00025120


	//   ....[114]....
        /*0bd0*/ 	.word	0x00025990


	//   ....[115]....
        /*0bd4*/ 	.word	0x000259b0


	//   ....[116]....
        /*0bd8*/ 	.word	0x000259c0


	//   ....[117]....
        /*0bdc*/ 	.word	0x000259d0


	//   ....[118]....
        /*0be0*/ 	.word	0x000260a0


	//   ....[119]....
        /*0be4*/ 	.word	0x000260b0


	//   ....[120]....
        /*0be8*/ 	.word	0x000261c0


	//   ....[121]....
        /*0bec*/ 	.word	0x000261d0


	//   ....[122]....
        /*0bf0*/ 	.word	0x000262e0


	//   ....[123]....
        /*0bf4*/ 	.word	0x000262f0


	//   ....[124]....
        /*0bf8*/ 	.word	0x00026400


	//   ....[125]....
        /*0bfc*/ 	.word	0x00026410


	//   ....[126]....
        /*0c00*/ 	.word	0x000269a0


	//   ....[127]....
        /*0c04*/ 	.word	0x000269b0


	//   ....[128]....
        /*0c08*/ 	.word	0x00026f30


	//   ....[129]....
        /*0c0c*/ 	.word	0x00026f40


	//   ....[130]....
        /*0c10*/ 	.word	0x00027bd0


	//   ....[131]....
        /*0c14*/ 	.word	0x00027be0


	//   ....[132]....
        /*0c18*/ 	.word	0x00027d00


	//   ....[133]....
        /*0c1c*/ 	.word	0x00027d10


	//   ....[134]....
        /*0c20*/ 	.word	0x00027e20


	//   ....[135]....
        /*0c24*/ 	.word	0x00027e30


	//   ....[136]....
        /*0c28*/ 	.word	0x00027f40


	//   ....[137]....
        /*0c2c*/ 	.word	0x00027f50


	//   ....[138]....
        /*0c30*/ 	.word	0x000280c0


	//   ....[139]....
        /*0c34*/ 	.word	0x000282e0


	//   ....[140]....
        /*0c38*/ 	.word	0x00028310


	//   ....[141]....
        /*0c3c*/ 	.word	0x00028340


	//   ....[142]....
        /*0c40*/ 	.word	0x00028370


	//   ....[143]....
        /*0c44*/ 	.word	0x000283a0


	//   ....[144]....
        /*0c48*/ 	.word	0x000283d0


	//   ....[145]....
        /*0c4c*/ 	.word	0x00028570


	//   ....[146]....
        /*0c50*/ 	.word	0x000285a0


	//   ....[147]....
        /*0c54*/ 	.word	0x000285d0


	//   ....[148]....
        /*0c58*/ 	.word	0x00028600


	//   ....[149]....
        /*0c5c*/ 	.word	0x00028630


	//   ....[150]....
        /*0c60*/ 	.word	0x00028660


	//   ....[151]....
        /*0c64*/ 	.word	0x00028700


	//   ....[152]....
        /*0c68*/ 	.word	0x00028730


	//   ....[153]....
        /*0c6c*/ 	.word	0x00028740


	//   ....[154]....
        /*0c70*/ 	.word	0x00028770


	//   ....[155]....
        /*0c74*/ 	.word	0x0002a190


	//   ....[156]....
        /*0c78*/ 	.word	0x0002bcf0


	//   ....[157]....
        /*0c7c*/ 	.word	0x0002c8a0


	//   ....[158]....
        /*0c80*/ 	.word	0x0002c8c0


	//   ....[159]....
        /*0c84*/ 	.word	0x0002c970


	//   ....[160]....
        /*0c88*/ 	.word	0x0002c980


	//   ....[161]....
        /*0c8c*/ 	.word	0x0002ca00


	//   ....[162]....
        /*0c90*/ 	.word	0x0002ca10


	//   ....[163]....
        /*0c94*/ 	.word	0x0002ca90


	//   ....[164]....
        /*0c98*/ 	.word	0x0002caa0


	//   ....[165]....
        /*0c9c*/ 	.word	0x0002cb20


	//   ....[166]....
        /*0ca0*/ 	.word	0x0002cb30


	//   ....[167]....
        /*0ca4*/ 	.word	0x0002cbb0


	//   ....[168]....
        /*0ca8*/ 	.word	0x0002cbc0


	//   ....[169]....
        /*0cac*/ 	.word	0x0002cc40


	//   ....[170]....
        /*0cb0*/ 	.word	0x0002cc50


	//   ....[171]....
        /*0cb4*/ 	.word	0x0002cca0


	//   ....[172]....
        /*0cb8*/ 	.word	0x0002ccc0


	//   ....[173]....
        /*0cbc*/ 	.word	0x0002ea60


	//   ....[174]....
        /*0cc0*/ 	.word	0x0002ea90


	//   ....[175]....
        /*0cc4*/ 	.word	0x0002eaf0


	//   ....[176]....
        /*0cc8*/ 	.word	0x0002eb20


	//   ....[177]....
        /*0ccc*/ 	.word	0x0002eb50


	//   ....[178]....
        /*0cd0*/ 	.word	0x0002eb80


	//   ....[179]....
        /*0cd4*/ 	.word	0x0002ebb0


	//   ....[180]....
        /*0cd8*/ 	.word	0x0002ebe0


	//   ....[181]....
        /*0cdc*/ 	.word	0x0002edb0


	//   ....[182]....
        /*0ce0*/ 	.word	0x0002ede0


	//   ....[183]....
        /*0ce4*/ 	.word	0x0002ee10


	//   ....[184]....
        /*0ce8*/ 	.word	0x0002ee40


	//   ....[185]....
        /*0cec*/ 	.word	0x0002ee70


	//   ....[186]....
        /*0cf0*/ 	.word	0x0002eea0


	//   ....[187]....
        /*0cf4*/ 	.word	0x0002ef70


	//   ....[188]....
        /*0cf8*/ 	.word	0x0002ef90


	//   ....[189]....
        /*0cfc*/ 	.word	0x0002efa0


	//   ....[190]....
        /*0d00*/ 	.word	0x0002f020


	//   ....[191]....
        /*0d04*/ 	.word	0x0002fb70


	//   ....[192]....
        /*0d08*/ 	.word	0x00030070


	//   ....[193]....
        /*0d0c*/ 	.word	0x00030120


	//   ....[194]....
        /*0d10*/ 	.word	0x000301b0


	//   ....[195]....
        /*0d14*/ 	.word	0x00030200


	//   ....[196]....
        /*0d18*/ 	.word	0x00030250


	//   ....[197]....
        /*0d1c*/ 	.word	0x000302e0


	//   ....[198]....
        /*0d20*/ 	.word	0x00030370


	//   ....[199]....
        /*0d24*/ 	.word	0x000303c0


	//   ....[200]....
        /*0d28*/ 	.word	0x00030410


	//   ....[201]....
        /*0d2c*/ 	.word	0x00030500


	//   ....[202]....
        /*0d30*/ 	.word	0x000305b0


	//   ....[203]....
        /*0d34*/ 	.word	0x00030610


	//   ....[204]....
        /*0d38*/ 	.word	0x00030690


	//   ....[205]....
        /*0d3c*/ 	.word	0x00030780


	//   ....[206]....
        /*0d40*/ 	.word	0x000307d0


	//   ....[207]....
        /*0d44*/ 	.word	0x00030820


	//   ....[208]....
        /*0d48*/ 	.word	0x00030870


	//   ....[209]....
        /*0d4c*/ 	.word	0x00030ca0


	//   ....[210]....
        /*0d50*/ 	.word	0x00030dc0


	//   ....[211]....
        /*0d54*/ 	.word	0x00030ef0


	//   ....[212]....
        /*0d58*/ 	.word	0x00031010


	//   ....[213]....
        /*0d5c*/ 	.word	0x00031140


	//   ....[214]....
        /*0d60*/ 	.word	0x00031200


	//   ....[215]....
        /*0d64*/ 	.word	0x00031260


	//   ....[216]....
        /*0d68*/ 	.word	0x000312b0


	//   ....[217]....
        /*0d6c*/ 	.word	0x00031310


	//   ....[218]....
        /*0d70*/ 	.word	0x00031380


	//   ....[219]....
        /*0d74*/ 	.word	0x000313e0


	//   ....[220]....
        /*0d78*/ 	.word	0x00031430


	//   ....[221]....
        /*0d7c*/ 	.word	0x000314c0


	//   ....[222]....
        /*0d80*/ 	.word	0x00031540


	//   ....[223]....
        /*0d84*/ 	.word	0x000315a0


	//   ....[224]....
        /*0d88*/ 	.word	0x000315f0


	//   ....[225]....
        /*0d8c*/ 	.word	0x00031670


	//   ....[226]....
        /*0d90*/ 	.word	0x000316e0


	//   ....[227]....
        /*0d94*/ 	.word	0x00031740


	//   ....[228]....
        /*0d98*/ 	.word	0x00031790


	//   ....[229]....
        /*0d9c*/ 	.word	0x00031810


	//   ....[230]....
        /*0da0*/ 	.word	0x00031880


	//   ....[231]....
        /*0da4*/ 	.word	0x000318e0


	//   ....[232]....
        /*0da8*/ 	.word	0x00031930


	//   ....[233]....
        /*0dac*/ 	.word	0x000319b0


	//   ....[234]....
        /*0db0*/ 	.word	0x00031a20


	//   ....[235]....
        /*0db4*/ 	.word	0x00031a80


	//   ....[236]....
        /*0db8*/ 	.word	0x00031ad0


	//   ....[237]....
        /*0dbc*/ 	.word	0x00031b50


	//   ....[238]....
        /*0dc0*/ 	.word	0x00031bc0


	//   ....[239]....
        /*0dc4*/ 	.word	0x00031c20


	//   ....[240]....
        /*0dc8*/ 	.word	0x00031c70


	//   ....[241]....
        /*0dcc*/ 	.word	0x00031ce0


	//   ....[242]....
        /*0dd0*/ 	.word	0x00031d50


	//   ....[243]....
        /*0dd4*/ 	.word	0x00031db0


	//   ....[244]....
        /*0dd8*/ 	.word	0x00031e00


	//   ....[245]....
        /*0ddc*/ 	.word	0x00031e80


	//   ....[246]....
        /*0de0*/ 	.word	0x00031f00


	//   ....[247]....
        /*0de4*/ 	.word	0x00031f60


	//   ....[248]....
        /*0de8*/ 	.word	0x00031fb0


	//   ....[249]....
        /*0dec*/ 	.word	0x00032030


	//   ....[250]....
        /*0df0*/ 	.word	0x000320a0


	//   ....[251]....
        /*0df4*/ 	.word	0x00032100


	//   ....[252]....
        /*0df8*/ 	.word	0x00032150


	//   ....[253]....
        /*0dfc*/ 	.word	0x000321d0


	//   ....[254]....
        /*0e00*/ 	.word	0x00032240


	//   ....[255]....
        /*0e04*/ 	.word	0x000322a0


	//   ....[0]....
        /*0e08*/ 	.word	0x000322f0


	//   ....[1]....
        /*0e0c*/ 	.word	0x00032350


	//   ....[2]....
        /*0e10*/ 	.word	0x000323a0


	//   ....[3]....
        /*0e14*/ 	.word	0x00032400


	//   ....[4]....
        /*0e18*/ 	.word	0x00032450


	//   ....[5]....
        /*0e1c*/ 	.word	0x000324b0


	//   ....[6]....
        /*0e20*/ 	.word	0x00032520


	//   ....[7]....
        /*0e24*/ 	.word	0x00032580


	//   ....[8]....
        /*0e28*/ 	.word	0x000325d0


	//   ....[9]....
        /*0e2c*/ 	.word	0x00032650


	//   ....[10]....
        /*0e30*/ 	.word	0x000326c0


	//   ....[11]....
        /*0e34*/ 	.word	0x00032720


	//   ....[12]....
        /*0e38*/ 	.word	0x00032770


	//   ....[13]....
        /*0e3c*/ 	.word	0x00032810


	//   ....[14]....
        /*0e40*/ 	.word	0x00032880


	//   ....[15]....
        /*0e44*/ 	.word	0x00032900


	//   ....[16]....
        /*0e48*/ 	.word	0x00032970


	//   ....[17]....
        /*0e4c*/ 	.word	0x00032a00


	//   ....[18]....
        /*0e50*/ 	.word	0x00032a50


	//   ....[19]....
        /*0e54*/ 	.word	0x00032ae0


	//   ....[20]....
        /*0e58*/ 	.word	0x00032b70


	//   ....[21]....
        /*0e5c*/ 	.word	0x00032c00


	//   ....[22]....
        /*0e60*/ 	.word	0x00032c90


	//   ....[23]....
        /*0e64*/ 	.word	0x00032d20


	//   ....[24]....
        /*0e68*/ 	.word	0x00032db0


	//   ....[25]....
        /*0e6c*/ 	.word	0x00032e30


	//   ....[26]....
        /*0e70*/ 	.word	0x00032e80


	//   ....[27]....
        /*0e74*/ 	.word	0x00032f10


	//   ....[28]....
        /*0e78*/ 	.word	0x00032fa0


	//   ....[29]....
        /*0e7c*/ 	.word	0x00033020


	//   ....[30]....
        /*0e80*/ 	.word	0x00033070


	//   ....[31]....
        /*0e84*/ 	.word	0x00033100


	//   ....[32]....
        /*0e88*/ 	.word	0x00033190


	//   ....[33]....
        /*0e8c*/ 	.word	0x00033220


	//   ....[34]....
        /*0e90*/ 	.word	0x000332b0


	//   ....[35]....
        /*0e94*/ 	.word	0x00033340


	//   ....[36]....
        /*0e98*/ 	.word	0x000333d0


	//   ....[37]....
        /*0e9c*/ 	.word	0x00033490


	//   ....[38]....
        /*0ea0*/ 	.word	0x00033770


	//   ....[39]....
        /*0ea4*/ 	.word	0x00033980


	//   ....[40]....
        /*0ea8*/ 	.word	0x000339d0


	//   ....[41]....
        /*0eac*/ 	.word	0x00033a30


	//   ....[42]....
        /*0eb0*/ 	.word	0x00033b20


	//   ....[43]....
        /*0eb4*/ 	.word	0x00033b80


	//   ....[44]....
        /*0eb8*/ 	.word	0x00033c70


	//   ....[45]....
        /*0ebc*/ 	.word	0x00033cd0


	//   ....[46]....
        /*0ec0*/ 	.word	0x00033dc0


	//   ....[47]....
        /*0ec4*/ 	.word	0x00033e20


	//   ....[48]....
        /*0ec8*/ 	.word	0x00033f10


	//   ....[49]....
        /*0ecc*/ 	.word	0x00033f70


	//   ....[50]....
        /*0ed0*/ 	.word	0x00034060


	//   ....[51]....
        /*0ed4*/ 	.word	0x000340c0


	//   ....[52]....
        /*0ed8*/ 	.word	0x00034190


	//   ....[53]....
        /*0edc*/ 	.word	0x00034210


	//   ....[54]....
        /*0ee0*/ 	.word	0x000342e0


	//   ....[55]....
        /*0ee4*/ 	.word	0x000345c0


	//   ....[56]....
        /*0ee8*/ 	.word	0x00034660


	//   ....[57]....
        /*0eec*/ 	.word	0x00034800


	//   ....[58]....
        /*0ef0*/ 	.word	0x00034880


	//   ....[59]....
        /*0ef4*/ 	.word	0x00034900


	//   ....[60]....
        /*0ef8*/ 	.word	0x00034980


	//   ....[61]....
        /*0efc*/ 	.word	0x00034a00


	//   ....[62]....
        /*0f00*/ 	.word	0x00034a90


	//   ....[63]....
        /*0f04*/ 	.word	0x00034b30


	//   ....[64]....
        /*0f08*/ 	.word	0x00034be0


	//   ....[65]....
        /*0f0c*/ 	.word	0x00034c60


	//   ....[66]....
        /*0f10*/ 	.word	0x00034ce0


	//   ....[67]....
        /*0f14*/ 	.word	0x00034d60


	//   ....[68]....
        /*0f18*/ 	.word	0x00034df0


	//   ....[69]....
        /*0f1c*/ 	.word	0x00034e70


	//   ....[70]....
        /*0f20*/ 	.word	0x00034f20


	//   ....[71]....
        /*0f24*/ 	.word	0x00034f70


	//   ....[72]....
        /*0f28*/ 	.word	0x00035030


	//   ....[73]....
        /*0f2c*/ 	.word	0x00035160


	//----- nvinfo : EIATTR_REG_RECONFIG
	.align		4
.L_240:
        /*0f30*/ 	.byte	0x01, 0x54
	.zero		2


	//----- nvinfo : EIATTR_SYSCALL_OFFSETS
	.align		4
        /*0f34*/ 	.byte	0x04, 0x46
        /*0f36*/ 	.short	(.L_242 - .L_241)


	//   ....[0]....
.L_241:
        /*0f38*/ 	.word	0x00001da0


	//   ....[1]....
        /*0f3c*/ 	.word	0x00001ef0


	//   ....[2]....
        /*0f40*/ 	.word	0x0000a9c0


	//   ....[3]....
        /*0f44*/ 	.word	0x0000af10


	//   ....[4]....
        /*0f48*/ 	.word	0x0002b780


	//   ....[5]....
        /*0f4c*/ 	.word	0x0002b8f0


	//   ....[6]....
        /*0f50*/ 	.word	0x0002ba40


	//   ....[7]....
        /*0f54*/ 	.word	0x0002bb80


	//   ....[8]....
        /*0f58*/ 	.word	0x0002c4a0


	//----- nvinfo : EIATTR_MBARRIER_INSTR_OFFSETS
	.align		4
.L_242:
        /*0f5c*/ 	.byte	0x04, 0x39
        /*0f5e*/ 	.short	(.L_244 - .L_243)


	//   ....[0]....
.L_243:
        /*0f60*/ 	.word	0x000002d0
        /*0f64*/ 	.word	0x000000ff
        /*0f68*/ 	.word	0x00028800
        /*0f6c*/ 	.short	0x0100
        /*0f6e*/ 	.byte	0x08
	.zero		1


	//   ....[1]....
        /*0f70*/ 	.word	0x000002e0
        /*0f74*/ 	.word	0x000000ff
        /*0f78*/ 	.word	0x00028820
        /*0f7c*/ 	.short	0x0100
        /*0f7e*/ 	.byte	0x08
	.zero		1


	//   ....[2]....
        /*0f80*/ 	.word	0x000003d0
        /*0f84*/ 	.word	0x000000ff
        /*0f88*/ 	.word	0x00028830
        /*0f8c*/ 	.short	0x0100
        /*0f8e*/ 	.byte	0x08
	.zero		1


	//   ....[3]....
        /*0f90*/ 	.word	0x000003e0
        /*0f94*/ 	.word	0x000000ff
        /*0f98*/ 	.word	0x00028840
        /*0f9c*/ 	.short	0x0100
        /*0f9e*/ 	.byte	0x08
	.zero		1


	//   ....[4]....
        /*0fa0*/ 	.word	0x000003f0
        /*0fa4*/ 	.word	0x000000ff
        /*0fa8*/ 	.word	0x00028838
        /*0fac*/ 	.short	0x0100
        /*0fae*/ 	.byte	0x08
	.zero		1


	//   ....[5]....
        /*0fb0*/ 	.word	0x00000400
        /*0fb4*/ 	.word	0x000000ff
        /*0fb8*/ 	.word	0x00028848
        /*0fbc*/ 	.short	0x0100
        /*0fbe*/ 	.byte	0x08
	.zero		1


	//   ....[6]....
        /*0fc0*/ 	.word	0x00000530
        /*0fc4*/ 	.word	0x000000ff
        /*0fc8*/ 	.word	0x00028850
        /*0fcc*/ 	.short	0x0100
        /*0fce*/ 	.byte	0x08
	.zero		1


	//   ....[7]....
        /*0fd0*/ 	.word	0x00000540
        /*0fd4*/ 	.word	0x000000ff
        /*0fd8*/ 	.word	0x00028860
        /*0fdc*/ 	.short	0x0100
        /*0fde*/ 	.byte	0x08
	.zero		1


	//   ....[8]....
        /*0fe0*/ 	.word	0x00000550
        /*0fe4*/ 	.word	0x000000ff
        /*0fe8*/ 	.word	0x00028858
        /*0fec*/ 	.short	0x0100
        /*0fee*/ 	.byte	0x08
	.zero		1


	//   ....[9]....
        /*0ff0*/ 	.word	0x00000560
        /*0ff4*/ 	.word	0x000000ff
        /*0ff8*/ 	.word	0x00028868
        /*0ffc*/ 	.short	0x0100
        /*0ffe*/ 	.byte	0x08
	.zero		1


	//   ....[10]....
        /*1000*/ 	.word	0x00000650
        /*1004*/ 	.word	0x000000ff
        /*1008*/ 	.word	0x00028870
        /*100c*/ 	.short	0x0100
        /*100e*/ 	.byte	0x06
	.zero		1


	//   ....[11]....
        /*1010*/ 	.word	0x00000660
        /*1014*/ 	.word	0x000000ff
        /*1018*/ 	.word	0x00028880
        /*101c*/ 	.short	0x0100
        /*101e*/ 	.byte	0x06
	.zero		1


	//   ....[12]....
        /*1020*/ 	.word	0x00000670
        /*1024*/ 	.word	0x000000ff
        /*1028*/ 	.word	0x00028878
        /*102c*/ 	.short	0x0100
        /*102e*/ 	.byte	0x06
	.zero		1


	//   ....[13]....
        /*1030*/ 	.word	0x00000680
        /*1034*/ 	.word	0x000000ff
        /*1038*/ 	.word	0x00028888
        /*103c*/ 	.short	0x0100
        /*103e*/ 	.byte	0x06
	.zero		1


	//   ....[14]....
        /*1040*/ 	.word	0x000007b0
        /*1044*/ 	.word	0x000000ff
        /*1048*/ 	.word	0x00028890
        /*104c*/ 	.short	0x0100
        /*104e*/ 	.byte	0x08
	.zero		1


	//   ....[15]....
        /*1050*/ 	.word	0x000007c0
        /*1054*/ 	.word	0x000000ff
        /*1058*/ 	.word	0x000288a0
        /*105c*/ 	.short	0x0100
        /*105e*/ 	.byte	0x08
	.zero		1


	//   ....[16]....
        /*1060*/ 	.word	0x000007d0
        /*1064*/ 	.word	0x000000ff
        /*1068*/ 	.word	0x00028898
        /*106c*/ 	.short	0x0100
        /*106e*/ 	.byte	0x08
	.zero		1


	//   ....[17]....
        /*1070*/ 	.word	0x000007e0
        /*1074*/ 	.word	0x000000ff
        /*1078*/ 	.word	0x000288a8
        /*107c*/ 	.short	0x0100
        /*107e*/ 	.byte	0x08
	.zero		1


	//   ....[18]....
        /*1080*/ 	.word	0x00000910
        /*1084*/ 	.word	0x000000ff
        /*1088*/ 	.word	0x000288b0
        /*108c*/ 	.short	0x0100
        /*108e*/ 	.byte	0x08
	.zero		1


	//   ....[19]....
        /*1090*/ 	.word	0x00000920
        /*1094*/ 	.word	0x000000ff
        /*1098*/ 	.word	0x000288c0
        /*109c*/ 	.short	0x0100
        /*109e*/ 	.byte	0x08
	.zero		1


	//   ....[20]....
        /*10a0*/ 	.word	0x00000930
        /*10a4*/ 	.word	0x000000ff
        /*10a8*/ 	.word	0x000288b8
        /*10ac*/ 	.short	0x0100
        /*10ae*/ 	.byte	0x08
	.zero		1


	//   ....[21]....
        /*10b0*/ 	.word	0x00000940
        /*10b4*/ 	.word	0x000000ff
        /*10b8*/ 	.word	0x000288c8
        /*10bc*/ 	.short	0x0100
        /*10be*/ 	.byte	0x08
	.zero		1


	//   ....[22]....
        /*10c0*/ 	.word	0x00003010
        /*10c4*/ 	.word	0x00000073
        /*10c8*/ 	.word	0x00028890
        /*10cc*/ 	.short	0x010a
        /*10ce*/ 	.byte	0x3f
	.zero		1


	//   ....[23]....
        /*10d0*/ 	.word	0x000061d0
        /*10d4*/ 	.word	0x00000073
        /*10d8*/ 	.word	0x00028890
        /*10dc*/ 	.short	0x010a
        /*10de*/ 	.byte	0x3f
	.zero		1


	//   ....[24]....
        /*10e0*/ 	.word	0x00009180
        /*10e4*/ 	.word	0x00000073
        /*10e8*/ 	.word	0x00028890
        /*10ec*/ 	.short	0x010a
        /*10ee*/ 	.byte	0x3f
	.zero		1


	//   ....[25]....
        /*10f0*/ 	.word	0x000096f0
        /*10f4*/ 	.word	0x00000020
        /*10f8*/ 	.word	0x00000000
        /*10fc*/ 	.short	0x0101
        /*10fe*/ 	.byte	0x3f
	.zero		1


	//   ....[26]....
        /*1100*/ 	.word	0x00009730
        /*1104*/ 	.word	0x00000073
        /*1108*/ 	.word	0x000288b0
        /*110c*/ 	.short	0x010a
        /*110e*/ 	.byte	0x3f
	.zero		1


	//   ....[27]....
        /*1110*/ 	.word	0x00009d10
        /*1114*/ 	.word	0x00000073
        /*1118*/ 	.word	0x00000000
        /*111c*/ 	.short	0x0101
        /*111e*/ 	.byte	0x3f
	.zero		1


	//   ....[28]....
        /*1120*/ 	.word	0x0000ac90
        /*1124*/ 	.word	0x00000012
        /*1128*/ 	.word	0x00028800
        /*112c*/ 	.short	0x010a
        /*112e*/ 	.byte	0x3f
	.zero		1


	//   ....[29]....
        /*1130*/ 	.word	0x0000ace0
        /*1134*/ 	.word	0x00000012
        /*1138*/ 	.word	0x00028800
        /*113c*/ 	.short	0x010a
        /*113e*/ 	.byte	0x3f
	.zero		1


	//   ....[30]....
        /*1140*/ 	.word	0x0000b6e0
        /*1144*/ 	.word	0x00000012
        /*1148*/ 	.word	0x00028800
        /*114c*/ 	.short	0x010a
        /*114e*/ 	.byte	0x3f
	.zero		1


	//   ....[31]....
        /*1150*/ 	.word	0x0000dc30
        /*1154*/ 	.word	0x00000012
        /*1158*/ 	.word	0x00028800
        /*115c*/ 	.short	0x010a
        /*115e*/ 	.byte	0x3f
	.zero		1


	//   ....[32]....
        /*1160*/ 	.word	0x0000fcb0
        /*1164*/ 	.word	0x00000014
        /*1168*/ 	.word	0x00028830
        /*116c*/ 	.short	0x010a
        /*116e*/ 	.byte	0x3f
	.zero		1


	//   ....[33]....
        /*1170*/ 	.word	0x0000fd20
        /*1174*/ 	.word	0x00000014
        /*1178*/ 	.word	0x00028830
        /*117c*/ 	.short	0x010a
        /*117e*/ 	.byte	0x3f
	.zero		1


	//   ....[34]....
        /*1180*/ 	.word	0x000107a0
        /*1184*/ 	.word	0x00000014
        /*1188*/ 	.word	0x00000000
        /*118c*/ 	.short	0x0101
        /*118e*/ 	.byte	0x3f
	.zero		1


	//   ....[35]....
        /*1190*/ 	.word	0x00014eb0
        /*1194*/ 	.word	0x0000000f
        /*1198*/ 	.word	0x00028830
        /*119c*/ 	.short	0x010a
        /*119e*/ 	.byte	0x3f
	.zero		1


	//   ....[36]....
        /*11a0*/ 	.word	0x00014f00
        /*11a4*/ 	.word	0x0000000f
        /*11a8*/ 	.word	0x00028830
        /*11ac*/ 	.short	0x010a
        /*11ae*/ 	.byte	0x3f
	.zero		1


	//   ....[37]....
        /*11b0*/ 	.word	0x00015220
        /*11b4*/ 	.word	0x0000000f
        /*11b8*/ 	.word	0x00028850
        /*11bc*/ 	.short	0x010a
        /*11be*/ 	.byte	0x3f
	.zero		1


	//   ....[38]....
        /*11c0*/ 	.word	0x00015260
        /*11c4*/ 	.word	0x0000000f
        /*11c8*/ 	.word	0x00028850
        /*11cc*/ 	.short	0x010a
        /*11ce*/ 	.byte	0x3f
	.zero		1


	//   ....[39]....
        /*11d0*/ 	.word	0x000160b0
        /*11d4*/ 	.word	0x0000002d
        /*11d8*/ 	.word	0x00000000
        /*11dc*/ 	.short	0x0101
        /*11de*/ 	.byte	0x3f
	.zero		1


	//   ....[40]....
        /*11e0*/ 	.word	0x00019e20
        /*11e4*/ 	.word	0x00000014
        /*11e8*/ 	.word	0x00000000
        /*11ec*/ 	.short	0x0101
        /*11ee*/ 	.byte	0x3f
	.zero		1


	//   ....[41]....
        /*11f0*/ 	.word	0x0001a890
        /*11f4*/ 	.word	0x0000000f
        /*11f8*/ 	.word	0x00028830
        /*11fc*/ 	.short	0x010a
        /*11fe*/ 	.byte	0x3f
	.zero		1


	//   ....[42]....
        /*1200*/ 	.word	0x0001a8e0
        /*1204*/ 	.word	0x0000000f
        /*1208*/ 	.word	0x00028830
        /*120c*/ 	.short	0x010a
        /*120e*/ 	.byte	0x3f
	.zero		1


	//   ....[43]....
        /*1210*/ 	.word	0x0001ac30
        /*1214*/ 	.word	0x0000000f
        /*1218*/ 	.word	0x00028850
        /*121c*/ 	.short	0x010a
        /*121e*/ 	.byte	0x3f
	.zero		1


	//   ....[44]....
        /*1220*/ 	.word	0x0001ac70
        /*1224*/ 	.word	0x0000000f
        /*1228*/ 	.word	0x00028850
        /*122c*/ 	.short	0x010a
        /*122e*/ 	.byte	0x3f
	.zero		1


	//   ....[45]....
        /*1230*/ 	.word	0x0001d450
        /*1234*/ 	.word	0x00000003
        /*1238*/ 	.word	0x00000000
        /*123c*/ 	.short	0x0101
        /*123e*/ 	.byte	0x3f
	.zero		1


	//   ....[46]....
        /*1240*/ 	.word	0x0001d6a0
        /*1244*/ 	.word	0x0000000e
        /*1248*/ 	.word	0x00000000
        /*124c*/ 	.short	0x0101
        /*124e*/ 	.byte	0x3f
	.zero		1


	//   ....[47]....
        /*1250*/ 	.word	0x0001de80
        /*1254*/ 	.word	0x0000000f
        /*1258*/ 	.word	0x00028830
        /*125c*/ 	.short	0x010a
        /*125e*/ 	.byte	0x3f
	.zero		1


	//   ....[48]....
        /*1260*/ 	.word	0x0001ded0
        /*1264*/ 	.word	0x0000000f
        /*1268*/ 	.word	0x00028830
        /*126c*/ 	.short	0x010a
        /*126e*/ 	.byte	0x3f
	.zero		1


	//   ....[49]....
        /*1270*/ 	.word	0x0001e220
        /*1274*/ 	.word	0x0000000f
        /*1278*/ 	.word	0x00028850
        /*127c*/ 	.short	0x010a
        /*127e*/ 	.byte	0x3f
	.zero		1


	//   ....[50]....
        /*1280*/ 	.word	0x0001e260
        /*1284*/ 	.word	0x0000000f
        /*1288*/ 	.word	0x00028850
        /*128c*/ 	.short	0x010a
        /*128e*/ 	.byte	0x3f
	.zero		1


	//   ....[51]....
        /*1290*/ 	.word	0x0001f0a0
        /*1294*/ 	.word	0x0000002d
        /*1298*/ 	.word	0x00000000
        /*129c*/ 	.short	0x0101
        /*129e*/ 	.byte	0x3f
	.zero		1


	//   ....[52]....
        /*12a0*/ 	.word	0x00022e40
        /*12a4*/ 	.word	0x0000000e
        /*12a8*/ 	.word	0x00000000
        /*12ac*/ 	.short	0x0101
        /*12ae*/ 	.byte	0x3f
	.zero		1


	//   ....[53]....
        /*12b0*/ 	.word	0x00023540
        /*12b4*/ 	.word	0x0000000d
        /*12b8*/ 	.word	0x00028850
        /*12bc*/ 	.short	0x010a
        /*12be*/ 	.byte	0x3f
	.zero		1


	//   ....[54]....
        /*12c0*/ 	.word	0x000235c0
        /*12c4*/ 	.word	0x0000000d
        /*12c8*/ 	.word	0x00028850
        /*12cc*/ 	.short	0x010a
        /*12ce*/ 	.byte	0x3f
	.zero		1


	//   ....[55]....
        /*12d0*/ 	.word	0x00023ca0
        /*12d4*/ 	.word	0x00000002
        /*12d8*/ 	.word	0x00000000
        /*12dc*/ 	.short	0x0101
        /*12de*/ 	.byte	0x3f
	.zero		1


	//   ....[56]....
        /*12e0*/ 	.word	0x00025fd0
        /*12e4*/ 	.word	0x00000000
        /*12e8*/ 	.word	0x00000000
        /*12ec*/ 	.short	0x0101
        /*12ee*/ 	.byte	0x3f
	.zero		1


	//   ....[57]....
        /*12f0*/ 	.word	0x00026830
        /*12f4*/ 	.word	0x0000000e
        /*12f8*/ 	.word	0x00000000
        /*12fc*/ 	.short	0x0101
        /*12fe*/ 	.byte	0x3f
	.zero		1


	//   ....[58]....
        /*1300*/ 	.word	0x0002a270
        /*1304*/ 	.word	0x00000013
        /*1308*/ 	.word	0x00028820
        /*130c*/ 	.short	0x010a
        /*130e*/ 	.byte	0x3f
	.zero		1


	//   ....[59]....
        /*1310*/ 	.word	0x0002a340
        /*1314*/ 	.word	0x00000008
        /*1318*/ 	.word	0x000288a0
        /*131c*/ 	.short	0x010a
        /*131e*/ 	.byte	0x3f
	.zero		1


	//   ....[60]....
        /*1320*/ 	.word	0x0002a580
        /*1324*/ 	.word	0x00000008
        /*1328*/ 	.word	0x000288c0
        /*132c*/ 	.short	0x010a
        /*132e*/ 	.byte	0x3f
	.zero		1


	//   ....[61]....
        /*1330*/ 	.word	0x0002a930
        /*1334*/ 	.word	0x00000006
        /*1338*/ 	.word	0x000288a0
        /*133c*/ 	.short	0x010a
        /*133e*/ 	.byte	0x3f
	.zero		1


	//   ....[62]....
        /*1340*/ 	.word	0x0002ab60
        /*1344*/ 	.word	0x00000006
        /*1348*/ 	.word	0x000288c0
        /*134c*/ 	.short	0x010a
        /*134e*/ 	.byte	0x3f
	.zero		1


	//   ....[63]....
        /*1350*/ 	.word	0x0002bf60
        /*1354*/ 	.word	0x00000002
        /*1358*/ 	.word	0x00028880
        /*135c*/ 	.short	0x010a
        /*135e*/ 	.byte	0x3f
	.zero		1


	//   ....[64]....
        /*1360*/ 	.word	0x0002c110
        /*1364*/ 	.word	0x00000002
        /*1368*/ 	.word	0x00028840
        /*136c*/ 	.short	0x010a
        /*136e*/ 	.byte	0x3f
	.zero		1


	//   ....[65]....
        /*1370*/ 	.word	0x0002cd60
        /*1374*/ 	.word	0x00000013
        /*1378*/ 	.word	0x00028800
        /*137c*/ 	.short	0x0107
        /*137e*/ 	.byte	0x3f
	.zero		1


	//   ....[66]....
        /*1380*/ 	.word	0x0002ce50
        /*1384*/ 	.word	0x00000013
        /*1388*/ 	.word	0x00028800
        /*138c*/ 	.short	0x0101
        /*138e*/ 	.byte	0x3f
	.zero		1


	//   ....[67]....
        /*1390*/ 	.word	0x0002ce70
        /*1394*/ 	.word	0x00000013
        /*1398*/ 	.word	0x00028820
        /*139c*/ 	.short	0x010a
        /*139e*/ 	.byte	0x3f
	.zero		1


	//   ....[68]....
        /*13a0*/ 	.word	0x0002d180
        /*13a4*/ 	.word	0x00000006
        /*13a8*/ 	.word	0x00028880
        /*13ac*/ 	.short	0x010a
        /*13ae*/ 	.byte	0x3f
	.zero		1


	//   ....[69]....
        /*13b0*/ 	.word	0x0002d3e0
        /*13b4*/ 	.word	0x00000006
        /*13b8*/ 	.word	0x00028840
        /*13bc*/ 	.short	0x010a
        /*13be*/ 	.byte	0x3f
	.zero		1


	//   ....[70]....
        /*13c0*/ 	.word	0x0002d6b0
        /*13c4*/ 	.word	0x00000014
        /*13c8*/ 	.word	0x00028870
        /*13cc*/ 	.short	0x010a
        /*13ce*/ 	.byte	0x3f
	.zero		1


	//   ....[71]....
        /*13d0*/ 	.word	0x0002d720
        /*13d4*/ 	.word	0x00000014
        /*13d8*/ 	.word	0x00028860
        /*13dc*/ 	.short	0x010a
        /*13de*/ 	.byte	0x3f
	.zero		1


	//   ....[72]....
        /*13e0*/ 	.word	0x0002dde0
        /*13e4*/ 	.word	0x00000014
        /*13e8*/ 	.word	0x00028850
        /*13ec*/ 	.short	0x0101
        /*13ee*/ 	.byte	0x3f
	.zero		1


	//   ....[73]....
        /*13f0*/ 	.word	0x0002de60
        /*13f4*/ 	.word	0x00000014
        /*13f8*/ 	.word	0x00000000
        /*13fc*/ 	.short	0x0101
        /*13fe*/ 	.byte	0x3f
	.zero		1


	//   ....[74]....
        /*1400*/ 	.word	0x0002e0a0
        /*1404*/ 	.word	0x00000012
        /*1408*/ 	.word	0x00028870
        /*140c*/ 	.short	0x010a
        /*140e*/ 	.byte	0x3f
	.zero		1


	//   ....[75]....
        /*1410*/ 	.word	0x0002e110
        /*1414*/ 	.word	0x00000012
        /*1418*/ 	.word	0x00028860
        /*141c*/ 	.short	0x010a
        /*141e*/ 	.byte	0x3f
	.zero		1


	//   ....[76]....
        /*1420*/ 	.word	0x0002e770
        /*1424*/ 	.word	0x00000012
        /*1428*/ 	.word	0x00028850
        /*142c*/ 	.short	0x0101
        /*142e*/ 	.byte	0x3f
	.zero		1


	//   ....[77]....
        /*1430*/ 	.word	0x0002e7c0
        /*1434*/ 	.word	0x00000012
        /*1438*/ 	.word	0x00000000
        /*143c*/ 	.short	0x0101
        /*143e*/ 	.byte	0x3f
	.zero		1


	//   ....[78]....
        /*1440*/ 	.word	0x0002faf0
        /*1444*/ 	.word	0x00000000
        /*1448*/ 	.word	0x00028820
        /*144c*/ 	.short	0x010a
        /*144e*/ 	.byte	0x3f
	.zero		1


	//   ....[79]....
        /*1450*/ 	.word	0x0002fca0
        /*1454*/ 	.word	0x00000006
        /*1458*/ 	.word	0x00000000
        /*145c*/ 	.short	0x010a
        /*145e*/ 	.byte	0x3f
	.zero		1


	//   ....[80]....
        /*1460*/ 	.word	0x0002fd10
        /*1464*/ 	.word	0x00000007
        /*1468*/ 	.word	0x00000000
        /*146c*/ 	.short	0x010a
        /*146e*/ 	.byte	0x3f
	.zero		1


	//   ....[81]....
        /*1470*/ 	.word	0x0002fd70
        /*1474*/ 	.word	0x00000004
        /*1478*/ 	.word	0x00028860
        /*147c*/ 	.short	0x010a
        /*147e*/ 	.byte	0x3f
	.zero		1


	//   ....[82]....
        /*1480*/ 	.word	0x0002fdc0
        /*1484*/ 	.word	0x00000003
        /*1488*/ 	.word	0x00028860
        /*148c*/ 	.short	0x010a
        /*148e*/ 	.byte	0x3f
	.zero		1


	//   ....[83]....
        /*1490*/ 	.word	0x0002fe00
        /*1494*/ 	.word	0x00000004
        /*1498*/ 	.word	0x00028880
        /*149c*/ 	.short	0x010a
        /*149e*/ 	.byte	0x3f
	.zero		1


	//   ....[84]....
        /*14a0*/ 	.word	0x0002fe20
        /*14a4*/ 	.word	0x00000003
        /*14a8*/ 	.word	0x00028880
        /*14ac*/ 	.short	0x010a
        /*14ae*/ 	.byte	0x3f
	.zero		1


	//   ....[85]....
        /*14b0*/ 	.word	0x0002fe80
        /*14b4*/ 	.word	0x00000073
        /*14b8*/ 	.word	0x00028890
        /*14bc*/ 	.short	0x010a
        /*14be*/ 	.byte	0x3f
	.zero		1


	//   ....[86]....
        /*14c0*/ 	.word	0x0002fed0
        /*14c4*/ 	.word	0x00000073
        /*14c8*/ 	.word	0x00028890
        /*14cc*/ 	.short	0x010a
        /*14ce*/ 	.byte	0x3f
	.zero		1


	//   ....[87]....
        /*14d0*/ 	.word	0x0002ff20
        /*14d4*/ 	.word	0x00000073
        /*14d8*/ 	.word	0x00028890
        /*14dc*/ 	.short	0x010a
        /*14de*/ 	.byte	0x3f
	.zero		1


	//   ....[88]....
        /*14e0*/ 	.word	0x0002ff70
        /*14e4*/ 	.word	0x00000073
        /*14e8*/ 	.word	0x000288b0
        /*14ec*/ 	.short	0x010a
        /*14ee*/ 	.byte	0x3f
	.zero		1


	//   ....[89]....
        /*14f0*/ 	.word	0x00030440
        /*14f4*/ 	.word	0x00000012
        /*14f8*/ 	.word	0x00028800
        /*14fc*/ 	.short	0x010a
        /*14fe*/ 	.byte	0x3f
	.zero		1


	//   ....[90]....
        /*1500*/ 	.word	0x00030930
        /*1504*/ 	.word	0x00000012
        /*1508*/ 	.word	0x00028800
        /*150c*/ 	.short	0x010a
        /*150e*/ 	.byte	0x3f
	.zero		1


	//   ....[91]....
        /*1510*/ 	.word	0x00030980
        /*1514*/ 	.word	0x00000014
        /*1518*/ 	.word	0x00028830
        /*151c*/ 	.short	0x010a
        /*151e*/ 	.byte	0x3f
	.zero		1


	//   ....[92]....
        /*1520*/ 	.word	0x000309d0
        /*1524*/ 	.word	0x0000000f
        /*1528*/ 	.word	0x00028830
        /*152c*/ 	.short	0x010a
        /*152e*/ 	.byte	0x3f
	.zero		1


	//   ....[93]....
        /*1530*/ 	.word	0x00030a20
        /*1534*/ 	.word	0x0000000f
        /*1538*/ 	.word	0x00028850
        /*153c*/ 	.short	0x010a
        /*153e*/ 	.byte	0x3f
	.zero		1


	//   ....[94]....
        /*1540*/ 	.word	0x00030a70
        /*1544*/ 	.word	0x0000000f
        /*1548*/ 	.word	0x00028830
        /*154c*/ 	.short	0x010a
        /*154e*/ 	.byte	0x3f
	.zero		1


	//   ....[95]....
        /*1550*/ 	.word	0x00030ac0
        /*1554*/ 	.word	0x0000000f
        /*1558*/ 	.word	0x00028850
        /*155c*/ 	.short	0x010a
        /*155e*/ 	.byte	0x3f
	.zero		1


	//   ....[96]....
        /*1560*/ 	.word	0x00030b10
        /*1564*/ 	.word	0x0000000f
        /*1568*/ 	.word	0x00028830
        /*156c*/ 	.short	0x010a
        /*156e*/ 	.byte	0x3f
	.zero		1


	//   ....[97]....
        /*1570*/ 	.word	0x00030b60
        /*1574*/ 	.word	0x0000000f
        /*1578*/ 	.word	0x00028850
        /*157c*/ 	.short	0x010a
        /*157e*/ 	.byte	0x3f
	.zero		1


	//   ....[98]....
        /*1580*/ 	.word	0x00030bb0
        /*1584*/ 	.word	0x0000000d
        /*1588*/ 	.word	0x00028850
        /*158c*/ 	.short	0x010a
        /*158e*/ 	.byte	0x3f
	.zero		1


	//   ....[99]....
        /*1590*/ 	.word	0x00033550
        /*1594*/ 	.word	0x00000013
        /*1598*/ 	.word	0x00028820
        /*159c*/ 	.short	0x010a
        /*159e*/ 	.byte	0x3f
	.zero		1


	//   ....[100]....
        /*15a0*/ 	.word	0x000335a0
        /*15a4*/ 	.word	0x00000008
        /*15a8*/ 	.word	0x000288a0
        /*15ac*/ 	.short	0x010a
        /*15ae*/ 	.byte	0x3f
	.zero		1


	//   ....[101]....
        /*15b0*/ 	.word	0x000335f0
        /*15b4*/ 	.word	0x00000008
        /*15b8*/ 	.word	0x000288c0
        /*15bc*/ 	.short	0x010a
        /*15be*/ 	.byte	0x3f
	.zero		1


	//   ....[102]....
        /*15c0*/ 	.word	0x00033640
        /*15c4*/ 	.word	0x00000006
        /*15c8*/ 	.word	0x000288a0
        /*15cc*/ 	.short	0x010a
        /*15ce*/ 	.byte	0x3f
	.zero		1


	//   ....[103]....
        /*15d0*/ 	.word	0x00033690
        /*15d4*/ 	.word	0x00000006
        /*15d8*/ 	.word	0x000288c0
        /*15dc*/ 	.short	0x010a
        /*15de*/ 	.byte	0x3f
	.zero		1


	//   ....[104]....
        /*15e0*/ 	.word	0x00033830
        /*15e4*/ 	.word	0x00000002
        /*15e8*/ 	.word	0x00028880
        /*15ec*/ 	.short	0x010a
        /*15ee*/ 	.byte	0x3f
	.zero		1


	//   ....[105]....
        /*15f0*/ 	.word	0x00033880
        /*15f4*/ 	.word	0x00000002
        /*15f8*/ 	.word	0x00028840
        /*15fc*/ 	.short	0x010a
        /*15fe*/ 	.byte	0x3f
	.zero		1


	//   ....[106]....
        /*1600*/ 	.word	0x00034320
        /*1604*/ 	.word	0x00000013
        /*1608*/ 	.word	0x00028820
        /*160c*/ 	.short	0x010a
        /*160e*/ 	.byte	0x3f
	.zero		1


	//   ....[107]....
        /*1610*/ 	.word	0x00034370
        /*1614*/ 	.word	0x00000006
        /*1618*/ 	.word	0x00028880
        /*161c*/ 	.short	0x010a
        /*161e*/ 	.byte	0x3f
	.zero		1


	//   ....[108]....
        /*1620*/ 	.word	0x000343c0
        /*1624*/ 	.word	0x00000006
        /*1628*/ 	.word	0x00028840
        /*162c*/ 	.short	0x010a
        /*162e*/ 	.byte	0x3f
	.zero		1


	//   ....[109]....
        /*1630*/ 	.word	0x00034410
        /*1634*/ 	.word	0x00000014
        /*1638*/ 	.word	0x00028870
        /*163c*/ 	.short	0x010a
        /*163e*/ 	.byte	0x3f
	.zero		1


	//   ....[110]....
        /*1640*/ 	.word	0x00034460
        /*1644*/ 	.word	0x00000014
        /*1648*/ 	.word	0x00028860
        /*164c*/ 	.short	0x010a
        /*164e*/ 	.byte	0x3f
	.zero		1


	//   ....[111]....
        /*1650*/ 	.word	0x000344b0
        /*1654*/ 	.word	0x00000012
        /*1658*/ 	.word	0x00028870
        /*165c*/ 	.short	0x010a
        /*165e*/ 	.byte	0x3f
	.zero		1


	//   ....[112]....
        /*1660*/ 	.word	0x00034500
        /*1664*/ 	.word	0x00000012
        /*1668*/ 	.word	0x00028860
        /*166c*/ 	.short	0x010a
        /*166e*/ 	.byte	0x3f
	.zero		1


	//   ....[113]....
        /*1670*/ 	.word	0x00035080
        /*1674*/ 	.word	0x00000000
        /*1678*/ 	.word	0x00028820
        /*167c*/ 	.short	0x010a
        /*167e*/ 	.byte	0x3f
	.zero		1


	//   ....[114]....
        /*1680*/ 	.word	0x00035220
        /*1684*/ 	.word	0x00000006
        /*1688*/ 	.word	0x00000000
        /*168c*/ 	.short	0x010a
        /*168e*/ 	.byte	0x3f
	.zero		1


	//   ....[115]....
        /*1690*/ 	.word	0x00035270
        /*1694*/ 	.word	0x00000007
        /*1698*/ 	.word	0x00000000
        /*169c*/ 	.short	0x010a
        /*169e*/ 	.byte	0x3f
	.zero		1


	//   ....[116]....
        /*16a0*/ 	.word	0x000352c0
        /*16a4*/ 	.word	0x00000004
        /*16a8*/ 	.word	0x00028860
        /*16ac*/ 	.short	0x010a
        /*16ae*/ 	.byte	0x3f
	.zero		1


	//   ....[117]....
        /*16b0*/ 	.word	0x00035310
        /*16b4*/ 	.word	0x00000003
        /*16b8*/ 	.word	0x00028860
        /*16bc*/ 	.short	0x010a
        /*16be*/ 	.byte	0x3f
	.zero		1


	//   ....[118]....
        /*16c0*/ 	.word	0x00035360
        /*16c4*/ 	.word	0x00000004
        /*16c8*/ 	.word	0x00028880
        /*16cc*/ 	.short	0x010a
        /*16ce*/ 	.byte	0x3f
	.zero		1


	//----- nvinfo : EIATTR_NUM_MBARRIERS
	.align		4
.L_244:
        /*16d0*/ 	.byte	0x03, 0x38
        /*16d2*/ 	.short	0x0016


	//----- nvinfo : EIATTR_EXIT_INSTR_OFFSETS
	.align		4
        /*16d4*/ 	.byte	0x04, 0x1c
        /*16d6*/ 	.short	(.L_246 - .L_245)


	//   ....[0]....
.L_245:
        /*16d8*/ 	.word	0x0002fe70


	//----- nvinfo : EIATTR_MAX_THREADS
	.align		4
.L_246:
        /*16dc*/ 	.byte	0x04, 0x05
        /*16de*/ 	.short	(.L_248 - .L_247)
.L_247:
        /*16e0*/ 	.word	0x00000180
        /*16e4*/ 	.word	0x00000001
        /*16e8*/ 	.word	0x00000001


	//----- nvinfo : EIATTR_CRS_STACK_SIZE
	.align		4
.L_248:
        /*16ec*/ 	.byte	0x04, 0x1e
        /*16ee*/ 	.short	(.L_250 - .L_249)
.L_249:
        /*16f0*/ 	.word	0x00000000


	//----- nvinfo : EIATTR_CBANK_PARAM_SIZE
	.align		4
.L_250:
        /*16f4*/ 	.byte	0x03, 0x19
        /*16f6*/ 	.short	0x0af0


	//----- nvinfo : EIATTR_PARAM_CBANK
	.align		4
        /*16f8*/ 	.byte	0x04, 0x0a
        /*16fa*/ 	.short	(.L_252 - .L_251)
	.align		4
.L_251:
        /*16fc*/ 	.word	index@(.nv.constant0._ZN7cutlass13device_kernelIN5flash11enable_sm90INS1_16FlashAttnFwdSm90INS1_25CollectiveMainloopFwdSm90ILi2EN4cute5tupleIJNS5_1CILi1EEES8_S8_EEENS6_IJNS7_ILi128EEENS7_ILi192EEESA_EEELi128ENS_12float_e4m3_tEfNS_4arch4Sm90ELb0ELb1ELb1ELb1ELb0ELb1ELb0ELb1ELb1ELb1ELb1ELb0EEENS1_21CollectiveEpilogueFwdINS6_IJSA_SA_SB_EEES9_NS_10bfloat16_tESF_Li256ELb1ELb1ELb1ELb1EEENS1_36VarlenDynamicPersistentTileSchedulerILi128ELi192ELi256ELi128ELb1ELb1ELb1ELb1ELb0ELb1EEEEEEEEEvNT_6ParamsE)
        /*1700*/ 	.short	0x0210
        /*1702*/ 	.short	0x0af0


	//----- nvinfo : EIATTR_SW_WAR
	.align		4
.L_252:
        /*1704*/ 	.byte	0x04, 0x36
        /*1706*/ 	.short	(.L_254 - .L_253)
.L_253:
        /*1708*/ 	.word	0x00000008
.L_254:


//--------------------- .nv.info._ZN7cutlass13device_kernelIN5flash11enable_sm90INS1_16FlashAttnFwdSm90INS1_25CollectiveMainloopFwdSm90ILi2EN4cute5tupleIJNS5_1CILi1EEES8_S8_EEENS6_IJNS7_ILi128EEENS7_ILi224EEESA_EEELi128ENS_12float_e4m3_tEfNS_4arch4Sm90ELb1ELb0ELb1ELb0ELb0ELb0ELb0ELb1ELb1ELb1ELb1ELb0EEENS1_21CollectiveEpilogueFwdINS6_IJSA_SA_SB_EEES9_NS_10bfloat16_tESF_Li256ELb0ELb1ELb1ELb1EEENS1_19SingleTileSchedulerILb0ELb1ELb1ELi128EEEEEEEEEvNT_6ParamsE --------------------------
	.section	.nv.info._ZN7cutlass13device_kernelIN5flash11enable_sm90INS1_16FlashAttnFwdSm90INS1_25CollectiveMainloopFwdSm90ILi2EN4cute5tupleIJNS5_1CILi1EEES8_S8_EEENS6_IJNS7_ILi128EEENS7_ILi224EEESA_EEELi128ENS_12float_e4m3_tEfNS_4arch4Sm90ELb1ELb0ELb1ELb0ELb0ELb0ELb0ELb1ELb1ELb1ELb1ELb0EEENS1_21CollectiveEpilogueFwdINS6_IJSA_SA_SB_EEES9_NS_10bfloat16_tESF_Li256ELb0ELb1ELb1ELb1EEENS1_19SingleTileSchedulerILb0ELb1ELb1ELi128EEEEEEEEEvNT_6ParamsE,"",@"SHT_CUDA_INFO"
	.sectionflags	@""
	.align	4


	//----- nvinfo : EIATTR_CUDA_API_VERSION
	.align		4
        /*0000*/ 	.byte	0x04, 0x37
        /*0002*/ 	.short	(.L_256 - .L_255)
.L_255:
        /*0004*/ 	.word	0x00000082


	//----- nvinfo : EIATTR_KPARAM_INFO
	.align		4
.L_256:
        /*0008*/ 	.byte	0x04, 0x17
        /*000a*/ 	.short	(.L_258 - .L_257)
.L_257:
        /*000c*/ 	.word	0x00000000
        /*0010*/ 	.short	0x0000
        /*0012*/ 	.short	0x0070
        /*0014*/ 	.byte	0x00, 0xf0, 0x01, 0x28


	//----- nvinfo : EIATTR_SPARSE_MMA_MASK
	.align		4
.L_258:
        /*0018*/ 	.byte	0x03, 0x50
        /*001a*/ 	.short	0x0000


	//----- nvinfo : EIATTR_MAXREG_COUNT
	.align		4
        /*001c*/ 	.byte	0x03, 0x1b
        /*001e*/ 	.short	0x00a8


	//----- nvinfo : EIATTR_NUM_BARRIERS
	.align		4
        /*0020*/ 	.byte	0x02, 0x4c
        /*0022*/ 	.byte	0x10
	.zero		1


	//----- nvinfo : EIATTR_EXTERNS
	.align		4
        /*0024*/ 	.byte	0x04, 0x0f
        /*0026*/ 	.short	(.L_260 - .L_259)


	//   ....[0]....
	.align		4
.L_259:
        /*0028*/ 	.word	index@(__assertfail)


	//----- nvinfo : EIATTR_ANNOTATIONS
	.align		4
.L_260:
        /*002c*/ 	.byte	0x04, 0x55
        /*002e*/ 	.short	(.L_262 - .L_261)


	//   ....[0]....
.L_261:
        /* <DEDUP_REMOVED lines=14> */


	//----- nvinfo : EIATTR_MERCURY_ISA_VERSION
	.align		4
.L_262:
        /*00f8*/ 	.byte	0x03, 0x5f
        /*00fa*/ 	.short	0x0101


	//----- nvinfo : EIATTR_INT_WARP_WIDE_INSTR_OFFSETS
	.align		4
        /*00fc*/ 	.byte	0x04, 0x31
        /*00fe*/ 	.short	(.L_264 - .L_263)


	//   ....[0]....
.L_263:
        /*0100*/ 	.word	0x00000120


	//   ....[1]....
        /*0104*/ 	.word	0x000001c0


	//   ....[2]....
        /*0108*/ 	.word	0x00000230


	//----- nvinfo : EIATTR_COOP_GROUP_MASK_REGIDS
	.align		4
.L_264:
        /*010c*/ 	.byte	0x04, 0x29
        /*010e*/ 	.short	(.L_266 - .L_265)


	//   ....[0]....
.L_265:
        /*0110*/ 	.word	0xffffffff


	//   ....[1]....
        /*0114*/ 	.word	0xffffffff


	//   ....[2]....
        /*0118*/ 	.word	0xffffffff


	//   ....[3]....
        /*011c*/ 	.word	0xffffffff


	//   ....[4]....
        /*0120*/ 	.word	0xffffffff


	//   ....[5]....
        /*0124*/ 	.word	0xffffffff


	//   ....[6]....
        /*0128*/ 	.word	0xffffffff


	//   ....[7]....
        /*012c*/ 	.word	0xffffffff


	//   ....[8]....
        /*0130*/ 	.word	0xffffffff


	//   ....[9]....
        /*0134*/ 	.word	0xffffffff


	//   ....[10]....
        /*0138*/ 	.word	0xffffffff


	//   ....[11]....
        /*013c*/ 	.word	0xffffffff


	//   ....[12]....
        /*0140*/ 	.word	0xffffffff


	//   ....[13]....
        /*0144*/ 	.word	0xffffffff


	//   ....[14]....
        /*0148*/ 	.word	0xffffffff


	//   ....[15]....
        /*014c*/ 	.word	0xffffffff


	//   ....[16]....
        /*0150*/ 	.word	0xffffffff


	//   ....[17]....
        /*0154*/ 	.word	0xffffffff


	//   ....[18]....
        /*0158*/ 	.word	0xffffffff


	//   ....[19]....
        /*015c*/ 	.word	0xffffffff


	//   ....[20]....
        /*0160*/ 	.word	0xffffffff


	//   ....[21]....
        /*0164*/ 	.word	0xffffffff


	//   ....[22]....
        /*0168*/ 	.word	0xffffffff


	//   ....[23]....
        /*016c*/ 	.word	0xffffffff


	//   ....[24]....
        /*0170*/ 	.word	0xffffffff


	//   ....[25]....
        /*0174*/ 	.word	0xffffffff


	//   ....[26]....
        /*0178*/ 	.word	0xffffffff


	//   ....[27]....
        /*017c*/ 	.word	0xffffffff


	//   ....[28]....
        /*0180*/ 	.word	0xffffffff


	//   ....[29]....
        /*0184*/ 	.word	0xffffffff


	//   ....[30]....
        /*0188*/ 	.word	0xffffffff


	//   ....[31]....
        /*018c*/ 	.word	0xffffffff


	//   ....[32]....
        /*0190*/ 	.word	0xffffffff


	//   ....[33]....
        /*0194*/ 	.word	0xffffffff


	//   ....[34]....
        /*0198*/ 	.word	0xffffffff


	//   ....[35]....
        /*019c*/ 	.word	0xffffffff


	//   ....[36]....
        /*01a0*/ 	.word	0xffffffff


	//   ....[37]....
        /*01a4*/ 	.word	0xffffffff


	//   ....[38]....
        /*01a8*/ 	.word	0xffffffff


	//   ....[39]....
        /*01ac*/ 	.word	0xffffffff


	//   ....[40]....
        /*01b0*/ 	.word	0xffffffff


	//   ....[41]....
        /*01b4*/ 	.word	0xffffffff


	//   ....[42]....
        /*01b8*/ 	.word	0xffffffff


	//   ....[43]....
        /*01bc*/ 	.word	0xffffffff


	//   ....[44]....
        /*01c0*/ 	.word	0xffffffff


	//   ....[45]....
        /*01c4*/ 	.word	0xffffffff


	//   ....[46]....
        /*01c8*/ 	.word	0xffffffff


	//   ....[47]....
        /*01cc*/ 	.word	0xffffffff


	//   ....[48]....
        /*01d0*/ 	.word	0xffffffff


	//   ....[49]....
        /*01d4*/ 	.word	0xffffffff


	//   ....[50]....
        /*01d8*/ 	.word	0xffffffff


	//   ....[51]....
        /*01dc*/ 	.word	0xffffffff


	//   ....[52]....
        /*01e0*/ 	.word	0xffffffff


	//   ....[53]....
        /*01e4*/ 	.word	0xffffffff


	//   ....[54]....
        /*01e8*/ 	.word	0xffffffff


	//   ....[55]....
        /*01ec*/ 	.word	0xffffffff


	//   ....[56]....
        /*01f0*/ 	.word	0xffffffff


	//   ....[57]....
        /*01f4*/ 	.word	0xffffffff


	//   ....[58]....
        /*01f8*/ 	.word	0xffffffff


	//   ....[59]....
        /*01fc*/ 	.word	0xffffffff


	//   ....[60]....
        /*0200*/ 	.word	0xffffffff


	//   ....[61]....
        /*0204*/ 	.word	0xffffffff


	//   ....[62]....
        /*0208*/ 	.word	0xffffffff


	//   ....[63]....
        /*020c*/ 	.word	0xffffffff


	//   ....[64]....
        /*0210*/ 	.word	0xffffffff


	//   ....[65]....
        /*0214*/ 	.word	0xffffffff


	//   ....[66]....
        /*0218*/ 	.word	0xffffffff


	//   ....[67]....
        /*021c*/ 	.word	0xffffffff


	//   ....[68]....
        /*0220*/ 	.word	0xffffffff


	//   ....[69]....
        /*0224*/ 	.word	0xffffffff


	//   ....[70]....
        /*0228*/ 	.word	0xffffffff


	//   ....[71]....
        /*022c*/ 	.word	0xffffffff


	//   ....[72]....
        /*0230*/ 	.word	0xffffffff


	//   ....[73]....
        /*0234*/ 	.word	0xffffffff


	//   ....[74]....
        /*0238*/ 	.word	0xffffffff


	//   ....[75]....
        /*023c*/ 	.word	0xffffffff


	//   ....[76]....
        /*0240*/ 	.word	0xffffffff


	//   ....[77]....
        /*0244*/ 	.word	0xffffffff


	//   ....[78]....
        /*0248*/ 	.word	0xffffffff


	//   ....[79]....
        /*024c*/ 	.word	0xffffffff


	//   ....[80]....
        /*0250*/ 	.word	0xffffffff


	//   ....[81]....
        /*0254*/ 	.word	0xffffffff


	//   ....[82]....
        /*0258*/ 	.word	0xffffffff


	//   ....[83]....
        /*025c*/ 	.word	0xffffffff


	//   ....[84]....
        /*0260*/ 	.word	0xffffffff


	//   ....[85]....
        /*0264*/ 	.word	0xffffffff


	//   ....[86]....
        /*0268*/ 	.word	0xffffffff


	//   ....[87]....
        /*026c*/ 	.word	0xffffffff


	//   ....[88]....
        /*0270*/ 	.word	0xffffffff


	//   ....[89]....
        /*0274*/ 	.word	0xffffffff


	//   ....[90]....
        /*0278*/ 	.word	0xffffffff


	//   ....[91]....
        /*027c*/ 	.word	0xffffffff


	//   ....[92]....
        /*0280*/ 	.word	0xffffffff


	//   ....[93]....
        /*0284*/ 	.word	0xffffffff


	//   ....[94]....
        /*0288*/ 	.word	0xffffffff


	//   ....[95]....
        /*028c*/ 	.word	0xffffffff


	//   ....[96]....
        /*0290*/ 	.word	0xffffffff


	//   ....[97]....
        /*0294*/ 	.word	0xffffffff


	//   ....[98]....
        /*0298*/ 	.word	0xffffffff


	//   ....[99]....
        /*029c*/ 	.word	0xffffffff


	//   ....[100]....
        /*02a0*/ 	.word	0xffffffff


	//   ....[101]....
        /*02a4*/ 	.word	0xffffffff


	//   ....[102]....
        /*02a8*/ 	.word	0xffffffff


	//   ....[103]....
        /*02ac*/ 	.word	0xffffffff


	//   ....[104]....
        /*02b0*/ 	.word	0xffffffff


	//   ....[105]....
        /*02b4*/ 	.word	0xffffffff


	//   ....[106]....
        /*02b8*/ 	.word	0xffffffff


	//   ....[107]....
        /*02bc*/ 	.word	0xffffffff


	//   ....[108]....
        /*02c0*/ 	.word	0xffffffff


	//   ....[109]....
        /*02c4*/ 	.word	0xffffffff


	//   ....[110]....
        /*02c8*/ 	.word	0xffffffff


	//   ....[111]....
        /*02cc*/ 	.word	0xffffffff


	//   ....[112]....
        /*02d0*/ 	.word	0xffffffff


	//   ....[113]....
        /*02d4*/ 	.word	0xffffffff


	//   ....[114]....
        /*02d8*/ 	.word	0xffffffff


	//   ....[115]....
        /*02dc*/ 	.word	0xffffffff


	//   ....[116]....
        /*02e0*/ 	.word	0xffffffff


	//   ....[117]....
        /*02e4*/ 	.word	0xffffffff


	//   ....[118]....
        /*02e8*/ 	.word	0xffffffff


	//   ....[119]....
        /*02ec*/ 	.word	0x0500000f


	//   ....[120]....
        /*02f0*/ 	.word	0x0500000f


	//   ....[121]....
        /*02f4*/ 	.word	0x0500000f


	//   ....[122]....
        /*02f8*/ 	.word	0x0500000f


	//   ....[123]....
        /*02fc*/ 	.word	0x0500000f


	//   ....[124]....
        /*0300*/ 	.word	0x0500000f


	//   ....[125]....
        /*0304*/ 	.word	0x0500000f


	//   ....[126]....
        /*0308*/ 	.word	0x0500000f


	//   ....[127]....
        /*030c*/ 	.word	0x0500000f


	//   ....[128]....
        /*0310*/ 	.word	0x0500000f


	//   ....[129]....
        /*0314*/ 	.word	0x0500000f


	//   ....[130]....
        /*0318*/ 	.word	0x0500000f


	//   ....[131]....
        /*031c*/ 	.word	0x0500000f


	//   ....[132]....
        /*0320*/ 	.word	0x0500000f


	//   ....[133]....
        /*0324*/ 	.word	0x0500000f


	//   ....[134]....
        /*0328*/ 	.word	0x0500000f


	//   ....[135]....
        /*032c*/ 	.word	0x0500000f


	//----- nvinfo : EIATTR_COOP_GROUP_INSTR_OFFSETS
	.align		4
.L_266:
        /*0330*/ 	.byte	0x04, 0x28
        /*0332*/ 	.short	(.L_268 - .L_267)


	//   ....[0]....
.L_267:
        /*0334*/ 	.word	0x00000060


	//   ....[1]....
        /*0338*/ 	.word	0x00000130


	//   ....[2]....
        /*033c*/ 	.word	0x000001e0


	//   ....[3]....
        /*0340*/ 	.word	0x000003a0


	//   ....[4]....
        /*0344*/ 	.word	0x00000500


	//   ....[5]....
        /*0348*/ 	.word	0x00000620


	//   ....[6]....
        /*034c*/ 	.word	0x00000780


	//   ....[7]....
        /*0350*/ 	.word	0x000011c0


	//   ....[8]....
        /*0354*/ 	.word	0x000029e0


	//   ....[9]....
        /*0358*/ 	.word	0x00002a20


	//   ....[10]....
        /*035c*/ 	.word	0x00003b90


	//   ....[11]....
        /*0360*/ 	.word	0x00003c20


	//   ....[12]....
        /*0364*/ 	.word	0x00004cd0


	//   ....[13]....
        /*0368*/ 	.word	0x00004d70


	//   ....[14]....
        /*036c*/ 	.word	0x000076f0


	//   ....[15]....
        /*0370*/ 	.word	0x00007a80


	//   ....[16]....
        /*0374*/ 	.word	0x00008c90


	//   ....[17]....
        /*0378*/ 	.word	0x00008d20


	//   ....[18]....
        /*037c*/ 	.word	0x00009f10


	//   ....[19]....
        /*0380*/ 	.word	0x00009f90


	//   ....[20]....
        /*0384*/ 	.word	0x0000dec0


	//   ....[21]....
        /*0388*/ 	.word	0x0000def0


	//   ....[22]....
        /*038c*/ 	.word	0x0000df60


	//   ....[23]....
        /*0390*/ 	.word	0x0000df70


	//   ....[24]....
        /*0394*/ 	.word	0x000101a0


	//   ....[25]....
        /*0398*/ 	.word	0x000101c0


	//   ....[26]....
        /*039c*/ 	.word	0x00010220


	//   ....[27]....
        /*03a0*/ 	.word	0x00010230


	//   ....[28]....
        /*03a4*/ 	.word	0x00011050


	//   ....[29]....
        /*03a8*/ 	.word	0x00011060


	//   ....[30]....
        /*03ac*/ 	.word	0x00011070


	//   ....[31]....
        /*03b0*/ 	.word	0x00011090


	//   ....[32]....
        /*03b4*/ 	.word	0x000110a0


	//   ....[33]....
        /*03b8*/ 	.word	0x000110b0


	//   ....[34]....
        /*03bc*/ 	.word	0x000110c0


	//   ....[35]....
        /*03c0*/ 	.word	0x000110e0


	//   ....[36]....
        /*03c4*/ 	.word	0x000110f0


	//   ....[37]....
        /*03c8*/ 	.word	0x00011100


	//   ....[38]....
        /*03cc*/ 	.word	0x00011110


	//   ....[39]....
        /*03d0*/ 	.word	0x00011120


	//   ....[40]....
        /*03d4*/ 	.word	0x00011130


	//   ....[41]....
        /*03d8*/ 	.word	0x00011140


	//   ....[42]....
        /*03dc*/ 	.word	0x00011150


	//   ....[43]....
        /*03e0*/ 	.word	0x00011160


	//   ....[44]....
        /*03e4*/ 	.word	0x00011170


	//   ....[45]....
        /*03e8*/ 	.word	0x00011180


	//   ....[46]....
        /*03ec*/ 	.word	0x00011190


	//   ....[47]....
        /*03f0*/ 	.word	0x000111a0


	//   ....[48]....
        /*03f4*/ 	.word	0x000111b0


	//   ....[49]....
        /*03f8*/ 	.word	0x000111c0


	//   ....[50]....
        /*03fc*/ 	.word	0x000111d0


	//   ....[51]....
        /*0400*/ 	.word	0x000111e0


	//   ....[52]....
        /*0404*/ 	.word	0x000111f0


	//   ....[53]....
        /*0408*/ 	.word	0x00011200


	//   ....[54]....
        /*040c*/ 	.word	0x00011210


	//   ....[55]....
        /*0410*/ 	.word	0x00011220


	//   ....[56]....
        /*0414*/ 	.word	0x00011230


	//   ....[57]....
        /*0418*/ 	.word	0x00011250


	//   ....[58]....
        /*041c*/ 	.word	0x00011260


	//   ....[59]....
        /*0420*/ 	.word	0x00011270


	//   ....[60]....
        /*0424*/ 	.word	0x00011290


	//   ....[61]....
        /*0428*/ 	.word	0x000112a0


	//   ....[62]....
        /*042c*/ 	.word	0x000112b0


	//   ....[63]....
        /*0430*/ 	.word	0x000112d0


	//   ....[64]....
        /*0434*/ 	.word	0x000112f0


	//   ....[65]....
        /*0438*/ 	.word	0x00011300


	//   ....[66]....
        /*043c*/ 	.word	0x00011320


	//   ....[67]....
        /*0440*/ 	.word	0x00011350


	//   ....[68]....
        /*0444*/ 	.word	0x00011360


	//   ....[69]....
        /*0448*/ 	.word	0x00011370


	//   ....[70]....
        /*044c*/ 	.word	0x00011390


	//   ....[71]....
        /*0450*/ 	.word	0x000113a0


	//   ....[72]....
        /*0454*/ 	.word	0x000113b0


	//   ....[73]....
        /*0458*/ 	.word	0x000113c0


	//   ....[74]....
        /*045c*/ 	.word	0x000113d0


	//   ....[75]....
        /*0460*/ 	.word	0x000113e0


	//   ....[76]....
        /*0464*/ 	.word	0x00011400


	//   ....[77]....
        /*0468*/ 	.word	0x00011430


	//   ....[78]....
        /*046c*/ 	.word	0x00011460


	//   ....[79]....
        /*0470*/ 	.word	0x00011490


	//   ....[80]....
        /*0474*/ 	.word	0x000114d0


	//   ....[81]....
        /*0478*/ 	.word	0x00011500


	//   ....[82]....
        /*047c*/ 	.word	0x00011530


	//   ....[83]....
        /*0480*/ 	.word	0x00011560


	//   ....[84]....
        /*0484*/ 	.word	0x00011590


	//   ....[85]....
        /*0488*/ 	.word	0x000115c0


	//   ....[86]....
        /*048c*/ 	.word	0x000115f0


	//   ....[87]....
        /*0490*/ 	.word	0x00011600


	//   ....[88]....
        /*0494*/ 	.word	0x00011610


	//   ....[89]....
        /*0498*/ 	.word	0x00011620


	//   ....[90]....
        /*049c*/ 	.word	0x00011630


	//   ....[91]....
        /*04a0*/ 	.word	0x00011640


	//   ....[92]....
        /*04a4*/ 	.word	0x00011a10


	//   ....[93]....
        /*04a8*/ 	.word	0x00011a60


	//   ....[94]....
        /*04ac*/ 	.word	0x00011aa0


	//   ....[95]....
        /*04b0*/ 	.word	0x00011ae0


	//   ....[96]....
        /*04b4*/ 	.word	0x00011b20


	//   ....[97]....
        /*04b8*/ 	.word	0x00011b60


	//   ....[98]....
        /*04bc*/ 	.word	0x00012230


	//   ....[99]....
        /*04c0*/ 	.word	0x00012260


	//   ....[100]....
        /*04c4*/ 	.word	0x00012d80


	//   ....[101]....
        /*04c8*/ 	.word	0x00013b90


	//   ....[102]....
        /*04cc*/ 	.word	0x00014520


	//   ....[103]....
        /*04d0*/ 	.word	0x00014560


	//   ....[104]....
        /*04d4*/ 	.word	0x00014590


	//   ....[105]....
        /*04d8*/ 	.word	0x00014630


	//   ....[106]....
        /*04dc*/ 	.word	0x00014650


	//   ....[107]....
        /*04e0*/ 	.word	0x000146e0


	//   ....[108]....
        /*04e4*/ 	.word	0x00014700


	//   ....[109]....
        /*04e8*/ 	.word	0x00014790


	//   ....[110]....
        /*04ec*/ 	.word	0x000147b0


	//   ....[111]....
        /*04f0*/ 	.word	0x00014840


	//   ....[112]....
        /*04f4*/ 	.word	0x00014860


	//   ....[113]....
        /*04f8*/ 	.word	0x000148f0


	//   ....[114]....
        /*04fc*/ 	.word	0x00014910


	//   ....[115]....
        /*0500*/ 	.word	0x00014990


	//   ....[116]....
        /*0504*/ 	.word	0x000149b0


	//   ....[117]....
        /*0508*/ 	.word	0x00014a20


	//   ....[118]....
        /*050c*/ 	.word	0x00016430


	//   ....[119]....
        /*0510*/ 	.word	0x000169e0


	//   ....[120]....
        /*0514*/ 	.word	0x00016bc0


	//   ....[121]....
        /*0518*/ 	.word	0x00016c10


	//   ....[122]....
        /*051c*/ 	.word	0x00016cb0


	//   ....[123]....
        /*0520*/ 	.word	0x00016db0


	//   ....[124]....
        /*0524*/ 	.word	0x00016e20


	//   ....[125]....
        /*0528*/ 	.word	0x00016f20


	//   ....[126]....
        /*052c*/ 	.word	0x00016f90


	//   ....[127]....
        /*0530*/ 	.word	0x00017090


	//   ....[128]....
        /*0534*/ 	.word	0x00017100


	//   ....[129]....
        /*0538*/ 	.word	0x00017200


	//   ....[130]....
        /*053c*/ 	.word	0x00017270


	//   ....[131]....
        /*0540*/ 	.word	0x00017360


	//   ....[132]....
        /*0544*/ 	.word	0x000173d0


	//   ....[133]....
        /*0548*/ 	.word	0x000174b0


	//   ....[134]....
        /*054c*/ 	.word	0x00017540


	//   ....[135]....
        /*0550*/ 	.word	0x00017620


	//----- nvinfo : EIATTR_REG_RECONFIG
	.align		4
.L_268:
        /*0554*/ 	.byte	0x01, 0x54
	.zero		2


	//----- nvinfo : EIATTR_SYSCALL_OFFSETS
	.align		4
        /*0558*/ 	.byte	0x04, 0x46
        /*055a*/ 	.short	(.L_270 - .L_269)


	//   ....[0]....
.L_269:
        /*055c*/ 	.word	0x00001380


	//   ....[1]....
        /*0560*/ 	.word	0x00013520


	//   ....[2]....
        /*0564*/ 	.word	0x00013660


	//   ....[3]....
        /*0568*/ 	.word	0x000137a0


	//   ....[4]....
        /*056c*/ 	.word	0x000138c0


	//   ....[5]....
        /*0570*/ 	.word	0x000141e0


	//----- nvinfo : EIATTR_MBARRIER_INSTR_OFFSETS
	.align		4
.L_270:
        /*0574*/ 	.byte	0x04, 0x39
        /*0576*/ 	.short	(.L_272 - .L_271)


	//   ....[0]....
.L_271:
        /*0578*/ 	.word	0x00000250
        /*057c*/ 	.word	0x000000ff
        /*0580*/ 	.word	0x0002e800
        /*0584*/ 	.short	0x0100
        /*0586*/ 	.byte	0x08
	.zero		1


	//   ....[1]....
        /*0588*/ 	.word	0x00000260
        /*058c*/ 	.word	0x000000ff
        /*0590*/ 	.word	0x0002e820
        /*0594*/ 	.short	0x0100
        /*0596*/ 	.byte	0x08
	.zero		1


	//   ....[2]....
        /*0598*/ 	.word	0x00000350
        /*059c*/ 	.word	0x000000ff
        /*05a0*/ 	.word	0x0002e830
        /*05a4*/ 	.short	0x0100
        /*05a6*/ 	.byte	0x08
	.zero		1


	//   ....[3]....
        /*05a8*/ 	.word	0x00000360
        /*05ac*/ 	.word	0x000000ff
        /*05b0*/ 	.word	0x0002e840
        /*05b4*/ 	.short	0x0100
        /*05b6*/ 	.byte	0x08
	.zero		1


	//   ....[4]....
        /*05b8*/ 	.word	0x00000370
        /*05bc*/ 	.word	0x000000ff
        /*05c0*/ 	.word	0x0002e838
        /*05c4*/ 	.short	0x0100
        /*05c6*/ 	.byte	0x08
	.zero		1


	//   ....[5]....
        /*05c8*/ 	.word	0x00000380
        /*05cc*/ 	.word	0x000000ff
        /*05d0*/ 	.word	0x0002e848
        /*05d4*/ 	.short	0x0100
        /*05d6*/ 	.byte	0x08
	.zero		1


	//   ....[6]....
        /*05d8*/ 	.word	0x000004b0
        /*05dc*/ 	.word	0x000000ff
        /*05e0*/ 	.word	0x0002e850
        /*05e4*/ 	.short	0x0100
        /*05e6*/ 	.byte	0x08
	.zero		1


	//   ....[7]....
        /*05e8*/ 	.word	0x000004c0
        /*05ec*/ 	.word	0x000000ff
        /*05f0*/ 	.word	0x0002e860
        /*05f4*/ 	.short	0x0100
        /*05f6*/ 	.byte	0x08
	.zero		1


	//   ....[8]....
        /*05f8*/ 	.word	0x000004d0
        /*05fc*/ 	.word	0x000000ff
        /*0600*/ 	.word	0x0002e858
        /*0604*/ 	.short	0x0100
        /*0606*/ 	.byte	0x08
	.zero		1


	//   ....[9]....
        /*0608*/ 	.word	0x000004e0
        /*060c*/ 	.word	0x000000ff
        /*0610*/ 	.word	0x0002e868
        /*0614*/ 	.short	0x0100
        /*0616*/ 	.byte	0x08
	.zero		1


	//   ....[10]....
        /*0618*/ 	.word	0x000005d0
        /*061c*/ 	.word	0x000000ff
        /*0620*/ 	.word	0x0002e870
        /*0624*/ 	.short	0x0100
        /*0626*/ 	.byte	0x06
	.zero		1


	//   ....[11]....
        /*0628*/ 	.word	0x000005e0
        /*062c*/ 	.word	0x000000ff
        /*0630*/ 	.word	0x0002e880
        /*0634*/ 	.short	0x0100
        /*0636*/ 	.byte	0x06
	.zero		1


	//   ....[12]....
        /*0638*/ 	.word	0x000005f0
        /*063c*/ 	.word	0x000000ff
        /*0640*/ 	.word	0x0002e878
        /*0644*/ 	.short	0x0100
        /*0646*/ 	.byte	0x06
	.zero		1


	//   ....[13]....
        /*0648*/ 	.word	0x00000600
        /*064c*/ 	.word	0x000000ff
        /*0650*/ 	.word	0x0002e888
        /*0654*/ 	.short	0x0100
        /*0656*/ 	.byte	0x06
	.zero		1


	//   ....[14]....
        /*0658*/ 	.word	0x00000730
        /*065c*/ 	.word	0x000000ff
        /*0660*/ 	.word	0x0002e890
        /*0664*/ 	.short	0x0100
        /*0666*/ 	.byte	0x08
	.zero		1


	//   ....[15]....
        /*0668*/ 	.word	0x00000740
        /*066c*/ 	.word	0x000000ff
        /*0670*/ 	.word	0x0002e8a0
        /*0674*/ 	.short	0x0100
        /*0676*/ 	.byte	0x08
	.zero		1


	//   ....[16]....
        /*0678*/ 	.word	0x00000750
        /*067c*/ 	.word	0x000000ff
        /*0680*/ 	.word	0x0002e898
        /*0684*/ 	.short	0x0100
        /*0686*/ 	.byte	0x08
	.zero		1


	//   ....[17]....
        /*0688*/ 	.word	0x00000760
        /*068c*/ 	.word	0x000000ff
        /*0690*/ 	.word	0x0002e8a8
        /*0694*/ 	.short	0x0100
        /*0696*/ 	.byte	0x08
	.zero		1


	//   ....[18]....
        /*0698*/ 	.word	0x00000890
        /*069c*/ 	.word	0x000000ff
        /*06a0*/ 	.word	0x0002e8b0
        /*06a4*/ 	.short	0x0100
        /*06a6*/ 	.byte	0x08
	.zero		1


	//   ....[19]....
        /*06a8*/ 	.word	0x000008a0
        /*06ac*/ 	.word	0x000000ff
        /*06b0*/ 	.word	0x0002e8c0
        /*06b4*/ 	.short	0x0100
        /*06b6*/ 	.byte	0x08
	.zero		1


	//   ....[20]....
        /*06b8*/ 	.word	0x000008b0
        /*06bc*/ 	.word	0x000000ff
        /*06c0*/ 	.word	0x0002e8b8
        /*06c4*/ 	.short	0x0100
        /*06c6*/ 	.byte	0x08
	.zero		1


	//   ....[21]....
        /*06c8*/ 	.word	0x000008c0
        /*06cc*/ 	.word	0x000000ff
        /*06d0*/ 	.word	0x0002e8c8
        /*06d4*/ 	.short	0x0100
        /*06d6*/ 	.byte	0x08
	.zero		1


	//   ....[22]....
        /*06d8*/ 	.word	0x00001600
        /*06dc*/ 	.word	0x000000ff
        /*06e0*/ 	.word	0x0002e800
        /*06e4*/ 	.short	0x010a
        /*06e6*/ 	.byte	0x29
	.zero		1


	//   ....[23]....
        /*06e8*/ 	.word	0x00001680
        /*06ec*/ 	.word	0x000000ff
        /*06f0*/ 	.word	0x0002e830
        /*06f4*/ 	.short	0x010a
        /*06f6*/ 	.byte	0x29
	.zero		1


	//   ....[24]....
        /*06f8*/ 	.word	0x00001710
        /*06fc*/ 	.word	0x000000ff
        /*0700*/ 	.word	0x0002e830
        /*0704*/ 	.short	0x010a
        /*0706*/ 	.byte	0x29
	.zero		1


	//   ....[25]....
        /*0708*/ 	.word	0x00003be0
        /*070c*/ 	.word	0x00000065
        /*0710*/ 	.word	0x00000000
        /*0714*/ 	.short	0x0101
        /*0716*/ 	.byte	0x3f
	.zero		1


	//   ....[26]....
        /*0718*/ 	.word	0x000067e0
        /*071c*/ 	.word	0x000000ff
        /*0720*/ 	.word	0x0002e830
        /*0724*/ 	.short	0x010a
        /*0726*/ 	.byte	0x0a
	.zero		1


	//   ....[27]....
        /*0728*/ 	.word	0x00006820
        /*072c*/ 	.word	0x000000ff
        /*0730*/ 	.word	0x0002e830
        /*0734*/ 	.short	0x010a
        /*0736*/ 	.byte	0x0a
	.zero		1


	//   ....[28]....
        /*0738*/ 	.word	0x00007410
        /*073c*/ 	.word	0x000000ff
        /*0740*/ 	.word	0x0002e850
        /*0744*/ 	.short	0x010a
        /*0746*/ 	.byte	0x0a
	.zero		1


	//   ....[29]....
        /*0748*/ 	.word	0x00007450
        /*074c*/ 	.word	0x000000ff
        /*0750*/ 	.word	0x0002e850
        /*0754*/ 	.short	0x010a
        /*0756*/ 	.byte	0x0a
	.zero		1


	//   ....[30]....
        /*0758*/ 	.word	0x0000af20
        /*075c*/ 	.word	0x00000005
        /*0760*/ 	.word	0x00000000
        /*0764*/ 	.short	0x0101
        /*0766*/ 	.byte	0x3f
	.zero		1


	//   ....[31]....
        /*0768*/ 	.word	0x0000b2d0
        /*076c*/ 	.word	0x000000ff
        /*0770*/ 	.word	0x00000000
        /*0774*/ 	.short	0x0101
        /*0776*/ 	.byte	0x0a
	.zero		1


	//   ....[32]....
        /*0778*/ 	.word	0x0000bb30
        /*077c*/ 	.word	0x000000ff
        /*0780*/ 	.word	0x0002e830
        /*0784*/ 	.short	0x010a
        /*0786*/ 	.byte	0x07
	.zero		1


	//   ....[33]....
        /*0788*/ 	.word	0x0000bb70
        /*078c*/ 	.word	0x000000ff
        /*0790*/ 	.word	0x0002e830
        /*0794*/ 	.short	0x010a
        /*0796*/ 	.byte	0x07
	.zero		1


	//   ....[34]....
        /*0798*/ 	.word	0x0000c750
        /*079c*/ 	.word	0x000000ff
        /*07a0*/ 	.word	0x0002e850
        /*07a4*/ 	.short	0x010a
        /*07a6*/ 	.byte	0x07
	.zero		1


	//   ....[35]....
        /*07a8*/ 	.word	0x0000c790
        /*07ac*/ 	.word	0x000000ff
        /*07b0*/ 	.word	0x0002e850
        /*07b4*/ 	.short	0x010a
        /*07b6*/ 	.byte	0x07
	.zero		1


	//   ....[36]....
        /*07b8*/ 	.word	0x0000f380
        /*07bc*/ 	.word	0x00000005
        /*07c0*/ 	.word	0x00000000
        /*07c4*/ 	.short	0x0101
        /*07c6*/ 	.byte	0x3f
	.zero		1


	//   ....[37]....
        /*07c8*/ 	.word	0x0000f6d0
        /*07cc*/ 	.word	0x000000ff
        /*07d0*/ 	.word	0x00000000
        /*07d4*/ 	.short	0x0101
        /*07d6*/ 	.byte	0x05
	.zero		1


	//   ....[38]....
        /*07d8*/ 	.word	0x0000fe30
        /*07dc*/ 	.word	0x000000ff
        /*07e0*/ 	.word	0x0002e850
        /*07e4*/ 	.short	0x010a
        /*07e6*/ 	.byte	0x05
	.zero		1


	//   ....[39]....
        /*07e8*/ 	.word	0x0000fe70
        /*07ec*/ 	.word	0x000000ff
        /*07f0*/ 	.word	0x0002e850
        /*07f4*/ 	.short	0x010a
        /*07f6*/ 	.byte	0x05
	.zero		1


	//   ....[40]....
        /*07f8*/ 	.word	0x000104f0
        /*07fc*/ 	.word	0x000000ff
        /*0800*/ 	.word	0x00000000
        /*0804*/ 	.short	0x0101
        /*0806*/ 	.byte	0x05
	.zero		1


	//   ....[41]....
        /*0808*/ 	.word	0x00011b40
        /*080c*/ 	.word	0x000000ff
        /*0810*/ 	.word	0x00000000
        /*0814*/ 	.short	0x0101
        /*0816*/ 	.byte	0x04
	.zero		1


	//   ....[42]....
        /*0818*/ 	.word	0x00013da0
        /*081c*/ 	.word	0x000000ff
        /*0820*/ 	.word	0x0002e880
        /*0824*/ 	.short	0x010a
        /*0826*/ 	.byte	0x28
	.zero		1


	//   ....[43]....
        /*0828*/ 	.word	0x00013f00
        /*082c*/ 	.word	0x000000ff
        /*0830*/ 	.word	0x0002e840
        /*0834*/ 	.short	0x010a
        /*0836*/ 	.byte	0x28
	.zero		1


	//   ....[44]....
        /*0838*/ 	.word	0x00014ae0
        /*083c*/ 	.word	0x000000ff
        /*0840*/ 	.word	0x0002e800
        /*0844*/ 	.short	0x0107
        /*0846*/ 	.byte	0x28
	.zero		1


	//   ....[45]....
        /*0848*/ 	.word	0x00014b30
        /*084c*/ 	.word	0x000000ff
        /*0850*/ 	.word	0x0002e800
        /*0854*/ 	.short	0x0101
        /*0856*/ 	.byte	0x28
	.zero		1


	//   ....[46]....
        /*0858*/ 	.word	0x00014b50
        /*085c*/ 	.word	0x000000ff
        /*0860*/ 	.word	0x0002e820
        /*0864*/ 	.short	0x010a
        /*0866*/ 	.byte	0x28
	.zero		1


	//   ....[47]....
        /*0868*/ 	.word	0x00014e40
        /*086c*/ 	.word	0x00000004
        /*0870*/ 	.word	0x0002e880
        /*0874*/ 	.short	0x010a
        /*0876*/ 	.byte	0x3f
	.zero		1


	//   ....[48]....
        /*0878*/ 	.word	0x00015080
        /*087c*/ 	.word	0x00000004
        /*0880*/ 	.word	0x0002e840
        /*0884*/ 	.short	0x010a
        /*0886*/ 	.byte	0x3f
	.zero		1


	//   ....[49]....
        /*0888*/ 	.word	0x00015320
        /*088c*/ 	.word	0x00000012
        /*0890*/ 	.word	0x0002e870
        /*0894*/ 	.short	0x010a
        /*0896*/ 	.byte	0x3f
	.zero		1


	//   ....[50]....
        /*0898*/ 	.word	0x00015380
        /*089c*/ 	.word	0x00000012
        /*08a0*/ 	.word	0x0002e860
        /*08a4*/ 	.short	0x010a
        /*08a6*/ 	.byte	0x3f
	.zero		1


	//   ....[51]....
        /*08a8*/ 	.word	0x00015a20
        /*08ac*/ 	.word	0x00000012
        /*08b0*/ 	.word	0x0002e850
        /*08b4*/ 	.short	0x0101
        /*08b6*/ 	.byte	0x3f
	.zero		1


	//   ....[52]....
        /*08b8*/ 	.word	0x00015a90
        /*08bc*/ 	.word	0x00000000
        /*08c0*/ 	.word	0x00000000
        /*08c4*/ 	.short	0x0101
        /*08c6*/ 	.byte	0x3f
	.zero		1


	//   ....[53]....
        /*08c8*/ 	.word	0x00015bb0
        /*08cc*/ 	.word	0x00000010
        /*08d0*/ 	.word	0x0002e870
        /*08d4*/ 	.short	0x010a
        /*08d6*/ 	.byte	0x3f
	.zero		1


	//   ....[54]....
        /*08d8*/ 	.word	0x00015c40
        /*08dc*/ 	.word	0x00000010
        /*08e0*/ 	.word	0x0002e860
        /*08e4*/ 	.short	0x010a
        /*08e6*/ 	.byte	0x3f
	.zero		1


	//   ....[55]....
        /*08e8*/ 	.word	0x000162d0
        /*08ec*/ 	.word	0x00000010
        /*08f0*/ 	.word	0x0002e850
        /*08f4*/ 	.short	0x0101
        /*08f6*/ 	.byte	0x3f
	.zero		1


	//   ....[56]....
        /*08f8*/ 	.word	0x00016340
        /*08fc*/ 	.word	0x00000000
        /*0900*/ 	.word	0x00000000
        /*0904*/ 	.short	0x0101
        /*0906*/ 	.byte	0x3f
	.zero		1


	//   ....[57]....
        /*0908*/ 	.word	0x000163e0
        /*090c*/ 	.word	0x00000009
        /*0910*/ 	.word	0x0002e820
        /*0914*/ 	.short	0x010a
        /*0916*/ 	.byte	0x3f
	.zero		1


	//   ....[58]....
        /*0918*/ 	.word	0x00016520
        /*091c*/ 	.word	0x00000005
        /*0920*/ 	.word	0x00000000
        /*0924*/ 	.short	0x010a
        /*0926*/ 	.byte	0x3f
	.zero		1


	//   ....[59]....
        /*0928*/ 	.word	0x00016590
        /*092c*/ 	.word	0x00000007
        /*0930*/ 	.word	0x00000000
        /*0934*/ 	.short	0x010a
        /*0936*/ 	.byte	0x3f
	.zero		1


	//   ....[60]....
        /*0938*/ 	.word	0x000165e0
        /*093c*/ 	.word	0x00000005
        /*0940*/ 	.word	0x0002e860
        /*0944*/ 	.short	0x010a
        /*0946*/ 	.byte	0x3f
	.zero		1


	//   ....[61]....
        /*0948*/ 	.word	0x00016630
        /*094c*/ 	.word	0x00000003
        /*0950*/ 	.word	0x0002e860
        /*0954*/ 	.short	0x010a
        /*0956*/ 	.byte	0x3f
	.zero		1


	//   ....[62]....
        /*0958*/ 	.word	0x00016670
        /*095c*/ 	.word	0x00000005
        /*0960*/ 	.word	0x0002e880
        /*0964*/ 	.short	0x010a
        /*0966*/ 	.byte	0x3f
	.zero		1


	//   ....[63]....
        /*0968*/ 	.word	0x00016690
        /*096c*/ 	.word	0x00000003
        /*0970*/ 	.word	0x0002e880
        /*0974*/ 	.short	0x010a
        /*0976*/ 	.byte	0x3f
	.zero		1


	//   ....[64]....
        /*0978*/ 	.word	0x00016700
        /*097c*/ 	.word	0x00000003
        /*0980*/ 	.word	0x0002e800
        /*0984*/ 	.short	0x010a
        /*0986*/ 	.byte	0x3f
	.zero		1


	//   ....[65]....
        /*0988*/ 	.word	0x00016760
        /*098c*/ 	.word	0x00000005
        /*0990*/ 	.word	0x0002e830
        /*0994*/ 	.short	0x010a
        /*0996*/ 	.byte	0x3f
	.zero		1


	//   ....[66]....
        /*0998*/ 	.word	0x000167c0
        /*099c*/ 	.word	0x0000000f
        /*09a0*/ 	.word	0x0002e830
        /*09a4*/ 	.short	0x010a
        /*09a6*/ 	.byte	0x3f
	.zero		1


	//   ....[67]....
        /*09a8*/ 	.word	0x00016820
        /*09ac*/ 	.word	0x0000000e
        /*09b0*/ 	.word	0x0002e850
        /*09b4*/ 	.short	0x010a
        /*09b6*/ 	.byte	0x3f
	.zero		1


	//   ....[68]....
        /*09b8*/ 	.word	0x00016880
        /*09bc*/ 	.word	0x0000000e
        /*09c0*/ 	.word	0x0002e830
        /*09c4*/ 	.short	0x010a
        /*09c6*/ 	.byte	0x3f
	.zero		1


	//   ....[69]....
        /*09c8*/ 	.word	0x000168e0
        /*09cc*/ 	.word	0x0000000b
        /*09d0*/ 	.word	0x0002e850
        /*09d4*/ 	.short	0x010a
        /*09d6*/ 	.byte	0x3f
	.zero		1


	//   ....[70]....
        /*09d8*/ 	.word	0x00016940
        /*09dc*/ 	.word	0x00000003
        /*09e0*/ 	.word	0x0002e850
        /*09e4*/ 	.short	0x010a
        /*09e6*/ 	.byte	0x3f
	.zero		1


	//   ....[71]....
        /*09e8*/ 	.word	0x00016aa0
        /*09ec*/ 	.word	0x00000003
        /*09f0*/ 	.word	0x0002e880
        /*09f4*/ 	.short	0x010a
        /*09f6*/ 	.byte	0x3f
	.zero		1


	//   ....[72]....
        /*09f8*/ 	.word	0x00016b00
        /*09fc*/ 	.word	0x00000003
        /*0a00*/ 	.word	0x0002e840
        /*0a04*/ 	.short	0x010a
        /*0a06*/ 	.byte	0x3f
	.zero		1


	//   ....[73]....
        /*0a08*/ 	.word	0x00017660
        /*0a0c*/ 	.word	0x00000003
        /*0a10*/ 	.word	0x0002e820
        /*0a14*/ 	.short	0x010a
        /*0a16*/ 	.byte	0x3f
	.zero		1


	//   ....[74]....
        /*0a18*/ 	.word	0x000176b0
        /*0a1c*/ 	.word	0x00000004
        /*0a20*/ 	.word	0x0002e880
        /*0a24*/ 	.short	0x010a
        /*0a26*/ 	.byte	0x3f
	.zero		1


	//   ....[75]....
        /*0a28*/ 	.word	0x00017700
        /*0a2c*/ 	.word	0x00000004
        /*0a30*/ 	.word	0x0002e840
        /*0a34*/ 	.short	0x010a
        /*0a36*/ 	.byte	0x3f
	.zero		1


	//   ....[76]....
        /*0a38*/ 	.word	0x00017750
        /*0a3c*/ 	.word	0x00000012
        /*0a40*/ 	.word	0x0002e870
        /*0a44*/ 	.short	0x010a
        /*0a46*/ 	.byte	0x3f
	.zero		1


	//   ....[77]....
        /*0a48*/ 	.word	0x000177a0
        /*0a4c*/ 	.word	0x00000012
        /*0a50*/ 	.word	0x0002e860
        /*0a54*/ 	.short	0x010a
        /*0a56*/ 	.byte	0x3f
	.zero		1


	//   ....[78]....
        /*0a58*/ 	.word	0x000177f0
        /*0a5c*/ 	.word	0x00000010
        /*0a60*/ 	.word	0x0002e870
        /*0a64*/ 	.short	0x010a
        /*0a66*/ 	.byte	0x3f
	.zero		1


	//   ....[79]....
        /*0a68*/ 	.word	0x00017840
        /*0a6c*/ 	.word	0x00000010
        /*0a70*/ 	.word	0x0002e860
        /*0a74*/ 	.short	0x010a
        /*0a76*/ 	.byte	0x3f
	.zero		1


	//   ....[80]....
        /*0a78*/ 	.word	0x00017890
        /*0a7c*/ 	.word	0x00000009
        /*0a80*/ 	.word	0x0002e820
        /*0a84*/ 	.short	0x010a
        /*0a86*/ 	.byte	0x3f
	.zero		1


	//   ....[81]....
        /*0a88*/ 	.word	0x000178e0
        /*0a8c*/ 	.word	0x00000005
        /*0a90*/ 	.word	0x00000000
        /*0a94*/ 	.short	0x010a
        /*0a96*/ 	.byte	0x3f
	.zero		1


	//   ....[82]....
        /*0a98*/ 	.word	0x00017930
        /*0a9c*/ 	.word	0x00000007
        /*0aa0*/ 	.word	0x00000000
        /*0aa4*/ 	.short	0x010a
        /*0aa6*/ 	.byte	0x3f
	.zero		1


	//   ....[83]....
        /*0aa8*/ 	.word	0x00017980
        /*0aac*/ 	.word	0x00000005
        /*0ab0*/ 	.word	0x0002e860
        /*0ab4*/ 	.short	0x010a
        /*0ab6*/ 	.byte	0x3f
	.zero		1


	//   ....[84]....
        /*0ab8*/ 	.word	0x000179d0
        /*0abc*/ 	.word	0x00000003
        /*0ac0*/ 	.word	0x0002e860
        /*0ac4*/ 	.short	0x010a
        /*0ac6*/ 	.byte	0x3f
	.zero		1


	//   ....[85]....
        /*0ac8*/ 	.word	0x00017a20
        /*0acc*/ 	.word	0x00000005
        /*0ad0*/ 	.word	0x0002e880
        /*0ad4*/ 	.short	0x010a
        /*0ad6*/ 	.byte	0x3f
	.zero		1


	//----- nvinfo : EIATTR_NUM_MBARRIERS
	.align		4
.L_272:
        /*0ad8*/ 	.byte	0x03, 0x38
        /*0ada*/ 	.short	0x0016


	//----- nvinfo : EIATTR_EXIT_INSTR_OFFSETS
	.align		4
        /*0adc*/ 	.byte	0x04, 0x1c
        /*0ade*/ 	.short	(.L_274 - .L_273)


	//   ....[0]....
.L_273:
        /*0ae0*/ 	.word	0x000166e0


	//----- nvinfo : EIATTR_MAX_THREADS
	.align		4
.L_274:
        /*0ae4*/ 	.byte	0x04, 0x05
        /*0ae6*/ 	.short	(.L_276 - .L_275)
.L_275:
        /*0ae8*/ 	.word	0x00000180
        /*0aec*/ 	.word	0x00000001
        /*0af0*/ 	.word	0x00000001


	//----- nvinfo : EIATTR_CRS_STACK_SIZE
	.align		4
.L_276:
        /*0af4*/ 	.byte	0x04, 0x1e
        /*0af6*/ 	.short	(.L_278 - .L_277)
.L_277:
        /*0af8*/ 	.word	0x00000000


	//----- nvinfo : EIATTR_CBANK_PARAM_SIZE
	.align		4
.L_278:
        /*0afc*/ 	.byte	0x03, 0x19
        /*0afe*/ 	.short	0x0a70


	//----- nvinfo : EIATTR_PARAM_CBANK
	.align		4
        /*0b00*/ 	.byte	0x04, 0x0a
        /*0b02*/ 	.short	(.L_280 - .L_279)
	.align		4
.L_279:
        /*0b04*/ 	.word	index@(.nv.constant0._ZN7cutlass13device_kernelIN5flash11enable_sm90INS1_16FlashAttnFwdSm90INS1_25CollectiveMainloopFwdSm90ILi2EN4cute5tupleIJNS5_1CILi1EEES8_S8_EEENS6_IJNS7_ILi128EEENS7_ILi224EEESA_EEELi128ENS_12float_e4m3_tEfNS_4arch4Sm90ELb1ELb0ELb1ELb0ELb0ELb0ELb0ELb1ELb1ELb1ELb1ELb0EEENS1_21CollectiveEpilogueFwdINS6_IJSA_SA_SB_EEES9_NS_10bfloat16_tESF_Li256ELb0ELb1ELb1ELb1EEENS1_19SingleTileSchedulerILb0ELb1ELb1ELi128EEEEEEEEEvNT_6ParamsE)
        /*0b08*/ 	.short	0x0210
        /*0b0a*/ 	.short	0x0a70


	//----- nvinfo : EIATTR_SW_WAR
	.align		4
.L_280:
        /*0b0c*/ 	.byte	0x04, 0x36
        /*0b0e*/ 	.short	(.L_282 - .L_281)
.L_281:
        /*0b10*/ 	.word	0x00000008
.L_282:


//--------------------- .nv.info._ZN7cutlass13device_kernelIN5flash11enable_sm90INS1_16FlashAttnFwdSm90INS1_25CollectiveMainloopFwdSm90ILi2EN4cute5tupleIJNS5_1CILi1EEES8_S8_EEENS6_IJNS7_ILi128EEENS7_ILi224EEESA_EEELi128ENS_12float_e4m3_tEfNS_4arch4Sm90ELb1ELb0ELb1ELb1ELb0ELb0ELb0ELb1ELb1ELb1ELb1ELb0EEENS1_21CollectiveEpilogueFwdINS6_IJSA_SA_SB_EEES9_NS_10bfloat16_tESF_Li256ELb1ELb1ELb1ELb1EEENS1_36VarlenDynamicPersistentTileSchedulerILi128ELi224ELi256ELi128ELb1ELb1ELb1ELb1ELb1ELb1EEEEEEEEEvNT_6ParamsE --------------------------
	.section	.nv.info._ZN7cutlass13device_kernelIN5flash11enable_sm90INS1_16FlashAttnFwdSm90INS1_25CollectiveMainloopFwdSm90ILi2EN4cute5tupleIJNS5_1CILi1EEES8_S8_EEENS6_IJNS7_ILi128EEENS7_ILi224EEESA_EEELi128ENS_12float_e4m3_tEfNS_4arch4Sm90ELb1ELb0ELb1ELb1ELb0ELb0ELb0ELb1ELb1ELb1ELb1ELb0EEENS1_21CollectiveEpilogueFwdINS6_IJSA_SA_SB_EEES9_NS_10bfloat16_tESF_Li256ELb1ELb1ELb1ELb1EEENS1_36VarlenDynamicPersistentTileSchedulerILi128ELi224ELi256ELi128ELb1ELb1ELb1ELb1ELb1ELb1EEEEEEEEEvNT_6ParamsE,"",@"SHT_CUDA_INFO"
	.sectionflags	@""
	.align	4


	//----- nvinfo : EIATTR_CUDA_API_VERSION
	.align		4
        /*0000*/ 	.byte	0x04, 0x37
        /*0002*/ 	.short	(.L_284 - .L_283)
.L_283:
        /*0004*/ 	.word	0x00000082


	//----- nvinfo : EIATTR_KPARAM_INFO
	.align		4
.L_284:
        /*0008*/ 	.byte	0x04, 0x17
        /*000a*/ 	.short	(.L_286 - .L_285)
.L_285:
        /*000c*/ 	.word	0x00000000
        /*0010*/ 	.short	0x0000
        /*0012*/ 	.short	0x0070
        /*0014*/ 	.byte	0x00, 0xf0, 0x01, 0x2a


	//----- nvinfo : EIATTR_SPARSE_MMA_MASK
	.align		4
.L_286:
        /*0018*/ 	.byte	0x03, 0x50
        /*001a*/ 	.short	0x0000


	//----- nvinfo : EIATTR_MAXREG_COUNT
	.align		4
        /*001c*/ 	.byte	0x03, 0x1b
        /*001e*/ 	.short	0x00a8


	//----- nvinfo : EIATTR_NUM_BARRIERS
	.align		4
        /*0020*/ 	.byte	0x02, 0x4c
        /*0022*/ 	.byte	0x10
	.zero		1


	//----- nvinfo : EIATTR_EXTERNS
	.align		4
        /*0024*/ 	.byte	0x04, 0x0f
        /*0026*/ 	.short	(.L_288 - .L_287)


	//   ....[0]....
	.align		4
.L_287:
        /*0028*/ 	.word	index@(__assertfail)


	//----- nvinfo : EIATTR_ANNOTATIONS
	.align		4
.L_288:
        /*002c*/ 	.byte	0x04, 0x55
        /*002e*/ 	.short	(.L_290 - .L_289)


	//   ....[0]....
.L_289:
        /* <DEDUP_REMOVED lines=46> */


	//----- nvinfo : EIATTR_MERCURY_ISA_VERSION
	.align		4
.L_290:
        /*02f8*/ 	.byte	0x03, 0x5f
        /*02fa*/ 	.short	0x0101


	//----- nvinfo : EIATTR_UNUSED_LOAD_BYTE_OFFSET
	.align		4
        /*02fc*/ 	.byte	0x04, 0x44
        /*02fe*/ 	.short	(.L_292 - .L_291)


	//   ....[0]....
.L_291:
        /*0300*/ 	.word	0x00000a40
        /*0304*/ 	.word	0x0000fff0


	//   ....[1]....
        /*0308*/ 	.word	0x00011280
        /*030c*/ 	.word	0x0000fff0


	//----- nvinfo : EIATTR_INT_WARP_WIDE_INSTR_OFFSETS
	.align		4
.L_292:
        /*0310*/ 	.byte	0x04, 0x31
        /*0312*/ 	.short	(.L_294 - .L_293)


	//   ....[0]....
.L_293:
        /*0314*/ 	.word	0x00000130


	//   ....[1]....
        /*0318*/ 	.word	0x00000170


	//   ....[2]....
        /*031c*/ 	.word	0x000001e0


	//   ....[3]....
        /*0320*/ 	.word	0x00016ca0


	//   ....[4]....
        /*0324*/ 	.word	0x00016d30


	//   ....[5]....
        /*0328*/ 	.word	0x00019530


	//   ....[6]....
        /*032c*/ 	.word	0x000195c0


	//----- nvinfo : EIATTR_COOP_GROUP_MASK_REGIDS
	.align		4
.L_294:
        /*0330*/ 	.byte	0x04, 0x29
        /*0332*/ 	.short	(.L_296 - .L_295)


	//   ....[0]....
.L_295:
        /*0334*/ 	.word	0xffffffff


	//   ....[1]....
        /*0338*/ 	.word	0xffffffff


	//   ....[2]....
        /*033c*/ 	.word	0xffffffff


	//   ....[3]....
        /*0340*/ 	.word	0xffffffff


	//   ....[4]....
        /*0344*/ 	.word	0xffffffff


	//   ....[5]....
        /*0348*/ 	.word	0xffffffff


	//   ....[6]....
        /*034c*/ 	.word	0xffffffff


	//   ....[7]....
        /*0350*/ 	.word	0xffffffff


	//   ....[8]....
        /*0354*/ 	.word	0xffffffff


	//   ....[9]....
        /*0358*/ 	.word	0xffffffff


	//   ....[10]....
        /*035c*/ 	.word	0xffffffff


	//   ....[11]....
        /*0360*/ 	.word	0xffffffff


	//   ....[12]....
        /*0364*/ 	.word	0xffffffff


	//   ....[13]....
        /*0368*/ 	.word	0xffffffff


	//   ....[14]....
        /*036c*/ 	.word	0xffffffff


	//   ....[15]....
        /*0370*/ 	.word	0xffffffff


	//   ....[16]....
        /*0374*/ 	.word	0xffffffff


	//   ....[17]....
        /*0378*/ 	.word	0xffffffff


	//   ....[18]....
        /*037c*/ 	.word	0xffffffff


	//   ....[19]....
        /*0380*/ 	.word	0xffffffff


	//   ....[20]....
        /*0384*/ 	.word	0xffffffff


	//   ....[21]....
        /*0388*/ 	.word	0xffffffff


	//   ....[22]....
        /*038c*/ 	.word	0xffffffff


	//   ....[23]....
        /*0390*/ 	.word	0xffffffff


	//   ....[24]....
        /*0394*/ 	.word	0xffffffff


	//   ....[25]....
        /*0398*/ 	.word	0xffffffff


	//   ....[26]....
        /*039c*/ 	.word	0xffffffff


	//   ....[27]....
        /*03a0*/ 	.word	0xffffffff


	//   ....[28]....
        /*03a4*/ 	.word	0xffffffff


	//   ....[29]....
        /*03a8*/ 	.word	0xffffffff


	//   ....[30]....
        /*03ac*/ 	.word	0xffffffff


	//   ....[31]....
        /*03b0*/ 	.word	0xffffffff


	//   ....[32]....
        /*03b4*/ 	.word	0xffffffff


	//   ....[33]....
        /*03b8*/ 	.word	0xffffffff


	//   ....[34]....
        /*03bc*/ 	.word	0xffffffff


	//   ....[35]....
        /*03c0*/ 	.word	0xffffffff


	//   ....[36]....
        /*03c4*/ 	.word	0xffffffff


	//   ....[37]....
        /*03c8*/ 	.word	0xffffffff


	//   ....[38]....
        /*03cc*/ 	.word	0xffffffff


	//   ....[39]....
        /*03d0*/ 	.word	0xffffffff


	//   ....[40]....
        /*03d4*/ 	.word	0xffffffff


	//   ....[41]....
        /*03d8*/ 	.word	0xffffffff


	//   ....[42]....
        /*03dc*/ 	.word	0xffffffff


	//   ....[43]....
        /*03e0*/ 	.word	0xffffffff


	//   ....[44]....
        /*03e4*/ 	.word	0xffffffff


	//   ....[45]....
        /*03e8*/ 	.word	0xffffffff


	//   ....[46]....
        /*03ec*/ 	.word	0xffffffff


	//   ....[47]....
        /*03f0*/ 	.word	0xffffffff


	//   ....[48]....
        /*03f4*/ 	.word	0xffffffff


	//   ....[49]....
        /*03f8*/ 	.word	0xffffffff


	//   ....[50]....
        /*03fc*/ 	.word	0xffffffff


	//   ....[51]....
        /*0400*/ 	.word	0xffffffff


	//   ....[52]....
        /*0404*/ 	.word	0xffffffff


	//   ....[53]....
        /*0408*/ 	.word	0xffffffff


	//   ....[54]....
        /*040c*/ 	.word	0xffffffff


	//   ....[55]....
        /*0410*/ 	.word	0xffffffff


	//   ....[56]....
        /*0414*/ 	.word	0xffffffff


	//   ....[57]....
        /*0418*/ 	.word	0xffffffff


	//   ....[58]....
        /*041c*/ 	.word	0xffffffff


	//   ....[59]....
        /*0420*/ 	.word	0xffffffff


	//   ....[60]....
        /*0424*/ 	.word	0xffffffff


	//   ....[61]....
        /*0428*/ 	.word	0xffffffff


	//   ....[62]....
        /*042c*/ 	.word	0xffffffff


	//   ....[63]....
        /*0430*/ 	.word	0xffffffff


	//   ....[64]....
        /*0434*/ 	.word	0xffffffff


	//   ....[65]....
        /*0438*/ 	.word	0xffffffff


	//   ....[66]....
        /*043c*/ 	.word	0xffffffff


	//   ....[67]....
        /*0440*/ 	.word	0xffffffff


	//   ....[68]....
        /*0444*/ 	.word	0xffffffff


	//   ....[69]....
        /*0448*/ 	.word	0xffffffff


	//   ....[70]....
        /*044c*/ 	.word	0xffffffff


	//   ....[71]....
        /*0450*/ 	.word	0xffffffff


	//   ....[72]....
        /*0454*/ 	.word	0xffffffff


	//   ....[73]....
        /*0458*/ 	.word	0xffffffff


	//   ....[74]....
        /*045c*/ 	.word	0xffffffff


	//   ....[75]....
        /*0460*/ 	.word	0xffffffff


	//   ....[76]....
        /*0464*/ 	.word	0xffffffff


	//   ....[77]....
        /*0468*/ 	.word	0xffffffff


	//   ....[78]....
        /*046c*/ 	.word	0xffffffff


	//   ....[79]....
        /*0470*/ 	.word	0xffffffff


	//   ....[80]....
        /*0474*/ 	.word	0xffffffff


	//   ....[81]....
        /*0478*/ 	.word	0xffffffff


	//   ....[82]....
        /*047c*/ 	.word	0xffffffff


	//   ....[83]....
        /*0480*/ 	.word	0xffffffff


	//   ....[84]....
        /*0484*/ 	.word	0xffffffff


	//   ....[85]....
        /*0488*/ 	.word	0xffffffff


	//   ....[86]....
        /*048c*/ 	.word	0xffffffff


	//   ....[87]....
        /*0490*/ 	.word	0xffffffff


	//   ....[88]....
        /*0494*/ 	.word	0xffffffff


	//   ....[89]....
        /*0498*/ 	.word	0xffffffff


	//   ....[90]....
        /*049c*/ 	.word	0xffffffff


	//   ....[91]....
        /*04a0*/ 	.word	0xffffffff


	//   ....[92]....
        /*04a4*/ 	.word	0xffffffff


	//   ....[93]....
        /*04a8*/ 	.word	0xffffffff


	//   ....[94]....
        /*04ac*/ 	.word	0xffffffff


	//   ....[95]....
        /*04b0*/ 	.word	0xffffffff


	//   ....[96]....
        /*04b4*/ 	.word	0xffffffff


	//   ....[97]....
        /*04b8*/ 	.word	0xffffffff


	//   ....[98]....
        /*04bc*/ 	.word	0xffffffff


	//   ....[99]....
        /*04c0*/ 	.word	0xffffffff


	//   ....[100]....
        /*04c4*/ 	.word	0xffffffff


	//   ....[101]....
        /*04c8*/ 	.word	0xffffffff


	//   ....[102]....
        /*04cc*/ 	.word	0xffffffff


	//   ....[103]....
        /*04d0*/ 	.word	0xffffffff


	//   ....[104]....
        /*04d4*/ 	.word	0xffffffff


	//   ....[105]....
        /*04d8*/ 	.word	0xffffffff


	//   ....[106]....
        /*04dc*/ 	.word	0xffffffff


	//   ....[107]....
        /*04e0*/ 	.word	0xffffffff


	//   ....[108]....
        /*04e4*/ 	.word	0xffffffff


	//   ....[109]....
        /*04e8*/ 	.word	0xffffffff


	//   ....[110]....
        /*04ec*/ 	.word	0xffffffff


	//   ....[111]....
        /*04f0*/ 	.word	0xffffffff


	//   ....[112]....
        /*04f4*/ 	.word	0xffffffff


	//   ....[113]....
        /*04f8*/ 	.word	0xffffffff


	//   ....[114]....
        /*04fc*/ 	.word	0xffffffff


	//   ....[115]....
        /*0500*/ 	.word	0xffffffff


	//   ....[116]....
        /*0504*/ 	.word	0xffffffff


	//   ....[117]....
        /*0508*/ 	.word	0xffffffff


	//   ....[118]....
        /*050c*/ 	.word	0xffffffff


	//   ....[119]....
        /*0510*/ 	.word	0xffffffff


	//   ....[120]....
        /*0514*/ 	.word	0xffffffff


	//   ....[121]....
        /*0518*/ 	.word	0xffffffff


	//   ....[122]....
        /*051c*/ 	.word	0xffffffff


	//   ....[123]....
        /*0520*/ 	.word	0xffffffff


	//   ....[124]....
        /*0524*/ 	.word	0xffffffff


	//   ....[125]....
        /*0528*/ 	.word	0xffffffff


	//   ....[126]....
        /*052c*/ 	.word	0xffffffff


	//   ....[127]....
        /*0530*/ 	.word	0xffffffff


	//   ....[128]....
        /*0534*/ 	.word	0xffffffff


	//   ....[129]....
        /*0538*/ 	.word	0xffffffff


	//   ....[130]....
        /*053c*/ 	.word	0xffffffff


	//   ....[131]....
        /*0540*/ 	.word	0xffffffff


	//   ....[132]....
        /*0544*/ 	.word	0xffffffff


	//   ....[133]....
        /*0548*/ 	.word	0xffffffff


	//   ....[134]....
        /*054c*/ 	.word	0xffffffff


	//   ....[135]....
        /*0550*/ 	.word	0xffffffff


	//   ....[136]....
        /*0554*/ 	.word	0xffffffff


	//   ....[137]....
        /*0558*/ 	.word	0xffffffff


	//   ....[138]....
        /*055c*/ 	.word	0xffffffff


	//   ....[139]....
        /*0560*/ 	.word	0xffffffff


	//   ....[140]....
        /*0564*/ 	.word	0xffffffff


	//   ....[141]....
        /*0568*/ 	.word	0xffffffff


	//   ....[142]....
        /*056c*/ 	.word	0xffffffff


	//   ....[143]....
        /*0570*/ 	.word	0xffffffff


	//   ....[144]....
        /*0574*/ 	.word	0xffffffff


	//   ....[145]....
        /*0578*/ 	.word	0xffffffff


	//   ....[146]....
        /*057c*/ 	.word	0xffffffff


	//   ....[147]....
        /*0580*/ 	.word	0xffffffff


	//   ....[148]....
        /*0584*/ 	.word	0xffffffff


	//   ....[149]....
        /*0588*/ 	.word	0xffffffff


	//   ....[150]....
        /*058c*/ 	.word	0xffffffff


	//   ....[151]....
        /*0590*/ 	.word	0xffffffff


	//   ....[152]....
        /*0594*/ 	.word	0xffffffff


	//   ....[153]....
        /*0598*/ 	.word	0xffffffff


	//   ....[154]....
        /*059c*/ 	.word	0xffffffff


	//   ....[155]....
        /*05a0*/ 	.word	0xffffffff


	//   ....[156]....
        /*05a4*/ 	.word	0xffffffff


	//   ....[157]....
        /*05a8*/ 	.word	0xffffffff


	//   ....[158]....
        /*05ac*/ 	.word	0xffffffff


	//   ....[159]....
        /*05b0*/ 	.word	0xffffffff


	//   ....[160]....
        /*05b4*/ 	.word	0xffffffff


	//   ....[161]....
        /*05b8*/ 	.word	0xffffffff


	//   ....[162]....
        /*05bc*/ 	.word	0xffffffff


	//   ....[163]....
        /*05c0*/ 	.word	0xffffffff


	//   ....[164]....
        /*05c4*/ 	.word	0xffffffff


	//   ....[165]....
        /*05c8*/ 	.word	0xffffffff


	//   ....[166]....
        /*05cc*/ 	.word	0xffffffff


	//   ....[167]....
        /*05d0*/ 	.word	0xffffffff


	//   ....[168]....
        /*05d4*/ 	.word	0xffffffff


	//   ....[169]....
        /*05d8*/ 	.word	0x0500000f


	//   ....[170]....
        /*05dc*/ 	.word	0x0500000f


	//   ....[171]....
        /*05e0*/ 	.word	0x0500000f


	//   ....[172]....
        /*05e4*/ 	.word	0x0500000f


	//   ....[173]....
        /*05e8*/ 	.word	0x0500000f


	//   ....[174]....
        /*05ec*/ 	.word	0x0500000f


	//   ....[175]....
        /*05f0*/ 	.word	0x0500000f


	//   ....[176]....
        /*05f4*/ 	.word	0x0500000f


	//   ....[177]....
        /*05f8*/ 	.word	0x0500000f


	//   ....[178]....
        /*05fc*/ 	.word	0x0500000f


	//   ....[179]....
        /*0600*/ 	.word	0x0500000f


	//   ....[180]....
        /*0604*/ 	.word	0x0500000f


	//   ....[181]....
        /*0608*/ 	.word	0x0500000f


	//   ....[182]....
        /*060c*/ 	.word	0x0500000f


	//   ....[183]....
        /*0610*/ 	.word	0x0500000f


	//   ....[184]....
        /*0614*/ 	.word	0x0500000f


	//   ....[185]....
        /*0618*/ 	.word	0x0500000f


	//   ....[186]....
        /*061c*/ 	.word	0x0500000f


	//----- nvinfo : EIATTR_COOP_GROUP_INSTR_OFFSETS
	.align		4
.L_296:
        /*0620*/ 	.byte	0x04, 0x28
        /*0622*/ 	.short	(.L_298 - .L_297)


	//   ....[0]....
.L_297:
        /*0624*/ 	.word	0x00000070


	//   ....[1]....
        /*0628*/ 	.word	0x00000140


	//   ....[2]....
        /*062c*/ 	.word	0x00000190


	//   ....[3]....
        /*0630*/ 	.word	0x000003c0


	//   ....[4]....
        /*0634*/ 	.word	0x00000520


	//   ....[5]....
        /*0638*/ 	.word	0x00000640


	//   ....[6]....
        /*063c*/ 	.word	0x000007a0


	//   ....[7]....
        /*0640*/ 	.word	0x00001c00


	//   ....[8]....
        /*0644*/ 	.word	0x00003270


	//   ....[9]....
        /*0648*/ 	.word	0x000033c0


	//   ....[10]....
        /*064c*/ 	.word	0x00004430


	//   ....[11]....
        /*0650*/ 	.word	0x000044b0


	//   ....[12]....
        /*0654*/ 	.word	0x000055d0


	//   ....[13]....
        /*0658*/ 	.word	0x00005640


	//   ....[14]....
        /*065c*/ 	.word	0x00008a60


	//   ....[15]....
        /*0660*/ 	.word	0x000097a0


	//   ....[16]....
        /*0664*/ 	.word	0x00009890


	//   ....[17]....
        /*0668*/ 	.word	0x00009990


	//   ....[18]....
        /*066c*/ 	.word	0x0000a860


	//   ....[19]....
        /*0670*/ 	.word	0x0000a8f0


	//   ....[20]....
        /*0674*/ 	.word	0x0000e7d0


	//   ....[21]....
        /*0678*/ 	.word	0x0000e810


	//   ....[22]....
        /*067c*/ 	.word	0x0000e840


	//   ....[23]....
        /*0680*/ 	.word	0x0000e870


	//   ....[24]....
        /*0684*/ 	.word	0x00010ac0


	//   ....[25]....
        /*0688*/ 	.word	0x00010ad0


	//   ....[26]....
        /*068c*/ 	.word	0x00010b50


	//   ....[27]....
        /*0690*/ 	.word	0x00010b60


	//   ....[28]....
        /*0694*/ 	.word	0x000119b0


	//   ....[29]....
        /*0698*/ 	.word	0x000119e0


	//   ....[30]....
        /*069c*/ 	.word	0x00011a10


	//   ....[31]....
        /*06a0*/ 	.word	0x00011a40


	//   ....[32]....
        /*06a4*/ 	.word	0x00011a70


	//   ....[33]....
        /*06a8*/ 	.word	0x00011ab0


	//   ....[34]....
        /*06ac*/ 	.word	0x00011ae0


	//   ....[35]....
        /*06b0*/ 	.word	0x00011b10


	//   ....[36]....
        /*06b4*/ 	.word	0x00011b40


	//   ....[37]....
        /*06b8*/ 	.word	0x00011b70


	//   ....[38]....
        /*06bc*/ 	.word	0x00011b80


	//   ....[39]....
        /*06c0*/ 	.word	0x00011b90


	//   ....[40]....
        /*06c4*/ 	.word	0x00011ba0


	//   ....[41]....
        /*06c8*/ 	.word	0x00011bb0


	//   ....[42]....
        /*06cc*/ 	.word	0x00011be0


	//   ....[43]....
        /*06d0*/ 	.word	0x00011c10


	//   ....[44]....
        /*06d4*/ 	.word	0x00011c20


	//   ....[45]....
        /*06d8*/ 	.word	0x00011c30


	//   ....[46]....
        /*06dc*/ 	.word	0x00011c40


	//   ....[47]....
        /*06e0*/ 	.word	0x00011c50


	//   ....[48]....
        /*06e4*/ 	.word	0x00011c60


	//   ....[49]....
        /*06e8*/ 	.word	0x00011c70


	//   ....[50]....
        /*06ec*/ 	.word	0x00011c80


	//   ....[51]....
        /*06f0*/ 	.word	0x00011cb0


	//   ....[52]....
        /*06f4*/ 	.word	0x00011cc0


	//   ....[53]....
        /*06f8*/ 	.word	0x00011cd0


	//   ....[54]....
        /*06fc*/ 	.word	0x00011ce0


	//   ....[55]....
        /*0700*/ 	.word	0x00011cf0


	//   ....[56]....
        /*0704*/ 	.word	0x00011d00


	//   ....[57]....
        /*0708*/ 	.word	0x00011d10


	//   ....[58]....
        /*070c*/ 	.word	0x00011d20


	//   ....[59]....
        /*0710*/ 	.word	0x00011d30


	//   ....[60]....
        /*0714*/ 	.word	0x00011d40


	//   ....[61]....
        /*0718*/ 	.word	0x00011d70


	//   ....[62]....
        /*071c*/ 	.word	0x00011da0


	//   ....[63]....
        /*0720*/ 	.word	0x00011dd0


	//   ....[64]....
        /*0724*/ 	.word	0x00011df0


	//   ....[65]....
        /*0728*/ 	.word	0x00011e00


	//   ....[66]....
        /*072c*/ 	.word	0x00011e10


	//   ....[67]....
        /*0730*/ 	.word	0x00011e20


	//   ....[68]....
        /*0734*/ 	.word	0x00011e40


	//   ....[69]....
        /*0738*/ 	.word	0x00011e50


	//   ....[70]....
        /*073c*/ 	.word	0x00011e60


	//   ....[71]....
        /*0740*/ 	.word	0x00011e70


	//   ....[72]....
        /*0744*/ 	.word	0x00011ea0


	//   ....[73]....
        /*0748*/ 	.word	0x00011ed0


	//   ....[74]....
        /*074c*/ 	.word	0x00011f00


	//   ....[75]....
        /*0750*/ 	.word	0x00011f20


	//   ....[76]....
        /*0754*/ 	.word	0x00011f30


	//   ....[77]....
        /*0758*/ 	.word	0x00011f50


	//   ....[78]....
        /*075c*/ 	.word	0x00011f80


	//   ....[79]....
        /*0760*/ 	.word	0x00011fb0


	//   ....[80]....
        /*0764*/ 	.word	0x00011fd0


	//   ....[81]....
        /*0768*/ 	.word	0x00011ff0


	//   ....[82]....
        /*076c*/ 	.word	0x00012020


	//   ....[83]....
        /*0770*/ 	.word	0x00012030


	//   ....[84]....
        /*0774*/ 	.word	0x00012040


	//   ....[85]....
        /*0778*/ 	.word	0x00012050


	//   ....[86]....
        /*077c*/ 	.word	0x00012070


	//   ....[87]....
        /*0780*/ 	.word	0x000120a0


	//   ....[88]....
        /*0784*/ 	.word	0x000120d0


	//   ....[89]....
        /*0788*/ 	.word	0x00012100


	//   ....[90]....
        /*078c*/ 	.word	0x00012130


	//   ....[91]....
        /*0790*/ 	.word	0x00012160


	//   ....[92]....
        /*0794*/ 	.word	0x00012a30


	//   ....[93]....
        /*0798*/ 	.word	0x00012a40


	//   ....[94]....
        /*079c*/ 	.word	0x00012a50


	//   ....[95]....
        /*07a0*/ 	.word	0x00012a90


	//   ....[96]....
        /*07a4*/ 	.word	0x00013210


	//   ....[97]....
        /*07a8*/ 	.word	0x00013230


	//   ....[98]....
        /*07ac*/ 	.word	0x00013320


	//   ....[99]....
        /*07b0*/ 	.word	0x00013340


	//   ....[100]....
        /*07b4*/ 	.word	0x00013400


	//   ....[101]....
        /*07b8*/ 	.word	0x00013420


	//   ....[102]....
        /*07bc*/ 	.word	0x000134f0


	//   ....[103]....
        /*07c0*/ 	.word	0x00013510


	//   ....[104]....
        /*07c4*/ 	.word	0x00013a20


	//   ....[105]....
        /*07c8*/ 	.word	0x00013a30


	//   ....[106]....
        /*07cc*/ 	.word	0x00013e70


	//   ....[107]....
        /*07d0*/ 	.word	0x00013e80


	//   ....[108]....
        /*07d4*/ 	.word	0x00014bd0


	//   ....[109]....
        /*07d8*/ 	.word	0x00014bf0


	//   ....[110]....
        /*07dc*/ 	.word	0x00014cb0


	//   ....[111]....
        /*07e0*/ 	.word	0x00014cd0


	//   ....[112]....
        /*07e4*/ 	.word	0x00014d90


	//   ....[113]....
        /*07e8*/ 	.word	0x00014db0


	//   ....[114]....
        /*07ec*/ 	.word	0x00014e80


	//   ....[115]....
        /*07f0*/ 	.word	0x00014ea0


	//   ....[116]....
        /*07f4*/ 	.word	0x00014fe0


	//   ....[117]....
        /*07f8*/ 	.word	0x00015210


	//   ....[118]....
        /*07fc*/ 	.word	0x00015250


	//   ....[119]....
        /*0800*/ 	.word	0x00015290


	//   ....[120]....
        /*0804*/ 	.word	0x000152c0


	//   ....[121]....
        /*0808*/ 	.word	0x000152f0


	//   ....[122]....
        /*080c*/ 	.word	0x00015320


	//   ....[123]....
        /*0810*/ 	.word	0x000154b0


	//   ....[124]....
        /*0814*/ 	.word	0x000154e0


	//   ....[125]....
        /*0818*/ 	.word	0x00015520


	//   ....[126]....
        /*081c*/ 	.word	0x00015550


	//   ....[127]....
        /*0820*/ 	.word	0x00015580


	//   ....[128]....
        /*0824*/ 	.word	0x000155b0


	//   ....[129]....
        /*0828*/ 	.word	0x00015650


	//   ....[130]....
        /*082c*/ 	.word	0x000156a0


	//   ....[131]....
        /*0830*/ 	.word	0x000156b0


	//   ....[132]....
        /*0834*/ 	.word	0x000156f0


	//   ....[133]....
        /*0838*/ 	.word	0x00017420


	//   ....[134]....
        /*083c*/ 	.word	0x00017f30


	//   ....[135]....
        /*0840*/ 	.word	0x00017f60


	//   ....[136]....
        /*0844*/ 	.word	0x00018010


	//   ....[137]....
        /*0848*/ 	.word	0x00018020


	//   ....[138]....
        /*084c*/ 	.word	0x00018090


	//   ....[139]....
        /*0850*/ 	.word	0x000180a0


	//   ....[140]....
        /*0854*/ 	.word	0x00018110


	//   ....[141]....
        /*0858*/ 	.word	0x00018120


	//   ....[142]....
        /*085c*/ 	.word	0x00018190


	//   ....[143]....
        /*0860*/ 	.word	0x000181a0


	//   ....[144]....
        /*0864*/ 	.word	0x00018210


	//   ....[145]....
        /*0868*/ 	.word	0x00018220


	//   ....[146]....
        /*086c*/ 	.word	0x00018290


	//   ....[147]....
        /*0870*/ 	.word	0x000182a0


	//   ....[148]....
        /*0874*/ 	.word	0x000182b0


	//   ....[149]....
        /*0878*/ 	.word	0x000182c0


	//   ....[150]....
        /*087c*/ 	.word	0x0001a120


	//   ....[151]....
        /*0880*/ 	.word	0x0001a150


	//   ....[152]....
        /*0884*/ 	.word	0x0001a180


	//   ....[153]....
        /*0888*/ 	.word	0x0001a1c0


	//   ....[154]....
        /*088c*/ 	.word	0x0001a1d0


	//   ....[155]....
        /*0890*/ 	.word	0x0001a200


	//   ....[156]....
        /*0894*/ 	.word	0x0001a210


	//   ....[157]....
        /*0898*/ 	.word	0x0001a250


	//   ....[158]....
        /*089c*/ 	.word	0x0001a3c0


	//   ....[159]....
        /*08a0*/ 	.word	0x0001a3f0


	//   ....[160]....
        /*08a4*/ 	.word	0x0001a420


	//   ....[161]....
        /*08a8*/ 	.word	0x0001a450


	//   ....[162]....
        /*08ac*/ 	.word	0x0001a480


	//   ....[163]....
        /*08b0*/ 	.word	0x0001a4b0


	//   ....[164]....
        /*08b4*/ 	.word	0x0001a530


	//   ....[165]....
        /*08b8*/ 	.word	0x0001a570


	//   ....[166]....
        /*08bc*/ 	.word	0x0001a580


	//   ....[167]....
        /*08c0*/ 	.word	0x0001a5c0


	//   ....[168]....
        /*08c4*/ 	.word	0x0001b0a0


	//   ....[169]....
        /*08c8*/ 	.word	0x0001b6a0


	//   ....[170]....
        /*08cc*/ 	.word	0x0001b880


	//   ....[171]....
        /*08d0*/ 	.word	0x0001b8f0


	//   ....[172]....
        /*08d4*/ 	.word	0x0001b950


	//   ....[173]....
        /*08d8*/ 	.word	0x0001ba40


	//   ....[174]....
        /*08dc*/ 	.word	0x0001baa0


	//   ....[175]....
        /*08e0*/ 	.word	0x0001bb80


	//   ....[176]....
        /*08e4*/ 	.word	0x0001bbe0


	//   ....[177]....
        /*08e8*/ 	.word	0x0001bcc0


	//   ....[178]....
        /*08ec*/ 	.word	0x0001bd20


	//   ....[179]....
        /*08f0*/ 	.word	0x0001be00


	//   ....[180]....
        /*08f4*/ 	.word	0x0001be60


	//   ....[181]....
        /*08f8*/ 	.word	0x0001bf40


	//   ....[182]....
        /*08fc*/ 	.word	0x0001bfa0


	//   ....[183]....
        /*0900*/ 	.word	0x0001c070


	//   ....[184]....
        /*0904*/ 	.word	0x0001c0d0


	//   ....[185]....
        /*0908*/ 	.word	0x0001c190


	//   ....[186]....
        /*090c*/ 	.word	0x0001c4e0


	//----- nvinfo : EIATTR_REG_RECONFIG
	.align		4
.L_298:
        /*0910*/ 	.byte	0x01, 0x54
	.zero		2


	//----- nvinfo : EIATTR_SYSCALL_OFFSETS
	.align		4
        /*0914*/ 	.byte	0x04, 0x46
        /*0916*/ 	.short	(.L_300 - .L_299)


	//   ....[0]....
.L_299:
        /*0918*/ 	.word	0x00001d80


	//   ....[1]....
        /*091c*/ 	.word	0x00016ea0


	//   ....[2]....
        /*0920*/ 	.word	0x00017000


	//   ....[3]....
        /*0924*/ 	.word	0x00017150


	//   ....[4]....
        /*0928*/ 	.word	0x00017290


	//   ....[5]....
        /*092c*/ 	.word	0x00017bd0


	//----- nvinfo : EIATTR_MBARRIER_INSTR_OFFSETS
	.align		4
.L_300:
        /*0930*/ 	.byte	0x04, 0x39
        /*0932*/ 	.short	(.L_302 - .L_301)


	//   ....[0]....
.L_301:
        /*0934*/ 	.word	0x00000270
        /*0938*/ 	.word	0x000000ff
        /*093c*/ 	.word	0x0002e800
        /*0940*/ 	.short	0x0100
        /*0942*/ 	.byte	0x08
	.zero		1


	//   ....[1]....
        /*0944*/ 	.word	0x00000280
        /*0948*/ 	.word	0x000000ff
        /*094c*/ 	.word	0x0002e820
        /*0950*/ 	.short	0x0100
        /*0952*/ 	.byte	0x08
	.zero		1


	//   ....[2]....
        /*0954*/ 	.word	0x00000370
        /*0958*/ 	.word	0x000000ff
        /*095c*/ 	.word	0x0002e830
        /*0960*/ 	.short	0x0100
        /*0962*/ 	.byte	0x08
	.zero		1


	//   ....[3]....
        /*0964*/ 	.word	0x00000380
        /*0968*/ 	.word	0x000000ff
        /*096c*/ 	.word	0x0002e840
        /*0970*/ 	.short	0x0100
        /*0972*/ 	.byte	0x08
	.zero		1


	//   ....[4]....
        /*0974*/ 	.word	0x00000390
        /*0978*/ 	.word	0x000000ff
        /*097c*/ 	.word	0x0002e838
        /*0980*/ 	.short	0x0100
        /*0982*/ 	.byte	0x08
	.zero		1


	//   ....[5]....
        /*0984*/ 	.word	0x000003a0
        /*0988*/ 	.word	0x000000ff
        /*098c*/ 	.word	0x0002e848
        /*0990*/ 	.short	0x0100
        /*0992*/ 	.byte	0x08
	.zero		1


	//   ....[6]....
        /*0994*/ 	.word	0x000004d0
        /*0998*/ 	.word	0x000000ff
        /*099c*/ 	.word	0x0002e850
        /*09a0*/ 	.short	0x0100
        /*09a2*/ 	.byte	0x08
	.zero		1


	//   ....[7]....
        /*09a4*/ 	.word	0x000004e0
        /*09a8*/ 	.word	0x000000ff
        /*09ac*/ 	.word	0x0002e860
        /*09b0*/ 	.short	0x0100
        /*09b2*/ 	.byte	0x08
	.zero		1


	//   ....[8]....
        /*09b4*/ 	.word	0x000004f0
        /*09b8*/ 	.word	0x000000ff
        /*09bc*/ 	.word	0x0002e858
        /*09c0*/ 	.short	0x0100
        /*09c2*/ 	.byte	0x08
	.zero		1


	//   ....[9]....
        /*09c4*/ 	.word	0x00000500
        /*09c8*/ 	.word	0x000000ff
        /*09cc*/ 	.word	0x0002e868
        /*09d0*/ 	.short	0x0100
        /*09d2*/ 	.byte	0x08
	.zero		1


	//   ....[10]....
        /*09d4*/ 	.word	0x000005f0
        /*09d8*/ 	.word	0x000000ff
        /*09dc*/ 	.word	0x0002e870
        /*09e0*/ 	.short	0x0100
        /*09e2*/ 	.byte	0x06
	.zero		1


	//   ....[11]....
        /*09e4*/ 	.word	0x00000600
        /*09e8*/ 	.word	0x000000ff
        /*09ec*/ 	.word	0x0002e880
        /*09f0*/ 	.short	0x0100
        /*09f2*/ 	.byte	0x06
	.zero		1


	//   ....[12]....
        /*09f4*/ 	.word	0x00000610
        /*09f8*/ 	.word	0x000000ff
        /*09fc*/ 	.word	0x0002e878
        /*0a00*/ 	.short	0x0100
        /*0a02*/ 	.byte	0x06
	.zero		1


	//   ....[13]....
        /*0a04*/ 	.word	0x00000620
        /*0a08*/ 	.word	0x000000ff
        /*0a0c*/ 	.word	0x0002e888
        /*0a10*/ 	.short	0x0100
        /*0a12*/ 	.byte	0x06
	.zero		1


	//   ....[14]....
        /*0a14*/ 	.word	0x00000750
        /*0a18*/ 	.word	0x000000ff
        /*0a1c*/ 	.word	0x0002e890
        /*0a20*/ 	.short	0x0100
        /*0a22*/ 	.byte	0x08
	.zero		1


	//   ....[15]....
        /*0a24*/ 	.word	0x00000760
        /*0a28*/ 	.word	0x000000ff
        /*0a2c*/ 	.word	0x0002e8a0
        /*0a30*/ 	.short	0x0100
        /*0a32*/ 	.byte	0x08
	.zero		1


	//   ....[16]....
        /*0a34*/ 	.word	0x00000770
        /*0a38*/ 	.word	0x000000ff
        /*0a3c*/ 	.word	0x0002e898
        /*0a40*/ 	.short	0x0100
        /*0a42*/ 	.byte	0x08
	.zero		1


	//   ....[17]....
        /*0a44*/ 	.word	0x00000780
        /*0a48*/ 	.word	0x000000ff
        /*0a4c*/ 	.word	0x0002e8a8
        /*0a50*/ 	.short	0x0100
        /*0a52*/ 	.byte	0x08
	.zero		1


	//   ....[18]....
        /*0a54*/ 	.word	0x000008b0
        /*0a58*/ 	.word	0x000000ff
        /*0a5c*/ 	.word	0x0002e8b0
        /*0a60*/ 	.short	0x0100
        /*0a62*/ 	.byte	0x08
	.zero		1


	//   ....[19]....
        /*0a64*/ 	.word	0x000008c0
        /*0a68*/ 	.word	0x000000ff
        /*0a6c*/ 	.word	0x0002e8c0
        /*0a70*/ 	.short	0x0100
        /*0a72*/ 	.byte	0x08
	.zero		1


	//   ....[20]....
        /*0a74*/ 	.word	0x000008d0
        /*0a78*/ 	.word	0x000000ff
        /*0a7c*/ 	.word	0x0002e8b8
        /*0a80*/ 	.short	0x0100
        /*0a82*/ 	.byte	0x08
	.zero		1


	//   ....[21]....
        /*0a84*/ 	.word	0x000008e0
        /*0a88*/ 	.word	0x000000ff
        /*0a8c*/ 	.word	0x0002e8c8
        /*0a90*/ 	.short	0x0100
        /*0a92*/ 	.byte	0x08
	.zero		1


	//   ....[22]....
        /*0a94*/ 	.word	0x00001fd0
        /*0a98*/ 	.word	0x000000ff
        /*0a9c*/ 	.word	0x0002e800
        /*0aa0*/ 	.short	0x010a
        /*0aa2*/ 	.byte	0x29
	.zero		1


	//   ....[23]....
        /*0aa4*/ 	.word	0x00002090
        /*0aa8*/ 	.word	0x00000002
        /*0aac*/ 	.word	0x0002e830
        /*0ab0*/ 	.short	0x010a
        /*0ab2*/ 	.byte	0x3f
	.zero		1


	//   ....[24]....
        /*0ab4*/ 	.word	0x000020d0
        /*0ab8*/ 	.word	0x00000002
        /*0abc*/ 	.word	0x0002e830
        /*0ac0*/ 	.short	0x010a
        /*0ac2*/ 	.byte	0x3f
	.zero		1


	//   ....[25]....
        /*0ac4*/ 	.word	0x000059b0
        /*0ac8*/ 	.word	0x00000038
        /*0acc*/ 	.word	0x00000000
        /*0ad0*/ 	.short	0x0101
        /*0ad2*/ 	.byte	0x3f
	.zero		1


	//   ....[26]....
        /*0ad4*/ 	.word	0x00006fd0
        /*0ad8*/ 	.word	0x000000ff
        /*0adc*/ 	.word	0x0002e830
        /*0ae0*/ 	.short	0x010a
        /*0ae2*/ 	.byte	0x06
	.zero		1


	//   ....[27]....
        /*0ae4*/ 	.word	0x00007010
        /*0ae8*/ 	.word	0x000000ff
        /*0aec*/ 	.word	0x0002e830
        /*0af0*/ 	.short	0x010a
        /*0af2*/ 	.byte	0x06
	.zero		1


	//   ....[28]....
        /*0af4*/ 	.word	0x00007c30
        /*0af8*/ 	.word	0x000000ff
        /*0afc*/ 	.word	0x0002e850
        /*0b00*/ 	.short	0x010a
        /*0b02*/ 	.byte	0x06
	.zero		1


	//   ....[29]....
        /*0b04*/ 	.word	0x00007c70
        /*0b08*/ 	.word	0x000000ff
        /*0b0c*/ 	.word	0x0002e850
        /*0b10*/ 	.short	0x010a
        /*0b12*/ 	.byte	0x06
	.zero		1


	//   ....[30]....
        /*0b14*/ 	.word	0x0000b790
        /*0b18*/ 	.word	0x00000002
        /*0b1c*/ 	.word	0x00000000
        /*0b20*/ 	.short	0x0101
        /*0b22*/ 	.byte	0x3f
	.zero		1


	//   ....[31]....
        /*0b24*/ 	.word	0x0000bb70
        /*0b28*/ 	.word	0x000000ff
        /*0b2c*/ 	.word	0x00000000
        /*0b30*/ 	.short	0x0101
        /*0b32*/ 	.byte	0x06
	.zero		1


	//   ....[32]....
        /*0b34*/ 	.word	0x0000c3e0
        /*0b38*/ 	.word	0x000000ff
        /*0b3c*/ 	.word	0x0002e830
        /*0b40*/ 	.short	0x010a
        /*0b42*/ 	.byte	0x06
	.zero		1


	//   ....[33]....
        /*0b44*/ 	.word	0x0000c420
        /*0b48*/ 	.word	0x000000ff
        /*0b4c*/ 	.word	0x0002e830
        /*0b50*/ 	.short	0x010a
        /*0b52*/ 	.byte	0x06
	.zero		1


	//   ....[34]....
        /*0b54*/ 	.word	0x0000d010
        /*0b58*/ 	.word	0x000000ff
        /*0b5c*/ 	.word	0x0002e850
        /*0b60*/ 	.short	0x010a
        /*0b62*/ 	.byte	0x06
	.zero		1


	//   ....[35]....
        /*0b64*/ 	.word	0x0000d050
        /*0b68*/ 	.word	0x000000ff
        /*0b6c*/ 	.word	0x0002e850
        /*0b70*/ 	.short	0x010a
        /*0b72*/ 	.byte	0x06
	.zero		1


	//   ....[36]....
        /*0b74*/ 	.word	0x0000fd20
        /*0b78*/ 	.word	0x00000002
        /*0b7c*/ 	.word	0x00000000
        /*0b80*/ 	.short	0x0101
        /*0b82*/ 	.byte	0x3f
	.zero		1


	//   ....[37]....
        /*0b84*/ 	.word	0x00010010
        /*0b88*/ 	.word	0x000000ff
        /*0b8c*/ 	.word	0x00000000
        /*0b90*/ 	.short	0x0101
        /*0b92*/ 	.byte	0x06
	.zero		1


	//   ....[38]....
        /*0b94*/ 	.word	0x00010780
        /*0b98*/ 	.word	0x000000ff
        /*0b9c*/ 	.word	0x0002e850
        /*0ba0*/ 	.short	0x010a
        /*0ba2*/ 	.byte	0x05
	.zero		1


	//   ....[39]....
        /*0ba4*/ 	.word	0x000107c0
        /*0ba8*/ 	.word	0x000000ff
        /*0bac*/ 	.word	0x0002e850
        /*0bb0*/ 	.short	0x010a
        /*0bb2*/ 	.byte	0x05
	.zero		1


	//   ....[40]....
        /*0bb4*/ 	.word	0x00010e40
        /*0bb8*/ 	.word	0x000000ff
        /*0bbc*/ 	.word	0x00000000
        /*0bc0*/ 	.short	0x0101
        /*0bc2*/ 	.byte	0x04
	.zero		1


	//   ....[41]....
        /*0bc4*/ 	.word	0x00013200
        /*0bc8*/ 	.word	0x00000003
        /*0bcc*/ 	.word	0x00000000
        /*0bd0*/ 	.short	0x0101
        /*0bd2*/ 	.byte	0x3f
	.zero		1


	//   ....[42]....
        /*0bd4*/ 	.word	0x00013720
        /*0bd8*/ 	.word	0x00000002
        /*0bdc*/ 	.word	0x00000000
        /*0be0*/ 	.short	0x0101
        /*0be2*/ 	.byte	0x3f
	.zero		1


	//   ....[43]....
        /*0be4*/ 	.word	0x00017680
        /*0be8*/ 	.word	0x00000004
        /*0bec*/ 	.word	0x0002e880
        /*0bf0*/ 	.short	0x010a
        /*0bf2*/ 	.byte	0x3f
	.zero		1


	//   ....[44]....
        /*0bf4*/ 	.word	0x00017820
        /*0bf8*/ 	.word	0x00000004
        /*0bfc*/ 	.word	0x0002e840
        /*0c00*/ 	.short	0x010a
        /*0c02*/ 	.byte	0x3f
	.zero		1


	//   ....[45]....
        /*0c04*/ 	.word	0x000183a0
        /*0c08*/ 	.word	0x00000012
        /*0c0c*/ 	.word	0x0002e800
        /*0c10*/ 	.short	0x0107
        /*0c12*/ 	.byte	0x3f
	.zero		1


	//   ....[46]....
        /*0c14*/ 	.word	0x00018490
        /*0c18*/ 	.word	0x00000012
        /*0c1c*/ 	.word	0x0002e800
        /*0c20*/ 	.short	0x0101
        /*0c22*/ 	.byte	0x3f
	.zero		1


	//   ....[47]....
        /*0c24*/ 	.word	0x000184b0
        /*0c28*/ 	.word	0x00000012
        /*0c2c*/ 	.word	0x0002e820
        /*0c30*/ 	.short	0x010a
        /*0c32*/ 	.byte	0x3f
	.zero		1


	//   ....[48]....
        /*0c34*/ 	.word	0x000187c0
        /*0c38*/ 	.word	0x00000004
        /*0c3c*/ 	.word	0x0002e880
        /*0c40*/ 	.short	0x010a
        /*0c42*/ 	.byte	0x3f
	.zero		1


	//   ....[49]....
        /*0c44*/ 	.word	0x00018a20
        /*0c48*/ 	.word	0x00000004
        /*0c4c*/ 	.word	0x0002e840
        /*0c50*/ 	.short	0x010a
        /*0c52*/ 	.byte	0x3f
	.zero		1


	//   ....[50]....
        /*0c54*/ 	.word	0x00018cf0
        /*0c58*/ 	.word	0x00000013
        /*0c5c*/ 	.word	0x0002e870
        /*0c60*/ 	.short	0x010a
        /*0c62*/ 	.byte	0x3f
	.zero		1


	//   ....[51]....
        /*0c64*/ 	.word	0x00018d60
        /*0c68*/ 	.word	0x00000013
        /*0c6c*/ 	.word	0x0002e860
        /*0c70*/ 	.short	0x010a
        /*0c72*/ 	.byte	0x3f
	.zero		1


	//   ....[52]....
        /*0c74*/ 	.word	0x00019400
        /*0c78*/ 	.word	0x00000013
        /*0c7c*/ 	.word	0x0002e850
        /*0c80*/ 	.short	0x0101
        /*0c82*/ 	.byte	0x3f
	.zero		1


	//   ....[53]....
        /*0c84*/ 	.word	0x00019480
        /*0c88*/ 	.word	0x00000013
        /*0c8c*/ 	.word	0x00000000
        /*0c90*/ 	.short	0x0101
        /*0c92*/ 	.byte	0x3f
	.zero		1


	//   ....[54]....
        /*0c94*/ 	.word	0x000196a0
        /*0c98*/ 	.word	0x00000010
        /*0c9c*/ 	.word	0x0002e870
        /*0ca0*/ 	.short	0x010a
        /*0ca2*/ 	.byte	0x3f
	.zero		1


	//   ....[55]....
        /*0ca4*/ 	.word	0x00019730
        /*0ca8*/ 	.word	0x00000010
        /*0cac*/ 	.word	0x0002e860
        /*0cb0*/ 	.short	0x010a
        /*0cb2*/ 	.byte	0x3f
	.zero		1


	//   ....[56]....
        /*0cb4*/ 	.word	0x00019df0
        /*0cb8*/ 	.word	0x00000010
        /*0cbc*/ 	.word	0x0002e850
        /*0cc0*/ 	.short	0x0101
        /*0cc2*/ 	.byte	0x3f
	.zero		1


	//   ....[57]....
        /*0cc4*/ 	.word	0x00019e30
        /*0cc8*/ 	.word	0x00000000
        /*0ccc*/ 	.word	0x00000000
        /*0cd0*/ 	.short	0x0101
        /*0cd2*/ 	.byte	0x3f
	.zero		1


	//   ....[58]....
        /*0cd4*/ 	.word	0x0001b020
        /*0cd8*/ 	.word	0x00000000
        /*0cdc*/ 	.word	0x0002e820
        /*0ce0*/ 	.short	0x010a
        /*0ce2*/ 	.byte	0x3f
	.zero		1


	//   ....[59]....
        /*0ce4*/ 	.word	0x0001b1e0
        /*0ce8*/ 	.word	0x00000006
        /*0cec*/ 	.word	0x00000000
        /*0cf0*/ 	.short	0x010a
        /*0cf2*/ 	.byte	0x3f
	.zero		1


	//   ....[60]....
        /*0cf4*/ 	.word	0x0001b250
        /*0cf8*/ 	.word	0x00000007
        /*0cfc*/ 	.word	0x00000000
        /*0d00*/ 	.short	0x010a
        /*0d02*/ 	.byte	0x3f
	.zero		1


	//   ....[61]....
        /*0d04*/ 	.word	0x0001b2b0
        /*0d08*/ 	.word	0x00000004
        /*0d0c*/ 	.word	0x0002e860
        /*0d10*/ 	.short	0x010a
        /*0d12*/ 	.byte	0x3f
	.zero		1


	//   ....[62]....
        /*0d14*/ 	.word	0x0001b300
        /*0d18*/ 	.word	0x00000003
        /*0d1c*/ 	.word	0x0002e860
        /*0d20*/ 	.short	0x010a
        /*0d22*/ 	.byte	0x3f
	.zero		1


	//   ....[63]....
        /*0d24*/ 	.word	0x0001b340
        /*0d28*/ 	.word	0x00000004
        /*0d2c*/ 	.word	0x0002e880
        /*0d30*/ 	.short	0x010a
        /*0d32*/ 	.byte	0x3f
	.zero		1


	//   ....[64]....
        /*0d34*/ 	.word	0x0001b360
        /*0d38*/ 	.word	0x00000003
        /*0d3c*/ 	.word	0x0002e880
        /*0d40*/ 	.short	0x010a
        /*0d42*/ 	.byte	0x3f
	.zero		1


	//   ....[65]....
        /*0d44*/ 	.word	0x0001b3d0
        /*0d48*/ 	.word	0x00000003
        /*0d4c*/ 	.word	0x0002e800
        /*0d50*/ 	.short	0x010a
        /*0d52*/ 	.byte	0x3f
	.zero		1


	//   ....[66]....
        /*0d54*/ 	.word	0x0001b420
        /*0d58*/ 	.word	0x00000002
        /*0d5c*/ 	.word	0x0002e830
        /*0d60*/ 	.short	0x010a
        /*0d62*/ 	.byte	0x3f
	.zero		1


	//   ....[67]....
        /*0d64*/ 	.word	0x0001b480
        /*0d68*/ 	.word	0x00000008
        /*0d6c*/ 	.word	0x0002e830
        /*0d70*/ 	.short	0x010a
        /*0d72*/ 	.byte	0x3f
	.zero		1


	//   ....[68]....
        /*0d74*/ 	.word	0x0001b4e0
        /*0d78*/ 	.word	0x00000008
        /*0d7c*/ 	.word	0x0002e850
        /*0d80*/ 	.short	0x010a
        /*0d82*/ 	.byte	0x3f
	.zero		1


	//   ....[69]....
        /*0d84*/ 	.word	0x0001b540
        /*0d88*/ 	.word	0x00000008
        /*0d8c*/ 	.word	0x0002e830
        /*0d90*/ 	.short	0x010a
        /*0d92*/ 	.byte	0x3f
	.zero		1


	//   ....[70]....
        /*0d94*/ 	.word	0x0001b5a0
        /*0d98*/ 	.word	0x00000008
        /*0d9c*/ 	.word	0x0002e850
        /*0da0*/ 	.short	0x010a
        /*0da2*/ 	.byte	0x3f
	.zero		1


	//   ....[71]....
        /*0da4*/ 	.word	0x0001b600
        /*0da8*/ 	.word	0x00000005
        /*0dac*/ 	.word	0x0002e850
        /*0db0*/ 	.short	0x010a
        /*0db2*/ 	.byte	0x3f
	.zero		1


	//   ....[72]....
        /*0db4*/ 	.word	0x0001b750
        /*0db8*/ 	.word	0x00000004
        /*0dbc*/ 	.word	0x0002e880
        /*0dc0*/ 	.short	0x010a
        /*0dc2*/ 	.byte	0x3f
	.zero		1


	//   ....[73]....
        /*0dc4*/ 	.word	0x0001b7a0
        /*0dc8*/ 	.word	0x00000004
        /*0dcc*/ 	.word	0x0002e840
        /*0dd0*/ 	.short	0x010a
        /*0dd2*/ 	.byte	0x3f
	.zero		1


	//   ....[74]....
        /*0dd4*/ 	.word	0x0001c1d0
        /*0dd8*/ 	.word	0x00000012
        /*0ddc*/ 	.word	0x0002e820
        /*0de0*/ 	.short	0x010a
        /*0de2*/ 	.byte	0x3f
	.zero		1


	//   ....[75]....
        /*0de4*/ 	.word	0x0001c220
        /*0de8*/ 	.word	0x00000004
        /*0dec*/ 	.word	0x0002e880
        /*0df0*/ 	.short	0x010a
        /*0df2*/ 	.byte	0x3f
	.zero		1


	//   ....[76]....
        /*0df4*/ 	.word	0x0001c270
        /*0df8*/ 	.word	0x00000004
        /*0dfc*/ 	.word	0x0002e840
        /*0e00*/ 	.short	0x010a
        /*0e02*/ 	.byte	0x3f
	.zero		1


	//   ....[77]....
        /*0e04*/ 	.word	0x0001c2c0
        /*0e08*/ 	.word	0x00000013
        /*0e0c*/ 	.word	0x0002e870
        /*0e10*/ 	.short	0x010a
        /*0e12*/ 	.byte	0x3f
	.zero		1


	//   ....[78]....
        /*0e14*/ 	.word	0x0001c310
        /*0e18*/ 	.word	0x00000013
        /*0e1c*/ 	.word	0x0002e860
        /*0e20*/ 	.short	0x010a
        /*0e22*/ 	.byte	0x3f
	.zero		1


	//   ....[79]....
        /*0e24*/ 	.word	0x0001c360
        /*0e28*/ 	.word	0x00000010
        /*0e2c*/ 	.word	0x0002e870
        /*0e30*/ 	.short	0x010a
        /*0e32*/ 	.byte	0x3f
	.zero		1


	//   ....[80]....
        /*0e34*/ 	.word	0x0001c3b0
        /*0e38*/ 	.word	0x00000010
        /*0e3c*/ 	.word	0x0002e860
        /*0e40*/ 	.short	0x010a
        /*0e42*/ 	.byte	0x3f
	.zero		1


	//   ....[81]....
        /*0e44*/ 	.word	0x0001c400
        /*0e48*/ 	.word	0x00000000
        /*0e4c*/ 	.word	0x0002e820
        /*0e50*/ 	.short	0x010a
        /*0e52*/ 	.byte	0x3f
	.zero		1


	//   ....[82]....
        /*0e54*/ 	.word	0x0001c5a0
        /*0e58*/ 	.word	0x00000006
        /*0e5c*/ 	.word	0x00000000
        /*0e60*/ 	.short	0x010a
        /*0e62*/ 	.byte	0x3f
	.zero		1


	//   ....[83]....
        /*0e64*/ 	.word	0x0001c5f0
        /*0e68*/ 	.word	0x00000007
        /*0e6c*/ 	.word	0x00000000
        /*0e70*/ 	.short	0x010a
        /*0e72*/ 	.byte	0x3f
	.zero		1


	//   ....[84]....
        /*0e74*/ 	.word	0x0001c640
        /*0e78*/ 	.word	0x00000004
        /*0e7c*/ 	.word	0x0002e860
        /*0e80*/ 	.short	0x010a
        /*0e82*/ 	.byte	0x3f
	.zero		1


	//   ....[85]....
        /*0e84*/ 	.word	0x0001c690
        /*0e88*/ 	.word	0x00000003
        /*0e8c*/ 	.word	0x0002e860
        /*0e90*/ 	.short	0x010a
        /*0e92*/ 	.byte	0x3f
	.zero		1


	//   ....[86]....
        /*0e94*/ 	.word	0x0001c6e0
        /*0e98*/ 	.word	0x00000004
        /*0e9c*/ 	.word	0x0002e880
        /*0ea0*/ 	.short	0x010a
        /*0ea2*/ 	.byte	0x3f
	.zero		1


	//----- nvinfo : EIATTR_NUM_MBARRIERS
	.align		4
.L_302:
        /*0ea4*/ 	.byte	0x03, 0x38
        /*0ea6*/ 	.short	0x0016


	//----- nvinfo : EIATTR_EXIT_INSTR_OFFSETS
	.align		4
        /*0ea8*/ 	.byte	0x04, 0x1c
        /*0eaa*/ 	.short	(.L_304 - .L_303)


	//   ....[0]....
.L_303:
        /*0eac*/ 	.word	0x00000a80


	//   ....[1]....
        /*0eb0*/ 	.word	0x00014f90


	//   ....[2]....
        /*0eb4*/ 	.word	0x0001b3b0


	//----- nvinfo : EIATTR_MAX_THREADS
	.align		4
.L_304:
        /*0eb8*/ 	.byte	0x04, 0x05
        /*0eba*/ 	.short	(.L_306 - .L_305)
.L_305:
        /*0ebc*/ 	.word	0x00000180
        /*0ec0*/ 	.word	0x00000001
        /*0ec4*/ 	.word	0x00000001


	//----- nvinfo : EIATTR_CRS_STACK_SIZE
	.align		4
.L_306:
        /*0ec8*/ 	.byte	0x04, 0x1e
        /*0eca*/ 	.short	(.L_308 - .L_307)
.L_307:
        /*0ecc*/ 	.word	0x00000000


	//----- nvinfo : EIATTR_CBANK_PARAM_SIZE
	.align		4
.L_308:
        /*0ed0*/ 	.byte	0x03, 0x19
        /*0ed2*/ 	.short	0x0af0


	//----- nvinfo : EIATTR_PARAM_CBANK
	.align		4
        /*0ed4*/ 	.byte	0x04, 0x0a
        /*0ed6*/ 	.short	(.L_310 - .L_309)
	.align		4
.L_309:
        /*0ed8*/ 	.word	index@(.nv.constant0._ZN7cutlass13device_kernelIN5flash11enable_sm90INS1_16FlashAttnFwdSm90INS1_25CollectiveMainloopFwdSm90ILi2EN4cute5tupleIJNS5_1CILi1EEES8_S8_EEENS6_IJNS7_ILi128EEENS7_ILi224EEESA_EEELi128ENS_12float_e4m3_tEfNS_4arch4Sm90ELb1ELb0ELb1ELb1ELb0ELb0ELb0ELb1ELb1ELb1ELb1ELb0EEENS1_21CollectiveEpilogueFwdINS6_IJSA_SA_SB_EEES9_NS_10bfloat16_tESF_Li256ELb1ELb1ELb1ELb1EEENS1_36VarlenDynamicPersistentTileSchedulerILi128ELi224ELi256ELi128ELb1ELb1ELb1ELb1ELb1ELb1EEEEEEEEEvNT_6ParamsE)
        /*0edc*/ 	.short	0x0210
        /*0ede*/ 	.short	0x0af0


	//----- nvinfo : EIATTR_SW_WAR
	.align		4
.L_310:
        /*0ee0*/ 	.byte	0x04, 0x36
        /*0ee2*/ 	.short	(.L_312 - .L_311)
.L_311:
        /*0ee4*/ 	.word	0x00000008
.L_312:


//--------------------- .nv.info._ZN7cutlass13device_kernelIN5flash11enable_sm90INS1_16FlashAttnFwdSm90INS1_25CollectiveMainloopFwdSm90ILi2EN4cute5tupleIJNS5_1CILi1EEES8_S8_EEENS6_IJNS7_ILi128EEENS7_ILi224EEESA_EEELi128ENS_12float_e4m3_tEfNS_4arch4Sm90ELb1ELb0ELb1ELb1ELb0ELb1ELb0ELb1ELb1ELb1ELb1ELb0EEENS1_21CollectiveEpilogueFwdINS6_IJSA_SA_SB_EEES9_NS_10bfloat16_tESF_Li256ELb1ELb1ELb1ELb1EEENS1_36VarlenDynamicPersistentTileSchedulerILi128ELi224ELi256ELi128ELb1ELb1ELb1ELb1ELb1ELb1EEEEEEEEEvNT_6ParamsE --------------------------
	.section	.nv.info._ZN7cutlass13device_kernelIN5flash11enable_sm90INS1_16FlashAttnFwdSm90INS1_25CollectiveMainloopFwdSm90ILi2EN4cute5tupleIJNS5_1CILi1EEES8_S8_EEENS6_IJNS7_ILi128EEENS7_ILi224EEESA_EEELi128ENS_12float_e4m3_tEfNS_4arch4Sm90ELb1ELb0ELb1ELb1ELb0ELb1ELb0ELb1ELb1ELb1ELb1ELb0EEENS1_21CollectiveEpilogueFwdINS6_IJSA_SA_SB_EEES9_NS_10bfloat16_tESF_Li256ELb1ELb1ELb1ELb1EEENS1_36VarlenDynamicPersistentTileSchedulerILi128ELi224ELi256ELi128ELb1ELb1ELb1ELb1ELb1ELb1EEEEEEEEEvNT_6ParamsE,"",@"SHT_CUDA_INFO"
	.sectionflags	@""
	.align	4


	//----- nvinfo : EIATTR_CUDA_API_VERSION
	.align		4
        /*0000*/ 	.byte	0x04, 0x37
        /*0002*/ 	.short	(.L_314 - .L_313)
.L_313:
        /*0004*/ 	.word	0x00000082


	//----- nvinfo : EIATTR_KPARAM_INFO
	.align		4
.L_314:
        /*0008*/ 	.byte	0x04, 0x17
        /*000a*/ 	.short	(.L_316 - .L_315)
.L_315:
        /*000c*/ 	.word	0x00000000
        /*0010*/ 	.short	0x0000
        /*0012*/ 	.short	0x0070
        /*0014*/ 	.byte	0x00, 0xf0, 0x01, 0x2a


	//----- nvinfo : EIATTR_SPARSE_MMA_MASK
	.align		4
.L_316:
        /*0018*/ 	.byte	0x03, 0x50
        /*001a*/ 	.short	0x0000


	//----- nvinfo : EIATTR_MAXREG_COUNT
	.align		4
        /*001c*/ 	.byte	0x03, 0x1b
        /*001e*/ 	.short	0x00a8


	//----- nvinfo : EIATTR_NUM_BARRIERS
	.align		4
        /*0020*/ 	.byte	0x02, 0x4c
        /*0022*/ 	.byte	0x10
	.zero		1


	//----- nvinfo : EIATTR_EXTERNS
	.align		4
        /*0024*/ 	.byte	0x04, 0x0f
        /*0026*/ 	.short	(.L_318 - .L_317)


	//   ....[0]....
	.align		4
.L_317:
        /*0028*/ 	.word	index@(__assertfail)


	//----- nvinfo : EIATTR_ANNOTATIONS
	.align		4
.L_318:
        /*002c*/ 	.byte	0x04, 0x55
        /*002e*/ 	.short	(.L_320 - .L_319)


	//   ....[0]....
.L_319:
        /* <DEDUP_REMOVED lines=159> */


	//----- nvinfo : EIATTR_MERCURY_ISA_VERSION
	.align		4
.L_320:
        /*0a08*/ 	.byte	0x03, 0x5f
        /*0a0a*/ 	.short	0x0101


	//----- nvinfo : EIATTR_UNUSED_LOAD_BYTE_OFFSET
	.align		4
        /*0a0c*/ 	.byte	0x04, 0x44
        /*0a0e*/ 	.short	(.L_322 - .L_321)


	//   ....[0]....
.L_321:
        /*0a10*/ 	.word	0x00000b00
        /*0a14*/ 	.word	0x0000fff0


	//   ....[1]....
        /*0a18*/ 	.word	0x00023620
        /*0a1c*/ 	.word	0x0000fff0


	//----- nvinfo : EIATTR_INT_WARP_WIDE_INSTR_OFFSETS
	.align		4
.L_322:
        /*0a20*/ 	.byte	0x04, 0x31
        /*0a22*/ 	.short	(.L_324 - .L_323)


	//   ....[0]....
.L_323:
        /*0a24*/ 	.word	0x00000190


	//   ....[1]....
        /*0a28*/ 	.word	0x000001d0


	//   ....[2]....
        /*0a2c*/ 	.word	0x00000240


	//   ....[3]....
        /*0a30*/ 	.word	0x0002a7a0


	//   ....[4]....
        /*0a34*/ 	.word	0x0002a840


	//   ....[5]....
        /*0a38*/ 	.word	0x0002d1c0


	//   ....[6]....
        /*0a3c*/ 	.word	0x0002d260


	//----- nvinfo : EIATTR_COOP_GROUP_MASK_REGIDS
	.align		4
.L_324:
        /*0a40*/ 	.byte	0x04, 0x29
        /*0a42*/ 	.short	(.L_326 - .L_325)


	//   ....[0]....
.L_325:
        /*0a44*/ 	.word	0xffffffff


	//   ....[1]....
        /*0a48*/ 	.word	0xffffffff


	//   ....[2]....
        /*0a4c*/ 	.word	0xffffffff


	//   ....[3]....
        /*0a50*/ 	.word	0xffffffff


	//   ....[4]....
        /*0a54*/ 	.word	0xffffffff


	//   ....[5]....
        /*0a58*/ 	.word	0xffffffff


	//   ....[6]....
        /*0a5c*/ 	.word	0xffffffff


	//   ....[7]....
        /*0a60*/ 	.word	0xffffffff


	//   ....[8]....
        /*0a64*/ 	.word	0xffffffff


	//   ....[9]....
        /*0a68*/ 	.word	0xffffffff


	//   ....[10]....
        /*0a6c*/ 	.word	0xffffffff


	//   ....[11]....
        /*0a70*/ 	.word	0xffffffff


	//   ....[12]....
        /*0a74*/ 	.word	0xffffffff


	//   ....[13]....
        /*0a78*/ 	.word	0xffffffff


	//   ....[14]....
        /*0a7c*/ 	.word	0xffffffff


	//   ....[15]....
        /*0a80*/ 	.word	0xffffffff


	//   ....[16]....
        /*0a84*/ 	.word	0xffffffff


	//   ....[17]....
        /*0a88*/ 	.word	0xffffffff


	//   ....[18]....
        /*0a8c*/ 	.word	0xffffffff


	//   ....[19]....
        /*0a90*/ 	.word	0xffffffff


	//   ....[20]....
        /*0a94*/ 	.word	0xffffffff


	//   ....[21]....
        /*0a98*/ 	.word	0xffffffff


	//   ....[22]....
        /*0a9c*/ 	.word	0xffffffff


	//   ....[23]....
        /*0aa0*/ 	.word	0xffffffff


	//   ....[24]....
        /*0aa4*/ 	.word	0xffffffff


	//   ....[25]....
        /*0aa8*/ 	.word	0xffffffff


	//   ....[26]....
        /*0aac*/ 	.word	0xffffffff


	//   ....[27]....
        /*0ab0*/ 	.word	0xffffffff


	//   ....[28]....
        /*0ab4*/ 	.word	0xffffffff


	//   ....[29]....
        /*0ab8*/ 	.word	0xffffffff


	//   ....[30]....
        /*0abc*/ 	.word	0xffffffff


	//   ....[31]....
        /*0ac0*/ 	.word	0xffffffff


	//   ....[32]....
        /*0ac4*/ 	.word	0xffffffff


	//   ....[33]....
        /*0ac8*/ 	.word	0xffffffff


	//   ....[34]....
        /*0acc*/ 	.word	0xffffffff


	//   ....[35]....
        /*0ad0*/ 	.word	0xffffffff


	//   ....[36]....
        /*0ad4*/ 	.word	0xffffffff


	//   ....[37]....
        /*0ad8*/ 	.word	0xffffffff


	//   ....[38]....
        /*0adc*/ 	.word	0xffffffff


	//   ....[39]....
        /*0ae0*/ 	.word	0xffffffff


	//   ....[40]....
        /*0ae4*/ 	.word	0xffffffff


	//   ....[41]....
        /*0ae8*/ 	.word	0xffffffff


	//   ....[42]....
        /*0aec*/ 	.word	0xffffffff


	//   ....[43]....
        /*0af0*/ 	.word	0xffffffff


	//   ....[44]....
        /*0af4*/ 	.word	0xffffffff


	//   ....[45]....
        /*0af8*/ 	.word	0xffffffff


	//   ....[46]....
        /*0afc*/ 	.word	0xffffffff


	//   ....[47]....
        /*0b00*/ 	.word	0xffffffff


	//   ....[48]....
        /*0b04*/ 	.word	0xffffffff


	//   ....[49]....
        /*0b08*/ 	.word	0xffffffff


	//   ....[50]....
        /*0b0c*/ 	.word	0xffffffff


	//   ....[51]....
        /*0b10*/ 	.word	0xffffffff


	//   ....[52]....
        /*0b14*/ 	.word	0xffffffff


	//   ....[53]....
        /*0b18*/ 	.word	0xffffffff


	//   ....[54]....
        /*0b1c*/ 	.word	0xffffffff


	//   ....[55]....
        /*0b20*/ 	.word	0xffffffff


	//   ....[56]....
        /*0b24*/ 	.word	0xffffffff


	//   ....[57]....
        /*0b28*/ 	.word	0xffffffff


	//   ....[58]....
        /*0b2c*/ 	.word	0xffffffff


	//   ....[59]....
        /*0b30*/ 	.word	0xffffffff


	//   ....[60]....
        /*0b34*/ 	.word	0xffffffff


	//   ....[61]....
        /*0b38*/ 	.word	0xffffffff


	//   ....[62]....
        /*0b3c*/ 	.word	0xffffffff


	//   ....[63]....
        /*0b40*/ 	.word	0xffffffff


	//   ....[64]....
        /*0b44*/ 	.word	0xffffffff


	//   ....[65]....
        /*0b48*/ 	.word	0xffffffff


	//   ....[66]....
        /*0b4c*/ 	.word	0xffffffff


	//   ....[67]....
        /*0b50*/ 	.word	0xffffffff


	//   ....[68]....
        /*0b54*/ 	.word	0xffffffff


	//   ....[69]....
        /*0b58*/ 	.word	0xffffffff


	//   ....[70]....
        /*0b5c*/ 	.word	0xffffffff


	//   ....[71]....
        /*0b60*/ 	.word	0xffffffff


	//   ....[72]....
        /*0b64*/ 	.word	0xffffffff


	//   ....[73]....
        /*0b68*/ 	.word	0xffffffff


	//   ....[74]....
        /*0b6c*/ 	.word	0xffffffff


	//   ....[75]....
        /*0b70*/ 	.word	0xffffffff


	//   ....[76]....
        /*0b74*/ 	.word	0xffffffff


	//   ....[77]....
        /*0b78*/ 	.word	0xffffffff


	//   ....[78]....
        /*0b7c*/ 	.word	0xffffffff


	//   ....[79]....
        /*0b80*/ 	.word	0xffffffff


	//   ....[80]....
        /*0b84*/ 	.word	0xffffffff


	//   ....[81]....
        /*0b88*/ 	.word	0xffffffff


	//   ....[82]....
        /*0b8c*/ 	.word	0xffffffff


	//   ....[83]....
        /*0b90*/ 	.word	0xffffffff


	//   ....[84]....
        /*0b94*/ 	.word	0xffffffff


	//   ....[85]....
        /*0b98*/ 	.word	0xffffffff


	//   ....[86]....
        /*0b9c*/ 	.word	0xffffffff


	//   ....[87]....
        /*0ba0*/ 	.word	0xffffffff


	//   ....[88]....
        /*0ba4*/ 	.word	0xffffffff


	//   ....[89]....
        /*0ba8*/ 	.word	0xffffffff


	//   ....[90]....
        /*0bac*/ 	.word	0xffffffff


	//   ....[91]....
        /*0bb0*/ 	.word	0xffffffff


	//   ....[92]....
        /*0bb4*/ 	.word	0xffffffff


	//   ....[93]....
        /*0bb8*/ 	.word	0xffffffff


	//   ....[94]....
        /*0bbc*/ 	.word	0xffffffff


	//   ....[95]....
        /*0bc0*/ 	.word	0xffffffff


	//   ....[96]....
        /*0bc4*/ 	.word	0xffffffff


	//   ....[97]....
        /*0bc8*/ 	.word	0xffffffff


	//   ....[98]....
        /*0bcc*/ 	.word	0xffffffff


	//   ....[99]....
        /*0bd0*/ 	.word	0xffffffff


	//   ....[100]....
        /*0bd4*/ 	.word	0xffffffff


	//   ....[101]....
        /*0bd8*/ 	.word	0xffffffff


	//   ....[102]....
        /*0bdc*/ 	.word	0xffffffff


	//   ....[103]....
        /*0be0*/ 	.word	0xffffffff


	//   ....[104]....
        /*0be4*/ 	.word	0xffffffff


	//   ....[105]....
        /*0be8*/ 	.word	0xffffffff


	//   ....[106]....
        /*0bec*/ 	.word	0xffffffff


	//   ....[107]....
        /*0bf0*/ 	.word	0xffffffff


	//   ....[108]....
        /*0bf4*/ 	.word	0xffffffff


	//   ....[109]....
        /*0bf8*/ 	.word	0xffffffff


	//   ....[110]....
        /*0bfc*/ 	.word	0xffffffff


	//   ....[111]....
        /*0c00*/ 	.word	0xffffffff


	//   ....[112]....
        /*0c04*/ 	.word	0xffffffff


	//   ....[113]....
        /*0c08*/ 	.word	0xffffffff


	//   ....[114]....
        /*0c0c*/ 	.word	0xffffffff


	//   ....[115]....
        /*0c10*/ 	.word	0xffffffff


	//   ....[116]....
        /*0c14*/ 	.word	0xffffffff


	//   ....[117]....
        /*0c18*/ 	.word	0xffffffff


	//   ....[118]....
        /*0c1c*/ 	.word	0xffffffff


	//   ....[119]....
        /*0c20*/ 	.word	0xffffffff


	//   ....[120]....
        /*0c24*/ 	.word	0xffffffff


	//   ....[121]....
        /*0c28*/ 	.word	0xffffffff


	//   ....[122]....
        /*0c2c*/ 	.word	0xffffffff


	//   ....[123]....
        /*0c30*/ 	.word	0xffffffff


	//   ....[124]....
        /*0c34*/ 	.word	0xffffffff


	//   ....[125]....
        /*0c38*/ 	.word	0xffffffff


	//   ....[126]....
        /*0c3c*/ 	.word	0xffffffff


	//   ....[127]....
        /*0c40*/ 	.word	0xffffffff


	//   ....[128]....
        /*0c44*/ 	.word	0xffffffff


	//   ....[129]....
        /*0c48*/ 	.word	0xffffffff


	//   ....[130]....
        /*0c4c*/ 	.word	0xffffffff


	//   ....[131]....
        /*0c50*/ 	.word	0xffffffff


	//   ....[132]....
        /*0c54*/ 	.word	0xffffffff


	//   ....[133]....
        /*0c58*/ 	.word	0xffffffff


	//   ....[134]....
        /*0c5c*/ 	.word	0xffffffff


	//   ....[135]....
        /*0c60*/ 	.word	0xffffffff


	//   ....[136]....
        /*0c64*/ 	.word	0xffffffff


	//   ....[137]....
        /*0c68*/ 	.word	0xffffffff


	//   ....[138]....
        /*0c6c*/ 	.word	0xffffffff


	//   ....[139]....
        /*0c70*/ 	.word	0xffffffff


	//   ....[140]....
        /*0c74*/ 	.word	0xffffffff


	//   ....[141]....
        /*0c78*/ 	.word	0xffffffff


	//   ....[142]....
        /*0c7c*/ 	.word	0xffffffff


	//   ....[143]....
        /*0c80*/ 	.word	0xffffffff


	//   ....[144]....
        /*0c84*/ 	.word	0xffffffff


	//   ....[145]....
        /*0c88*/ 	.word	0xffffffff


	//   ....[146]....
        /*0c8c*/ 	.word	0xffffffff


	//   ....[147]....
        /*0c90*/ 	.word	0xffffffff


	//   ....[148]....
        /*0c94*/ 	.word	0xffffffff


	//   ....[149]....
        /*0c98*/ 	.word	0xffffffff


	//   ....[150]....
        /*0c9c*/ 	.word	0xffffffff


	//   ....[151]....
        /*0ca0*/ 	.word	0xffffffff


	//   ....[152]....
        /*0ca4*/ 	.word	0xffffffff


	//   ....[153]....
        /*0ca8*/ 	.word	0xffffffff


	//   ....[154]....
        /*0cac*/ 	.word	0xffffffff


	//   ....[155]....
        /*0cb0*/ 	.word	0xffffffff


	//   ....[156]....
        /*0cb4*/ 	.word	0xffffffff


	//   ....[157]....
        /*0cb8*/ 	.word	0xffffffff


	//   ....[158]....
        /*0cbc*/ 	.word	0xffffffff


	//   ....[159]....
        /*0cc0*/ 	.word	0xffffffff


	//   ....[160]....
        /*0cc4*/ 	.word	0xffffffff


	//   ....[161]....
        /*0cc8*/ 	.word	0xffffffff


	//   ....[162]....
        /*0ccc*/ 	.word	0xffffffff


	//   ....[163]....
        /*0cd0*/ 	.word	0xffffffff


	//   ....[164]....
        /*0cd4*/ 	.word	0xffffffff


	//   ....[165]....
        /*0cd8*/ 	.word	0xffffffff


	//   ....[166]....
        /*0cdc*/ 	.word	0xffffffff


	//   ....[167]....
        /*0ce0*/ 	.word	0xffffffff


	//   ....[168]....
        /*0ce4*/ 	.word	0xffffffff


	//   ....[169]....
        /*0ce8*/ 	.word	0xffffffff


	//   ....[170]....
        /*0cec*/ 	.word	0xffffffff


	//   ....[171]....
        /*0cf0*/ 	.word	0xffffffff


	//   ....[172]....
        /*0cf4*/ 	.word	0xffffffff


	//   ....[173]....
        /*0cf8*/ 	.word	0xffffffff


	//   ....[174]....
        /*0cfc*/ 	.word	0xffffffff


	//   ....[175]....
        /*0d00*/ 	.word	0xffffffff


	//   ....[176]....
        /*0d04*/ 	.word	0xffffffff


	//   ....[177]....
        /*0d08*/ 	.word	0xffffffff


	//   ....[178]....
        /*0d0c*/ 	.word	0xffffffff


	//   ....[179]....
        /*0d10*/ 	.word	0xffffffff


	//   ....[180]....
        /*0d14*/ 	.word	0xffffffff


	//   ....[181]....
        /*0d18*/ 	.word	0xffffffff


	//   ....[182]....
        /*0d1c*/ 	.word	0xffffffff


	//   ....[183]....
        /*0d20*/ 	.word	0xffffffff


	//   ....[184]....
        /*0d24*/ 	.word	0xffffffff


	//   ....[185]....
        /*0d28*/ 	.word	0xffffffff


	//   ....[186]....
        /*0d2c*/ 	.word	0x0500000f


	//   ....[187]....
        /*0d30*/ 	.word	0x0500000f


	//   ....[188]....
        /*0d34*/ 	.word	0x0500000f


	//   ....[189]....
        /*0d38*/ 	.word	0x0500000f


	//   ....[190]....
        /*0d3c*/ 	.word	0x0500000f


	//   ....[191]....
        /*0d40*/ 	.word	0x0500000f


	//   ....[192]....
        /*0d44*/ 	.word	0x0500000f


	//   ....[193]....
        /*0d48*/ 	.word	0x0500000f


	//   ....[194]....
        /*0d4c*/ 	.word	0x0500000f


	//   ....[195]....
        /*0d50*/ 	.word	0x0500000f


	//   ....[196]....
        /*0d54*/ 	.word	0x0500000f


	//   ....[197]....
        /*0d58*/ 	.word	0x0500000f


	//   ....[198]....
        /*0d5c*/ 	.word	0x0500000f


	//   ....[199]....
        /*0d60*/ 	.word	0x0500000f


	//   ....[200]....
        /*0d64*/ 	.word	0x0500000f


	//   ....[201]....
        /*0d68*/ 	.word	0x0500000f


	//   ....[202]....
        /*0d6c*/ 	.word	0x0500000f


	//   ....[203]....
        /*0d70*/ 	.word	0x0500000f


	//   ....[204]....
        /*0d74*/ 	.word	0x0500000f


	//   ....[205]....
        /*0d78*/ 	.word	0x0500000f


	//   ....[206]....
        /*0d7c*/ 	.word	0x0500000f


	//   ....[207]....
        /*0d80*/ 	.word	0x0500000f


	//   ....[208]....
        /*0d84*/ 	.word	0x0500000f


	//   ....[209]....
        /*0d88*/ 	.word	0x0500000f


	//   ....[210]....
        /*0d8c*/ 	.word	0x0500000f


	//   ....[211]....
        /*0d90*/ 	.word	0x0500000f


	//   ....[212]....
        /*0d94*/ 	.word	0x0500000f


	//   ....[213]....
        /*0d98*/ 	.word	0x0500000f


	//   ....[214]....
        /*0d9c*/ 	.word	0x0500000f


	//   ....[215]....
        /*0da0*/ 	.word	0x0500000f


	//   ....[216]....
        /*0da4*/ 	.word	0x0500000f


	//   ....[217]....
        /*0da8*/ 	.word	0x0500000f


	//   ....[218]....
        /*0dac*/ 	.word	0x0500000f


	//   ....[219]....
        /*0db0*/ 	.word	0x0500000f


	//   ....[220]....
        /*0db4*/ 	.word	0x0500000f


	//   ....[221]....
        /*0db8*/ 	.word	0x0500000f


	//   ....[222]....
        /*0dbc*/ 	.word	0x0500000f


	//   ....[223]....
        /*0dc0*/ 	.word	0x0500000f


	//   ....[224]....
        /*0dc4*/ 	.word	0x0500000f


	//   ....[225]....
        /*0dc8*/ 	.word	0x0500000f


	//   ....[226]....
        /*0dcc*/ 	.word	0x0500000f


	//   ....[227]....
        /*0dd0*/ 	.word	0x0500000f


	//   ....[228]....
        /*0dd4*/ 	.word	0x0500000f


	//   ....[229]....
        /*0dd8*/ 	.word	0x0500000f


	//   ....[230]....
        /*0ddc*/ 	.word	0x0500000f


	//   ....[231]....
        /*0de0*/ 	.word	0x0500000f


	//   ....[232]....
        /*0de4*/ 	.word	0x0500000f


	//   ....[233]....
        /*0de8*/ 	.word	0x0500000f


	//   ....[234]....
        /*0dec*/ 	.word	0x0500000f


	//   ....[235]....
        /*0df0*/ 	.word	0x0500000f


	//   ....[236]....
        /*0df4*/ 	.word	0x0500000f


	//   ....[237]....
        /*0df8*/ 	.word	0x0500000f


	//   ....[238]....
        /*0dfc*/ 	.word	0x0500000f


	//   ....[239]....
        /*0e00*/ 	.word	0x0500000f


	//   ....[240]....
        /*0e04*/ 	.word	0x0500000f


	//   ....[241]....
        /*0e08*/ 	.word	0x0500000f


	//   ....[242]....
        /*0e0c*/ 	.word	0x0500000f


	//   ....[243]....
        /*0e10*/ 	.word	0x0500000f


	//   ....[244]....
        /*0e14*/ 	.word	0x0500000f


	//   ....[245]....
        /*0e18*/ 	.word	0x0500000f


	//   ....[246]....
        /*0e1c*/ 	.word	0x0500000f


	//   ....[247]....
        /*0e20*/ 	.word	0x0500000f


	//   ....[248]....
        /*0e24*/ 	.word	0x0500000f


	//   ....[249]....
        /*0e28*/ 	.word	0x0500000f


	//   ....[250]....
        /*0e2c*/ 	.word	0x0500000f


	//   ....[251]....
        /*0e30*/ 	.word	0x0500000f


	//   ....[252]....
        /*0e34*/ 	.word	0x0500000f


	//   ....[253]....
        /*0e38*/ 	.word	0x0500000f


	//   ....[254]....
        /*0e3c*/ 	.word	0x0500000f


	//   ....[255]....
        /*0e40*/ 	.word	0x0500000f


	//   ....[0]....
        /*0e44*/ 	.word	0x0500000f


	//   ....[1]....
        /*0e48*/ 	.word	0x0500000f


	//   ....[2]....
        /*0e4c*/ 	.word	0x0500000f


	//   ....[3]....
        /*0e50*/ 	.word	0x0500000f


	//   ....[4]....
        /*0e54*/ 	.word	0x0500000f


	//   ....[5]....
        /*0e58*/ 	.word	0x0500000f


	//   ....[6]....
        /*0e5c*/ 	.word	0x0500000f


	//   ....[7]....
        /*0e60*/ 	.word	0x0500000f


	//   ....[8]....
        /*0e64*/ 	.word	0x0500000f


	//   ....[9]....
        /*0e68*/ 	.word	0x0500000f


	//   ....[10]....
        /*0e6c*/ 	.word	0x0500000f


	//   ....[11]....
        /*0e70*/ 	.word	0x0500000f


	//   ....[12]....
        /*0e74*/ 	.word	0x0500000f


	//   ....[13]....
        /*0e78*/ 	.word	0x0500000f


	//   ....[14]....
        /*0e7c*/ 	.word	0x0500000f


	//   ....[15]....
        /*0e80*/ 	.word	0x0500000f


	//   ....[16]....
        /*0e84*/ 	.word	0x0500000f


	//   ....[17]....
        /*0e88*/ 	.word	0x0500000f


	//   ....[18]....
        /*0e8c*/ 	.word	0x0500000f


	//   ....[19]....
        /*0e90*/ 	.word	0x0500000f


	//   ....[20]....
        /*0e94*/ 	.word	0x0500000f


	//   ....[21]....
        /*0e98*/ 	.word	0x0500000f


	//   ....[22]....
        /*0e9c*/ 	.word	0x0500000f


	//   ....[23]....
        /*0ea0*/ 	.word	0x0500000f


	//   ....[24]....
        /*0ea4*/ 	.word	0x0500000f


	//   ....[25]....
        /*0ea8*/ 	.word	0x0500000f


	//   ....[26]....
        /*0eac*/ 	.word	0x0500000f


	//   ....[27]....
        /*0eb0*/ 	.word	0x0500000f


	//   ....[28]....
        /*0eb4*/ 	.word	0x0500000f


	//   ....[29]....
        /*0eb8*/ 	.word	0x0500000f


	//   ....[30]....
        /*0ebc*/ 	.word	0x0500000f


	//   ....[31]....
        /*0ec0*/ 	.word	0x0500000f


	//   ....[32]....
        /*0ec4*/ 	.word	0x0500000f


	//   ....[33]....
        /*0ec8*/ 	.word	0x0500000f


	//   ....[34]....
        /*0ecc*/ 	.word	0x0500000f


	//   ....[35]....
        /*0ed0*/ 	.word	0x0500000f


	//   ....[36]....
        /*0ed4*/ 	.word	0x0500000f


	//   ....[37]....
        /*0ed8*/ 	.word	0x0500000f


	//   ....[38]....
        /*0edc*/ 	.word	0x0500000f


	//   ....[39]....
        /*0ee0*/ 	.word	0x0500000f


	//   ....[40]....
        /*0ee4*/ 	.word	0x0500000f


	//   ....[41]....
        /*0ee8*/ 	.word	0x0500000f


	//   ....[42]....
        /*0eec*/ 	.word	0x0500000f


	//   ....[43]....
        /*0ef0*/ 	.word	0x0500000f


	//   ....[44]....
        /*0ef4*/ 	.word	0x0500000f


	//   ....[45]....
        /*0ef8*/ 	.word	0x0500000f


	//   ....[46]....
        /*0efc*/ 	.word	0x0500000f


	//   ....[47]....
        /*0f00*/ 	.word	0x0500000f


	//   ....[48]....
        /*0f04*/ 	.word	0x0500000f


	//   ....[49]....
        /*0f08*/ 	.word	0x0500000f


	//   ....[50]....
        /*0f0c*/ 	.word	0x0500000f


	//   ....[51]....
        /*0f10*/ 	.word	0x0500000f


	//   ....[52]....
        /*0f14*/ 	.word	0x0500000f


	//   ....[53]....
        /*0f18*/ 	.word	0x0500000f


	//   ....[54]....
        /*0f1c*/ 	.word	0x0500000f


	//   ....[55]....
        /*0f20*/ 	.word	0x0500000f


	//   ....[56]....
        /*0f24*/ 	.word	0x0500000f


	//   ....[57]....
        /*0f28*/ 	.word	0x0500000f


	//   ....[58]....
        /*0f2c*/ 	.word	0x0500000f


	//   ....[59]....
        /*0f30*/ 	.word	0x0500000f


	//   ....[60]....
        /*0f34*/ 	.word	0x0500000f


	//   ....[61]....
        /*0f38*/ 	.word	0x0500000f


	//   ....[62]....
        /*0f3c*/ 	.word	0x0500000f


	//   ....[63]....
        /*0f40*/ 	.word	0x0500000f


	//   ....[64]....
        /*0f44*/ 	.word	0x0500000f


	//   ....[65]....
        /*0f48*/ 	.word	0x0500000f


	//   ....[66]....
        /*0f4c*/ 	.word	0x0500000f


	//   ....[67]....
        /*0f50*/ 	.word	0x0500000f


	//----- nvinfo : EIATTR_COOP_GROUP_INSTR_OFFSETS
	.align		4
.L_326:
        /*0f54*/ 	.byte	0x04, 0x28
        /*0f56*/ 	.short	(.L_328 - .L_327)


	//   ....[0]....
.L_327:
        /*0f58*/ 	.word	0x00000070


	//   ....[1]....
        /*0f5c*/ 	.word	0x000001a0


	//   ....[2]....
        /*0f60*/ 	.word	0x000001f0


	//   ....[3]....
        /*0f64*/ 	.word	0x00000420


	//   ....[4]....
        /*0f68*/ 	.word	0x00000580


	//   ....[5]....
        /*0f6c*/ 	.word	0x000006a0


	//   ....[6]....
        /*0f70*/ 	.word	0x00000800


	//   ....[7]....
        /*0f74*/ 	.word	0x0000d220


	//   ....[8]....
        /*0f78*/ 	.word	0x0000dc30


	//   ....[9]....
        /*0f7c*/ 	.word	0x0000dc40


	//   ....[10]....
        /*0f80*/ 	.word	0x0000dc50


	//   ....[11]....
        /*0f84*/ 	.word	0x0000dc60


	//   ....[12]....
        /*0f88*/ 	.word	0x0000de80


	//   ....[13]....
        /*0f8c*/ 	.word	0x0000de90


	//   ....[14]....
        /*0f90*/ 	.word	0x0000dea0


	//   ....[15]....
        /*0f94*/ 	.word	0x0000deb0


	//   ....[16]....
        /*0f98*/ 	.word	0x000103f0


	//   ....[17]....
        /*0f9c*/ 	.word	0x00010400


	//   ....[18]....
        /*0fa0*/ 	.word	0x00010410


	//   ....[19]....
        /*0fa4*/ 	.word	0x00010420


	//   ....[20]....
        /*0fa8*/ 	.word	0x00010520


	//   ....[21]....
        /*0fac*/ 	.word	0x00010540


	//   ....[22]....
        /*0fb0*/ 	.word	0x00010550


	//   ....[23]....
        /*0fb4*/ 	.word	0x00010560


	//   ....[24]....
        /*0fb8*/ 	.word	0x00013af0


	//   ....[25]....
        /*0fbc*/ 	.word	0x000146a0


	//   ....[26]....
        /*0fc0*/ 	.word	0x00014e60


	//   ....[27]....
        /*0fc4*/ 	.word	0x00014e90


	//   ....[28]....
        /*0fc8*/ 	.word	0x00016190


	//   ....[29]....
        /*0fcc*/ 	.word	0x000161b0


	//   ....[30]....
        /*0fd0*/ 	.word	0x00019cf0


	//   ....[31]....
        /*0fd4*/ 	.word	0x00019da0


	//   ....[32]....
        /*0fd8*/ 	.word	0x0001b4c0


	//   ....[33]....
        /*0fdc*/ 	.word	0x0001b690


	//   ....[34]....
        /*0fe0*/ 	.word	0x0001be60


	//   ....[35]....
        /*0fe4*/ 	.word	0x0001bf60


	//   ....[36]....
        /*0fe8*/ 	.word	0x00020900


	//   ....[37]....
        /*0fec*/ 	.word	0x00020920


	//   ....[38]....
        /*0ff0*/ 	.word	0x00020950


	//   ....[39]....
        /*0ff4*/ 	.word	0x00020990


	//   ....[40]....
        /*0ff8*/ 	.word	0x00022dc0


	//   ....[41]....
        /*0ffc*/ 	.word	0x00022dd0


	//   ....[42]....
        /*1000*/ 	.word	0x00022e50


	//   ....[43]....
        /*1004*/ 	.word	0x00022e60


	//   ....[44]....
        /*1008*/ 	.word	0x00023ac0


	//   ....[45]....
        /*100c*/ 	.word	0x00023b50


	//   ....[46]....
        /*1010*/ 	.word	0x00023b80


	//   ....[47]....
        /*1014*/ 	.word	0x00023bb0


	//   ....[48]....
        /*1018*/ 	.word	0x00023be0


	//   ....[49]....
        /*101c*/ 	.word	0x00023c10


	//   ....[50]....
        /*1020*/ 	.word	0x00023c40


	//   ....[51]....
        /*1024*/ 	.word	0x00023c70


	//   ....[52]....
        /*1028*/ 	.word	0x00023ca0


	//   ....[53]....
        /*102c*/ 	.word	0x00023cd0


	//   ....[54]....
        /*1030*/ 	.word	0x00023d00


	//   ....[55]....
        /*1034*/ 	.word	0x00023d30


	//   ....[56]....
        /*1038*/ 	.word	0x00023d60


	//   ....[57]....
        /*103c*/ 	.word	0x00023d90


	//   ....[58]....
        /*1040*/ 	.word	0x00023dc0


	//   ....[59]....
        /*1044*/ 	.word	0x00023df0


	//   ....[60]....
        /*1048*/ 	.word	0x00023e20


	//   ....[61]....
        /*104c*/ 	.word	0x00023e50


	//   ....[62]....
        /*1050*/ 	.word	0x00023e80


	//   ....[63]....
        /*1054*/ 	.word	0x00023eb0


	//   ....[64]....
        /*1058*/ 	.word	0x00023ee0


	//   ....[65]....
        /*105c*/ 	.word	0x00023f10


	//   ....[66]....
        /*1060*/ 	.word	0x00023f40


	//   ....[67]....
        /*1064*/ 	.word	0x00023f70


	//   ....[68]....
        /*1068*/ 	.word	0x00023fa0


	//   ....[69]....
        /*106c*/ 	.word	0x00023fd0


	//   ....[70]....
        /*1070*/ 	.word	0x00024000


	//   ....[71]....
        /*1074*/ 	.word	0x00024030


	//   ....[72]....
        /*1078*/ 	.word	0x00024060


	//   ....[73]....
        /*107c*/ 	.word	0x00024090


	//   ....[74]....
        /*1080*/ 	.word	0x000240c0


	//   ....[75]....
        /*1084*/ 	.word	0x000240f0


	//   ....[76]....
        /*1088*/ 	.word	0x00024120


	//   ....[77]....
        /*108c*/ 	.word	0x00024150


	//   ....[78]....
        /*1090*/ 	.word	0x00024180


	//   ....[79]....
        /*1094*/ 	.word	0x000241b0


	//   ....[80]....
        /*1098*/ 	.word	0x000241e0


	//   ....[81]....
        /*109c*/ 	.word	0x00024210


	//   ....[82]....
        /*10a0*/ 	.word	0x00024230


	//   ....[83]....
        /*10a4*/ 	.word	0x00024240


	//   ....[84]....
        /*10a8*/ 	.word	0x00024250


	//   ....[85]....
        /*10ac*/ 	.word	0x00024260


	//   ....[86]....
        /*10b0*/ 	.word	0x00024270


	//   ....[87]....
        /*10b4*/ 	.word	0x000242a0


	//   ....[88]....
        /*10b8*/ 	.word	0x000242d0


	//   ....[89]....
        /*10bc*/ 	.word	0x00024300


	//   ....[90]....
        /*10c0*/ 	.word	0x00024330


	//   ....[91]....
        /*10c4*/ 	.word	0x00024360


	//   ....[92]....
        /*10c8*/ 	.word	0x00024390


	//   ....[93]....
        /*10cc*/ 	.word	0x000243c0


	//   ....[94]....
        /*10d0*/ 	.word	0x000243f0


	//   ....[95]....
        /*10d4*/ 	.word	0x00024420


	//   ....[96]....
        /*10d8*/ 	.word	0x00024450


	//   ....[97]....
        /*10dc*/ 	.word	0x00024480


	//   ....[98]....
        /*10e0*/ 	.word	0x000244b0


	//   ....[99]....
        /*10e4*/ 	.word	0x000244e0


	//   ....[100]....
        /*10e8*/ 	.word	0x000244f0


	//   ....[101]....
        /*10ec*/ 	.word	0x00024500


	//   ....[102]....
        /*10f0*/ 	.word	0x00024510


	//   ....[103]....
        /*10f4*/ 	.word	0x00024520


	//   ....[104]....
        /*10f8*/ 	.word	0x00024550


	//   ....[105]....
        /*10fc*/ 	.word	0x00024580


	//   ....[106]....
        /*1100*/ 	.word	0x000245b0


	//   ....[107]....
        /*1104*/ 	.word	0x000245e0


	//   ....[108]....
        /*1108*/ 	.word	0x00024ea0


	//   ....[109]....
        /*110c*/ 	.word	0x00024ec0


	//   ....[110]....
        /*1110*/ 	.word	0x00024ee0


	//   ....[111]....
        /*1114*/ 	.word	0x00024ef0


	//   ....[112]....
        /*1118*/ 	.word	0x00025640


	//   ....[113]....
        /*111c*/ 	.word	0x00025650


	//   ....[114]....
        /*1120*/ 	.word	0x00025770


	//   ....[115]....
        /*1124*/ 	.word	0x00025780


	//   ....[116]....
        /*1128*/ 	.word	0x000258a0


	//   ....[117]....
        /*112c*/ 	.word	0x000258b0


	//   ....[118]....
        /*1130*/ 	.word	0x000259d0


	//   ....[119]....
        /*1134*/ 	.word	0x000259e0


	//   ....[120]....
        /*1138*/ 	.word	0x00025fa0


	//   ....[121]....
        /*113c*/ 	.word	0x00025fb0


	//   ....[122]....
        /*1140*/ 	.word	0x00026530


	//   ....[123]....
        /*1144*/ 	.word	0x00026540


	//   ....[124]....
        /*1148*/ 	.word	0x000272e0


	//   ....[125]....
        /*114c*/ 	.word	0x000272f0


	//   ....[126]....
        /*1150*/ 	.word	0x00027420


	//   ....[127]....
        /*1154*/ 	.word	0x00027430


	//   ....[128]....
        /*1158*/ 	.word	0x00027550


	//   ....[129]....
        /*115c*/ 	.word	0x00027560


	//   ....[130]....
        /*1160*/ 	.word	0x00027680


	//   ....[131]....
        /*1164*/ 	.word	0x00027690


	//   ....[132]....
        /*1168*/ 	.word	0x00027810


	//   ....[133]....
        /*116c*/ 	.word	0x00027a60


	//   ....[134]....
        /*1170*/ 	.word	0x00027a90


	//   ....[135]....
        /*1174*/ 	.word	0x00027ac0


	//   ....[136]....
        /*1178*/ 	.word	0x00027af0


	//   ....[137]....
        /*117c*/ 	.word	0x00027b20


	//   ....[138]....
        /*1180*/ 	.word	0x00027b50


	//   ....[139]....
        /*1184*/ 	.word	0x00027d00


	//   ....[140]....
        /*1188*/ 	.word	0x00027d30


	//   ....[141]....
        /*118c*/ 	.word	0x00027d60


	//   ....[142]....
        /*1190*/ 	.word	0x00027d90


	//   ....[143]....
        /*1194*/ 	.word	0x00027dc0


	//   ....[144]....
        /*1198*/ 	.word	0x00027df0


	//   ....[145]....
        /*119c*/ 	.word	0x00027e90


	//   ....[146]....
        /*11a0*/ 	.word	0x00027ec0


	//   ....[147]....
        /*11a4*/ 	.word	0x00027ed0


	//   ....[148]....
        /*11a8*/ 	.word	0x00027f00


	//   ....[149]....
        /*11ac*/ 	.word	0x000296f0


	//   ....[150]....
        /*11b0*/ 	.word	0x0002af60


	//   ....[151]....
        /*11b4*/ 	.word	0x0002bb80


	//   ....[152]....
        /*11b8*/ 	.word	0x0002bba0


	//   ....[153]....
        /*11bc*/ 	.word	0x0002bc30


	//   ....[154]....
        /*11c0*/ 	.word	0x0002bc40


	//   ....[155]....
        /*11c4*/ 	.word	0x0002bcc0


	//   ....[156]....
        /*11c8*/ 	.word	0x0002bcd0


	//   ....[157]....
        /*11cc*/ 	.word	0x0002bd50


	//   ....[158]....
        /*11d0*/ 	.word	0x0002bd60


	//   ....[159]....
        /*11d4*/ 	.word	0x0002bde0


	//   ....[160]....
        /*11d8*/ 	.word	0x0002bdf0


	//   ....[161]....
        /*11dc*/ 	.word	0x0002be70


	//   ....[162]....
        /*11e0*/ 	.word	0x0002be80


	//   ....[163]....
        /*11e4*/ 	.word	0x0002bf00


	//   ....[164]....
        /*11e8*/ 	.word	0x0002bf10


	//   ....[165]....
        /*11ec*/ 	.word	0x0002bf60


	//   ....[166]....
        /*11f0*/ 	.word	0x0002bf80


	//   ....[167]....
        /*11f4*/ 	.word	0x0002dd60


	//   ....[168]....
        /*11f8*/ 	.word	0x0002dd90


	//   ....[169]....
        /*11fc*/ 	.word	0x0002de00


	//   ....[170]....
        /*1200*/ 	.word	0x0002de30


	//   ....[171]....
        /*1204*/ 	.word	0x0002de60


	//   ....[172]....
        /*1208*/ 	.word	0x0002de90


	//   ....[173]....
        /*120c*/ 	.word	0x0002dec0


	//   ....[174]....
        /*1210*/ 	.word	0x0002def0


	//   ....[175]....
        /*1214*/ 	.word	0x0002e0c0


	//   ....[176]....
        /*1218*/ 	.word	0x0002e0f0


	//   ....[177]....
        /*121c*/ 	.word	0x0002e120


	//   ....[178]....
        /*1220*/ 	.word	0x0002e150


	//   ....[179]....
        /*1224*/ 	.word	0x0002e180


	//   ....[180]....
        /*1228*/ 	.word	0x0002e1b0


	//   ....[181]....
        /*122c*/ 	.word	0x0002e280


	//   ....[182]....
        /*1230*/ 	.word	0x0002e2a0


	//   ....[183]....
        /*1234*/ 	.word	0x0002e2b0


	//   ....[184]....
        /*1238*/ 	.word	0x0002e330


	//   ....[185]....
        /*123c*/ 	.word	0x0002ee90


	//   ....[186]....
        /*1240*/ 	.word	0x0002f3b0


	//   ....[187]....
        /*1244*/ 	.word	0x0002f460


	//   ....[188]....
        /*1248*/ 	.word	0x0002f4f0


	//   ....[189]....
        /*124c*/ 	.word	0x0002f540


	//   ....[190]....
        /*1250*/ 	.word	0x0002f590


	//   ....[191]....
        /*1254*/ 	.word	0x0002f620


	//   ....[192]....
        /*1258*/ 	.word	0x0002f6b0


	//   ....[193]....
        /*125c*/ 	.word	0x0002f700


	//   ....[194]....
        /*1260*/ 	.word	0x0002f750


	//   ....[195]....
        /*1264*/ 	.word	0x0002f840


	//   ....[196]....
        /*1268*/ 	.word	0x0002f8f0


	//   ....[197]....
        /*126c*/ 	.word	0x0002f940


	//   ....[198]....
        /*1270*/ 	.word	0x0002f990


	//   ....[199]....
        /*1274*/ 	.word	0x0002fae0


	//   ....[200]....
        /*1278*/ 	.word	0x0002fb30


	//   ....[201]....
        /*127c*/ 	.word	0x0002fb80


	//   ....[202]....
        /*1280*/ 	.word	0x0002fbd0


	//   ....[203]....
        /*1284*/ 	.word	0x0002ff60


	//   ....[204]....
        /*1288*/ 	.word	0x00030080


	//   ....[205]....
        /*128c*/ 	.word	0x000301b0


	//   ....[206]....
        /*1290*/ 	.word	0x000302c0


	//   ....[207]....
        /*1294*/ 	.word	0x000303f0


	//   ....[208]....
        /*1298*/ 	.word	0x000304c0


	//   ....[209]....
        /*129c*/ 	.word	0x00030520


	//   ....[210]....
        /*12a0*/ 	.word	0x00030570


	//   ....[211]....
        /*12a4*/ 	.word	0x000305d0


	//   ....[212]....
        /*12a8*/ 	.word	0x00030650


	//   ....[213]....
        /*12ac*/ 	.word	0x000306b0


	//   ....[214]....
        /*12b0*/ 	.word	0x00030700


	//   ....[215]....
        /*12b4*/ 	.word	0x00030780


	//   ....[216]....
        /*12b8*/ 	.word	0x000307f0


	//   ....[217]....
        /*12bc*/ 	.word	0x00030850


	//   ....[218]....
        /*12c0*/ 	.word	0x000308b0


	//   ....[219]....
        /*12c4*/ 	.word	0x00030920


	//   ....[220]....
        /*12c8*/ 	.word	0x00030990


	//   ....[221]....
        /*12cc*/ 	.word	0x000309f0


	//   ....[222]....
        /*12d0*/ 	.word	0x00030a50


	//   ....[223]....
        /*12d4*/ 	.word	0x00030ac0


	//   ....[224]....
        /*12d8*/ 	.word	0x00030b30


	//   ....[225]....
        /*12dc*/ 	.word	0x00030b90


	//   ....[226]....
        /*12e0*/ 	.word	0x00030bf0


	//   ....[227]....
        /*12e4*/ 	.word	0x00030c70


	//   ....[228]....
        /*12e8*/ 	.word	0x00030ce0


	//   ....[229]....
        /*12ec*/ 	.word	0x00030d40


	//   ....[230]....
        /*12f0*/ 	.word	0x00030d90


	//   ....[231]....
        /*12f4*/ 	.word	0x00030e10


	//   ....[232]....
        /*12f8*/ 	.word	0x00030e80


	//   ....[233]....
        /*12fc*/ 	.word	0x00030ee0


	//   ....[234]....
        /*1300*/ 	.word	0x00030f30


	//   ....[235]....
        /*1304*/ 	.word	0x00030fb0


	//   ....[236]....
        /*1308*/ 	.word	0x00031020


	//   ....[237]....
        /*130c*/ 	.word	0x00031080


	//   ....[238]....
        /*1310*/ 	.word	0x000310d0


	//   ....[239]....
        /*1314*/ 	.word	0x00031150


	//   ....[240]....
        /*1318*/ 	.word	0x000311c0


	//   ....[241]....
        /*131c*/ 	.word	0x00031220


	//   ....[242]....
        /*1320*/ 	.word	0x00031270


	//   ....[243]....
        /*1324*/ 	.word	0x000312d0


	//   ....[244]....
        /*1328*/ 	.word	0x00031340


	//   ....[245]....
        /*132c*/ 	.word	0x000313b0


	//   ....[246]....
        /*1330*/ 	.word	0x00031410


	//   ....[247]....
        /*1334*/ 	.word	0x00031470


	//   ....[248]....
        /*1338*/ 	.word	0x000314e0


	//   ....[249]....
        /*133c*/ 	.word	0x00031540


	//   ....[250]....
        /*1340*/ 	.word	0x00031590


	//   ....[251]....
        /*1344*/ 	.word	0x00031610


	//   ....[252]....
        /*1348*/ 	.word	0x00031660


	//   ....[253]....
        /*134c*/ 	.word	0x000316d0


	//   ....[254]....
        /*1350*/ 	.word	0x00031750


	//   ....[255]....
        /*1354*/ 	.word	0x000317c0


	//   ....[0]....
        /*1358*/ 	.word	0x00031840


	//   ....[1]....
        /*135c*/ 	.word	0x000318a0


	//   ....[2]....
        /*1360*/ 	.word	0x000318f0


	//   ....[3]....
        /*1364*/ 	.word	0x00031970


	//   ....[4]....
        /*1368*/ 	.word	0x000319e0


	//   ....[5]....
        /*136c*/ 	.word	0x00031a40


	//   ....[6]....
        /*1370*/ 	.word	0x00031a90


	//   ....[7]....
        /*1374*/ 	.word	0x00031b10


	//   ....[8]....
        /*1378*/ 	.word	0x00031b80


	//   ....[9]....
        /*137c*/ 	.word	0x00031be0


	//   ....[10]....
        /*1380*/ 	.word	0x00031c30


	//   ....[11]....
        /*1384*/ 	.word	0x00031cc0


	//   ....[12]....
        /*1388*/ 	.word	0x00031d10


	//   ....[13]....
        /*138c*/ 	.word	0x00031da0


	//   ....[14]....
        /*1390*/ 	.word	0x00031e30


	//   ....[15]....
        /*1394*/ 	.word	0x00031ec0


	//   ....[16]....
        /*1398*/ 	.word	0x00031f50


	//   ....[17]....
        /*139c*/ 	.word	0x00031fe0


	//   ....[18]....
        /*13a0*/ 	.word	0x00032070


	//   ....[19]....
        /*13a4*/ 	.word	0x000320f0


	//   ....[20]....
        /*13a8*/ 	.word	0x00032140


	//   ....[21]....
        /*13ac*/ 	.word	0x000321d0


	//   ....[22]....
        /*13b0*/ 	.word	0x00032260


	//   ....[23]....
        /*13b4*/ 	.word	0x000322e0


	//   ....[24]....
        /*13b8*/ 	.word	0x00032330


	//   ....[25]....
        /*13bc*/ 	.word	0x000323c0


	//   ....[26]....
        /*13c0*/ 	.word	0x00032450


	//   ....[27]....
        /*13c4*/ 	.word	0x000324e0


	//   ....[28]....
        /*13c8*/ 	.word	0x00032570


	//   ....[29]....
        /*13cc*/ 	.word	0x00032600


	//   ....[30]....
        /*13d0*/ 	.word	0x00032690


	//   ....[31]....
        /*13d4*/ 	.word	0x00032750


	//   ....[32]....
        /*13d8*/ 	.word	0x00032a30


	//   ....[33]....
        /*13dc*/ 	.word	0x00032c30


	//   ....[34]....
        /*13e0*/ 	.word	0x00032c80


	//   ....[35]....
        /*13e4*/ 	.word	0x00032d90


	//   ....[36]....
        /*13e8*/ 	.word	0x00032de0


	//   ....[37]....
        /*13ec*/ 	.word	0x00032ef0


	//   ....[38]....
        /*13f0*/ 	.word	0x00032f40


	//   ....[39]....
        /*13f4*/ 	.word	0x00033050


	//   ....[40]....
        /*13f8*/ 	.word	0x000330a0


	//   ....[41]....
        /*13fc*/ 	.word	0x000331b0


	//   ....[42]....
        /*1400*/ 	.word	0x00033200


	//   ....[43]....
        /*1404*/ 	.word	0x00033310


	//   ....[44]....
        /*1408*/ 	.word	0x00033360


	//   ....[45]....
        /*140c*/ 	.word	0x00033450


	//   ....[46]....
        /*1410*/ 	.word	0x000334c0


	//   ....[47]....
        /*1414*/ 	.word	0x000335b0


	//   ....[48]....
        /*1418*/ 	.word	0x00033600


	//   ....[49]....
        /*141c*/ 	.word	0x000338e0


	//   ....[50]....
        /*1420*/ 	.word	0x00033980


	//   ....[51]....
        /*1424*/ 	.word	0x00033b30


	//   ....[52]....
        /*1428*/ 	.word	0x00033bb0


	//   ....[53]....
        /*142c*/ 	.word	0x00033c30


	//   ....[54]....
        /*1430*/ 	.word	0x00033cb0


	//   ....[55]....
        /*1434*/ 	.word	0x00033d30


	//   ....[56]....
        /*1438*/ 	.word	0x00033dc0


	//   ....[57]....
        /*143c*/ 	.word	0x00033e60


	//   ....[58]....
        /*1440*/ 	.word	0x00033f10


	//   ....[59]....
        /*1444*/ 	.word	0x00033f90


	//   ....[60]....
        /*1448*/ 	.word	0x00034010


	//   ....[61]....
        /*144c*/ 	.word	0x00034090


	//   ....[62]....
        /*1450*/ 	.word	0x00034120


	//   ....[63]....
        /*1454*/ 	.word	0x000341a0


	//   ....[64]....
        /*1458*/ 	.word	0x00034250


	//   ....[65]....
        /*145c*/ 	.word	0x000342a0


	//   ....[66]....
        /*1460*/ 	.word	0x00034360


	//   ....[67]....
        /*1464*/ 	.word	0x00034490


	//----- nvinfo : EIATTR_REG_RECONFIG
	.align		4
.L_328:
        /*1468*/ 	.byte	0x01, 0x54
	.zero		2


	//----- nvinfo : EIATTR_SYSCALL_OFFSETS
	.align		4
        /*146c*/ 	.byte	0x04, 0x46
        /*146e*/ 	.short	(.L_330 - .L_329)


	//   ....[0]....
.L_329:
        /*1470*/ 	.word	0x00001e20


	//   ....[1]....
        /*1474*/ 	.word	0x00001f70


	//   ....[2]....
        /*1478*/ 	.word	0x0000d3e0


	//   ....[3]....
        /*147c*/ 	.word	0x0000d970


	//   ....[4]....
        /*1480*/ 	.word	0x0002a9b0


	//   ....[5]....
        /*1484*/ 	.word	0x0002ab40


	//   ....[6]....
        /*1488*/ 	.word	0x0002ac90


	//   ....[7]....
        /*148c*/ 	.word	0x0002add0


	//   ....[8]....
        /*1490*/ 	.word	0x0002b7d0


	//----- nvinfo : EIATTR_MBARRIER_INSTR_OFFSETS
	.align		4
.L_330:
        /*1494*/ 	.byte	0x04, 0x39
        /*1496*/ 	.short	(.L_332 - .L_331)


	//   ....[0]....
.L_331:
        /*1498*/ 	.word	0x000002d0
        /*149c*/ 	.word	0x000000ff
        /*14a0*/ 	.word	0x0002e800
        /*14a4*/ 	.short	0x0100
        /*14a6*/ 	.byte	0x08
	.zero		1


	//   ....[1]....
        /*14a8*/ 	.word	0x000002e0
        /*14ac*/ 	.word	0x000000ff
        /*14b0*/ 	.word	0x0002e820
        /*14b4*/ 	.short	0x0100
        /*14b6*/ 	.byte	0x08
	.zero		1


	//   ....[2]....
        /*14b8*/ 	.word	0x000003d0
        /*14bc*/ 	.word	0x000000ff
        /*14c0*/ 	.word	0x0002e830
        /*14c4*/ 	.short	0x0100
        /*14c6*/ 	.byte	0x08
	.zero		1


	//   ....[3]....
        /*14c8*/ 	.word	0x000003e0
        /*14cc*/ 	.word	0x000000ff
        /*14d0*/ 	.word	0x0002e840
        /*14d4*/ 	.short	0x0100
        /*14d6*/ 	.byte	0x08
	.zero		1


	//   ....[4]....
        /*14d8*/ 	.word	0x000003f0
        /*14dc*/ 	.word	0x000000ff
        /*14e0*/ 	.word	0x0002e838
        /*14e4*/ 	.short	0x0100
        /*14e6*/ 	.byte	0x08
	.zero		1


	//   ....[5]....
        /*14e8*/ 	.word	0x00000400
        /*14ec*/ 	.word	0x000000ff
        /*14f0*/ 	.word	0x0002e848
        /*14f4*/ 	.short	0x0100
        /*14f6*/ 	.byte	0x08
	.zero		1


	//   ....[6]....
        /*14f8*/ 	.word	0x00000530
        /*14fc*/ 	.word	0x000000ff
        /*1500*/ 	.word	0x0002e850
        /*1504*/ 	.short	0x0100
        /*1506*/ 	.byte	0x08
	.zero		1


	//   ....[7]....
        /*1508*/ 	.word	0x00000540
        /*150c*/ 	.word	0x000000ff
        /*1510*/ 	.word	0x0002e860
        /*1514*/ 	.short	0x0100
        /*1516*/ 	.byte	0x08
	.zero		1


	//   ....[8]....
        /*1518*/ 	.word	0x00000550
        /*151c*/ 	.word	0x000000ff
        /*1520*/ 	.word	0x0002e858
        /*1524*/ 	.short	0x0100
        /*1526*/ 	.byte	0x08
	.zero		1


	//   ....[9]....
        /*1528*/ 	.word	0x00000560
        /*152c*/ 	.word	0x000000ff
        /*1530*/ 	.word	0x0002e868
        /*1534*/ 	.short	0x0100
        /*1536*/ 	.byte	0x08
	.zero		1


	//   ....[10]....
        /*1538*/ 	.word	0x00000650
        /*153c*/ 	.word	0x000000ff
        /*1540*/ 	.word	0x0002e870
        /*1544*/ 	.short	0x0100
        /*1546*/ 	.byte	0x06
	.zero		1


	//   ....[11]....
        /*1548*/ 	.word	0x00000660
        /*154c*/ 	.word	0x000000ff
        /*1550*/ 	.word	0x0002e880
        /*1554*/ 	.short	0x0100
        /*1556*/ 	.byte	0x06
	.zero		1


	//   ....[12]....
        /*1558*/ 	.word	0x00000670
        /*155c*/ 	.word	0x000000ff
        /*1560*/ 	.word	0x0002e878
        /*1564*/ 	.short	0x0100
        /*1566*/ 	.byte	0x06
	.zero		1


	//   ....[13]....
        /*1568*/ 	.word	0x00000680
        /*156c*/ 	.word	0x000000ff
        /*1570*/ 	.word	0x0002e888
        /*1574*/ 	.short	0x0100
        /*1576*/ 	.byte	0x06
	.zero		1


	//   ....[14]....
        /*1578*/ 	.word	0x000007b0
        /*157c*/ 	.word	0x000000ff
        /*1580*/ 	.word	0x0002e890
        /*1584*/ 	.short	0x0100
        /*1586*/ 	.byte	0x08
	.zero		1


	//   ....[15]....
        /*1588*/ 	.word	0x000007c0
        /*158c*/ 	.word	0x000000ff
        /*1590*/ 	.word	0x0002e8a0
        /*1594*/ 	.short	0x0100
        /*1596*/ 	.byte	0x08
	.zero		1


	//   ....[16]....
        /*1598*/ 	.word	0x000007d0
        /*159c*/ 	.word	0x000000ff
        /*15a0*/ 	.word	0x0002e898
        /*15a4*/ 	.short	0x0100
        /*15a6*/ 	.byte	0x08
	.zero		1


	//   ....[17]....
        /*15a8*/ 	.word	0x000007e0
        /*15ac*/ 	.word	0x000000ff
        /*15b0*/ 	.word	0x0002e8a8
        /*15b4*/ 	.short	0x0100
        /*15b6*/ 	.byte	0x08
	.zero		1


	//   ....[18]....
        /*15b8*/ 	.word	0x00000910
        /*15bc*/ 	.word	0x000000ff
        /*15c0*/ 	.word	0x0002e8b0
        /*15c4*/ 	.short	0x0100
        /*15c6*/ 	.byte	0x08
	.zero		1


	//   ....[19]....
        /*15c8*/ 	.word	0x00000920
        /*15cc*/ 	.word	0x000000ff
        /*15d0*/ 	.word	0x0002e8c0
        /*15d4*/ 	.short	0x0100
        /*15d6*/ 	.byte	0x08
	.zero		1


	//   ....[20]....
        /*15d8*/ 	.word	0x00000930
        /*15dc*/ 	.word	0x000000ff
        /*15e0*/ 	.word	0x0002e8b8
        /*15e4*/ 	.short	0x0100
        /*15e6*/ 	.byte	0x08
	.zero		1


	//   ....[21]....
        /*15e8*/ 	.word	0x00000940
        /*15ec*/ 	.word	0x000000ff
        /*15f0*/ 	.word	0x0002e8c8
        /*15f4*/ 	.short	0x0100
        /*15f6*/ 	.byte	0x08
	.zero		1


	//   ....[22]....
        /*15f8*/ 	.word	0x000035a0
        /*15fc*/ 	.word	0x0000006c
        /*1600*/ 	.word	0x0002e890
        /*1604*/ 	.short	0x010a
        /*1606*/ 	.byte	0x3f
	.zero		1


	//   ....[23]....
        /*1608*/ 	.word	0x000078d0
        /*160c*/ 	.word	0x0000006c
        /*1610*/ 	.word	0x0002e890
        /*1614*/ 	.short	0x010a
        /*1616*/ 	.byte	0x3f
	.zero		1


	//   ....[24]....
        /*1618*/ 	.word	0x0000ba10
        /*161c*/ 	.word	0x0000006c
        /*1620*/ 	.word	0x0002e890
        /*1624*/ 	.short	0x010a
        /*1626*/ 	.byte	0x3f
	.zero		1


	//   ....[25]....
        /*1628*/ 	.word	0x0000c190
        /*162c*/ 	.word	0x00000030
        /*1630*/ 	.word	0x00000000
        /*1634*/ 	.short	0x0101
        /*1636*/ 	.byte	0x3f
	.zero		1


	//   ....[26]....
        /*1638*/ 	.word	0x0000c1d0
        /*163c*/ 	.word	0x0000006c
        /*1640*/ 	.word	0x0002e8b0
        /*1644*/ 	.short	0x010a
        /*1646*/ 	.byte	0x3f
	.zero		1


	//   ....[27]....
        /*1648*/ 	.word	0x0000ca70
        /*164c*/ 	.word	0x0000006c
        /*1650*/ 	.word	0x00000000
        /*1654*/ 	.short	0x0101
        /*1656*/ 	.byte	0x3f
	.zero		1


	//   ....[28]....
        /*1658*/ 	.word	0x0000d6f0
        /*165c*/ 	.word	0x00000010
        /*1660*/ 	.word	0x0002e800
        /*1664*/ 	.short	0x010a
        /*1666*/ 	.byte	0x3f
	.zero		1


	//   ....[29]....
        /*1668*/ 	.word	0x0000d740
        /*166c*/ 	.word	0x00000010
        /*1670*/ 	.word	0x0002e800
        /*1674*/ 	.short	0x010a
        /*1676*/ 	.byte	0x3f
	.zero		1


	//   ....[30]....
        /*1678*/ 	.word	0x0000e210
        /*167c*/ 	.word	0x00000010
        /*1680*/ 	.word	0x0002e800
        /*1684*/ 	.short	0x010a
        /*1686*/ 	.byte	0x3f
	.zero		1


	//   ....[31]....
        /*1688*/ 	.word	0x00010800
        /*168c*/ 	.word	0x00000010
        /*1690*/ 	.word	0x0002e800
        /*1694*/ 	.short	0x010a
        /*1696*/ 	.byte	0x3f
	.zero		1


	//   ....[32]....
        /*1698*/ 	.word	0x00012950
        /*169c*/ 	.word	0x00000000
        /*16a0*/ 	.word	0x0002e830
        /*16a4*/ 	.short	0x010a
        /*16a6*/ 	.byte	0x3f
	.zero		1


	//   ....[33]....
        /*16a8*/ 	.word	0x000129f0
        /*16ac*/ 	.word	0x00000000
        /*16b0*/ 	.word	0x0002e830
        /*16b4*/ 	.short	0x010a
        /*16b6*/ 	.byte	0x3f
	.zero		1


	//   ....[34]....
        /*16b8*/ 	.word	0x00016cd0
        /*16bc*/ 	.word	0x00000000
        /*16c0*/ 	.word	0x00000000
        /*16c4*/ 	.short	0x0101
        /*16c6*/ 	.byte	0x3f
	.zero		1


	//   ....[35]....
        /*16c8*/ 	.word	0x00017e60
        /*16cc*/ 	.word	0x0000000d
        /*16d0*/ 	.word	0x0002e830
        /*16d4*/ 	.short	0x010a
        /*16d6*/ 	.byte	0x3f
	.zero		1


	//   ....[36]....
        /*16d8*/ 	.word	0x00017eb0
        /*16dc*/ 	.word	0x0000000d
        /*16e0*/ 	.word	0x0002e830
        /*16e4*/ 	.short	0x010a
        /*16e6*/ 	.byte	0x3f
	.zero		1


	//   ....[37]....
        /*16e8*/ 	.word	0x00019320
        /*16ec*/ 	.word	0x0000000d
        /*16f0*/ 	.word	0x0002e850
        /*16f4*/ 	.short	0x010a
        /*16f6*/ 	.byte	0x3f
	.zero		1


	//   ....[38]....
        /*16f8*/ 	.word	0x00019360
        /*16fc*/ 	.word	0x0000000d
        /*1700*/ 	.word	0x0002e850
        /*1704*/ 	.short	0x010a
        /*1706*/ 	.byte	0x3f
	.zero		1


	//   ....[39]....
        /*1708*/ 	.word	0x0001d160
        /*170c*/ 	.word	0x00000085
        /*1710*/ 	.word	0x00000000
        /*1714*/ 	.short	0x0101
        /*1716*/ 	.byte	0x3f
	.zero		1


	//   ....[40]....
        /*1718*/ 	.word	0x0001d3c0
        /*171c*/ 	.word	0x00000085
        /*1720*/ 	.word	0x00000000
        /*1724*/ 	.short	0x0101
        /*1726*/ 	.byte	0x3f
	.zero		1


	//   ....[41]....
        /*1728*/ 	.word	0x0001dc10
        /*172c*/ 	.word	0x0000000c
        /*1730*/ 	.word	0x0002e830
        /*1734*/ 	.short	0x010a
        /*1736*/ 	.byte	0x3f
	.zero		1


	//   ....[42]....
        /*1738*/ 	.word	0x0001dc60
        /*173c*/ 	.word	0x0000000c
        /*1740*/ 	.word	0x0002e830
        /*1744*/ 	.short	0x010a
        /*1746*/ 	.byte	0x3f
	.zero		1


	//   ....[43]....
        /*1748*/ 	.word	0x0001f0c0
        /*174c*/ 	.word	0x0000000d
        /*1750*/ 	.word	0x0002e850
        /*1754*/ 	.short	0x010a
        /*1756*/ 	.byte	0x3f
	.zero		1


	//   ....[44]....
        /*1758*/ 	.word	0x0001f100
        /*175c*/ 	.word	0x0000000d
        /*1760*/ 	.word	0x0002e850
        /*1764*/ 	.short	0x010a
        /*1766*/ 	.byte	0x3f
	.zero		1


	//   ....[45]....
        /*1768*/ 	.word	0x00021dc0
        /*176c*/ 	.word	0x0000006f
        /*1770*/ 	.word	0x00000000
        /*1774*/ 	.short	0x0101
        /*1776*/ 	.byte	0x3f
	.zero		1


	//   ....[46]....
        /*1778*/ 	.word	0x000228c0
        /*177c*/ 	.word	0x00000000
        /*1780*/ 	.word	0x00000000
        /*1784*/ 	.short	0x0101
        /*1786*/ 	.byte	0x3f
	.zero		1


	//   ....[47]....
        /*1788*/ 	.word	0x00022960
        /*178c*/ 	.word	0x00000009
        /*1790*/ 	.word	0x0002e850
        /*1794*/ 	.short	0x010a
        /*1796*/ 	.byte	0x3f
	.zero		1


	//   ....[48]....
        /*1798*/ 	.word	0x000229e0
        /*179c*/ 	.word	0x00000009
        /*17a0*/ 	.word	0x0002e850
        /*17a4*/ 	.short	0x010a
        /*17a6*/ 	.byte	0x3f
	.zero		1


	//   ....[49]....
        /*17a8*/ 	.word	0x000234e0
        /*17ac*/ 	.word	0x00000000
        /*17b0*/ 	.word	0x00000000
        /*17b4*/ 	.short	0x0101
        /*17b6*/ 	.byte	0x3f
	.zero		1


	//   ....[50]....
        /*17b8*/ 	.word	0x000255a0
        /*17bc*/ 	.word	0x00000000
        /*17c0*/ 	.word	0x00000000
        /*17c4*/ 	.short	0x0101
        /*17c6*/ 	.byte	0x3f
	.zero		1


	//   ....[51]....
        /*17c8*/ 	.word	0x00025d90
        /*17cc*/ 	.word	0x00000004
        /*17d0*/ 	.word	0x00000000
        /*17d4*/ 	.short	0x0101
        /*17d6*/ 	.byte	0x3f
	.zero		1


	//   ....[52]....
        /*17d8*/ 	.word	0x000297d0
        /*17dc*/ 	.word	0x00000012
        /*17e0*/ 	.word	0x0002e820
        /*17e4*/ 	.short	0x010a
        /*17e6*/ 	.byte	0x3f
	.zero		1


	//   ....[53]....
        /*17e8*/ 	.word	0x000298a0
        /*17ec*/ 	.word	0x00000007
        /*17f0*/ 	.word	0x0002e8a0
        /*17f4*/ 	.short	0x010a
        /*17f6*/ 	.byte	0x3f
	.zero		1


	//   ....[54]....
        /*17f8*/ 	.word	0x00029ae0
        /*17fc*/ 	.word	0x00000007
        /*1800*/ 	.word	0x0002e8c0
        /*1804*/ 	.short	0x010a
        /*1806*/ 	.byte	0x3f
	.zero		1


	//   ....[55]....
        /*1808*/ 	.word	0x00029e90
        /*180c*/ 	.word	0x00000005
        /*1810*/ 	.word	0x0002e8a0
        /*1814*/ 	.short	0x010a
        /*1816*/ 	.byte	0x3f
	.zero		1


	//   ....[56]....
        /*1818*/ 	.word	0x0002a0c0
        /*181c*/ 	.word	0x00000005
        /*1820*/ 	.word	0x0002e8c0
        /*1824*/ 	.short	0x010a
        /*1826*/ 	.byte	0x3f
	.zero		1


	//   ....[57]....
        /*1828*/ 	.word	0x0002b200
        /*182c*/ 	.word	0x00000002
        /*1830*/ 	.word	0x0002e880
        /*1834*/ 	.short	0x010a
        /*1836*/ 	.byte	0x3f
	.zero		1


	//   ....[58]....
        /*1838*/ 	.word	0x0002b3b0
        /*183c*/ 	.word	0x00000002
        /*1840*/ 	.word	0x0002e840
        /*1844*/ 	.short	0x010a
        /*1846*/ 	.byte	0x3f
	.zero		1


	//   ....[59]....
        /*1848*/ 	.word	0x0002c030
        /*184c*/ 	.word	0x00000012
        /*1850*/ 	.word	0x0002e800
        /*1854*/ 	.short	0x0107
        /*1856*/ 	.byte	0x3f
	.zero		1


	//   ....[60]....
        /*1858*/ 	.word	0x0002c120
        /*185c*/ 	.word	0x00000012
        /*1860*/ 	.word	0x0002e800
        /*1864*/ 	.short	0x0101
        /*1866*/ 	.byte	0x3f
	.zero		1


	//   ....[61]....
        /*1868*/ 	.word	0x0002c140
        /*186c*/ 	.word	0x00000012
        /*1870*/ 	.word	0x0002e820
        /*1874*/ 	.short	0x010a
        /*1876*/ 	.byte	0x3f
	.zero		1


	//   ....[62]....
        /*1878*/ 	.word	0x0002c470
        /*187c*/ 	.word	0x00000006
        /*1880*/ 	.word	0x0002e880
        /*1884*/ 	.short	0x010a
        /*1886*/ 	.byte	0x3f
	.zero		1


	//   ....[63]....
        /*1888*/ 	.word	0x0002c6d0
        /*188c*/ 	.word	0x00000006
        /*1890*/ 	.word	0x0002e840
        /*1894*/ 	.short	0x010a
        /*1896*/ 	.byte	0x3f
	.zero		1


	//   ....[64]....
        /*1898*/ 	.word	0x0002c9a0
        /*189c*/ 	.word	0x00000013
        /*18a0*/ 	.word	0x0002e870
        /*18a4*/ 	.short	0x010a
        /*18a6*/ 	.byte	0x3f
	.zero		1


	//   ....[65]....
        /*18a8*/ 	.word	0x0002ca10
        /*18ac*/ 	.word	0x00000013
        /*18b0*/ 	.word	0x0002e860
        /*18b4*/ 	.short	0x010a
        /*18b6*/ 	.byte	0x3f
	.zero		1


	//   ....[66]....
        /*18b8*/ 	.word	0x0002d090
        /*18bc*/ 	.word	0x00000013
        /*18c0*/ 	.word	0x0002e850
        /*18c4*/ 	.short	0x0101
        /*18c6*/ 	.byte	0x3f
	.zero		1


	//   ....[67]....
        /*18c8*/ 	.word	0x0002d110
        /*18cc*/ 	.word	0x00000013
        /*18d0*/ 	.word	0x00000000
        /*18d4*/ 	.short	0x0101
        /*18d6*/ 	.byte	0x3f
	.zero		1


	//   ....[68]....
        /*18d8*/ 	.word	0x0002d360
        /*18dc*/ 	.word	0x00000010
        /*18e0*/ 	.word	0x0002e870
        /*18e4*/ 	.short	0x010a
        /*18e6*/ 	.byte	0x3f
	.zero		1


	//   ....[69]....
        /*18e8*/ 	.word	0x0002d3d0
        /*18ec*/ 	.word	0x00000010
        /*18f0*/ 	.word	0x0002e860
        /*18f4*/ 	.short	0x010a
        /*18f6*/ 	.byte	0x3f
	.zero		1


	//   ....[70]....
        /*18f8*/ 	.word	0x0002da70
        /*18fc*/ 	.word	0x00000010
        /*1900*/ 	.word	0x0002e850
        /*1904*/ 	.short	0x0101
        /*1906*/ 	.byte	0x3f
	.zero		1


	//   ....[71]....
        /*1908*/ 	.word	0x0002dac0
        /*190c*/ 	.word	0x00000010
        /*1910*/ 	.word	0x00000000
        /*1914*/ 	.short	0x0101
        /*1916*/ 	.byte	0x3f
	.zero		1


	//   ....[72]....
        /*1918*/ 	.word	0x0002ee10
        /*191c*/ 	.word	0x00000000
        /*1920*/ 	.word	0x0002e820
        /*1924*/ 	.short	0x010a
        /*1926*/ 	.byte	0x3f
	.zero		1


	//   ....[73]....
        /*1928*/ 	.word	0x0002efe0
        /*192c*/ 	.word	0x00000006
        /*1930*/ 	.word	0x00000000
        /*1934*/ 	.short	0x010a
        /*1936*/ 	.byte	0x3f
	.zero		1


	//   ....[74]....
        /*1938*/ 	.word	0x0002f050
        /*193c*/ 	.word	0x00000007
        /*1940*/ 	.word	0x00000000
        /*1944*/ 	.short	0x010a
        /*1946*/ 	.byte	0x3f
	.zero		1


	//   ....[75]....
        /*1948*/ 	.word	0x0002f0b0
        /*194c*/ 	.word	0x00000004
        /*1950*/ 	.word	0x0002e860
        /*1954*/ 	.short	0x010a
        /*1956*/ 	.byte	0x3f
	.zero		1


	//   ....[76]....
        /*1958*/ 	.word	0x0002f100
        /*195c*/ 	.word	0x00000003
        /*1960*/ 	.word	0x0002e860
        /*1964*/ 	.short	0x010a
        /*1966*/ 	.byte	0x3f
	.zero		1


	//   ....[77]....
        /*1968*/ 	.word	0x0002f140
        /*196c*/ 	.word	0x00000004
        /*1970*/ 	.word	0x0002e880
        /*1974*/ 	.short	0x010a
        /*1976*/ 	.byte	0x3f
	.zero		1


	//   ....[78]....
        /*1978*/ 	.word	0x0002f160
        /*197c*/ 	.word	0x00000003
        /*1980*/ 	.word	0x0002e880
        /*1984*/ 	.short	0x010a
        /*1986*/ 	.byte	0x3f
	.zero		1


	//   ....[79]....
        /*1988*/ 	.word	0x0002f1c0
        /*198c*/ 	.word	0x0000006c
        /*1990*/ 	.word	0x0002e890
        /*1994*/ 	.short	0x010a
        /*1996*/ 	.byte	0x3f
	.zero		1


	//   ....[80]....
        /*1998*/ 	.word	0x0002f210
        /*199c*/ 	.word	0x0000006c
        /*19a0*/ 	.word	0x0002e890
        /*19a4*/ 	.short	0x010a
        /*19a6*/ 	.byte	0x3f
	.zero		1


	//   ....[81]....
        /*19a8*/ 	.word	0x0002f260
        /*19ac*/ 	.word	0x0000006c
        /*19b0*/ 	.word	0x0002e890
        /*19b4*/ 	.short	0x010a
        /*19b6*/ 	.byte	0x3f
	.zero		1


	//   ....[82]....
        /*19b8*/ 	.word	0x0002f2b0
        /*19bc*/ 	.word	0x0000006c
        /*19c0*/ 	.word	0x0002e8b0
        /*19c4*/ 	.short	0x010a
        /*19c6*/ 	.byte	0x3f
	.zero		1


	//   ....[83]....
        /*19c8*/ 	.word	0x0002f780
        /*19cc*/ 	.word	0x00000010
        /*19d0*/ 	.word	0x0002e800
        /*19d4*/ 	.short	0x010a
        /*19d6*/ 	.byte	0x3f
	.zero		1


	//   ....[84]....
        /*19d8*/ 	.word	0x0002fc90
        /*19dc*/ 	.word	0x00000010
        /*19e0*/ 	.word	0x0002e800
        /*19e4*/ 	.short	0x010a
        /*19e6*/ 	.byte	0x3f
	.zero		1


	//   ....[85]....
        /*19e8*/ 	.word	0x0002fce0
        /*19ec*/ 	.word	0x00000000
        /*19f0*/ 	.word	0x0002e830
        /*19f4*/ 	.short	0x010a
        /*19f6*/ 	.byte	0x3f
	.zero		1


	//   ....[86]....
        /*19f8*/ 	.word	0x0002fd30
        /*19fc*/ 	.word	0x0000000d
        /*1a00*/ 	.word	0x0002e830
        /*1a04*/ 	.short	0x010a
        /*1a06*/ 	.byte	0x3f
	.zero		1


	//   ....[87]....
        /*1a08*/ 	.word	0x0002fd80
        /*1a0c*/ 	.word	0x0000000d
        /*1a10*/ 	.word	0x0002e850
        /*1a14*/ 	.short	0x010a
        /*1a16*/ 	.byte	0x3f
	.zero		1


	//   ....[88]....
        /*1a18*/ 	.word	0x0002fdd0
        /*1a1c*/ 	.word	0x0000000c
        /*1a20*/ 	.word	0x0002e830
        /*1a24*/ 	.short	0x010a
        /*1a26*/ 	.byte	0x3f
	.zero		1


	//   ....[89]....
        /*1a28*/ 	.word	0x0002fe20
        /*1a2c*/ 	.word	0x0000000d
        /*1a30*/ 	.word	0x0002e850
        /*1a34*/ 	.short	0x010a
        /*1a36*/ 	.byte	0x3f
	.zero		1


	//   ....[90]....
        /*1a38*/ 	.word	0x0002fe70
        /*1a3c*/ 	.word	0x00000009
        /*1a40*/ 	.word	0x0002e850
        /*1a44*/ 	.short	0x010a
        /*1a46*/ 	.byte	0x3f
	.zero		1


	//   ....[91]....
        /*1a48*/ 	.word	0x00032810
        /*1a4c*/ 	.word	0x00000012
        /*1a50*/ 	.word	0x0002e820
        /*1a54*/ 	.short	0x010a
        /*1a56*/ 	.byte	0x3f
	.zero		1


	//   ....[92]....
        /*1a58*/ 	.word	0x00032860
        /*1a5c*/ 	.word	0x00000007
        /*1a60*/ 	.word	0x0002e8a0
        /*1a64*/ 	.short	0x010a
        /*1a66*/ 	.byte	0x3f
	.zero		1


	//   ....[93]....
        /*1a68*/ 	.word	0x000328b0
        /*1a6c*/ 	.word	0x00000007
        /*1a70*/ 	.word	0x0002e8c0
        /*1a74*/ 	.short	0x010a
        /*1a76*/ 	.byte	0x3f
	.zero		1


	//   ....[94]....
        /*1a78*/ 	.word	0x00032900
        /*1a7c*/ 	.word	0x00000005
        /*1a80*/ 	.word	0x0002e8a0
        /*1a84*/ 	.short	0x010a
        /*1a86*/ 	.byte	0x3f
	.zero		1


	//   ....[95]....
        /*1a88*/ 	.word	0x00032950
        /*1a8c*/ 	.word	0x00000005
        /*1a90*/ 	.word	0x0002e8c0
        /*1a94*/ 	.short	0x010a
        /*1a96*/ 	.byte	0x3f
	.zero		1


	//   ....[96]....
        /*1a98*/ 	.word	0x00032af0
        /*1a9c*/ 	.word	0x00000002
        /*1aa0*/ 	.word	0x0002e880
        /*1aa4*/ 	.short	0x010a
        /*1aa6*/ 	.byte	0x3f
	.zero		1


	//   ....[97]....
        /*1aa8*/ 	.word	0x00032b40
        /*1aac*/ 	.word	0x00000002
        /*1ab0*/ 	.word	0x0002e840
        /*1ab4*/ 	.short	0x010a
        /*1ab6*/ 	.byte	0x3f
	.zero		1


	//   ....[98]....
        /*1ab8*/ 	.word	0x00033640
        /*1abc*/ 	.word	0x00000012
        /*1ac0*/ 	.word	0x0002e820
        /*1ac4*/ 	.short	0x010a
        /*1ac6*/ 	.byte	0x3f
	.zero		1


	//   ....[99]....
        /*1ac8*/ 	.word	0x00033690
        /*1acc*/ 	.word	0x00000006
        /*1ad0*/ 	.word	0x0002e880
        /*1ad4*/ 	.short	0x010a
        /*1ad6*/ 	.byte	0x3f
	.zero		1


	//   ....[100]....
        /*1ad8*/ 	.word	0x000336e0
        /*1adc*/ 	.word	0x00000006
        /*1ae0*/ 	.word	0x0002e840
        /*1ae4*/ 	.short	0x010a
        /*1ae6*/ 	.byte	0x3f
	.zero		1


	//   ....[101]....
        /*1ae8*/ 	.word	0x00033730
        /*1aec*/ 	.word	0x00000013
        /*1af0*/ 	.word	0x0002e870
        /*1af4*/ 	.short	0x010a
        /*1af6*/ 	.byte	0x3f
	.zero		1


	//   ....[102]....
        /*1af8*/ 	.word	0x00033780
        /*1afc*/ 	.word	0x00000013
        /*1b00*/ 	.word	0x0002e860
        /*1b04*/ 	.short	0x010a
        /*1b06*/ 	.byte	0x3f
	.zero		1


	//   ....[103]....
        /*1b08*/ 	.word	0x000337d0
        /*1b0c*/ 	.word	0x00000010
        /*1b10*/ 	.word	0x0002e870
        /*1b14*/ 	.short	0x010a
        /*1b16*/ 	.byte	0x3f
	.zero		1


	//   ....[104]....
        /*1b18*/ 	.word	0x00033820
        /*1b1c*/ 	.word	0x00000010
        /*1b20*/ 	.word	0x0002e860
        /*1b24*/ 	.short	0x010a
        /*1b26*/ 	.byte	0x3f
	.zero		1


	//   ....[105]....
        /*1b28*/ 	.word	0x000343b0
        /*1b2c*/ 	.word	0x00000000
        /*1b30*/ 	.word	0x0002e820
        /*1b34*/ 	.short	0x010a
        /*1b36*/ 	.byte	0x3f
	.zero		1


	//   ....[106]....
        /*1b38*/ 	.word	0x00034550
        /*1b3c*/ 	.word	0x00000006
        /*1b40*/ 	.word	0x00000000
        /*1b44*/ 	.short	0x010a
        /*1b46*/ 	.byte	0x3f
	.zero		1


	//   ....[107]....
        /*1b48*/ 	.word	0x000345a0
        /*1b4c*/ 	.word	0x00000007
        /*1b50*/ 	.word	0x00000000
        /*1b54*/ 	.short	0x010a
        /*1b56*/ 	.byte	0x3f
	.zero		1


	//   ....[108]....
        /*1b58*/ 	.word	0x000345f0
        /*1b5c*/ 	.word	0x00000004
        /*1b60*/ 	.word	0x0002e860
        /*1b64*/ 	.short	0x010a
        /*1b66*/ 	.byte	0x3f
	.zero		1


	//   ....[109]....
        /*1b68*/ 	.word	0x00034640
        /*1b6c*/ 	.word	0x00000003
        /*1b70*/ 	.word	0x0002e860
        /*1b74*/ 	.short	0x010a
        /*1b76*/ 	.byte	0x3f
	.zero		1


	//   ....[110]....
        /*1b78*/ 	.word	0x00034690
        /*1b7c*/ 	.word	0x00000004
        /*1b80*/ 	.word	0x0002e880
        /*1b84*/ 	.short	0x010a
        /*1b86*/ 	.byte	0x3f
	.zero		1


	//----- nvinfo : EIATTR_NUM_MBARRIERS
	.align		4
.L_332:
        /*1b88*/ 	.byte	0x03, 0x38
        /*1b8a*/ 	.short	0x0016


	//----- nvinfo : EIATTR_EXIT_INSTR_OFFSETS
	.align		4
        /*1b8c*/ 	.byte	0x04, 0x1c
        /*1b8e*/ 	.short	(.L_334 - .L_333)


	//   ....[0]....
.L_333:
        /*1b90*/ 	.word	0x0002f1b0


	//----- nvinfo : EIATTR_MAX_THREADS
	.align		4
.L_334:
        /*1b94*/ 	.byte	0x04, 0x05
        /*1b96*/ 	.short	(.L_336 - .L_335)
.L_335:
        /*1b98*/ 	.word	0x00000180
        /*1b9c*/ 	.word	0x00000001
        /*1ba0*/ 	.word	0x00000001


	//----- nvinfo : EIATTR_CRS_STACK_SIZE
	.align		4
.L_336:
        /*1ba4*/ 	.byte	0x04, 0x1e
        /*1ba6*/ 	.short	(.L_338 - .L_337)
.L_337:
        /*1ba8*/ 	.word	0x00000000


	//----- nvinfo : EIATTR_CBANK_PARAM_SIZE
	.align		4
.L_338:
        /*1bac*/ 	.byte	0x03, 0x19
        /*1bae*/ 	.short	0x0af0


	//----- nvinfo : EIATTR_PARAM_CBANK
	.align		4
        /*1bb0*/ 	.byte	0x04, 0x0a
        /*1bb2*/ 	.short	(.L_340 - .L_339)
	.align		4
.L_339:
        /*1bb4*/ 	.word	index@(.nv.constant0._ZN7cutlass13device_kernelIN5flash11enable_sm90INS1_16FlashAttnFwdSm90INS1_25CollectiveMainloopFwdSm90ILi2EN4cute5tupleIJNS5_1CILi1EEES8_S8_EEENS6_IJNS7_ILi128EEENS7_ILi224EEESA_EEELi128ENS_12float_e4m3_tEfNS_4arch4Sm90ELb1ELb0ELb1ELb1ELb0ELb1ELb0ELb1ELb1ELb1ELb1ELb0EEENS1_21CollectiveEpilogueFwdINS6_IJSA_SA_SB_EEES9_NS_10bfloat16_tESF_Li256ELb1ELb1ELb1ELb1EEENS1_36VarlenDynamicPersistentTileSchedulerILi128ELi224ELi256ELi128ELb1ELb1ELb1ELb1ELb1ELb1EEEEEEEEEvNT_6ParamsE)
        /*1bb8*/ 	.short	0x0210
        /*1bba*/ 	.short	0x0af0


	//----- nvinfo : EIATTR_SW_WAR
	.align		4
.L_340:
        /*1bbc*/ 	.byte	0x04, 0x36
        /*1bbe*/ 	.short	(.L_342 - .L_341)
.L_341:
        /*1bc0*/ 	.word	0x00000008
.L_342:


//--------------------- .nv.callgraph             --------------------------
	.section	.nv.callgraph,"",@"SHT_CUDA_CALLGRAPH"
	.align	4
	.sectionentsize	8
	.align		4
        /*0000*/ 	.word	0x00000000
	.align		4
        /*0004*/ 	.word	0xffffffff
	.align		4
        /*0008*/ 	.word	index@(_ZN7cutlass13device_kernelIN5flash11enable_sm90INS1_16FlashAttnFwdSm90INS1_25CollectiveMainloopFwdSm90ILi2EN4cute5tupleIJNS5_1CILi1EEES8_S8_EEENS6_IJNS7_ILi128EEENS7_ILi224EEESA_EEELi128ENS_12float_e4m3_tEfNS_4arch4Sm90ELb0ELb0ELb1ELb0ELb0ELb0ELb0ELb1ELb1ELb1ELb1ELb0EEENS1_21CollectiveEpilogueFwdINS6_IJSA_SA_SB_EEES9_NS_10bfloat16_tESF_Li256ELb0ELb1ELb1ELb1EEENS1_19SingleTileSchedulerILb0ELb1ELb1ELi128EEEEEEEEEvNT_6ParamsE)
	.align		4
        /*000c*/ 	.word	index@(__assertfail)
	.align		4
        /*0010*/ 	.word	index@(_ZN7cutlass13device_kernelIN5flash11enable_sm90INS1_16FlashAttnFwdSm90INS1_25CollectiveMainloopFwdSm90ILi2EN4cute5tupleIJNS5_1CILi1EEES8_S8_EEENS6_IJNS7_ILi128EEENS7_ILi224EEESA_EEELi128ENS_12float_e4m3_tEfNS_4arch4Sm90ELb0ELb0ELb1ELb1ELb0ELb0ELb0ELb1ELb1ELb1ELb1ELb0EEENS1_21CollectiveEpilogueFwdINS6_IJSA_SA_SB_EEES9_NS_10bfloat16_tESF_Li256ELb1ELb1ELb1ELb1EEENS1_36VarlenDynamicPersistentTileSchedulerILi128ELi224ELi256ELi128ELb1ELb1ELb1ELb0ELb1ELb1EEEEEEEEEvNT_6ParamsE)
	.align		4
        /*0014*/ 	.word	index@(__assertfail)
	.align		4
        /*0018*/ 	.word	index@(_ZN7cutlass13device_kernelIN5flash11enable_sm90INS1_16FlashAttnFwdSm90INS1_25CollectiveMainloopFwdSm90ILi2EN4cute5tupleIJNS5_1CILi1EEES8_S8_EEENS6_IJNS7_ILi128EEENS7_ILi224EEESA_EEELi128ENS_12float_e4m3_tEfNS_4arch4Sm90ELb0ELb0ELb1ELb1ELb0ELb1ELb0ELb1ELb1ELb1ELb1ELb0EEENS1_21CollectiveEpilogueFwdINS6_IJSA_SA_SB_EEES9_NS_10bfloat16_tESF_Li256ELb1ELb1ELb1ELb1EEENS1_36VarlenDynamicPersistentTileSchedulerILi128ELi224ELi256ELi128ELb1ELb1ELb1ELb0ELb1ELb1EEEEEEEEEvNT_6ParamsE)
	.align		4
        /*001c*/ 	.word	index@(__assertfail)
	.align		4
        /*0020*/ 	.word	index@(_ZN7cutlass13device_kernelIN5flash11enable_sm90INS1_16FlashAttnFwdSm90INS1_25CollectiveMainloopFwdSm90ILi2EN4cute5tupleIJNS5_1CILi1EEES8_S8_EEENS6_IJNS7_ILi128EEENS7_ILi192EEESA_EEELi128ENS_12float_e4m3_tEfNS_4arch4Sm90ELb0ELb1ELb1ELb0ELb0ELb0ELb0ELb1ELb1ELb1ELb1ELb0EEENS1_21CollectiveEpilogueFwdINS6_IJSA_SA_SB_EEES9_NS_10bfloat16_tESF_Li256ELb0ELb1ELb1ELb1EEENS1_19SingleTileSchedulerILb0ELb1ELb1ELi128EEEEEEEEEvNT_6ParamsE)
	.align		4
        /*0024*/ 	.word	index@(__assertfail)
	.align		4
        /*0028*/ 	.word	index@(_ZN7cutlass13device_kernelIN5flash11enable_sm90INS1_16FlashAttnFwdSm90INS1_25CollectiveMainloopFwdSm90ILi2EN4cute5tupleIJNS5_1CILi1EEES8_S8_EEENS6_IJNS7_ILi128EEENS7_ILi192EEESA_EEELi128ENS_12float_e4m3_tEfNS_4arch4Sm90ELb0ELb1ELb1ELb1ELb0ELb0ELb0ELb1ELb1ELb1ELb1ELb0EEENS1_21CollectiveEpilogueFwdINS6_IJSA_SA_SB_EEES9_NS_10bfloat16_tESF_Li256ELb1ELb1ELb1ELb1EEENS1_36VarlenDynamicPersistentTileSchedulerILi128ELi192ELi256ELi128ELb1ELb1ELb1ELb1ELb0ELb1EEEEEEEEEvNT_6ParamsE)
	.align		4
        /*002c*/ 	.word	index@(__assertfail)
	.align		4
        /*0030*/ 	.word	index@(_ZN7cutlass13device_kernelIN5flash11enable_sm90INS1_16FlashAttnFwdSm90INS1_25CollectiveMainloopFwdSm90ILi2EN4cute5tupleIJNS5_1CILi1EEES8_S8_EEENS6_IJNS7_ILi128EEENS7_ILi192EEESA_EEELi128ENS_12float_e4m3_tEfNS_4arch4Sm90ELb0ELb1ELb1ELb1ELb0ELb1ELb0ELb1ELb1ELb1ELb1ELb0EEENS1_21CollectiveEpilogueFwdINS6_IJSA_SA_SB_EEES9_NS_10bfloat16_tESF_Li256ELb1ELb1ELb1ELb1EEENS1_36VarlenDynamicPersistentTileSchedulerILi128ELi192ELi256ELi128ELb1ELb1ELb1ELb1ELb0ELb1EEEEEEEEEvNT_6ParamsE)
	.align		4
        /*0034*/ 	.word	index@(__assertfail)
	.align		4
        /*0038*/ 	.word	index@(_ZN7cutlass13device_kernelIN5flash11enable_sm90INS1_16FlashAttnFwdSm90INS1_25CollectiveMainloopFwdSm90ILi2EN4cute5tupleIJNS5_1CILi1EEES8_S8_EEENS6_IJNS7_ILi128EEENS7_ILi224EEESA_EEELi128ENS_12float_e4m3_tEfNS_4arch4Sm90ELb1ELb0ELb1ELb0ELb0ELb0ELb0ELb1ELb1ELb1ELb1ELb0EEENS1_21CollectiveEpilogueFwdINS6_IJSA_SA_SB_EEES9_NS_10bfloat16_tESF_Li256ELb0ELb1ELb1ELb1EEENS1_19SingleTileSchedulerILb0ELb1ELb1ELi128EEEEEEEEEvNT_6ParamsE)
	.align		4
        /*003c*/ 	.word	index@(__assertfail)
	.align		4
        /*0040*/ 	.word	index@(_ZN7cutlass13device_kernelIN5flash11enable_sm90INS1_16FlashAttnFwdSm90INS1_25CollectiveMainloopFwdSm90ILi2EN4cute5tupleIJNS5_1CILi1EEES8_S8_EEENS6_IJNS7_ILi128EEENS7_ILi224EEESA_EEELi128ENS_12float_e4m3_tEfNS_4arch4Sm90ELb1ELb0ELb1ELb1ELb0ELb0ELb0ELb1ELb1ELb1ELb1ELb0EEENS1_21CollectiveEpilogueFwdINS6_IJSA_SA_SB_EEES9_NS_10bfloat16_tESF_Li256ELb1ELb1ELb1ELb1EEENS1_36VarlenDynamicPersistentTileSchedulerILi128ELi224ELi256ELi128ELb1ELb1ELb1ELb1ELb1ELb1EEEEEEEEEvNT_6ParamsE)
	.align		4
        /*0044*/ 	.word	index@(__assertfail)
	.align		4
        /*0048*/ 	.word	index@(_ZN7cutlass13device_kernelIN5flash11enable_sm90INS1_16FlashAttnFwdSm90INS1_25CollectiveMainloopFwdSm90ILi2EN4cute5tupleIJNS5_1CILi1EEES8_S8_EEENS6_IJNS7_ILi128EEENS7_ILi224EEESA_EEELi128ENS_12float_e4m3_tEfNS_4arch4Sm90ELb1ELb0ELb1ELb1ELb0ELb1ELb0ELb1ELb1ELb1ELb1ELb0EEENS1_21CollectiveEpilogueFwdINS6_IJSA_SA_SB_EEES9_NS_10bfloat16_tESF_Li256ELb1ELb1ELb1ELb1EEENS1_36VarlenDynamicPersistentTileSchedulerILi128ELi224ELi256ELi128ELb1ELb1ELb1ELb1ELb1ELb1EEEEEEEEEvNT_6ParamsE)
	.align		4
        /*004c*/ 	.word	index@(__assertfail)
	.align		4
        /*0050*/ 	.word	0x00000000
	.align		4
        /*0054*/ 	.word	0xfffffffe
	.align		4
        /*0058*/ 	.word	0x00000000
	.align		4
        /*005c*/ 	.word	0xfffffffd
	.align		4
        /*0060*/ 	.word	0x00000000
	.align		4
        /*0064*/ 	.word	0xfffffffc


//--------------------- .nv.constant4             --------------------------
	.section	.nv.constant4,"a",@progbits
	.align	8
	.align		8
.nv.constant4:
        /*0000*/ 	.dword	__assertfail
	.align		8
        /*0008*/ 	.dword	__unnamed_1
	.align		8
        /*0010*/ 	.dword	__unnamed_2
	.align		8
        /*0018*/ 	.dword	__unnamed_3
	.align		8
        /*0020*/ 	.dword	__unnamed_4
	.align		8
        /*0028*/ 	.dword	__unnamed_5
	.align		8
        /*0030*/ 	.dword	__unnamed_6
	.align		8
        /*0038*/ 	.dword	_ZZN5flash28permute_output_fp8_VcolmajorIN4cute6TensorINS1_11ArrayEngineIfLm64EEENS1_6LayoutINS1_5tupleIJNS6_IJNS1_1CILi2EEES8_NS7_ILi16EEEEEENS7_ILi1EEESB_EEENS6_IJNS6_IJSB_S8_NS7_ILi4EEEEEENS7_ILi0EEESF_EEEEEEEEEvRT_E9upper_map
	.align		8
        /*0040*/ 	.dword	__unnamed_7
	.align		8
        /*0048*/ 	.dword	__unnamed_8
	.align		8
        /*0050*/ 	.dword	__unnamed_9
	.align		8
        /*0058*/ 	.dword	__unnamed_10
	.align		8
        /*0060*/ 	.dword	__unnamed_11
	.align		8
        /*0068*/ 	.dword	_ZN80_INTERNAL_de3e3484_44_flash_fwd_hdim128_e4m3_split_softcap_sm90_cu_93b96ec2_34414cuda3std3__45__cpo5beginE
	.align		8
        /*0070*/ 	.dword	_ZN80_INTERNAL_de3e3484_44_flash_fwd_hdim128_e4m3_split_softcap_sm90_cu_93b96ec2_34414cuda3std3__45__cpo3endE
	.align		8
        /*0078*/ 	.dword	_ZN80_INTERNAL_de3e3484_44_flash_fwd_hdim128_e4m3_split_softcap_sm90_cu_93b96ec2_34414cuda3std3__45__cpo6cbeginE
	.align		8
        /*0080*/ 	.dword	_ZN80_INTERNAL_de3e3484_44_flash_fwd_hdim128_e4m3_split_softcap_sm90_cu_93b96ec2_34414cuda3std3__45__cpo4cendE
	.align		8
        /*0088*/ 	.dword	_ZN80_INTERNAL_de3e3484_44_flash_fwd_hdim128_e4m3_split_softcap_sm90_cu_93b96ec2_34414cuda3std3__482_GLOBAL__N__de3e3484_44_flash_fwd_hdim128_e4m3_split_softcap_sm90_cu_93b96ec2_34416ignoreE
	.align		8
        /*0090*/ 	.dword	_ZN80_INTERNAL_de3e3484_44_flash_fwd_hdim128_e4m3_split_softcap_sm90_cu_93b96ec2_34414cuda3std3__419piecewise_constructE
	.align		8
        /*0098*/ 	.dword	_ZN80_INTERNAL_de3e3484_44_flash_fwd_hdim128_e4m3_split_softcap_sm90_cu_93b96ec2_34414cuda3std3__48in_placeE
	.align		8
        /*00a0*/ 	.dword	_ZN80_INTERNAL_de3e3484_44_flash_fwd_hdim128_e4m3_split_softcap_sm90_cu_93b96ec2_34414cuda3std6ranges3__45__cpo4swapE
	.align		8
        /*00a8*/ 	.dword	_ZN80_INTERNAL_de3e3484_44_flash_fwd_hdim128_e4m3_split_softcap_sm90_cu_93b96ec2_34414cuda3std6ranges3__45__cpo9iter_moveE
	.align		8
        /*00b0*/ 	.dword	_ZN80_INTERNAL_de3e3484_44_flash_fwd_hdim128_e4m3_split_softcap_sm90_cu_93b96ec2_34414cute7productE
	.align		8
        /*00b8*/ 	.dword	_ZN80_INTERNAL_de3e3484_44_flash_fwd_hdim128_e4m3_split_softcap_sm90_cu_93b96ec2_34414cute1_E
	.align		8
        /*00c0*/ 	.dword	$str$23
	.align		8
        /*00c8*/ 	.dword	$str$24


//--------------------- .text._ZN7cutlass13device_kernelIN5flash11enable_sm90INS1_16FlashAttnFwdSm90INS1_25CollectiveMainloopFwdSm90ILi2EN4cute5tupleIJNS5_1CILi1EEES8_S8_EEENS6_IJNS7_ILi128EEENS7_ILi224EEESA_EEELi128ENS_12float_e4m3_tEfNS_4arch4Sm90ELb0ELb0ELb1ELb0ELb0ELb0ELb0ELb1ELb1ELb1ELb1ELb0EEENS1_21CollectiveEpilogueFwdINS6_IJSA_SA_SB_EEES9_NS_10bfloat16_tESF_Li256ELb0ELb1ELb1ELb1EEENS1_19SingleTileSchedulerILb0ELb1ELb1ELi128EEEEEEEEEvNT_6ParamsE --------------------------
	.section	.text._ZN7cutlass13device_kernelIN5flash11enable_sm90INS1_16FlashAttnFwdSm90INS1_25CollectiveMainloopFwdSm90ILi2EN4cute5tupleIJNS5_1CILi1EEES8_S8_EEENS6_IJNS7_ILi128EEENS7_ILi224EEESA_EEELi128ENS_12float_e4m3_tEfNS_4arch4Sm90ELb0ELb0ELb1ELb0ELb0ELb0ELb0ELb1ELb1ELb1ELb1ELb0EEENS1_21CollectiveEpilogueFwdINS6_IJSA_SA_SB_EEES9_NS_10bfloat16_tESF_Li256ELb0ELb1ELb1ELb1EEENS1_19SingleTileSchedulerILb0ELb1ELb1ELi128EEEEEEEEEvNT_6ParamsE,"ax",@progbits
	.align	128
.text._ZN7cutlass13device_kernelIN5flash11enable_sm90INS1_16FlashAttnFwdSm90INS1_25CollectiveMainloopFwdSm90ILi2EN4cute5tupleIJNS5_1CILi1EEES8_S8_EEENS6_IJNS7_ILi128EEENS7_ILi224EEESA_EEELi128ENS_12float_e4m3_tEfNS_4arch4Sm90ELb0ELb0ELb1ELb0ELb0ELb0ELb0ELb1ELb1ELb1ELb1ELb0EEENS1_21CollectiveEpilogueFwdINS6_IJSA_SA_SB_EEES9_NS_10bfloat16_tESF_Li256ELb0ELb1ELb1ELb1EEENS1_19SingleTileSchedulerILb0ELb1ELb1ELi128EEEEEEEEEvNT_6ParamsE:
        .type           _ZN7cutlass13device_kernelIN5flash11enable_sm90INS1_16FlashAttnFwdSm90INS1_25CollectiveMainloopFwdSm90ILi2EN4cute5tupleIJNS5_1CILi1EEES8_S8_EEENS6_IJNS7_ILi128EEENS7_ILi224EEESA_EEELi128ENS_12float_e4m3_tEfNS_4arch4Sm90ELb0ELb0ELb1ELb0ELb0ELb0ELb0ELb1ELb1ELb1ELb1ELb0EEENS1_21CollectiveEpilogueFwdINS6_IJSA_SA_SB_EEES9_NS_10bfloat16_tESF_Li256ELb0ELb1ELb1ELb1EEENS1_19SingleTileSchedulerILb0ELb1ELb1ELi128EEEEEEEEEvNT_6ParamsE,@function
        .size           _ZN7cutlass13device_kernelIN5flash11enable_sm90INS1_16FlashAttnFwdSm90INS1_25CollectiveMainloopFwdSm90ILi2EN4cute5tupleIJNS5_1CILi1EEES8_S8_EEENS6_IJNS7_ILi128EEENS7_ILi224EEESA_EEELi128ENS_12float_e4m3_tEfNS_4arch4Sm90ELb0ELb0ELb1ELb0ELb0ELb0ELb0ELb1ELb1ELb1ELb1ELb0EEENS1_21CollectiveEpilogueFwdINS6_IJSA_SA_SB_EEES9_NS_10bfloat16_tESF_Li256ELb0ELb1ELb1ELb1EEENS1_19SingleTileSchedulerILb0ELb1ELb1ELi128EEEEEEEEEvNT_6ParamsE,(.L_x_2816 - _ZN7cutlass13device_kernelIN5flash11enable_sm90INS1_16FlashAttnFwdSm90INS1_25CollectiveMainloopFwdSm90ILi2EN4cute5tupleIJNS5_1CILi1EEES8_S8_EEENS6_IJNS7_ILi128EEENS7_ILi224EEESA_EEELi128ENS_12float_e4m3_tEfNS_4arch4Sm90ELb0ELb0ELb1ELb0ELb0ELb0ELb0ELb1ELb1ELb1ELb1ELb0EEENS1_21CollectiveEpilogueFwdINS6_IJSA_SA_SB_EEES9_NS_10bfloat16_tESF_Li256ELb0ELb1ELb1ELb1EEENS1_19SingleTileSchedulerILb0ELb1ELb1ELi128EEEEEEEEEvNT_6ParamsE)
        .other          _ZN7cutlass13device_kernelIN5flash11enable_sm90INS1_16FlashAttnFwdSm90INS1_25CollectiveMainloopFwdSm90ILi2EN4cute5tupleIJNS5_1CILi1EEES8_S8_EEENS6_IJNS7_ILi128EEENS7_ILi224EEESA_EEELi128ENS_12float_e4m3_tEfNS_4arch4Sm90ELb0ELb0ELb1ELb0ELb0ELb0ELb0ELb1ELb1ELb1ELb1ELb0EEENS1_21CollectiveEpilogueFwdINS6_IJSA_SA_SB_EEES9_NS_10bfloat16_tESF_Li256ELb0ELb1ELb1ELb1EEENS1_19SingleTileSchedulerILb0ELb1ELb1ELi128EEEEEEEEEvNT_6ParamsE,@"STO_CUDA_ENTRY STV_DEFAULT"
_ZN7cutlass13device_kernelIN5flash11enable_sm90INS1_16FlashAttnFwdSm90INS1_25CollectiveMainloopFwdSm90ILi2EN4cute5tupleIJNS5_1CILi1EEES8_S8_EEENS6_IJNS7_ILi128EEENS7_ILi224EEESA_EEELi128ENS_12float_e4m3_tEfNS_4arch4Sm90ELb0ELb0ELb1ELb0ELb0ELb0ELb0ELb1ELb1ELb1ELb1ELb0EEENS1_21CollectiveEpilogueFwdINS6_IJSA_SA_SB_EEES9_NS_10bfloat16_tESF_Li256ELb0ELb1ELb1ELb1EEENS1_19SingleTileSchedulerILb0ELb1ELb1ELi128EEEEEEEEEvNT_6ParamsE:
[----:B------:R-:W0:Y:S02]  /*0000*/  LDC R1, c[0x0][0x28] ;  /* 0x00000a00ff017b82 */ /* 0x000e240000000800 */
[----:B0-----:R-:W-:Y:S01]  /*0010*/  VIADD R1, R1, 0xffffffd8 ;  /* 0xffffffd801017836 */ /* 0x001fe20000000000 */
[----:B------:R-:W0:Y:S01]  /*0020*/  S2R R19, SR_TID.X ;  /* 0x0000000000137919 */ /* 0x000e220000002100 */
[----:B------:R-:W-:Y:S01]  /*0030*/  ELECT P0, URZ, PT ;  /* 0x00000000003f782f */ /* 0x000fe20003800000 */
[----:B------:R-:W-:Y:S01]  /*0040*/  BSSY B0, `(.L_x_0) ;  /* 0x000000d000007945 */ /* 0x000fe20003800000 */
[----:B0-----:R-:W-:-:S05]  /*0050*/  SHF.R.U32.HI R0, RZ, 0x5, R19 ;  /* 0x00000005ff007819 */ /* 0x001fca0000011613 */
[----:B------:R-:W0:Y:S02]  /*0060*/  SHFL.IDX PT, R2, R0, RZ, 0x1f ;  /* 0x00001fff00027589 */ /* 0x000e2400000e0000 */
[----:B0-----:R-:W-:-:S13]  /*0070*/  ISETP.EQ.AND P0, PT, R2, RZ, P0 ;  /* 0x000000ff0200720c */ /* 0x001fda0000702270 */
[----:B------:R-:W-:Y:S05]  /*0080*/  @!P0 BRA `(.L_x_1) ;  /* 0x0000000000208947 */ /* 0x000fea0003800000 */
[----:B------:R-:W-:Y:S02]  /*0090*/  ULDC.64 UR4, c[0x0][0x198] ;  /* 0x0000660000047ab9 */ /* 0x000fe40000000a00 */
[----:B------:R-:W-:Y:S02]  /*00a0*/  UIADD3 UR6, UP0, UR4, 0x370, URZ ;  /* 0x0000037004067890 */ /* 0x000fe4000ff1e03f */
[----:B------:R-:W-:Y:S02]  /*00b0*/  UIADD3 UR4, UP1, UR4, 0x470, URZ ;  /* 0x0000047004047890 */ /* 0x000fe4000ff3e03f */
[----:B------:R-:W-:Y:S02]  /*00c0*/  UIADD3.X UR7, URZ, UR5, URZ, UP0, !UPT ;  /* 0x000000053f077290 */ /* 0x000fe400087fe43f */
[----:B------:R-:W-:-:S07]  /*00d0*/  UIADD3.X UR5, URZ, UR5, URZ, UP1, !UPT ;  /* 0x000000053f057290 */ /* 0x000fce0008ffe43f */
[----:B------:R0:W-:Y:S02]  /*00e0*/  UTMACCTL.PF [UR6] ;  /* 0x00000000060079b9 */ /* 0x0001e40008040000 */
[----:B------:R0:W-:Y:S02]  /*00f0*/  UTMACCTL.PF [UR4] ;  /* 0x00000000040079b9 */ /* 0x0001e40008040000 */
[----:B0-----:R-:W-:Y:S01]  /*0100*/  NOP ;  /* 0x0000000000007918 */ /* 0x001fe20000000000 */
.L_x_1:
[----:B------:R-:W-:Y:S05]  /*0110*/  BSYNC B0 ;  /* 0x0000000000007941 */ /* 0x000fea0003800000 */
.L_x_0:
[----:B------:R-:W-:Y:S01]  /*0120*/  VOTEU.ANY UP0, P0 ;  /* 0x00000000003f7886 */ /* 0x000fe20000000100 */
[----:B------:R-:W0:Y:S01]  /*0130*/  SHFL.IDX PT, R2, R0, RZ, 0x1f ;  /* 0x00001fff00027589 */ /* 0x000e2200000e0000 */
[----:B------:R-:W-:Y:S01]  /*0140*/  UMOV UR4, 0x80 ;  /* 0x0000008000047882 */ /* 0x000fe20000000000 */
[----:B------:R-:W-:Y:S01]  /*0150*/  UMOV UR7, 0x100 ;  /* 0x0000010000077882 */ /* 0x000fe20000000000 */
[----:B------:R-:W-:Y:S01]  /*0160*/  SHF.R.U32.HI R18, RZ, 0x7, R19 ;  /* 0x00000007ff127819 */ /* 0x000fe20000011613 */
[----:B------:R-:W1:Y:S01]  /*0170*/  @UP0 S2UR UR8, SR_CgaCtaId ;  /* 0x00000000000809c3 */ /* 0x000e620000008800 */
[----:B------:R-:W-:Y:S01]  /*0180*/  @UP0 UMOV UR6, 0x400 ;  /* 0x0000040000060882 */ /* 0x000fe20000000000 */
[----:B------:R-:W-:-:S04]  /*0190*/  @UP0 UIADD3 UR4, -UR4, 0x100000, URZ ;  /* 0x0010000004040890 */ /* 0x000fc8000fffe13f */
[----:B------:R-:W-:Y:S02]  /*01a0*/  @UP0 USHF.L.U32 UR5, UR4, 0xb, URZ ;  /* 0x0000000b04050899 */ /* 0x000fe4000800063f */
[----:B------:R-:W-:Y:S01]  /*01b0*/  @UP0 USHF.L.U32 UR4, UR4, 0x1, URZ ;  /* 0x0000000104040899 */ /* 0x000fe2000800063f */
[----:B------:R-:W-:Y:S01]  /*01c0*/  VOTEU.ANY UP1, P0 ;  /* 0x00000000003f7886 */ /* 0x000fe20000020100 */
[----:B0-----:R-:W-:Y:S02]  /*01d0*/  ISETP.NE.AND P1, PT, R2, RZ, PT ;  /* 0x000000ff0200720c */ /* 0x001fe40003f25270 */
[----:B------:R0:W2:Y:S01]  /*01e0*/  SHFL.IDX PT, R2, R18, RZ, 0x1f ;  /* 0x00001fff12027589 */ /* 0x0000a200000e0000 */
[----:B-1----:R-:W-:Y:S02]  /*01f0*/  @UP0 ULEA UR8, UR8, UR6, 0x18 ;  /* 0x0000000608080291 */ /* 0x002fe4000f8ec03f */
[----:B------:R-:W-:-:S04]  /*0200*/  @UP0 UIADD3 UR6, -UR7, 0x100000, URZ ;  /* 0x0010000007060890 */ /* 0x000fc8000fffe13f */
[----:B------:R-:W-:Y:S02]  /*0210*/  @UP0 USHF.L.U32 UR7, UR6, 0xb, URZ ;  /* 0x0000000b06070899 */ /* 0x000fe4000800063f */
[----:B------:R-:W-:Y:S01]  /*0220*/  @UP0 USHF.L.U32 UR6, UR6, 0x1, URZ ;  /* 0x0000000106060899 */ /* 0x000fe2000800063f */
[----:B------:R-:W-:Y:S01]  /*0230*/  VOTEU.ANY UP0, P0 ;  /* 0x00000000003f7886 */ /* 0x000fe20000000100 */
[----:B------:R-:W1:Y:S04]  /*0240*/  FENCE.VIEW.ASYNC.S ;  /* 0x00000000000073c6 */ /* 0x000e680000000000 */
[----:B-1----:R0:W1:Y:S06]  /*0250*/  @UP0 SYNCS.EXCH.64 URZ, [UR8+0x2e800], UR4 ;  /* 0x02e80004083f05b2 */ /* 0x00206c0008000100 */
[----:B------:R0:W3:Y:S02]  /*0260*/  @UP1 SYNCS.EXCH.64 URZ, [UR8+0x2e820], UR6 ;  /* 0x02e82006083f15b2 */ /* 0x0000e40008000100 */
[----:B0-----:R-:W-:Y:S05]  /*0270*/  @P1 BRA `(.L_x_2) ;  /* 0x0000000000481947 */ /* 0x001fea0003800000 */
[----:B------:R-:W0:Y:S01]  /*0280*/  S2UR UR5, SR_CgaCtaId ;  /* 0x00000000000579c3 */ /* 0x000e220000008800 */
[----:B------:R-:W-:Y:S01]  /*0290*/  UMOV UR4, 0x400 ;  /* 0x0000040000047882 */ /* 0x000fe20000000000 */
[----:B------:R-:W-:Y:S01]  /*02a0*/  UMOV UR6, 0x1 ;  /* 0x0000000100067882 */ /* 0x000fe20000000000 */
[----:B------:R-:W-:Y:S01]  /*02b0*/  UMOV UR7, 0x2 ;  /* 0x0000000200077882 */ /* 0x000fe20000000000 */
[----:B------:R-:W-:Y:S01]  /*02c0*/  ELECT P0, URZ, PT ;  /* 0x00000000003f782f */ /* 0x000fe20003800000 */
[----:B0-----:R-:W-:Y:S02]  /*02d0*/  ULEA UR8, UR5, UR4, 0x18 ;  /* 0x0000000405087291 */ /* 0x001fe4000f8ec03f */
[----:B------:R-:W-:-:S04]  /*02e0*/  UIADD3 UR4, -UR6, 0x100000, URZ ;  /* 0x0010000006047890 */ /* 0x000fc8000fffe13f */
[----:B------:R-:W-:Y:S02]  /*02f0*/  USHF.L.U32 UR5, UR4, 0xb, URZ ;  /* 0x0000000b04057899 */ /* 0x000fe4000800063f */
[----:B------:R-:W-:Y:S02]  /*0300*/  USHF.L.U32 UR4, UR4, 0x1, URZ ;  /* 0x0000000104047899 */ /* 0x000fe4000800063f */
[----:B------:R-:W-:-:S04]  /*0310*/  UIADD3 UR6, -UR7, 0x100000, URZ ;  /* 0x0010000007067890 */ /* 0x000fc8000fffe13f */
[----:B------:R-:W-:Y:S02]  /*0320*/  USHF.L.U32 UR7, UR6, 0xb, URZ ;  /* 0x0000000b06077899 */ /* 0x000fe4000800063f */
[----:B------:R-:W-:Y:S01]  /*0330*/  USHF.L.U32 UR6, UR6, 0x1, URZ ;  /* 0x0000000106067899 */ /* 0x000fe2000800063f */
[----:B------:R-:W0:Y:S03]  /*0340*/  FENCE.VIEW.ASYNC.S ;  /* 0x00000000000073c6 */ /* 0x000e260000000000 */
[----:B0-----:R0:W4:Y:S08]  /*0350*/  SYNCS.EXCH.64 URZ, [UR8+0x2e830], UR4 ;  /* 0x02e83004083f75b2 */ /* 0x0011300008000100 */
[----:B------:R0:W0:Y:S01]  /*0360*/  SYNCS.EXCH.64 URZ, [UR8+0x2e840], UR6 ;  /* 0x02e84006083f75b2 */ /* 0x0000220008000100 */
[----:B------:R0:W0:Y:S01]  /*0370*/  SYNCS.EXCH.64 URZ, [UR8+0x2e838], UR4 ;  /* 0x02e83804083f75b2 */ /* 0x0000220008000100 */
[----:B------:R0:W0:Y:S01]  /*0380*/  SYNCS.EXCH.64 URZ, [UR8+0x2e848], UR6 ;  /* 0x02e84806083f75b2 */ /* 0x0000220008000100 */
[----:B------:R-:W-:Y:S01]  /*0390*/  NOP ;  /* 0x0000000000007918 */ /* 0x000fe20000000000 */
.L_x_2:
[----:B------:R-:W5:Y:S01]  /*03a0*/  SHFL.IDX PT, R3, R0, RZ, 0x1f ;  /* 0x00001fff00037589 */ /* 0x000f6200000e0000 */
[----:B------:R-:W-:Y:S01]  /*03b0*/  NOP ;  /* 0x0000000000007918 */ /* 0x000fe20000000000 */
[----:B-----5:R-:W-:-:S13]  /*03c0*/  ISETP.NE.AND P0, PT, R3, RZ, PT ;  /* 0x000000ff0300720c */ /* 0x020fda0003f05270 */
[----:B------:R-:W-:Y:S05]  /*03d0*/  @P0 BRA `(.L_x_3) ;  /* 0x0000000000480947 */ /* 0x000fea0003800000 */
[----:B0-----:R-:W0:Y:S01]  /*03e0*/  S2UR UR5, SR_CgaCtaId ;  /* 0x00000000000579c3 */ /* 0x001e220000008800 */
        /* <DEDUP_REMOVED lines=12> */
[----:B0-----:R0:W0:Y:S08]  /*04b0*/  SYNCS.EXCH.64 URZ, [UR8+0x2e850], UR4 ;  /* 0x02e85004083f75b2 */ /* 0x0010300008000100 */
[----:B------:R0:W0:Y:S01]  /*04c0*/  SYNCS.EXCH.64 URZ, [UR8+0x2e860], UR6 ;  /* 0x02e86006083f75b2 */ /* 0x0000220008000100 */
[----:B------:R0:W0:Y:S01]  /*04d0*/  SYNCS.EXCH.64 URZ, [UR8+0x2e858], UR4 ;  /* 0x02e85804083f75b2 */ /* 0x0000220008000100 */
[----:B------:R0:W0:Y:S01]  /*04e0*/  SYNCS.EXCH.64 URZ, [UR8+0x2e868], UR6 ;  /* 0x02e86806083f75b2 */ /* 0x0000220008000100 */
[----:B------:R-:W-:Y:S01]  /*04f0*/  NOP ;  /* 0x0000000000007918 */ /* 0x000fe20000000000 */
.L_x_3:
[----:B------:R-:W5:Y:S01]  /*0500*/  SHFL.IDX PT, R3, R0, RZ, 0x1f ;  /* 0x00001fff00037589 */ /* 0x000f6200000e0000 */
[----:B------:R-:W-:Y:S01]  /*0510*/  NOP ;  /* 0x0000000000007918 */ /* 0x000fe20000000000 */
[----:B-----5:R-:W-:-:S13]  /*0520*/  ISETP.NE.AND P0, PT, R3, RZ, PT ;  /* 0x000000ff0300720c */ /* 0x020fda0003f05270 */
[----:B------:R-:W-:Y:S05]  /*0530*/  @P0 BRA `(.L_x_4) ;  /* 0x0000000000380947 */ /* 0x000fea0003800000 */
[----:B0-----:R-:W0:Y:S01]  /*0540*/  S2UR UR5, SR_CgaCtaId ;  /* 0x00000000000579c3 */ /* 0x001e220000008800 */
[----:B------:R-:W-:Y:S01]  /*0550*/  UMOV UR4, 0x400 ;  /* 0x0000040000047882 */ /* 0x000fe20000000000 */
[----:B------:R-:W-:Y:S01]  /*0560*/  UMOV UR7, 0x1 ;  /* 0x0000000100077882 */ /* 0x000fe20000000000 */
[----:B------:R-:W-:Y:S01]  /*0570*/  ELECT P0, URZ, PT ;  /* 0x00000000003f782f */ /* 0x000fe20003800000 */
[----:B0-----:R-:W-:Y:S02]  /*0580*/  ULEA UR6, UR5, UR4, 0x18 ;  /* 0x0000000405067291 */ /* 0x001fe4000f8ec03f */
[----:B------:R-:W-:-:S04]  /*0590*/  UIADD3 UR4, -UR7, 0x100000, URZ ;  /* 0x0010000007047890 */ /* 0x000fc8000fffe13f */
[----:B------:R-:W-:Y:S02]  /*05a0*/  USHF.L.U32 UR5, UR4, 0xb, URZ ;  /* 0x0000000b04057899 */ /* 0x000fe4000800063f */
[----:B------:R-:W-:Y:S01]  /*05b0*/  USHF.L.U32 UR4, UR4, 0x1, URZ ;  /* 0x0000000104047899 */ /* 0x000fe2000800063f */
[----:B------:R-:W0:Y:S11]  /*05c0*/  FENCE.VIEW.ASYNC.S ;  /* 0x00000000000073c6 */ /* 0x000e360000000000 */
[----:B0-----:R0:W0:Y:S01]  /*05d0*/  SYNCS.EXCH.64 URZ, [UR6+0x2e870], UR4 ;  /* 0x02e87004063f75b2 */ /* 0x0010220008000100 */
[----:B------:R0:W0:Y:S01]  /*05e0*/  SYNCS.EXCH.64 URZ, [UR6+0x2e880], UR4 ;  /* 0x02e88004063f75b2 */ /* 0x0000220008000100 */
[----:B------:R0:W0:Y:S01]  /*05f0*/  SYNCS.EXCH.64 URZ, [UR6+0x2e878], UR4 ;  /* 0x02e87804063f75b2 */ /* 0x0000220008000100 */
[----:B------:R0:W0:Y:S01]  /*0600*/  SYNCS.EXCH.64 URZ, [UR6+0x2e888], UR4 ;  /* 0x02e88804063f75b2 */ /* 0x0000220008000100 */
[----:B------:R-:W-:Y:S01]  /*0610*/  NOP ;  /* 0x0000000000007918 */ /* 0x000fe20000000000 */
.L_x_4:
        /* <DEDUP_REMOVED lines=22> */
.L_x_5:
        /* <DEDUP_REMOVED lines=22> */
.L_x_6:
[----:B--2---:R-:W-:Y:S01]  /*08e0*/  ISETP.NE.AND P0, PT, R2, RZ, PT ;  /* 0x000000ff0200720c */ /* 0x004fe20003f05270 */
[----:B------:R-:W-:Y:S01]  /*08f0*/  IMAD.MOV.U32 R2, RZ, RZ, 0x1 ;  /* 0x00000001ff027424 */ /* 0x000fe200078e00ff */
[----:B------:R-:W-:Y:S01]  /*0900*/  NOP ;  /* 0x0000000000007918 */ /* 0x000fe20000000000 */
[----:B------:R-:W-:Y:S01]  /*0910*/  ULDC.64 UR44, c[0x0][0x208] ;  /* 0x00008200002c7ab9 */ /* 0x000fe20000000a00 */
[----:B------:R-:W-:Y:S02]  /*0920*/  BSSY B6, `(.L_x_7) ;  /* 0x000104d000067945 */ /* 0x000fe40003800000 */
[----:B------:R-:W-:-:S05]  /*0930*/  SEL R2, R2, 0x2, !P0 ;  /* 0x0000000202027807 */ /* 0x000fca0004000000 */
[----:B------:R2:W-:Y:S01]  /*0940*/  STL [R1+0x1c], R2 ;  /* 0x00001c0201007387 */ /* 0x0005e20000100800 */
[----:B01-34-:R-:W-:Y:S06]  /*0950*/  BAR.SYNC.DEFER_BLOCKING 0x0 ;  /* 0x0000000000007b1d */ /* 0x01bfec0000010000 */
[----:B------:R-:W-:Y:S05]  /*0960*/  @!P0 BRA `(.L_x_8) ;  /* 0x000000cc00088947 */ /* 0x000fea0003800000 */
.L_x_9:
[----:B------:R-:W-:-:S08]  /*0970*/  NOP ;  /* 0x0000000000007918 */ /* 0x000fd00000000000 */
[----:B------:R-:W0:Y:S02]  /*0980*/  USETMAXREG.TRY_ALLOC.CTAPOOL UP0, 0xf0 ;  /* 0x000000f0000079c8 */ /* 0x000e240008000600 */
[----:B0-----:R-:W-:-:S13]  /*0990*/  PLOP3.LUT P0, PT, PT, PT, UP0, 0x80, 0x0 ;  /* 0x000000000000781c */ /* 0x001fda0003f0f008 */
[----:B------:R-:W-:Y:S05]  /*09a0*/  @!P0 BRA `(.L_x_9) ;  /* 0xfffffffc00f08947 */ /* 0x000fea000383ffff */
[----:B--2---:R-:W0:Y:S01]  /*09b0*/  LDC R2, c[0x0][0xc50] ;  /* 0x00031400ff027b82 */ /* 0x004e220000000800 */
[----:B------:R-:W-:-:S07]  /*09c0*/  LOP3.LUT R4, R19, 0xffffff80, RZ, 0xc0, !PT ;  /* 0xffffff8013047812 */ /* 0x000fce00078ec0ff */
[----:B------:R-:W-:Y:S08]  /*09d0*/  BAR.ARV 0x8, 0x180 ;  /* 0x0206000000007b1d */ /* 0x000ff00000002000 */
[----:B------:R-:W1:Y:S01]  /*09e0*/  S2UR UR4, SR_CTAID.Y ;  /* 0x00000000000479c3 */ /* 0x000e620000002600 */
[----:B------:R-:W-:-:S07]  /*09f0*/  ISETP.NE.AND P0, PT, R4, 0x80, PT ;  /* 0x000000800400780c */ /* 0x000fce0003f05270 */
[----:B------:R-:W2:Y:S08]  /*0a00*/  S2UR UR36, SR_CTAID.Z ;  /* 0x00000000002479c3 */ /* 0x000eb00000002700 */
[----:B------:R-:W-:Y:S06]  /*0a10*/  @!P0 BAR.ARV 0x9, 0x100 ;  /* 0x0244000000008b1d */ /* 0x000fec0000002000 */
[----:B0-----:R-:W-:Y:S01]  /*0a20*/  ISETP.NE.AND P1, PT, R2, 0x1, PT ;  /* 0x000000010200780c */ /* 0x001fe20003f25270 */
[----:B-1----:R-:W-:Y:S01]  /*0a30*/  IMAD.U32 R16, RZ, RZ, UR4 ;  /* 0x00000004ff107e24 */ /* 0x002fe2000f8e00ff */
[----:B--2---:R-:W-:-:S11]  /*0a40*/  ISETP.LE.AND P0, PT, RZ, UR36, PT ;  /* 0x00000024ff007c0c */ /* 0x004fd6000bf03270 */
[----:B------:R-:W0:Y:S08]  /*0a50*/  @P1 LDC R0, c[0x0][0xc54] ;  /* 0x00031500ff001b82 */ /* 0x000e300000000800 */
[----:B------:R-:W1:Y:S01]  /*0a60*/  @P1 LDC R3, c[0x0][0xc58] ;  /* 0x00031600ff031b82 */ /* 0x000e620000000800 */
[----:B0-----:R-:W-:-:S05]  /*0a70*/  @P1 IMAD.HI.U32 R0, R0, UR4, RZ ;  /* 0x0000000400001c27 */ /* 0x001fca000f8e00ff */
[----:B-1----:R-:W-:-:S05]  /*0a80*/  @P1 SHF.R.U32.HI R16, RZ, R3, R0 ;  /* 0x00000003ff101219 */ /* 0x002fca0000011600 */
[----:B------:R-:W-:-:S04]  /*0a90*/  IMAD.MOV R3, RZ, RZ, -R16 ;  /* 0x000000ffff037224 */ /* 0x000fc800078e0a10 */
[----:B------:R-:W-:Y:S01]  /*0aa0*/  IMAD R5, R2, R3, UR4 ;  /* 0x0000000402057e24 */ /* 0x000fe2000f8e0203 */
[----:B------:R-:W-:Y:S06]  /*0ab0*/  @!P0 BRA `(.L_x_10) ;  /* 0x0000010000cc8947 */ /* 0x000fec0003800000 */
[----:B------:R-:W0:Y:S01]  /*0ac0*/  LDC.64 R2, c[0x0][0x418] ;  /* 0x00010600ff027b82 */ /* 0x000e220000000a00 */
[----:B------:R-:W-:-:S07]  /*0ad0*/  LOP3.LUT R17, R5, 0xffff, RZ, 0xc0, !PT ;  /* 0x0000ffff05117812 */ /* 0x000fce00078ec0ff */
[----:B------:R-:W1:Y:S08]  /*0ae0*/  LDC R23, c[0x0][0x424] ;  /* 0x00010900ff177b82 */ /* 0x000e700000000800 */
[----:B------:R-:W2:Y:S01]  /*0af0*/  LDC R0, c[0x0][0x2f0] ;  /* 0x0000bc00ff007b82 */ /* 0x000ea20000000800 */
[----:B0-----:R-:W-:Y:S01]  /*0b00*/  ISETP.NE.U32.AND P0, PT, R2, RZ, PT ;  /* 0x000000ff0200720c */ /* 0x001fe20003f05070 */
[----:B------:R-:W-:-:S03]  /*0b10*/  IMAD.MOV.U32 R2, RZ, RZ, RZ ;  /* 0x000000ffff027224 */ /* 0x000fc600078e00ff */
[----:B------:R-:W-:-:S04]  /*0b20*/  ISETP.NE.AND.EX P0, PT, R3, RZ, PT, P0 ;  /* 0x000000ff0300720c */ /* 0x000fc80003f05300 */
[----:B-1----:R-:W-:-:S05]  /*0b30*/  SEL R23, R23, 0x1, P0 ;  /* 0x0000000117177807 */ /* 0x002fca0000000000 */
[----:B--2---:R-:W-:Y:S02]  /*0b40*/  IMAD R23, R23, R0, RZ ;  /* 0x0000000017177224 */ /* 0x004fe400078e02ff */
[----:B------:R-:W-:Y:S02]  /*0b50*/  IMAD.MOV.U32 R0, RZ, RZ, RZ ;  /* 0x000000ffff007224 */ /* 0x000fe400078e00ff */
[C---:B------:R-:W-:Y:S01]  /*0b60*/  VIADD R3, R23.reuse, 0xdf ;  /* 0x000000df17037836 */ /* 0x040fe20000000000 */
[----:B------:R-:W-:-:S03]  /*0b70*/  ISETP.GE.AND P0, PT, R23, 0x1, PT ;  /* 0x000000011700780c */ /* 0x000fc60003f06270 */
[----:B------:R-:W-:-:S05]  /*0b80*/  IMAD.HI R2, R3, -0x6db6db6d, R2 ;  /* 0x9249249303027827 */ /* 0x000fca00078e0202 */
[----:B------:R-:W-:-:S04]  /*0b90*/  SHF.R.U32.HI R3, RZ, 0x1f, R2 ;  /* 0x0000001fff037819 */ /* 0x000fc80000011602 */
[----:B------:R-:W-:Y:S01]  /*0ba0*/  LEA.HI.SX32 R22, R2, R3, 0x19 ;  /* 0x0000000302167211 */ /* 0x000fe200078fcaff */
[----:B------:R-:W-:Y:S06]  /*0bb0*/  @!P0 BRA `(.L_x_11) ;  /* 0x0000000000788947 */ /* 0x000fec0003800000 */
[----:B------:R-:W-:-:S04]  /*0bc0*/  SHF.R.U32.HI R5, RZ, 0x10, R5 ;  /* 0x00000010ff057819 */ /* 0x000fc80000011605 */
[----:B------:R-:W-:-:S13]  /*0bd0*/  ISETP.NE.AND P0, PT, R5, RZ, PT ;  /* 0x000000ff0500720c */ /* 0x000fda0003f05270 */
[----:B------:R-:W0:Y:S02]  /*0be0*/  @!P0 LDC R5, c[0x0][0x9f0] ;  /* 0x00027c00ff058b82 */ /* 0x000e240000000800 */
[-C--:B0-----:R-:W-:Y:S02]  /*0bf0*/  IABS R7, R5.reuse ;  /* 0x0000000500077213 */ /* 0x081fe40000000000 */
[----:B------:R-:W-:Y:S02]  /*0c00*/  IADD3 R0, R22, -0x1, R5 ;  /* 0xffffffff16007810 */ /* 0x000fe40007ffe005 */
[----:B------:R-:W0:Y:S01]  /*0c10*/  I2F.RP R4, R7 ;  /* 0x0000000700047306 */ /* 0x000e220000209400 */
[----:B------:R-:W-:-:S05]  /*0c20*/  IABS R8, R5 ;  /* 0x0000000500087213 */ /* 0x000fca0000000000 */
[----:B------:R-:W-:Y:S02]  /*0c30*/  IMAD.MOV R8, RZ, RZ, -R8 ;  /* 0x000000ffff087224 */ /* 0x000fe400078e0a08 */
[----:B0-----:R-:W0:Y:S02]  /*0c40*/  MUFU.RCP R4, R4 ;  /* 0x0000000400047308 */ /* 0x001e240000001000 */
[----:B0-----:R-:W-:Y:S01]  /*0c50*/  VIADD R2, R4, 0xffffffe ;  /* 0x0ffffffe04027836 */ /* 0x001fe20000000000 */
[----:B------:R-:W-:Y:S02]  /*0c60*/  IABS R4, R0 ;  /* 0x0000000000047213 */ /* 0x000fe40000000000 */
[----:B------:R-:W-:-:S03]  /*0c70*/  LOP3.LUT R0, R0, R5, RZ, 0x3c, !PT ;  /* 0x0000000500007212 */ /* 0x000fc600078e3cff */
[----:B------:R0:W1:Y:S01]  /*0c80*/  F2I.FTZ.U32.TRUNC.NTZ R3, R2 ;  /* 0x0000000200037305 */ /* 0x000062000021f000 */
[----:B------:R-:W-:Y:S01]  /*0c90*/  ISETP.GE.AND P2, PT, R0, RZ, PT ;  /* 0x000000ff0000720c */ /* 0x000fe20003f46270 */
[----:B0-----:R-:W-:Y:S02]  /*0ca0*/  IMAD.MOV.U32 R2, RZ, RZ, RZ ;  /* 0x000000ffff027224 */ /* 0x001fe400078e00ff */
[----:B-1----:R-:W-:-:S04]  /*0cb0*/  IMAD.MOV R6, RZ, RZ, -R3 ;  /* 0x000000ffff067224 */ /* 0x002fc800078e0a03 */
[----:B------:R-:W-:-:S04]  /*0cc0*/  IMAD R9, R6, R7, RZ ;  /* 0x0000000706097224 */ /* 0x000fc800078e02ff */
[----:B------:R-:W-:-:S04]  /*0cd0*/  IMAD.HI.U32 R3, R3, R9, R2 ;  /* 0x0000000903037227 */ /* 0x000fc800078e0002 */
[----:B------:R-:W-:Y:S02]  /*0ce0*/  IMAD.MOV.U32 R2, RZ, RZ, R8 ;  /* 0x000000ffff027224 */ /* 0x000fe400078e0008 */
[----:B------:R-:W-:-:S04]  /*0cf0*/  IMAD.HI.U32 R3, R3, R4, RZ ;  /* 0x0000000403037227 */ /* 0x000fc800078e00ff */
[----:B------:R-:W-:-:S05]  /*0d00*/  IMAD R2, R3, R2, R4 ;  /* 0x0000000203027224 */ /* 0x000fca00078e0204 */
[----:B------:R-:W-:-:S13]  /*0d10*/  ISETP.GT.U32.AND P1, PT, R7, R2, PT ;  /* 0x000000020700720c */ /* 0x000fda0003f24070 */
[----:B------:R-:W-:Y:S01]  /*0d20*/  @!P1 IMAD.IADD R2, R2, 0x1, -R7 ;  /* 0x0000000102029824 */ /* 0x000fe200078e0a07 */
[----:B------:R-:W-:Y:S02]  /*0d30*/  @!P1 IADD3 R3, R3, 0x1, RZ ;  /* 0x0000000103039810 */ /* 0x000fe40007ffe0ff */
[----:B------:R-:W-:Y:S02]  /*0d40*/  ISETP.NE.AND P1, PT, R5, RZ, PT ;  /* 0x000000ff0500720c */ /* 0x000fe40003f25270 */
[----:B------:R-:W-:-:S13]  /*0d50*/  ISETP.GE.U32.AND P0, PT, R2, R7, PT ;  /* 0x000000070200720c */ /* 0x000fda0003f06070 */
[----:B------:R-:W-:-:S04]  /*0d60*/  @P0 VIADD R3, R3, 0x1 ;  /* 0x0000000103030836 */ /* 0x000fc80000000000 */
[----:B------:R-:W-:-:S04]  /*0d70*/  IMAD.MOV.U32 R0, RZ, RZ, R3 ;  /* 0x000000ffff007224 */ /* 0x000fc800078e0003 */
[----:B------:R-:W-:Y:S01]  /*0d80*/  @!P2 IMAD.MOV R0, RZ, RZ, -R0 ;  /* 0x000000ffff00a224 */ /* 0x000fe200078e0a00 */
[----:B------:R-:W-:-:S07]  /*0d90*/  @!P1 LOP3.LUT R0, RZ, R5, RZ, 0x33, !PT ;  /* 0x00000005ff009212 */ /* 0x000fce00078e33ff */
.L_x_11:
[-C--:B------:R-:W-:Y:S01]  /*0da0*/  IMAD R17, R17, R0.reuse, RZ ;  /* 0x0000000011117224 */ /* 0x080fe200078e02ff */
[----:B------:R-:W-:Y:S01]  /*0db0*/  USHF.R.S32.HI UR37, URZ, 0x1f, UR36 ;  /* 0x0000001f3f257899 */ /* 0x000fe20008011424 */
[----:B------:R-:W-:Y:S01]  /*0dc0*/  VIADD R19, R19, 0xffffff80 ;  /* 0xffffff8013137836 */ /* 0x000fe20000000000 */
[----:B------:R-:W-:Y:S02]  /*0dd0*/  PLOP3.LUT P0, PT, PT, PT, PT, 0x80, 0x0 ;  /* 0x000000000000781c */ /* 0x000fe40003f0f070 */
[----:B------:R-:W-:Y:S02]  /*0de0*/  CS2R R2, SRZ ;  /* 0x0000000000027805 */ /* 0x000fe4000001ff00 */
[----:B------:R-:W-:Y:S01]  /*0df0*/  VIADDMNMX R22, R17, R0, R22, PT ;  /* 0x0000000011167246 */ /* 0x000fe20003800116 */
[----:B------:R-:W-:Y:S01]  /*0e00*/  IMAD.MOV.U32 R0, RZ, RZ, RZ ;  /* 0x000000ffff007224 */ /* 0x000fe200078e00ff */
[----:B------:R-:W-:Y:S02]  /*0e10*/  CS2R R6, SRZ ;  /* 0x0000000000067805 */ /* 0x000fe4000001ff00 */
[----:B------:R-:W-:-:S02]  /*0e20*/  CS2R R30, SRZ ;  /* 0x00000000001e7805 */ /* 0x000fc4000001ff00 */
[----:B------:R-:W-:Y:S02]  /*0e30*/  ISETP.GT.AND P1, PT, R22, R17, PT ;  /* 0x000000111600720c */ /* 0x000fe40003f24270 */
[----:B------:R-:W-:Y:S02]  /*0e40*/  CS2R R26, SRZ ;  /* 0x00000000001a7805 */ /* 0x000fe4000001ff00 */
[----:B------:R-:W-:Y:S02]  /*0e50*/  CS2R R8, SRZ ;  /* 0x0000000000087805 */ /* 0x000fe4000001ff00 */
[----:B------:R-:W-:Y:S02]  /*0e60*/  CS2R R36, SRZ ;  /* 0x0000000000247805 */ /* 0x000fe4000001ff00 */
[----:B------:R-:W-:Y:S02]  /*0e70*/  CS2R R38, SRZ ;  /* 0x0000000000267805 */ /* 0x000fe4000001ff00 */
[----:B------:R-:W-:-:S02]  /*0e80*/  CS2R R34, SRZ ;  /* 0x0000000000227805 */ /* 0x000fc4000001ff00 */
[----:B------:R-:W-:Y:S02]  /*0e90*/  CS2R R10, SRZ ;  /* 0x00000000000a7805 */ /* 0x000fe4000001ff00 */
[----:B------:R-:W-:Y:S02]  /*0ea0*/  CS2R R44, SRZ ;  /* 0x00000000002c7805 */ /* 0x000fe4000001ff00 */
[----:B------:R-:W-:Y:S02]  /*0eb0*/  CS2R R12, SRZ ;  /* 0x00000000000c7805 */ /* 0x000fe4000001ff00 */
[----:B------:R-:W-:Y:S02]  /*0ec0*/  CS2R R46, SRZ ;  /* 0x00000000002e7805 */ /* 0x000fe4000001ff00 */
[----:B------:R-:W-:Y:S02]  /*0ed0*/  CS2R R42, SRZ ;  /* 0x00000000002a7805 */ /* 0x000fe4000001ff00 */
[----:B------:R-:W-:Y:S01]  /*0ee0*/  CS2R R40, SRZ ;  /* 0x0000000000287805 */ /* 0x000fe2000001ff00 */
[----:B------:R-:W-:Y:S01]  /*0ef0*/  IMAD.MOV.U32 R52, RZ, RZ, RZ ;  /* 0x000000ffff347224 */ /* 0x000fe200078e00ff */
[----:B------:R-:W-:-:S02]  /*0f00*/  CS2R R14, SRZ ;  /* 0x00000000000e7805 */ /* 0x000fc4000001ff00 */
[----:B------:R-:W-:Y:S02]  /*0f10*/  CS2R R54, SRZ ;  /* 0x0000000000367805 */ /* 0x000fe4000001ff00 */
[----:B------:R-:W-:Y:S01]  /*0f20*/  CS2R R50, SRZ ;  /* 0x0000000000327805 */ /* 0x000fe2000001ff00 */
[----:B------:R-:W-:Y:S01]  /*0f30*/  IMAD.MOV.U32 R49, RZ, RZ, RZ ;  /* 0x000000ffff317224 */ /* 0x000fe200078e00ff */
[----:B------:R-:W-:Y:S01]  /*0f40*/  CS2R R20, SRZ ;  /* 0x0000000000147805 */ /* 0x000fe2000001ff00 */
[----:B------:R-:W-:Y:S01]  /*0f50*/  IMAD.MOV.U32 R60, RZ, RZ, RZ ;  /* 0x000000ffff3c7224 */ /* 0x000fe200078e00ff */
[----:B------:R-:W-:Y:S02]  /*0f60*/  CS2R R62, SRZ ;  /* 0x00000000003e7805 */ /* 0x000fe4000001ff00 */
[----:B------:R-:W-:Y:S01]  /*0f70*/  CS2R R58, SRZ ;  /* 0x00000000003a7805 */ /* 0x000fe2000001ff00 */
[----:B------:R-:W-:Y:S01]  /*0f80*/  IMAD.MOV.U32 R57, RZ, RZ, RZ ;  /* 0x000000ffff397224 */ /* 0x000fe200078e00ff */
[----:B------:R-:W-:Y:S01]  /*0f90*/  CS2R R70, SRZ ;  /* 0x0000000000467805 */ /* 0x000fe2000001ff00 */
[----:B------:R-:W-:Y:S01]  /*0fa0*/  IMAD.MOV.U32 R68, RZ, RZ, RZ ;  /* 0x000000ffff447224 */ /* 0x000fe200078e00ff */
[----:B------:R-:W-:Y:S01]  /*0fb0*/  CS2R R66, SRZ ;  /* 0x0000000000427805 */ /* 0x000fe2000001ff00 */
[----:B------:R-:W-:Y:S01]  /*0fc0*/  IMAD.MOV.U32 R24, RZ, RZ, RZ ;  /* 0x000000ffff187224 */ /* 0x000fe200078e00ff */
[----:B------:R-:W-:Y:S01]  /*0fd0*/  MOV R76, RZ ;  /* 0x000000ff004c7202 */ /* 0x000fe20000000f00 */
[----:B------:R-:W-:Y:S01]  /*0fe0*/  IMAD.MOV.U32 R29, RZ, RZ, RZ ;  /* 0x000000ffff1d7224 */ /* 0x000fe200078e00ff */
[----:B------:R-:W-:Y:S01]  /*0ff0*/  CS2R R78, SRZ ;  /* 0x00000000004e7805 */ /* 0x000fe2000001ff00 */
[----:B------:R-:W-:Y:S01]  /*1000*/  IMAD.MOV.U32 R65, RZ, RZ, RZ ;  /* 0x000000ffff417224 */ /* 0x000fe200078e00ff */
[----:B------:R-:W-:Y:S01]  /*1010*/  CS2R R74, SRZ ;  /* 0x00000000004a7805 */ /* 0x000fe2000001ff00 */
[----:B------:R-:W-:Y:S01]  /*1020*/  IMAD.MOV.U32 R32, RZ, RZ, RZ ;  /* 0x000000ffff207224 */ /* 0x000fe200078e00ff */
[----:B------:R-:W-:Y:S01]  /*1030*/  CS2R R86, SRZ ;  /* 0x0000000000567805 */ /* 0x000fe2000001ff00 */
[----:B------:R-:W-:Y:S01]  /*1040*/  IMAD.MOV.U32 R73, RZ, RZ, RZ ;  /* 0x000000ffff497224 */ /* 0x000fe200078e00ff */
[----:B------:R-:W-:Y:S01]  /*1050*/  CS2R R82, SRZ ;  /* 0x0000000000527805 */ /* 0x000fe2000001ff00 */
[----:B------:R-:W-:-:S02]  /*1060*/  IMAD.MOV.U32 R84, RZ, RZ, RZ ;  /* 0x000000ffff547224 */ /* 0x000fc400078e00ff */
[----:B------:R-:W-:Y:S01]  /*1070*/  IMAD.MOV.U32 R81, RZ, RZ, RZ ;  /* 0x000000ffff517224 */ /* 0x000fe200078e00ff */
[----:B------:R-:W-:Y:S06]  /*1080*/  @!P1 BRA `(.L_x_12) ;  /* 0x000000a0000c9947 */ /* 0x000fec0003800000 */
[----:B------:R-:W-:Y:S01]  /*1090*/  SHF.R.S32.HI R24, RZ, 0x1f, R19 ;  /* 0x0000001fff187819 */ /* 0x000fe20000011413 */
[----:B------:R-:W0:Y:S01]  /*10a0*/  S2UR UR5, SR_CgaCtaId ;  /* 0x00000000000579c3 */ /* 0x000e220000008800 */
[----:B------:R-:W-:Y:S02]  /*10b0*/  UMOV UR39, 0x400 ;  /* 0x0000040000277882 */ /* 0x000fe40000000000 */
[----:B------:R-:W-:-:S04]  /*10c0*/  LEA.HI R24, R24, R19, RZ, 0x7 ;  /* 0x0000001318187211 */ /* 0x000fc800078f38ff */
[----:B------:R-:W-:-:S06]  /*10d0*/  SHF.R.S32.HI R0, RZ, 0x7, R24 ;  /* 0x00000007ff007819 */ /* 0x000fcc0000011418 */
[----:B------:R-:W1:Y:S01]  /*10e0*/  SHFL.IDX PT, R0, R0, RZ, 0x1f ;  /* 0x00001fff00007589 */ /* 0x000e6200000e0000 */
[----:B0-----:R-:W-:-:S04]  /*10f0*/  ULEA UR39, UR5, UR39, 0x18 ;  /* 0x0000002705277291 */ /* 0x001fc8000f8ec03f */
[----:B------:R-:W-:-:S04]  /*1100*/  UIADD3 UR5, UR39, 0x1c400, URZ ;  /* 0x0001c40027057890 */ /* 0x000fc8000fffe03f */
[----:B------:R-:W-:Y:S01]  /*1110*/  ULOP3.LUT UP0, URZ, UR5, 0x9f, URZ, 0xc0, !UPT ;  /* 0x0000009f053f7892 */ /* 0x000fe2000f80c03f */
[----:B-1----:R-:W-:-:S05]  /*1120*/  R2UR UR38, R0 ;  /* 0x00000000002672ca */ /* 0x002fca00000e0000 */
[----:B------:R-:W-:-:S08]  /*1130*/  PLOP3.LUT P0, PT, PT, PT, UP0, 0x80, 0x0 ;  /* 0x000000000000781c */ /* 0x000fd00003f0f008 */
[----:B------:R-:W-:-:S04]  /*1140*/  ULEA.HI UR4, UR38, UR38, URZ, 0x1 ;  /* 0x0000002626047291 */ /* 0x000fc8000f8f083f */
[----:B------:R-:W-:-:S04]  /*1150*/  ULOP3.LUT UR4, UR4, 0x1e, URZ, 0xc0, !UPT ;  /* 0x0000001e04047892 */ /* 0x000fc8000f8ec03f */
[----:B------:R-:W-:-:S04]  /*1160*/  UIADD3 UR4, UR38, -UR4, URZ ;  /* 0x8000000426047290 */ /* 0x000fc8000fffe03f */
[----:B------:R-:W-:-:S04]  /*1170*/  ULEA UR4, UR4, UR5, 0xd ;  /* 0x0000000504047291 */ /* 0x000fc8000f8e683f */
[----:B------:R-:W-:-:S04]  /*1180*/  USHF.R.U32.HI UR4, URZ, 0x4, UR4 ;  /* 0x000000043f047899 */ /* 0x000fc80008011604 */
[----:B------:R-:W-:Y:S01]  /*1190*/  ULOP3.LUT UR40, UR4, 0x3fff, URZ, 0xc0, !UPT ;  /* 0x00003fff04287892 */ /* 0x000fe2000f8ec03f */
[----:B------:R-:W-:Y:S11]  /*11a0*/  @!P0 BRA `(.L_x_13) ;  /* 0x0000000000408947 */ /* 0x000ff60003800000 */
[----:B------:R-:W-:Y:S01]  /*11b0*/  MOV R0, 0x0 ;  /* 0x0000000000007802 */ /* 0x000fe20000000f00 */
[----:B------:R-:W-:Y:S01]  /*11c0*/  ULDC.64 UR4, c[0x4][0xc0] ;  /* 0x0100300000047ab9 */ /* 0x000fe20000000a00 */
[----:B------:R-:W-:Y:S01]  /*11d0*/  ULDC.64 UR6, c[0x4][0x30] ;  /* 0x01000c0000067ab9 */ /* 0x000fe20000000a00 */
[----:B------:R-:W-:Y:S01]  /*11e0*/  IMAD.U32 R4, RZ, RZ, UR4 ;  /* 0x00000004ff047e24 */ /* 0x000fe2000f8e00ff */
[----:B------:R0:W1:Y:S01]  /*11f0*/  LDC.64 R2, c[0x4][R0] ;  /* 0x0100000000027b82 */ /* 0x0000620000000a00 */
[----:B------:R-:W-:Y:S01]  /*1200*/  IMAD.U32 R5, RZ, RZ, UR5 ;  /* 0x00000005ff057e24 */ /* 0x000fe2000f8e00ff */
[----:B------:R-:W-:Y:S01]  /*1210*/  ULDC.64 UR4, c[0x4][0xc8] ;  /* 0x0100320000047ab9 */ /* 0x000fe20000000a00 */
[----:B------:R-:W-:Y:S02]  /*1220*/  IMAD.U32 R10, RZ, RZ, UR6 ;  /* 0x00000006ff0a7e24 */ /* 0x000fe4000f8e00ff */
[----:B------:R-:W-:Y:S02]  /*1230*/  IMAD.U32 R6, RZ, RZ, UR4 ;  /* 0x00000004ff067e24 */ /* 0x000fe4000f8e00ff */
[----:B------:R-:W-:-:S02]  /*1240*/  IMAD.U32 R7, RZ, RZ, UR5 ;  /* 0x00000005ff077e24 */ /* 0x000fc4000f8e00ff */
[----:B------:R-:W-:Y:S02]  /*1250*/  IMAD.U32 R11, RZ, RZ, UR7 ;  /* 0x00000007ff0b7e24 */ /* 0x000fe4000f8e00ff */
[----:B------:R-:W-:Y:S02]  /*1260*/  IMAD.MOV.U32 R8, RZ, RZ, 0x70 ;  /* 0x00000070ff087424 */ /* 0x000fe400078e00ff */
[----:B------:R-:W-:Y:S02]  /*1270*/  IMAD.MOV.U32 R12, RZ, RZ, 0x1 ;  /* 0x00000001ff0c7424 */ /* 0x000fe400078e00ff */
[----:B0-----:R-:W-:-:S07]  /*1280*/  IMAD.MOV.U32 R13, RZ, RZ, RZ ;  /* 0x000000ffff0d7224 */ /* 0x001fce00078e00ff */
[----:B------:R-:W-:-:S07]  /*1290*/  LEPC R20, `(.L_x_13) ;  /* 0x000000001014794e */ /* 0x000fce0000000000 */
[----:B-1----:R-:W-:Y:S05]  /*12a0*/  CALL.ABS.NOINC R2 ;  /* 0x0000000002007343 */ /* 0x002fea0003c00000 */
.L_x_13:
[----:B------:R-:W0:Y:S01]  /*12b0*/  LDC.64 R12, c[0x0][0x990] ;  /* 0x00026400ff0c7b82 */ /* 0x000e220000000a00 */
[----:B------:R-:W2:Y:S01]  /*12c0*/  LDL.LU R25, [R1+0x1c] ;  /* 0x00001c0001197983 */ /* 0x000ea20000300800 */
[----:B------:R-:W-:-:S06]  /*12d0*/  ULDC UR4, c[0x0][0x9d8] ;  /* 0x0002760000047ab9 */ /* 0x000fcc0000000800 */
[----:B------:R-:W1:Y:S01]  /*12e0*/  LDC.64 R20, c[0x0][0x998] ;  /* 0x00026600ff147b82 */ /* 0x000e620000000a00 */
[----:B0-----:R-:W-:-:S04]  /*12f0*/  ISETP.NE.U32.AND P0, PT, R12, RZ, PT ;  /* 0x000000ff0c00720c */ /* 0x001fc80003f05070 */
[----:B------:R-:W-:Y:S02]  /*1300*/  ISETP.NE.AND.EX P0, PT, R13, RZ, PT, P0 ;  /* 0x000000ff0d00720c */ /* 0x000fe40003f05300 */
[----:B-1----:R-:W-:-:S04]  /*1310*/  ISETP.NE.U32.AND P1, PT, R20, RZ, PT ;  /* 0x000000ff1400720c */ /* 0x002fc80003f25070 */
[----:B------:R-:W-:-:S07]  /*1320*/  ISETP.NE.AND.EX P1, PT, R21, RZ, PT, P1 ;  /* 0x000000ff1500720c */ /* 0x000fce0003f25310 */
[----:B------:R-:W0:Y:S01]  /*1330*/  @P0 LDC.64 R8, c[0x0][0x9a8] ;  /* 0x00026a00ff080b82 */ /* 0x000e220000000a00 */
[----:B------:R-:W-:-:S07]  /*1340*/  @P0 SHF.R.S32.HI R7, RZ, 0x1f, R16 ;  /* 0x0000001fff070819 */ /* 0x000fce0000011410 */
[----:B------:R-:W1:Y:S08]  /*1350*/  @P1 LDC.64 R10, c[0x0][0x9b8] ;  /* 0x00026e00ff0a1b82 */ /* 0x000e700000000a00 */
[----:B------:R-:W3:Y:S08]  /*1360*/  @P0 LDC.64 R14, c[0x0][0x9b0] ;  /* 0x00026c00ff0e0b82 */ /* 0x000ef00000000a00 */
[----:B------:R-:W4:Y:S01]  /*1370*/  @P1 LDC.64 R26, c[0x0][0x9c0] ;  /* 0x00027000ff1a1b82 */ /* 0x000f220000000a00 */
[----:B0-----:R-:W-:-:S02]  /*1380*/  @P0 IMAD R0, R8, UR37, RZ ;  /* 0x0000002508000c24 */ /* 0x001fc4000f8e02ff */
[----:B------:R-:W-:-:S04]  /*1390*/  @P0 IMAD.WIDE.U32 R2, R8, UR36, RZ ;  /* 0x0000002408020c25 */ /* 0x000fc8000f8e00ff */
[----:B------:R-:W-:Y:S02]  /*13a0*/  @P0 IMAD R9, R9, UR36, R0 ;  /* 0x0000002409090c24 */ /* 0x000fe4000f8e0200 */
[----:B-1----:R-:W-:-:S03]  /*13b0*/  @P1 IMAD R4, R10, UR37, RZ ;  /* 0x000000250a041c24 */ /* 0x002fc6000f8e02ff */
[----:B------:R-:W-:Y:S01]  /*13c0*/  @P0 IADD3 R3, R3, R9, RZ ;  /* 0x0000000903030210 */ /* 0x000fe20007ffe0ff */
[----:B------:R-:W-:Y:S01]  /*13d0*/  @P1 IMAD R11, R11, UR36, R4 ;  /* 0x000000240b0b1c24 */ /* 0x000fe2000f8e0204 */
[----:B------:R-:W-:Y:S01]  /*13e0*/  @P1 SHF.R.S32.HI R9, RZ, 0x1f, R16 ;  /* 0x0000001fff091819 */ /* 0x000fe20000011410 */
[----:B------:R-:W-:-:S04]  /*13f0*/  @P1 IMAD.WIDE.U32 R4, R10, UR36, RZ ;  /* 0x000000240a041c25 */ /* 0x000fc8000f8e00ff */
[-C--:B---3--:R-:W-:Y:S02]  /*1400*/  @P0 IMAD R7, R7, R14.reuse, RZ ;  /* 0x0000000e07070224 */ /* 0x088fe400078e02ff */
[----:B------:R-:W-:Y:S02]  /*1410*/  @P1 IMAD.IADD R5, R5, 0x1, R11 ;  /* 0x0000000105051824 */ /* 0x000fe400078e020b */
[----:B------:R-:W-:-:S04]  /*1420*/  @P0 IMAD.WIDE.U32 R2, R16, R14, R2 ;  /* 0x0000000e10020225 */ /* 0x000fc800078e0002 */
[-C--:B----4-:R-:W-:Y:S02]  /*1430*/  @P1 IMAD R0, R9, R26.reuse, RZ ;  /* 0x0000001a09001224 */ /* 0x090fe400078e02ff */
[C---:B------:R-:W-:Y:S02]  /*1440*/  @P0 IMAD R9, R16.reuse, R15, R7 ;  /* 0x0000000f10090224 */ /* 0x040fe400078e0207 */
[C---:B------:R-:W-:Y:S02]  /*1450*/  @P1 IMAD R11, R16.reuse, R27, R0 ;  /* 0x0000001b100b1224 */ /* 0x040fe400078e0200 */
[----:B------:R-:W-:Y:S01]  /*1460*/  @P1 IMAD.WIDE.U32 R6, R16, R26, R4 ;  /* 0x0000001a10061225 */ /* 0x000fe200078e0004 */
[----:B------:R-:W-:-:S03]  /*1470*/  @P0 LEA R4, P2, R2, R12, 0x2 ;  /* 0x0000000c02040211 */ /* 0x000fc600078410ff */
[----:B------:R-:W-:Y:S01]  /*1480*/  @P0 IMAD.IADD R3, R3, 0x1, R9 ;  /* 0x0000000103030824 */ /* 0x000fe200078e0209 */
[----:B------:R-:W-:Y:S01]  /*1490*/  @P1 LEA R8, P3, R6, R20, 0x2 ;  /* 0x0000001406081211 */ /* 0x000fe200078610ff */
[----:B------:R-:W-:-:S03]  /*14a0*/  @P1 IMAD.IADD R0, R7, 0x1, R11 ;  /* 0x0000000107001824 */ /* 0x000fc600078e020b */
[----:B------:R-:W-:Y:S01]  /*14b0*/  @P0 LEA.HI.X R5, R2, R13, R3, 0x2, P2 ;  /* 0x0000000d02050211 */ /* 0x000fe200010f1403 */
[----:B------:R-:W-:Y:S01]  /*14c0*/  IMAD.MOV.U32 R3, RZ, RZ, 0x3f800000 ;  /* 0x3f800000ff037424 */ /* 0x000fe200078e00ff */
[----:B------:R-:W-:Y:S01]  /*14d0*/  @P1 LEA.HI.X R9, R6, R21, R0, 0x2, P3 ;  /* 0x0000001506091211 */ /* 0x000fe200018f1400 */
[----:B------:R-:W-:-:S04]  /*14e0*/  IMAD.MOV.U32 R0, RZ, RZ, 0x3f800000 ;  /* 0x3f800000ff007424 */ /* 0x000fc800078e00ff */
[----:B------:R-:W3:Y:S04]  /*14f0*/  @P0 LDG.E R3, desc[UR44][R4.64] ;  /* 0x0000002c04030981 */ /* 0x000ee8000c1e1900 */
[----:B------:R-:W3:Y:S01]  /*1500*/  @P1 LDG.E R0, desc[UR44][R8.64] ;  /* 0x0000002c08001981 */ /* 0x000ee2000c1e1900 */
[----:B------:R-:W-:-:S04]  /*1510*/  SHF.L.U32 R6, RZ, 0x1f, RZ ;  /* 0x0000001fff067819 */ /* 0x000fc800000006ff */
[----:B------:R-:W0:Y:S01]  /*1520*/  SYNCS.PHASECHK.TRANS64.TRYWAIT P1, [UR39+0x2e800], R6 ;  /* 0x02e80006ff0075a7 */ /* 0x000e220008020167 */
[----:B--2---:R-:W-:-:S04]  /*1530*/  LOP3.LUT R2, R25, 0x1, RZ, 0xfc, !PT ;  /* 0x0000000119027812 */ /* 0x004fc800078efcff */
[----:B------:R-:W-:Y:S01]  /*1540*/  ISETP.NE.AND P0, PT, R2, 0x3, PT ;  /* 0x000000030200780c */ /* 0x000fe20003f05270 */
[----:B---3--:R-:W-:-:S04]  /*1550*/  FMUL.FTZ R0, R3, R0 ;  /* 0x0000000003007220 */ /* 0x008fc80000410000 */
[----:B------:R-:W-:Y:S01]  /*1560*/  FMUL.FTZ R0, R0, UR4 ;  /* 0x0000000400007c20 */ /* 0x000fe20008410000 */
[----:B0-----:R-:W-:Y:S07]  /*1570*/  @!P1 BRA `(.L_x_14) ;  /* 0x000000f800249947 */ /* 0x001fee0003800000 */
.L_x_93:
[----:B------:R-:W-:Y:S05]  /*1580*/  @!P0 BRA `(.L_x_15) ;  /* 0x0000000000048947 */ /* 0x000fea0003800000 */
[----:B------:R-:W-:Y:S01]  /*1590*/  BPT.TRAP 0x1 ;  /* 0x000000040000795c */ /* 0x000fe20000300000 */
.L_x_15:
[----:B------:R1:W2:Y:S01]  /*15a0*/  SYNCS.PHASECHK.TRANS64.TRYWAIT P2, [UR39+0x2e830], R6 ;  /* 0x02e83006ff0075a7 */ /* 0x0002a20008040167 */
[----:B------:R-:W-:Y:S05]  /*15b0*/  @!P0 BRA `(.L_x_16) ;  /* 0x0000000000048947 */ /* 0x000fea0003800000 */
[----:B------:R-:W-:Y:S01]  /*15c0*/  BPT.TRAP 0x1 ;  /* 0x000000040000795c */ /* 0x000fe20000300000 */
.L_x_16:
[----:B------:R-:W3:Y:S02]  /*15d0*/  S2R R2, SR_TID.X ;  /* 0x0000000000027919 */ /* 0x000ee40000002100 */
[----:B---3--:R-:W-:-:S04]  /*15e0*/  LOP3.LUT R2, R2, 0x7f, RZ, 0xc0, !PT ;  /* 0x0000007f02027812 */ /* 0x008fc800078ec0ff */
[----:B------:R-:W-:Y:S01]  /*15f0*/  ISETP.NE.AND P1, PT, R2, RZ, PT ;  /* 0x000000ff0200720c */ /* 0x000fe20003f25270 */
[----:B------:R-:W-:Y:S01]  /*1600*/  IMAD.U32 R2, RZ, RZ, UR40 ;  /* 0x00000028ff027e24 */ /* 0x000fe2000f8e00ff */
[----:B--2---:R-:W-:Y:S11]  /*1610*/  @P2 BRA `(.L_x_17) ;  /* 0x0000000000082947 */ /* 0x004ff60003800000 */
[----:B------:R-:W2:Y:S02]  /*1620*/  SYNCS.PHASECHK.TRANS64.TRYWAIT P2, [UR39+0x2e830], R6 ;  /* 0x02e83006ff0075a7 */ /* 0x000ea40008040167 */
[----:B--2---:R-:W-:Y:S05]  /*1630*/  @!P2 BRA `(.L_x_18) ;  /* 0x000000f8000ca947 */ /* 0x004fea0003800000 */
.L_x_17:
[----:B------:R-:W-:Y:S05]  /*1640*/  WARPSYNC.ALL ;  /* 0x0000000000007948 */ /* 0x000fea0003800000 */
[----:B------:R-:W-:Y:S01]  /*1650*/  IMAD.MOV.U32 R8, RZ, RZ, RZ ;  /* 0x000000ffff087224 */ /* 0x000fe200078e00ff */
[----:B------:R-:W-:Y:S01]  /*1660*/  LOP3.LUT R2, R2, 0x10000, RZ, 0xfc, !PT ;  /* 0x0001000002027812 */ /* 0x000fe200078efcff */
[----:B------:R-:W-:Y:S02]  /*1670*/  IMAD.MOV.U32 R25, RZ, RZ, RZ ;  /* 0x000000ffff197224 */ /* 0x000fe400078e00ff */
[----:B0-----:R-:W-:Y:S01]  /*1680*/  IMAD.MOV.U32 R3, RZ, RZ, 0x40000040 ;  /* 0x40000040ff037424 */ /* 0x001fe200078e00ff */
[----:B------:R-:W-:Y:S01]  /*1690*/  UIADD3 UR4, UR39, 0x20400, URZ ;  /* 0x0002040027047890 */ /* 0x000fe2000fffe03f */
[----:B------:R-:W-:Y:S01]  /*16a0*/  R2UR UR8, R2 ;  /* 0x00000000020872ca */ /* 0x000fe200000e0000 */
[----:B------:R-:W-:-:S02]  /*16b0*/  WARPGROUP.ARRIVE ;  /* 0x00000000000079c5 */ /* 0x000fc40000000000 */
[C---:B------:R-:W-:Y:S01]  /*16c0*/  R2UR UR9, R3.reuse ;  /* 0x00000000030972ca */ /* 0x040fe200000e0000 */
[----:B------:R-:W-:Y:S01]  /*16d0*/  USHF.R.U32.HI UR4, URZ, 0x4, UR4 ;  /* 0x000000043f047899 */ /* 0x000fe20008011604 */
[C---:B------:R-:W-:Y:S01]  /*16e0*/  R2UR UR28, R2.reuse ;  /* 0x00000000021c72ca */ /* 0x040fe200000e0000 */
[----:B------:R-:W-:Y:S01]  /*16f0*/  UMOV UR11, 0x40000040 ;  /* 0x40000040000b7882 */ /* 0x000fe20000000000 */
[C---:B------:R-:W-:Y:S01]  /*1700*/  R2UR UR29, R3.reuse ;  /* 0x00000000031d72ca */ /* 0x040fe200000e0000 */
[----:B------:R-:W-:Y:S01]  /*1710*/  ULOP3.LUT UR4, UR4, 0x3fff, URZ, 0xc0, !UPT ;  /* 0x00003fff04047892 */ /* 0x000fe2000f8ec03f */
[C---:B------:R-:W-:Y:S01]  /*1720*/  R2UR UR24, R2.reuse ;  /* 0x00000000021872ca */ /* 0x040fe200000e0000 */
[----:B------:R-:W-:Y:S01]  /*1730*/  UMOV UR31, 0x40000040 ;  /* 0x40000040001f7882 */ /* 0x000fe20000000000 */
[C---:B------:R-:W-:Y:S01]  /*1740*/  R2UR UR25, R3.reuse ;  /* 0x00000000031972ca */ /* 0x040fe200000e0000 */
[----:B------:R-:W-:Y:S01]  /*1750*/  ULOP3.LUT UR6, UR4, 0x10000, URZ, 0xfc, !UPT ;  /* 0x0001000004067892 */ /* 0x000fe2000f8efc3f */
[C---:B------:R-:W-:Y:S01]  /*1760*/  R2UR UR16, R2.reuse ;  /* 0x00000000021072ca */ /* 0x040fe200000e0000 */
[----:B------:R-:W-:Y:S01]  /*1770*/  UMOV UR27, 0x40000040 ;  /* 0x40000040001b7882 */ /* 0x000fe20000000000 */
[C---:B------:R-:W-:Y:S01]  /*1780*/  R2UR UR17, R3.reuse ;  /* 0x00000000031172ca */ /* 0x040fe200000e0000 */
[----:B------:R-:W-:Y:S01]  /*1790*/  UIADD3 UR12, UR6, 0x300, URZ ;  /* 0x00000300060c7890 */ /* 0x000fe2000fffe03f */
[C---:B------:R-:W-:Y:S01]  /*17a0*/  R2UR UR20, R2.reuse ;  /* 0x00000000021472ca */ /* 0x040fe200000e0000 */
[----:B------:R-:W-:Y:S01]  /*17b0*/  UMOV UR19, 0x40000040 ;  /* 0x4000004000137882 */ /* 0x000fe20000000000 */
[----:B------:R-:W-:Y:S01]  /*17c0*/  UMOV UR10, UR6 ;  /* 0x00000006000a7c82 */ /* 0x000fe20008000000 */
[----:B------:R-:W-:Y:S01]  /*17d0*/  R2UR UR21, R3 ;  /* 0x00000000031572ca */ /* 0x000fe200000e0000 */
[----:B------:R-:W-:Y:S01]  /*17e0*/  QGMMA.64x32x32.F32.E4M3.E4M3 R124, gdesc[UR8], RZ, !UPT, gsb0 ;  /* 0x00600000087c79f3 */ /* 0x000fe2000c0008ff */
[----:B------:R-:W-:Y:S01]  /*17f0*/  UIADD3 UR8, UR6, 0x100, URZ ;  /* 0x0000010006087890 */ /* 0x000fe2000fffe03f */
[----:B------:R-:W-:Y:S01]  /*1800*/  R2UR UR4, R2 ;  /* 0x00000000020472ca */ /* 0x000fe200000e0000 */
[----:B------:R-:W-:Y:S01]  /*1810*/  UIADD3 UR10, UR6, 0x200, URZ ;  /* 0x00000200060a7890 */ /* 0x000fe2000fffe03f */
[----:B------:R-:W-:Y:S01]  /*1820*/  LOP3.LUT R24, R24, 0xffffff80, RZ, 0xc0, !PT ;  /* 0xffffff8018187812 */ /* 0x000fe200078ec0ff */
[----:B------:R-:W-:Y:S01]  /*1830*/  UMOV UR18, UR12 ;  /* 0x0000000c00127c82 */ /* 0x000fe20008000000 */
[----:B------:R-:W-:Y:S01]  /*1840*/  UMOV UR23, 0x40000040 ;  /* 0x4000004000177882 */ /* 0x000fe20000000000 */
[----:B------:R-:W-:Y:S01]  /*1850*/  UMOV UR9, 0x40000040 ;  /* 0x4000004000097882 */ /* 0x000fe20000000000 */
[----:B------:R-:W-:Y:S01]  /*1860*/  UMOV UR30, UR8 ;  /* 0x00000008001e7c82 */ /* 0x000fe20008000000 */
[----:B------:R-:W-:Y:S01]  /*1870*/  UIADD3 UR8, UR6, 0x400, URZ ;  /* 0x0000040006087890 */ /* 0x000fe2000fffe03f */
[----:B------:R-:W-:Y:S01]  /*1880*/  IMAD.IADD R24, R19, 0x1, -R24 ;  /* 0x0000000113187824 */ /* 0x000fe200078e0a18 */
[----:B------:R-:W-:Y:S01]  /*1890*/  UMOV UR26, UR10 ;  /* 0x0000000a001a7c82 */ /* 0x000fe20008000000 */
[----:B------:R-:W-:Y:S01]  /*18a0*/  UIADD3 UR10, UR6, 0x2, URZ ;  /* 0x00000002060a7890 */ /* 0x000fe2000fffe03f */
[----:B------:R-:W-:Y:S01]  /*18b0*/  P2R R140, PR, RZ, 0x1 ;  /* 0x00000001ff8c7803 */ /* 0x000fe20000000000 */
[----:B------:R-:W-:Y:S01]  /*18c0*/  UMOV UR11, 0x40000040 ;  /* 0x40000040000b7882 */ /* 0x000fe20000000000 */
[----:B------:R-:W-:Y:S01]  /*18d0*/  UIADD3 UR5, UR6, 0x202, URZ ;  /* 0x0000020206057890 */ /* 0x000fe2000fffe03f */
[----:B------:R-:W-:Y:S01]  /*18e0*/  SHF.R.S32.HI R19, RZ, 0x1f, R24 ;  /* 0x0000001fff137819 */ /* 0x000fe20000011418 */
[----:B------:R-:W-:Y:S01]  /*18f0*/  UMOV UR22, UR8 ;  /* 0x0000000800167c82 */ /* 0x000fe20008000000 */
[----:B------:R-:W-:-:S02]  /*1900*/  UIADD3 UR8, UR4, 0x2, URZ ;  /* 0x0000000204087890 */ /* 0x000fc4000fffe03f */
[----:B------:R-:W-:Y:S01]  /*1910*/  UIADD3 UR7, UR6, 0x302, URZ ;  /* 0x0000030206077890 */ /* 0x000fe2000fffe03f */
[----:B------:R-:W-:Y:S01]  /*1920*/  LEA.HI R19, R19, R24, RZ, 0x2 ;  /* 0x0000001813137211 */ /* 0x000fe200078f10ff */
[----:B------:R-:W-:Y:S02]  /*1930*/  UIADD3 UR12, UR4, 0x4, URZ ;  /* 0x00000004040c7890 */ /* 0x000fe4000fffe03f */
[----:B------:R-:W-:Y:S01]  /*1940*/  UIADD3 UR14, UR6, 0x4, URZ ;  /* 0x00000004060e7890 */ /* 0x000fe2000fffe03f */
[----:B------:R-:W-:Y:S01]  /*1950*/  LOP3.LUT R19, R19, 0x7ffffffc, RZ, 0xc0, !PT ;  /* 0x7ffffffc13137812 */ /* 0x000fe200078ec0ff */
[----:B------:R-:W-:Y:S01]  /*1960*/  UMOV UR13, 0x40000040 ;  /* 0x40000040000d7882 */ /* 0x000fe20000000000 */
[----:B------:R-:W-:-:S03]  /*1970*/  UMOV UR15, 0x40000040 ;  /* 0x40000040000f7882 */ /* 0x000fc60000000000 */
[----:B------:R-:W-:Y:S02]  /*1980*/  IMAD.IADD R19, R24, 0x1, -R19 ;  /* 0x0000000118137824 */ /* 0x000fe400078e0a13 */
[----:B------:R-:W-:-:S04]  /*1990*/  IMAD.MOV.U32 R24, RZ, RZ, -0x2 ;  /* 0xfffffffeff187424 */ /* 0x000fc800078e00ff */
[----:B------:R-:W-:-:S04]  /*19a0*/  IMAD R24, R19, R24, 0xe0 ;  /* 0x000000e013187424 */ /* 0x000fc800078e0218 */
[----:B------:R-:W-:-:S04]  /*19b0*/  IMAD.IADD R23, R23, 0x1, R24 ;  /* 0x0000000117177824 */ /* 0x000fc800078e0218 */
[C---:B------:R-:W-:Y:S02]  /*19c0*/  IMAD R24, R22.reuse, -0xe0, R23 ;  /* 0xffffff2016187824 */ /* 0x040fe400078e0217 */
[----:B------:R-:W-:-:S03]  /*19d0*/  VIADD R22, R22, 0xfffffffe ;  /* 0xfffffffe16167836 */ /* 0x000fc60000000000 */
[C---:B------:R-:W-:Y:S02]  /*19e0*/  ISETP.GT.AND P3, PT, R24.reuse, RZ, PT ;  /* 0x000000ff1800720c */ /* 0x040fe40003f64270 */
[C---:B------:R-:W-:Y:S02]  /*19f0*/  ISETP.GT.AND P6, PT, R24.reuse, 0x1, PT ;  /* 0x000000011800780c */ /* 0x040fe40003fc4270 */
[C---:B------:R-:W-:Y:S02]  /*1a00*/  ISETP.GT.AND P5, PT, R24.reuse, 0x8, PT ;  /* 0x000000081800780c */ /* 0x040fe40003fa4270 */
[C---:B------:R-:W-:Y:S02]  /*1a10*/  ISETP.GT.AND P4, PT, R24.reuse, 0x9, PT ;  /* 0x000000091800780c */ /* 0x040fe40003f84270 */
[----:B------:R-:W-:Y:S01]  /*1a20*/  ISETP.GT.AND P2, PT, R24, 0x10, PT ;  /* 0x000000101800780c */ /* 0x000fe20003f44270 */
[----:B------:R-:W-:Y:S02]  /*1a30*/  WARPGROUP.DEPBAR.LE gsb0, 0x0 ;  /* 0x00008000000079c5 */ /* 0x000fe40000010000 */
[----:B------:R-:W-:-:S06]  /*1a40*/  WARPGROUP.ARRIVE ;  /* 0x00000000000079c5 */ /* 0x000fcc0000000000 */
[----:B------:R-:W-:Y:S01]  /*1a50*/  QGMMA.64x32x32.F32.E4M3.E4M3 R108, gdesc[UR28], RZ, !UPT, gsb0 ;  /* 0x006000001c6c79f3 */ /* 0x000fe2000c0008ff */
[----:B------:R-:W-:Y:S01]  /*1a60*/  R2UR UR28, R2 ;  /* 0x00000000021c72ca */ /* 0x000fe200000e0000 */
[----:B------:R-:W-:Y:S01]  /*1a70*/  UIADD3 UR30, UR6, 0x500, URZ ;  /* 0x00000500061e7890 */ /* 0x000fe2000fffe03f */
[----:B------:R-:W-:Y:S01]  /*1a80*/  R2UR UR29, R3 ;  /* 0x00000000031d72ca */ /* 0x000fe200000e0000 */
[----:B------:R-:W-:Y:S01]  /*1a90*/  UMOV UR31, 0x40000040 ;  /* 0x40000040001f7882 */ /* 0x000fe20000000000 */
        /* <DEDUP_REMOVED lines=10> */
[----:B------:R-:W-:Y:S02]  /*1b40*/  UIADD3 UR16, UR4, 0x6, URZ ;  /* 0x0000000604107890 */ /* 0x000fe4000fffe03f */
[----:B------:R-:W-:Y:S02]  /*1b50*/  UIADD3 UR4, UR6, 0x204, URZ ;  /* 0x0000020406047890 */ /* 0x000fe4000fffe03f */
[----:B------:R-:W-:Y:S01]  /*1b60*/  UIADD3 UR18, UR6, 0x6, URZ ;  /* 0x0000000606127890 */ /* 0x000fe2000fffe03f */
[----:B------:R-:W-:Y:S01]  /*1b70*/  UMOV UR17, 0x40000040 ;  /* 0x4000004000117882 */ /* 0x000fe20000000000 */
[----:B------:R-:W-:Y:S01]  /*1b80*/  UMOV UR19, 0x40000040 ;  /* 0x4000004000137882 */ /* 0x000fe20000000000 */
[----:B------:R-:W-:Y:S02]  /*1b90*/  WARPGROUP.DEPBAR.LE gsb0, 0x0 ;  /* 0x00008000000079c5 */ /* 0x000fe40000010000 */
[----:B------:R-:W-:-:S06]  /*1ba0*/  WARPGROUP.ARRIVE ;  /* 0x00000000000079c5 */ /* 0x000fcc0000000000 */
[----:B------:R-:W-:Y:S03]  /*1bb0*/  QGMMA.64x32x32.F32.E4M3.E4M3 R60, gdesc[UR20], RZ, !UPT, gsb0 ;  /* 0x00600000143c79f3 */ /* 0x000fe6000c0008ff */
        /* <DEDUP_REMOVED lines=8> */
[----:B------:R-:W-:Y:S01]  /*1c40*/  QGMMA.64x32x32.F32.E4M3.E4M3 R124, gdesc[UR8], R124, gsb0 ;  /* 0x00600000087c79f3 */ /* 0x000fe2000800087c */
[----:B------:R-:W-:Y:S01]  /*1c50*/  UIADD3 UR10, UR6, 0x102, URZ ;  /* 0x00000102060a7890 */ /* 0x000fe2000fffe03f */
[----:B------:R-:W-:Y:S01]  /*1c60*/  UMOV UR11, 0x40000040 ;  /* 0x40000040000b7882 */ /* 0x000fe20000000000 */
[----:B------:R-:W-:Y:S02]  /*1c70*/  WARPGROUP.DEPBAR.LE gsb0, 0x0 ;  /* 0x00008000000079c5 */ /* 0x000fe40000010000 */
[----:B------:R-:W-:-:S06]  /*1c80*/  WARPGROUP.ARRIVE ;  /* 0x00000000000079c5 */ /* 0x000fcc0000000000 */
[----:B------:R-:W-:Y:S01]  /*1c90*/  QGMMA.64x32x32.F32.E4M3.E4M3 R108, gdesc[UR8], R108, gsb0 ;  /* 0x00600000086c79f3 */ /* 0x000fe2000800086c */
[----:B------:R-:W-:Y:S01]  /*1ca0*/  UMOV UR10, UR5 ;  /* 0x00000005000a7c82 */ /* 0x000fe20008000000 */
[----:B------:R-:W-:Y:S01]  /*1cb0*/  UMOV UR11, 0x40000040 ;  /* 0x40000040000b7882 */ /* 0x000fe20000000000 */
[----:B------:R-:W-:Y:S01]  /*1cc0*/  UIADD3 UR5, UR6, 0x402, URZ ;  /* 0x0000040206057890 */ /* 0x000fe2000fffe03f */
        /* <DEDUP_REMOVED lines=25> */
[----:B------:R-:W-:Y:S03]  /*1e60*/  QGMMA.64x32x32.F32.E4M3.E4M3 R28, gdesc[UR8], R28, gsb0 ;  /* 0x00600000081c79f3 */ /* 0x000fe6000800081c */
        /* <DEDUP_REMOVED lines=28> */
[----:B------:R-:W0:Y:S01]  /*2030*/  S2UR UR5, SR_CgaCtaId ;  /* 0x00000000000579c3 */ /* 0x000e220000008800 */
[----:B------:R-:W-:Y:S02]  /*2040*/  WARPGROUP.DEPBAR.LE gsb0, 0x0 ;  /* 0x00008000000079c5 */ /* 0x000fe40000010000 */
[----:B------:R-:W-:-:S06]  /*2050*/  WARPGROUP.ARRIVE ;  /* 0x00000000000079c5 */ /* 0x000fcc0000000000 */
[----:B------:R-:W-:Y:S01]  /*2060*/  QGMMA.64x32x32.F32.E4M3.E4M3 R44, gdesc[UR12], R44, gsb0 ;  /* 0x006000000c2c79f3 */ /* 0x000fe2000800082c */
[----:B------:R-:W-:Y:S01]  /*2070*/  UMOV UR14, UR4 ;  /* 0x00000004000e7c82 */ /* 0x000fe20008000000 */
[----:B------:R-:W-:Y:S01]  /*2080*/  UMOV UR15, 0x40000040 ;  /* 0x40000040000f7882 */ /* 0x000fe20000000000 */
[----:B------:R-:W-:Y:S01]  /*2090*/  ULDC UR4, c[0x0][0x988] ;  /* 0x0002620000047ab9 */ /* 0x000fe20000000800 */
        /* <DEDUP_REMOVED lines=9> */
[----:B------:R-:W-:Y:S01]  /*2130*/  WARPGROUP.ARRIVE ;  /* 0x00000000000079c5 */ /* 0x000fe20000000000 */
[C---:B------:R-:W-:Y:S01]  /*2140*/  FMUL.FTZ R5, R0.reuse, R124 ;  /* 0x0000007c00057220 */ /* 0x040fe20000410000 */
[C---:B-1----:R-:W-:Y:S01]  /*2150*/  FMUL.FTZ R6, R0.reuse, R126 ;  /* 0x0000007e00067220 */ /* 0x042fe20000410000 */
[C---:B------:R-:W-:Y:S01]  /*2160*/  FMUL.FTZ R9, R0.reuse, R127 ;  /* 0x0000007f00097220 */ /* 0x040fe20000410000 */
[C---:B------:R-:W-:Y:S01]  /*2170*/  FMUL.FTZ R20, R0.reuse, R135 ;  /* 0x0000008700147220 */ /* 0x040fe20000410000 */
[C---:B------:R-:W-:Y:S01]  /*2180*/  FMUL.FTZ R11, R0.reuse, R130 ;  /* 0x00000082000b7220 */ /* 0x040fe20000410000 */
[----:B------:R-:W-:Y:S01]  /*2190*/  QGMMA.64x32x32.F32.E4M3.E4M3 R108, gdesc[UR16], R108, gsb0 ;  /* 0x00600000106c79f3 */ /* 0x000fe2000800086c */
[----:B------:R-:W-:Y:S01]  /*21a0*/  UIADD3 UR18, UR6, 0x206, URZ ;  /* 0x0000020606127890 */ /* 0x000fe2000fffe03f */
[----:B------:R-:W1:Y:S01]  /*21b0*/  MUFU.TANH R5, R5 ;  /* 0x0000000500057308 */ /* 0x000e620000002400 */
[----:B------:R-:W-:Y:S01]  /*21c0*/  UMOV UR19, 0x40000040 ;  /* 0x4000004000137882 */ /* 0x000fe20000000000 */
[C---:B------:R-:W-:Y:S01]  /*21d0*/  FMUL.FTZ R13, R0.reuse, R131 ;  /* 0x00000083000d7220 */ /* 0x040fe20000410000 */
[C---:B------:R-:W-:Y:S01]  /*21e0*/  FMUL.FTZ R15, R0.reuse, R134 ;  /* 0x00000086000f7220 */ /* 0x040fe20000410000 */
[C---:B------:R-:W-:Y:S01]  /*21f0*/  FMUL.FTZ R4, R0.reuse, R125 ;  /* 0x0000007d00047220 */ /* 0x040fe20000410000 */
[C---:B------:R-:W-:Y:S01]  /*2200*/  FMUL.FTZ R7, R0.reuse, R128 ;  /* 0x0000008000077220 */ /* 0x040fe20000410000 */
[C---:B------:R-:W-:Y:S01]  /*2210*/  FMUL.FTZ R26, R0.reuse, R136 ;  /* 0x00000088001a7220 */ /* 0x040fe20000410000 */
[C---:B------:R-:W-:Y:S01]  /*2220*/  FMUL.FTZ R21, R0.reuse, R138 ;  /* 0x0000008a00157220 */ /* 0x040fe20000410000 */
[----:B------:R-:W2:Y:S01]  /*2230*/  MUFU.TANH R6, R6 ;  /* 0x0000000600067308 */ /* 0x000ea20000002400 */
[C---:B------:R-:W-:Y:S01]  /*2240*/  FMUL.FTZ R10, R0.reuse, R129 ;  /* 0x00000081000a7220 */ /* 0x040fe20000410000 */
[C---:B------:R-:W-:Y:S01]  /*2250*/  FMUL.FTZ R124, R0.reuse, R139 ;  /* 0x0000008b007c7220 */ /* 0x040fe20000410000 */
[C---:B------:R-:W-:Y:S01]  /*2260*/  FMUL.FTZ R14, R0.reuse, R133 ;  /* 0x00000085000e7220 */ /* 0x040fe20000410000 */
[C---:B------:R-:W-:Y:S01]  /*2270*/  FMUL.FTZ R12, R0.reuse, R132 ;  /* 0x00000084000c7220 */ /* 0x040fe20000410000 */
[----:B------:R-:W-:-:S03]  /*2280*/  FMUL.FTZ R27, R0, R137 ;  /* 0x00000089001b7220 */ /* 0x000fc60000410000 */
[----:B------:R-:W3:Y:S01]  /*2290*/  MUFU.TANH R9, R9 ;  /* 0x0000000900097308 */ /* 0x000ee20000002400 */
[----:B-1----:R-:W-:-:S07]  /*22a0*/  FSEL R5, R5, -INF , P3 ;  /* 0xff80000005057808 */ /* 0x002fce0001800000 */
[----:B------:R-:W1:Y:S01]  /*22b0*/  MUFU.TANH R20, R20 ;  /* 0x0000001400147308 */ /* 0x000e620000002400 */
[----:B--2---:R-:W-:Y:S02]  /*22c0*/  FSEL R125, R6, -INF , P3 ;  /* 0xff800000067d7808 */ /* 0x004fe40001800000 */
[----:B------:R-:W-:-:S05]  /*22d0*/  ISETP.GT.AND P3, PT, R24, 0x11, PT ;  /* 0x000000111800780c */ /* 0x000fca0003f64270 */
[----:B------:R-:W2:Y:S01]  /*22e0*/  MUFU.TANH R11, R11 ;  /* 0x0000000b000b7308 */ /* 0x000ea20000002400 */
[----:B---3--:R-:W-:-:S07]  /*22f0*/  FSEL R6, R9, -INF , P6 ;  /* 0xff80000009067808 */ /* 0x008fce0003000000 */
[----:B------:R-:W3:Y:S01]  /*2300*/  MUFU.TANH R13, R13 ;  /* 0x0000000d000d7308 */ /* 0x000ee20000002400 */
[----:B-1----:R-:W-:Y:S02]  /*2310*/  FSEL R133, R20, -INF , P3 ;  /* 0xff80000014857808 */ /* 0x002fe40001800000 */
[----:B------:R-:W-:-:S05]  /*2320*/  FMNMX.FTZ R20, R125, R6, !PT ;  /* 0x000000067d147209 */ /* 0x000fca0007810000 */
[----:B------:R-:W1:Y:S01]  /*2330*/  MUFU.TANH R15, R15 ;  /* 0x0000000f000f7308 */ /* 0x000e620000002400 */
[----:B--2---:R-:W-:-:S04]  /*2340*/  FSEL R127, R11, -INF , P5 ;  /* 0xff8000000b7f7808 */ /* 0x004fc80002800000 */
[----:B------:R-:W-:-:S03]  /*2350*/  FMNMX.FTZ R20, R127, R20, !PT ;  /* 0x000000147f147209 */ /* 0x000fc60007810000 */
[----:B------:R-:W2:Y:S01]  /*2360*/  MUFU.TANH R4, R4 ;  /* 0x0000000400047308 */ /* 0x000ea20000002400 */
[----:B---3--:R-:W-:Y:S01]  /*2370*/  FSEL R129, R13, -INF , P4 ;  /* 0xff8000000d817808 */ /* 0x008fe20002000000 */
[----:B------:R-:W-:Y:S02]  /*2380*/  WARPGROUP.DEPBAR.LE gsb0, 0x0 ;  /* 0x00008000000079c5 */ /* 0x000fe40000010000 */
[----:B------:R-:W-:Y:S01]  /*2390*/  WARPGROUP.ARRIVE ;  /* 0x00000000000079c5 */ /* 0x000fe20000000000 */
[C---:B------:R-:W-:Y:S01]  /*23a0*/  FMUL.FTZ R110, R0.reuse, R110 ;  /* 0x0000006e006e7220 */ /* 0x040fe20000410000 */
[C---:B------:R-:W-:Y:S01]  /*23b0*/  FMUL.FTZ R111, R0.reuse, R111 ;  /* 0x0000006f006f7220 */ /* 0x040fe20000410000 */
[----:B------:R-:W-:Y:S01]  /*23c0*/  FMNMX.FTZ R20, R129, R20, !PT ;  /* 0x0000001481147209 */ /* 0x000fe20007810000 */
[----:B------:R-:W3:Y:S01]  /*23d0*/  MUFU.TANH R7, R7 ;  /* 0x0000000700077308 */ /* 0x000ee20000002400 */
[----:B-1----:R-:W-:Y:S01]  /*23e0*/  FSEL R131, R15, -INF , P2 ;  /* 0xff8000000f837808 */ /* 0x002fe20001000000 */
[----:B------:R-:W-:Y:S01]  /*23f0*/  QGMMA.64x32x32.F32.E4M3.E4M3 R92, gdesc[UR16], R92, gsb0 ;  /* 0x00600000105c79f3 */ /* 0x000fe2000800085c */
[----:B------:R-:W-:Y:S01]  /*2400*/  UIADD3 UR18, UR6, 0x306, URZ ;  /* 0x0000030606127890 */ /* 0x000fe2000fffe03f */
[C---:B------:R-:W-:Y:S01]  /*2410*/  FMUL.FTZ R114, R0.reuse, R114 ;  /* 0x0000007200727220 */ /* 0x040fe20000410000 */
[----:B------:R-:W-:Y:S01]  /*2420*/  UMOV UR19, 0x40000040 ;  /* 0x4000004000137882 */ /* 0x000fe20000000000 */
[----:B------:R-:W-:Y:S01]  /*2430*/  FMNMX.FTZ R20, R131, R20, !PT ;  /* 0x0000001483147209 */ /* 0x000fe20007810000 */
[----:B------:R-:W-:Y:S01]  /*2440*/  FMUL.FTZ R115, R0, R115 ;  /* 0x0000007300737220 */ /* 0x000fe20000410000 */
[----:B------:R-:W1:Y:S01]  /*2450*/  MUFU.TANH R26, R26 ;  /* 0x0000001a001a7308 */ /* 0x000e620000002400 */
[----:B--2---:R-:W-:Y:S01]  /*2460*/  FSEL R4, R4, -INF , P6 ;  /* 0xff80000004047808 */ /* 0x004fe20003000000 */
[----:B------:R-:W-:Y:S01]  /*2470*/  FMUL.FTZ R108, R0, R108 ;  /* 0x0000006c006c7220 */ /* 0x000fe20000410000 */
[----:B------:R-:W-:Y:S01]  /*2480*/  ISETP.GT.AND P6, PT, R24, 0x18, PT ;  /* 0x000000181800780c */ /* 0x000fe20003fc4270 */
[C---:B------:R-:W-:Y:S01]  /*2490*/  FMUL.FTZ R118, R0.reuse, R118 ;  /* 0x0000007600767220 */ /* 0x040fe20000410000 */
[C---:B------:R-:W-:Y:S01]  /*24a0*/  FMUL.FTZ R109, R0.reuse, R109 ;  /* 0x0000006d006d7220 */ /* 0x040fe20000410000 */
[C---:B------:R-:W-:Y:S01]  /*24b0*/  FMUL.FTZ R119, R0.reuse, R119 ;  /* 0x0000007700777220 */ /* 0x040fe20000410000 */
[C---:B------:R-:W-:Y:S01]  /*24c0*/  FMUL.FTZ R112, R0.reuse, R112 ;  /* 0x0000007000707220 */ /* 0x040fe20000410000 */
[----:B------:R-:W2:Y:S01]  /*24d0*/  MUFU.TANH R21, R21 ;  /* 0x0000001500157308 */ /* 0x000ea20000002400 */
[----:B---3--:R-:W-:Y:S01]  /*24e0*/  FSEL R7, R7, -INF , P5 ;  /* 0xff80000007077808 */ /* 0x008fe20002800000 */
[----:B------:R-:W-:Y:S01]  /*24f0*/  FMUL.FTZ R117, R0, R117 ;  /* 0x0000007500757220 */ /* 0x000fe20000410000 */
[----:B------:R-:W-:Y:S01]  /*2500*/  ISETP.GT.AND P5, PT, R24, 0x19, PT ;  /* 0x000000191800780c */ /* 0x000fe20003fa4270 */
[C---:B------:R-:W-:Y:S01]  /*2510*/  FMUL.FTZ R122, R0.reuse, R122 ;  /* 0x0000007a007a7220 */ /* 0x040fe20000410000 */
[C---:B------:R-:W-:Y:S01]  /*2520*/  FMUL.FTZ R113, R0.reuse, R113 ;  /* 0x0000007100717220 */ /* 0x040fe20000410000 */
[C---:B------:R-:W-:Y:S01]  /*2530*/  FMUL.FTZ R116, R0.reuse, R116 ;  /* 0x0000007400747220 */ /* 0x040fe20000410000 */
[----:B------:R-:W-:Y:S01]  /*2540*/  FMUL.FTZ R123, R0, R123 ;  /* 0x0000007b007b7220 */ /* 0x000fe20000410000 */
[----:B------:R-:W3:Y:S01]  /*2550*/  MUFU.TANH R10, R10 ;  /* 0x0000000a000a7308 */ /* 0x000ee20000002400 */
[----:B-1----:R-:W-:Y:S01]  /*2560*/  FSEL R15, R26, -INF , P6 ;  /* 0xff8000001a0f7808 */ /* 0x002fe20003000000 */
[C---:B------:R-:W-:Y:S01]  /*2570*/  FMUL.FTZ R121, R0.reuse, R121 ;  /* 0x0000007900797220 */ /* 0x040fe20000410000 */
[----:B------:R-:W-:Y:S01]  /*2580*/  FMNMX.FTZ R26, R133, R20, !PT ;  /* 0x00000014851a7209 */ /* 0x000fe20007810000 */
[----:B------:R-:W-:-:S04]  /*2590*/  FMUL.FTZ R120, R0, R120 ;  /* 0x0000007800787220 */ /* 0x000fc80000410000 */
[----:B------:R-:W1:Y:S01]  /*25a0*/  MUFU.TANH R124, R124 ;  /* 0x0000007c007c7308 */ /* 0x000e620000002400 */
[----:B--2---:R-:W-:Y:S02]  /*25b0*/  FSEL R135, R21, -INF , P6 ;  /* 0xff80000015877808 */ /* 0x004fe40003000000 */
[----:B------:R-:W-:Y:S02]  /*25c0*/  ISETP.GT.AND P6, PT, R24, 0x29, PT ;  /* 0x000000291800780c */ /* 0x000fe40003fc4270 */
[----:B------:R-:W-:-:S03]  /*25d0*/  FMNMX.FTZ R26, R135, R26, !PT ;  /* 0x0000001a871a7209 */ /* 0x000fc60007810000 */
[----:B------:R-:W2:Y:S01]  /*25e0*/  MUFU.TANH R12, R12 ;  /* 0x0000000c000c7308 */ /* 0x000ea20000002400 */
[----:B---3--:R-:W-:Y:S02]  /*25f0*/  FSEL R9, R10, -INF , P4 ;  /* 0xff8000000a097808 */ /* 0x008fe40002000000 */
[----:B------:R-:W-:-:S05]  /*2600*/  ISETP.GT.AND P4, PT, R24, 0x20, PT ;  /* 0x000000201800780c */ /* 0x000fca0003f84270 */
[----:B------:R-:W3:Y:S01]  /*2610*/  MUFU.TANH R110, R110 ;  /* 0x0000006e006e7308 */ /* 0x000ee20000002400 */
[----:B-1----:R-:W-:-:S04]  /*2620*/  FSEL R137, R124, -INF , P5 ;  /* 0xff8000007c897808 */ /* 0x002fc80002800000 */
[----:B------:R-:W-:-:S03]  /*2630*/  FMNMX.FTZ R26, R137, R26, !PT ;  /* 0x0000001a891a7209 */ /* 0x000fc60007810000 */
[----:B------:R-:W1:Y:S01]  /*2640*/  MUFU.TANH R14, R14 ;  /* 0x0000000e000e7308 */ /* 0x000e620000002400 */
[----:B--2---:R-:W-:Y:S02]  /*2650*/  FSEL R11, R12, -INF , P2 ;  /* 0xff8000000c0b7808 */ /* 0x004fe40001000000 */
[----:B------:R-:W-:Y:S01]  /*2660*/  ISETP.GT.AND P2, PT, R24, 0x21, PT ;  /* 0x000000211800780c */ /* 0x000fe20003f44270 */
[----:B------:R-:W-:Y:S02]  /*2670*/  WARPGROUP.DEPBAR.LE gsb0, 0x0 ;  /* 0x00008000000079c5 */ /* 0x000fe40000010000 */
[----:B------:R-:W-:Y:S02]  /*2680*/  WARPGROUP.ARRIVE ;  /* 0x00000000000079c5 */ /* 0x000fe40000000000 */
[----:B------:R-:W2:Y:S01]  /*2690*/  MUFU.TANH R111, R111 ;  /* 0x0000006f006f7308 */ /* 0x000ea20000002400 */
[----:B---3--:R-:W-:Y:S01]  /*26a0*/  FSEL R139, R110, -INF , P4 ;  /* 0xff8000006e8b7808 */ /* 0x008fe20002000000 */
[C---:B------:R-:W-:Y:S01]  /*26b0*/  FMUL.FTZ R94, R0.reuse, R94 ;  /* 0x0000005e005e7220 */ /* 0x040fe20000410000 */
[C---:B------:R-:W-:Y:S01]  /*26c0*/  FMUL.FTZ R93, R0.reuse, R93 ;  /* 0x0000005d005d7220 */ /* 0x040fe20000410000 */
[----:B------:R-:W-:Y:S01]  /*26d0*/  FMUL.FTZ R95, R0, R95 ;  /* 0x0000005f005f7220 */ /* 0x000fe20000410000 */
[----:B------:R-:W-:Y:S01]  /*26e0*/  QGMMA.64x32x32.F32.E4M3.E4M3 R76, gdesc[UR16], R76, gsb0 ;  /* 0x00600000104c79f3 */ /* 0x000fe2000800084c */
[----:B------:R-:W-:Y:S01]  /*26f0*/  UIADD3 UR18, UR6, 0x406, URZ ;  /* 0x0000040606127890 */ /* 0x000fe2000fffe03f */
[----:B------:R-:W-:Y:S01]  /*2700*/  FMNMX.FTZ R26, R139, R26, !PT ;  /* 0x0000001a8b1a7209 */ /* 0x000fe20007810000 */
[----:B------:R-:W-:Y:S01]  /*2710*/  UMOV UR19, 0x40000040 ;  /* 0x4000004000137882 */ /* 0x000fe20000000000 */
[----:B------:R-:W3:Y:S01]  /*2720*/  MUFU.TANH R114, R114 ;  /* 0x0000007200727308 */ /* 0x000ee20000002400 */
[----:B-1----:R-:W-:Y:S01]  /*2730*/  FSEL R13, R14, -INF , P3 ;  /* 0xff8000000e0d7808 */ /* 0x002fe20001800000 */
[----:B------:R-:W-:Y:S01]  /*2740*/  FMUL.FTZ R97, R0, R97 ;  /* 0x0000006100617220 */ /* 0x000fe20000410000 */
[----:B------:R-:W-:Y:S01]  /*2750*/  ISETP.GT.AND P3, PT, R24, 0x28, PT ;  /* 0x000000281800780c */ /* 0x000fe20003f64270 */
[C---:B------:R-:W-:Y:S01]  /*2760*/  FMUL.FTZ R99, R0.reuse, R99 ;  /* 0x0000006300637220 */ /* 0x040fe20000410000 */
[C---:B------:R-:W-:Y:S01]  /*2770*/  FMUL.FTZ R100, R0.reuse, R100 ;  /* 0x0000006400647220 */ /* 0x040fe20000410000 */
[C---:B------:R-:W-:Y:S01]  /*2780*/  FMUL.FTZ R102, R0.reuse, R102 ;  /* 0x0000006600667220 */ /* 0x040fe20000410000 */
[C---:B------:R-:W-:Y:S01]  /*2790*/  FMUL.FTZ R104, R0.reuse, R104 ;  /* 0x0000006800687220 */ /* 0x040fe20000410000 */
[----:B------:R-:W1:Y:S01]  /*27a0*/  MUFU.TANH R27, R27 ;  /* 0x0000001b001b7308 */ /* 0x000e620000002400 */
[----:B--2---:R-:W-:Y:S01]  /*27b0*/  FSEL R111, R111, -INF , P2 ;  /* 0xff8000006f6f7808 */ /* 0x004fe20001000000 */
[C---:B------:R-:W-:Y:S01]  /*27c0*/  FMUL.FTZ R106, R0.reuse, R106 ;  /* 0x0000006a006a7220 */ /* 0x040fe20000410000 */
[C---:B------:R-:W-:Y:S01]  /*27d0*/  FMUL.FTZ R98, R0.reuse, R98 ;  /* 0x0000006200627220 */ /* 0x040fe20000410000 */
[C---:B------:R-:W-:Y:S01]  /*27e0*/  FMUL.FTZ R92, R0.reuse, R92 ;  /* 0x0000005c005c7220 */ /* 0x040fe20000410000 */
[C---:B------:R-:W-:Y:S01]  /*27f0*/  FMUL.FTZ R103, R0.reuse, R103 ;  /* 0x0000006700677220 */ /* 0x040fe20000410000 */
[C---:B------:R-:W-:Y:S01]  /*2800*/  FMUL.FTZ R96, R0.reuse, R96 ;  /* 0x0000006000607220 */ /* 0x040fe20000410000 */
[----:B------:R-:W-:Y:S01]  /*2810*/  FMUL.FTZ R101, R0, R101 ;  /* 0x0000006500657220 */ /* 0x000fe20000410000 */
[----:B------:R-:W2:Y:S01]  /*2820*/  MUFU.TANH R115, R115 ;  /* 0x0000007300737308 */ /* 0x000ea20000002400 */
[----:B---3--:R-:W-:Y:S01]  /*2830*/  FSEL R141, R114, -INF , P3 ;  /* 0xff800000728d7808 */ /* 0x008fe20001800000 */
[C---:B------:R-:W-:Y:S01]  /*2840*/  FMUL.FTZ R107, R0.reuse, R107 ;  /* 0x0000006b006b7220 */ /* 0x040fe20000410000 */
[----:B------:R-:W-:-:S05]  /*2850*/  FMUL.FTZ R105, R0, R105 ;  /* 0x0000006900697220 */ /* 0x000fca0000410000 */
[----:B------:R-:W3:Y:S01]  /*2860*/  MUFU.TANH R108, R108 ;  /* 0x0000006c006c7308 */ /* 0x000ee20000002400 */
[----:B-1----:R-:W-:Y:S02]  /*2870*/  FSEL R19, R27, -INF , P5 ;  /* 0xff8000001b137808 */ /* 0x002fe40002800000 */
[----:B------:R-:W-:-:S05]  /*2880*/  ISETP.GT.AND P5, PT, R24, 0x30, PT ;  /* 0x000000301800780c */ /* 0x000fca0003fa4270 */
[----:B------:R-:W1:Y:S01]  /*2890*/  MUFU.TANH R118, R118 ;  /* 0x0000007600767308 */ /* 0x000e620000002400 */
[----:B--2---:R-:W-:-:S07]  /*28a0*/  FSEL R115, R115, -INF , P6 ;  /* 0xff80000073737808 */ /* 0x004fce0003000000 */
[----:B------:R-:W2:Y:S01]  /*28b0*/  MUFU.TANH R109, R109 ;  /* 0x0000006d006d7308 */ /* 0x000ea20000002400 */
[----:B---3--:R-:W-:Y:S02]  /*28c0*/  FSEL R21, R108, -INF , P4 ;  /* 0xff8000006c157808 */ /* 0x008fe40002000000 */
[----:B------:R-:W-:-:S05]  /*28d0*/  ISETP.GT.AND P4, PT, R24, 0x31, PT ;  /* 0x000000311800780c */ /* 0x000fca0003f84270 */
[----:B------:R-:W3:Y:S01]  /*28e0*/  MUFU.TANH R119, R119 ;  /* 0x0000007700777308 */ /* 0x000ee20000002400 */
[----:B-1----:R-:W-:Y:S01]  /*28f0*/  FSEL R143, R118, -INF , P5 ;  /* 0xff800000768f7808 */ /* 0x002fe20002800000 */
[----:B------:R-:W-:Y:S02]  /*2900*/  WARPGROUP.DEPBAR.LE gsb0, 0x0 ;  /* 0x00008000000079c5 */ /* 0x000fe40000010000 */
[----:B------:R-:W-:-:S04]  /*2910*/  WARPGROUP.ARRIVE ;  /* 0x00000000000079c5 */ /* 0x000fc80000000000 */
[----:B------:R-:W1:Y:S01]  /*2920*/  MUFU.TANH R112, R112 ;  /* 0x0000007000707308 */ /* 0x000e620000002400 */
[C---:B------:R-:W-:Y:S01]  /*2930*/  FMUL.FTZ R76, R0.reuse, R76 ;  /* 0x0000004c004c7220 */ /* 0x040fe20000410000 */
[C---:B------:R-:W-:Y:S01]  /*2940*/  FMUL.FTZ R78, R0.reuse, R78 ;  /* 0x0000004e004e7220 */ /* 0x040fe20000410000 */
[C---:B------:R-:W-:Y:S01]  /*2950*/  FMUL.FTZ R77, R0.reuse, R77 ;  /* 0x0000004d004d7220 */ /* 0x040fe20000410000 */
[----:B--2---:R-:W-:Y:S01]  /*2960*/  FSEL R23, R109, -INF , P2 ;  /* 0xff8000006d177808 */ /* 0x004fe20001000000 */
[----:B------:R-:W-:Y:S01]  /*2970*/  QGMMA.64x32x32.F32.E4M3.E4M3 R60, gdesc[UR16], R60, gsb0 ;  /* 0x00600000103c79f3 */ /* 0x000fe2000800083c */
[----:B------:R-:W-:Y:S01]  /*2980*/  UIADD3 UR18, UR6, 0x506, URZ ;  /* 0x0000050606127890 */ /* 0x000fe2000fffe03f */
[C---:B------:R-:W-:Y:S01]  /*2990*/  FMUL.FTZ R81, R0.reuse, R81 ;  /* 0x0000005100517220 */ /* 0x040fe20000410000 */
[----:B------:R-:W-:Y:S01]  /*29a0*/  UMOV UR19, 0x40000040 ;  /* 0x4000004000137882 */ /* 0x000fe20000000000 */
[----:B------:R-:W-:Y:S01]  /*29b0*/  MUFU.TANH R117, R117 ;  /* 0x0000007500757308 */ /* 0x000fe20000002400 */
[----:B------:R-:W-:Y:S01]  /*29c0*/  FMUL.FTZ R83, R0, R83 ;  /* 0x0000005300537220 */ /* 0x000fe20000410000 */
[----:B------:R-:W-:Y:S01]  /*29d0*/  ISETP.GT.AND P2, PT, R24, 0x38, PT ;  /* 0x000000381800780c */ /* 0x000fe20003f44270 */
[C---:B------:R-:W-:Y:S01]  /*29e0*/  FMUL.FTZ R87, R0.reuse, R87 ;  /* 0x0000005700577220 */ /* 0x040fe20000410000 */
[----:B---3--:R-:W-:Y:S01]  /*29f0*/  FSEL R119, R119, -INF , P4 ;  /* 0xff80000077777808 */ /* 0x008fe20002000000 */
[C---:B------:R-:W-:Y:S01]  /*2a00*/  FMUL.FTZ R79, R0.reuse, R79 ;  /* 0x0000004f004f7220 */ /* 0x040fe20000410000 */
[C---:B------:R-:W-:Y:S01]  /*2a10*/  FMUL.FTZ R88, R0.reuse, R88 ;  /* 0x0000005800587220 */ /* 0x040fe20000410000 */
[----:B------:R-:W-:Y:S01]  /*2a20*/  FMUL.FTZ R90, R0, R90 ;  /* 0x0000005a005a7220 */ /* 0x000fe20000410000 */
[----:B------:R-:W-:Y:S01]  /*2a30*/  MUFU.TANH R122, R122 ;  /* 0x0000007a007a7308 */ /* 0x000fe20000002400 */
[----:B-1----:R-:W-:Y:S01]  /*2a40*/  FSEL R27, R112, -INF , P3 ;  /* 0xff800000701b7808 */ /* 0x002fe20001800000 */
[----:B------:R-:W-:Y:S01]  /*2a50*/  FMUL.FTZ R80, R0, R80 ;  /* 0x0000005000507220 */ /* 0x000fe20000410000 */
[----:B------:R-:W-:Y:S01]  /*2a60*/  ISETP.GT.AND P3, PT, R24, 0x39, PT ;  /* 0x000000391800780c */ /* 0x000fe20003f64270 */
[C---:B------:R-:W-:Y:S01]  /*2a70*/  FMUL.FTZ R82, R0.reuse, R82 ;  /* 0x0000005200527220 */ /* 0x040fe20000410000 */
[C---:B------:R-:W-:Y:S01]  /*2a80*/  FMUL.FTZ R85, R0.reuse, R85 ;  /* 0x0000005500557220 */ /* 0x040fe20000410000 */
[C---:B------:R-:W-:Y:S01]  /*2a90*/  FMUL.FTZ R91, R0.reuse, R91 ;  /* 0x0000005b005b7220 */ /* 0x040fe20000410000 */
[C---:B------:R-:W-:Y:S01]  /*2aa0*/  FMUL.FTZ R86, R0.reuse, R86 ;  /* 0x0000005600567220 */ /* 0x040fe20000410000 */
[----:B------:R-:W-:Y:S01]  /*2ab0*/  MUFU.TANH R113, R113 ;  /* 0x0000007100717308 */ /* 0x000fe20000002400 */
[C---:B------:R-:W-:Y:S01]  /*2ac0*/  FMUL.FTZ R84, R0.reuse, R84 ;  /* 0x0000005400547220 */ /* 0x040fe20000410000 */
[----:B------:R-:W-:-:S06]  /*2ad0*/  FMUL.FTZ R89, R0, R89 ;  /* 0x0000005900597220 */ /* 0x000fcc0000410000 */
[----:B------:R-:W-:Y:S08]  /*2ae0*/  MUFU.TANH R116, R116 ;  /* 0x0000007400747308 */ /* 0x000ff00000002400 */
[----:B------:R-:W1:Y:S08]  /*2af0*/  MUFU.TANH R123, R123 ;  /* 0x0000007b007b7308 */ /* 0x000e700000002400 */
[----:B------:R-:W2:Y:S08]  /*2b00*/  MUFU.TANH R121, R121 ;  /* 0x0000007900797308 */ /* 0x000eb00000002400 */
[----:B------:R-:W3:Y:S01]  /*2b10*/  MUFU.TANH R120, R120 ;  /* 0x0000007800787308 */ /* 0x000ee20000002400 */
[----:B-1----:R-:W-:Y:S01]  /*2b20*/  FSEL R123, R123, -INF , P3 ;  /* 0xff8000007b7b7808 */ /* 0x002fe20001800000 */
[----:B------:R-:W-:-:S02]  /*2b30*/  WARPGROUP.DEPBAR.LE gsb0, 0x0 ;  /* 0x00008000000079c5 */ /* 0x000fc40000010000 */
[----:B------:R-:W-:Y:S01]  /*2b40*/  WARPGROUP.ARRIVE ;  /* 0x00000000000079c5 */ /* 0x000fe20000000000 */
[C---:B------:R-:W-:Y:S01]  /*2b50*/  FMUL.FTZ R72, R0.reuse, R72 ;  /* 0x0000004800487220 */ /* 0x040fe20000410000 */
[C---:B------:R-:W-:Y:S02]  /*2b60*/  FMUL.FTZ R132, R0.reuse, R67 ;  /* 0x0000004300847220 */ /* 0x040fe40000410000 */
[----:B------:R-:W1:Y:S01]  /*2b70*/  MUFU.TANH R94, R94 ;  /* 0x0000005e005e7308 */ /* 0x000e620000002400 */
[C---:B------:R-:W-:Y:S01]  /*2b80*/  FMUL.FTZ R193, R0.reuse, R75 ;  /* 0x0000004b00c17220 */ /* 0x040fe20000410000 */
[C---:B------:R-:W-:Y:S01]  /*2b90*/  FMUL.FTZ R60, R0.reuse, R60 ;  /* 0x0000003c003c7220 */ /* 0x040fe20000410000 */
[----:B------:R-:W-:Y:S01]  /*2ba0*/  QGMMA.64x32x32.F32.E4M3.E4M3 R44, gdesc[UR16], R44, gsb0 ;  /* 0x00600000102c79f3 */ /* 0x000fe2000800082c */
[----:B------:R-:W-:Y:S01]  /*2bb0*/  UIADD3 UR18, UR6, 0x606, URZ ;  /* 0x0000060606127890 */ /* 0x000fe2000fffe03f */
[C---:B------:R-:W-:Y:S01]  /*2bc0*/  FMUL.FTZ R128, R0.reuse, R63 ;  /* 0x0000003f00807220 */ /* 0x040fe20000410000 */
[----:B------:R-:W-:Y:S01]  /*2bd0*/  UMOV UR19, 0x40000040 ;  /* 0x4000004000137882 */ /* 0x000fe20000000000 */
[C---:B------:R-:W-:Y:S01]  /*2be0*/  FMUL.FTZ R130, R0.reuse, R65 ;  /* 0x0000004100827220 */ /* 0x040fe20000410000 */
[----:B------:R-:W4:Y:S01]  /*2bf0*/  MUFU.TANH R93, R93 ;  /* 0x0000005d005d7308 */ /* 0x000f220000002400 */
[C---:B------:R-:W-:Y:S01]  /*2c00*/  FMUL.FTZ R126, R0.reuse, R61 ;  /* 0x0000003d007e7220 */ /* 0x040fe20000410000 */
[C---:B------:R-:W-:Y:S01]  /*2c10*/  FMUL.FTZ R71, R0.reuse, R71 ;  /* 0x0000004700477220 */ /* 0x040fe20000410000 */
[C---:B------:R-:W-:Y:S01]  /*2c20*/  FMUL.FTZ R73, R0.reuse, R73 ;  /* 0x0000004900497220 */ /* 0x040fe20000410000 */
[C---:B------:R-:W-:Y:S01]  /*2c30*/  FMUL.FTZ R62, R0.reuse, R62 ;  /* 0x0000003e003e7220 */ /* 0x040fe20000410000 */
[C---:B------:R-:W-:Y:S01]  /*2c40*/  FMUL.FTZ R64, R0.reuse, R64 ;  /* 0x0000004000407220 */ /* 0x040fe20000410000 */
[C---:B------:R-:W-:Y:S01]  /*2c50*/  FMUL.FTZ R66, R0.reuse, R66 ;  /* 0x0000004200427220 */ /* 0x040fe20000410000 */
[C---:B------:R-:W-:Y:S01]  /*2c60*/  FMUL.FTZ R69, R0.reuse, R69 ;  /* 0x0000004500457220 */ /* 0x040fe20000410000 */
[----:B------:R-:W5:Y:S01]  /*2c70*/  MUFU.TANH R95, R95 ;  /* 0x0000005f005f7308 */ /* 0x000f620000002400 */
[C---:B------:R-:W-:Y:S01]  /*2c80*/  FMUL.FTZ R68, R0.reuse, R68 ;  /* 0x0000004400447220 */ /* 0x040fe20000410000 */
[C---:B------:R-:W-:Y:S01]  /*2c90*/  FMUL.FTZ R70, R0.reuse, R70 ;  /* 0x0000004600467220 */ /* 0x040fe20000410000 */
[----:B------:R-:W-:-:S05]  /*2ca0*/  FMUL.FTZ R74, R0, R74 ;  /* 0x0000004a004a7220 */ /* 0x000fca0000410000 */
[----:B------:R-:W-:Y:S08]  /*2cb0*/  MUFU.TANH R97, R97 ;  /* 0x0000006100617308 */ /* 0x000ff00000002400 */
[----:B------:R-:W0:Y:S08]  /*2cc0*/  MUFU.TANH R99, R99 ;  /* 0x0000006300637308 */ /* 0x000e300000002400 */
[----:B------:R-:W-:Y:S08]  /*2cd0*/  MUFU.TANH R100, R100 ;  /* 0x0000006400647308 */ /* 0x000ff00000002400 */
[----:B------:R-:W0:Y:S08]  /*2ce0*/  MUFU.TANH R102, R102 ;  /* 0x0000006600667308 */ /* 0x000e300000002400 */
[----:B------:R-:W-:Y:S01]  /*2cf0*/  MUFU.TANH R104, R104 ;  /* 0x0000006800687308 */ /* 0x000fe20000002400 */
[----:B------:R-:W-:-:S02]  /*2d00*/  WARPGROUP.DEPBAR.LE gsb0, 0x0 ;  /* 0x00008000000079c5 */ /* 0x000fc40000010000 */
[----:B------:R-:W-:Y:S01]  /*2d10*/  WARPGROUP.ARRIVE ;  /* 0x00000000000079c5 */ /* 0x000fe20000000000 */
[----:B------:R-:W-:-:S04]  /*2d20*/  FMUL.FTZ R67, R0, R48 ;  /* 0x0000003000437220 */ /* 0x000fc80000410000 */
[----:B------:R-:W0:Y:S01]  /*2d30*/  MUFU.TANH R106, R106 ;  /* 0x0000006a006a7308 */ /* 0x000e220000002400 */
[C---:B------:R-:W-:Y:S01]  /*2d40*/  FMUL.FTZ R75, R0.reuse, R49 ;  /* 0x00000031004b7220 */ /* 0x040fe20000410000 */
[----:B------:R-:W-:Y:S01]  /*2d50*/  FSEL R49, R117, -INF , P4 ;  /* 0xff80000075317808 */ /* 0x000fe20002000000 */
[----:B------:R-:W-:Y:S01]  /*2d60*/  FMUL.FTZ R63, R0, R45 ;  /* 0x0000002d003f7220 */ /* 0x000fe20000410000 */
[----:B------:R-:W-:Y:S01]  /*2d70*/  QGMMA.64x32x32.F32.E4M3.E4M3 R28, gdesc[UR16], R28, gsb0 ;  /* 0x00600000101c79f3 */ /* 0x000fe2000800081c */
[----:B------:R-:W-:Y:S01]  /*2d80*/  FSEL R117, R122, -INF , P2 ;  /* 0xff8000007a757808 */ /* 0x000fe20001000000 */
[----:B------:R-:W-:Y:S01]  /*2d90*/  FMUL.FTZ R65, R0, R47 ;  /* 0x0000002f00417220 */ /* 0x000fe20000410000 */
[----:B------:R-:W-:Y:S01]  /*2da0*/  FSEL R45, R113, -INF , P6 ;  /* 0xff800000712d7808 */ /* 0x000fe20003000000 */
[----:B------:R2:W-:Y:S01]  /*2db0*/  MUFU.TANH R48, R72 ;  /* 0x0000004800307308 */ /* 0x0005e20000002400 */
[----:B------:R-:W-:Y:S01]  /*2dc0*/  ISETP.GT.AND P6, PT, R24, 0x40, PT ;  /* 0x000000401800780c */ /* 0x000fe20003fc4270 */
[----:B------:R-:W-:Y:S01]  /*2dd0*/  FMUL.FTZ R142, R0, R54 ;  /* 0x00000036008e7220 */ /* 0x000fe20000410000 */
[----:B------:R-:W-:Y:S01]  /*2de0*/  FSEL R47, R116, -INF , P5 ;  /* 0xff800000742f7808 */ /* 0x000fe20002800000 */
[----:B------:R-:W-:Y:S01]  /*2df0*/  FMUL.FTZ R54, R0, R53 ;  /* 0x0000003500367220 */ /* 0x000fe20000410000 */
[----:B------:R-:W-:Y:S01]  /*2e00*/  ISETP.GT.AND P5, PT, R24, 0x41, PT ;  /* 0x000000411800780c */ /* 0x000fe20003fa4270 */
[C---:B------:R-:W-:Y:S01]  /*2e10*/  FMUL.FTZ R136, R0.reuse, R51 ;  /* 0x0000003300887220 */ /* 0x040fe20000410000 */
[C---:B------:R-:W-:Y:S01]  /*2e20*/  FMUL.FTZ R146, R0.reuse, R58 ;  /* 0x0000003a00927220 */ /* 0x040fe20000410000 */
[----:B------:R-:W0:Y:S01]  /*2e30*/  MUFU.TANH R98, R98 ;  /* 0x0000006200627308 */ /* 0x000e220000002400 */
[----:B--2---:R-:W-:Y:S01]  /*2e40*/  FMNMX.FTZ R72, R111, R26, !PT ;  /* 0x0000001a6f487209 */ /* 0x004fe20007810000 */
[C---:B------:R-:W-:Y:S01]  /*2e50*/  FMUL.FTZ R61, R0.reuse, R44 ;  /* 0x0000002c003d7220 */ /* 0x040fe20000410000 */
[----:B------:R-:W-:Y:S01]  /*2e60*/  FSEL R53, R121, -INF , P3 ;  /* 0xff80000079357808 */ /* 0x000fe20001800000 */
[C---:B------:R-:W-:Y:S01]  /*2e70*/  FMUL.FTZ R58, R0.reuse, R57 ;  /* 0x00000039003a7220 */ /* 0x040fe20000410000 */
[----:B------:R-:W-:Y:S01]  /*2e80*/  FMNMX.FTZ R72, R141, R72, !PT ;  /* 0x000000488d487209 */ /* 0x000fe20007810000 */
[----:B------:R-:W-:Y:S01]  /*2e90*/  FMUL.FTZ R195, R0, R46 ;  /* 0x0000002e00c37220 */ /* 0x000fe20000410000 */
[----:B---3--:R-:W-:Y:S01]  /*2ea0*/  FSEL R51, R120, -INF , P2 ;  /* 0xff80000078337808 */ /* 0x008fe20001000000 */
[----:B------:R-:W-:Y:S01]  /*2eb0*/  MUFU.TANH R76, R76 ;  /* 0x0000004c004c7308 */ /* 0x000fe20000002400 */
[----:B------:R-:W-:Y:S01]  /*2ec0*/  FMNMX.FTZ R72, R115, R72, !PT ;  /* 0x0000004873487209 */ /* 0x000fe20007810000 */
[----:B------:R-:W-:Y:S01]  /*2ed0*/  FMUL.FTZ R144, R0, R55 ;  /* 0x0000003700907220 */ /* 0x000fe20000410000 */
[----:B-1----:R-:W-:Y:S01]  /*2ee0*/  FSEL R121, R94, -INF , P6 ;  /* 0xff8000005e797808 */ /* 0x002fe20003000000 */
[C---:B------:R-:W-:Y:S01]  /*2ef0*/  FMUL.FTZ R138, R0.reuse, R52 ;  /* 0x00000034008a7220 */ /* 0x040fe20000410000 */
[----:B------:R-:W-:Y:S01]  /*2f00*/  FMNMX.FTZ R72, R143, R72, !PT ;  /* 0x000000488f487209 */ /* 0x000fe20007810000 */
[----:B------:R-:W-:Y:S01]  /*2f10*/  FMUL.FTZ R52, R0, R59 ;  /* 0x0000003b00347220 */ /* 0x000fe20000410000 */
[----:B------:R-:W-:Y:S01]  /*2f20*/  ISETP.GT.AND P2, PT, R24, 0x49, PT ;  /* 0x000000491800780c */ /* 0x000fe20003f44270 */
[----:B------:R-:W-:Y:S01]  /*2f30*/  MUFU.TANH R78, R78 ;  /* 0x0000004e004e7308 */ /* 0x000fe20000002400 */
[----:B------:R-:W-:Y:S01]  /*2f40*/  FMNMX.FTZ R72, R119, R72, !PT ;  /* 0x0000004877487209 */ /* 0x000fe20007810000 */
[----:B------:R-:W-:Y:S01]  /*2f50*/  FMUL.FTZ R56, R0, R56 ;  /* 0x0000003800387220 */ /* 0x000fe20000410000 */
[----:B------:R-:W-:Y:S01]  /*2f60*/  ISETP.GT.AND P3, PT, R24, 0x50, PT ;  /* 0x000000501800780c */ /* 0x000fe20003f64270 */
[----:B------:R-:W-:Y:S01]  /*2f70*/  FMUL.FTZ R134, R0, R50 ;  /* 0x0000003200867220 */ /* 0x000fe20000410000 */
[----:B------:R-:W-:-:S02]  /*2f80*/  FMNMX.FTZ R72, R117, R72, !PT ;  /* 0x0000004875487209 */ /* 0x000fc40007810000 */
[----:B----4-:R-:W-:Y:S01]  /*2f90*/  FSEL R57, R93, -INF , P5 ;  /* 0xff8000005d397808 */ /* 0x010fe20002800000 */
[----:B------:R-:W-:Y:S01]  /*2fa0*/  MUFU.TANH R77, R77 ;  /* 0x0000004d004d7308 */ /* 0x000fe20000002400 */
[----:B------:R-:W-:Y:S02]  /*2fb0*/  FMNMX.FTZ R72, R123, R72, !PT ;  /* 0x000000487b487209 */ /* 0x000fe40007810000 */
[----:B-----5:R-:W-:Y:S02]  /*2fc0*/  FSEL R145, R95, -INF , P5 ;  /* 0xff8000005f917808 */ /* 0x020fe40002800000 */
[C---:B------:R-:W-:Y:S02]  /*2fd0*/  ISETP.GT.AND P5, PT, R24.reuse, 0x58, PT ;  /* 0x000000581800780c */ /* 0x040fe40003fa4270 */
[----:B------:R-:W-:Y:S01]  /*2fe0*/  ISETP.GT.AND P4, PT, R24, 0x48, PT ;  /* 0x000000481800780c */ /* 0x000fe20003f84270 */
[----:B------:R-:W-:Y:S01]  /*2ff0*/  MUFU.TANH R81, R81 ;  /* 0x0000005100517308 */ /* 0x000fe20000002400 */
[----:B------:R-:W-:-:S02]  /*3000*/  FMNMX.FTZ R72, R121, R72, !PT ;  /* 0x0000004879487209 */ /* 0x000fc40007810000 */
[----:B0-----:R-:W-:Y:S02]  /*3010*/  FSEL R149, R99, -INF , P2 ;  /* 0xff80000063957808 */ /* 0x001fe40001000000 */
[----:B------:R-:W-:Y:S02]  /*3020*/  FSEL R151, R102, -INF , P3 ;  /* 0xff80000066977808 */ /* 0x000fe40001800000 */
[----:B------:R-:W-:Y:S01]  /*3030*/  FSEL R153, R106, -INF , P5 ;  /* 0xff8000006a997808 */ /* 0x000fe20002800000 */
[----:B------:R-:W-:Y:S01]  /*3040*/  MUFU.TANH R83, R83 ;  /* 0x0000005300537308 */ /* 0x000fe20000002400 */
[----:B------:R-:W-:Y:S02]  /*3050*/  FSEL R147, R98, -INF , P4 ;  /* 0xff80000062937808 */ /* 0x000fe40002000000 */
[----:B------:R-:W-:Y:S02]  /*3060*/  FMNMX.FTZ R72, R145, R72, !PT ;  /* 0x0000004891487209 */ /* 0x000fe40007810000 */
[----:B------:R-:W-:-:S02]  /*3070*/  MOV R98, UR4 ;  /* 0x0000000400627c02 */ /* 0x000fc40008000f00 */
[----:B------:R-:W-:Y:S01]  /*3080*/  FMNMX.FTZ R72, R147, R72, !PT ;  /* 0x0000004893487209 */ /* 0x000fe20007810000 */
[----:B------:R-:W0:Y:S01]  /*3090*/  MUFU.TANH R92, R92 ;  /* 0x0000005c005c7308 */ /* 0x000e220000002400 */
[----:B------:R-:W-:Y:S02]  /*30a0*/  WARPGROUP.DEPBAR.LE gsb0, 0x0 ;  /* 0x00008000000079c5 */ /* 0x000fe40000010000 */
[----:B------:R-:W-:Y:S01]  /*30b0*/  FMNMX.FTZ R72, R149, R72, !PT ;  /* 0x0000004895487209 */ /* 0x000fe20007810000 */
[C---:B------:R-:W-:Y:S01]  /*30c0*/  FMUL.FTZ R32, R0.reuse, R32 ;  /* 0x0000002000207220 */ /* 0x040fe20000410000 */
[C---:B------:R-:W-:Y:S01]  /*30d0*/  FMUL.FTZ R34, R0.reuse, R34 ;  /* 0x0000002200227220 */ /* 0x040fe20000410000 */
[C---:B------:R-:W-:Y:S01]  /*30e0*/  FMUL.FTZ R42, R0.reuse, R42 ;  /* 0x0000002a002a7220 */ /* 0x040fe20000410000 */
[----:B------:R-:W-:Y:S01]  /*30f0*/  FMNMX.FTZ R72, R151, R72, !PT ;  /* 0x0000004897487209 */ /* 0x000fe20007810000 */
[----:B------:R-:W-:Y:S01]  /*3100*/  MUFU.TANH R87, R87 ;  /* 0x0000005700577308 */ /* 0x000fe20000002400 */
[C---:B------:R-:W-:Y:S01]  /*3110*/  FMUL.FTZ R28, R0.reuse, R28 ;  /* 0x0000001c001c7220 */ /* 0x040fe20000410000 */
[----:B------:R-:W-:-:S06]  /*3120*/  FMUL.FTZ R38, R0, R38 ;  /* 0x0000002600267220 */ /* 0x000fcc0000410000 */
[----:B------:R-:W-:Y:S01]  /*3130*/  MUFU.TANH R79, R79 ;  /* 0x0000004f004f7308 */ /* 0x000fe20000002400 */
[----:B0-----:R-:W-:Y:S02]  /*3140*/  FSEL R55, R92, -INF , P6 ;  /* 0xff8000005c377808 */ /* 0x001fe40003000000 */
[----:B------:R-:W-:-:S05]  /*3150*/  ISETP.GT.AND P6, PT, R24, 0x51, PT ;  /* 0x000000511800780c */ /* 0x000fca0003fc4270 */
[----:B------:R-:W-:Y:S08]  /*3160*/  MUFU.TANH R60, R60 ;  /* 0x0000003c003c7308 */ /* 0x000ff00000002400 */
[----:B------:R-:W0:Y:S08]  /*3170*/  MUFU.TANH R103, R103 ;  /* 0x0000006700677308 */ /* 0x000e300000002400 */
[----:B------:R-:W-:Y:S08]  /*3180*/  MUFU.TANH R88, R88 ;  /* 0x0000005800587308 */ /* 0x000ff00000002400 */
[----:B------:R-:W-:Y:S01]  /*3190*/  MUFU.TANH R90, R90 ;  /* 0x0000005a005a7308 */ /* 0x000fe20000002400 */
[----:B0-----:R-:W-:-:S04]  /*31a0*/  FSEL R103, R103, -INF , P6 ;  /* 0xff80000067677808 */ /* 0x001fc80003000000 */
[----:B------:R-:W-:-:S03]  /*31b0*/  FMNMX.FTZ R72, R103, R72, !PT ;  /* 0x0000004867487209 */ /* 0x000fc60007810000 */
[----:B------:R0:W-:Y:S01]  /*31c0*/  MUFU.TANH R12, R61 ;  /* 0x0000003d000c7308 */ /* 0x0001e20000002400 */
[----:B------:R-:W-:-:S07]  /*31d0*/  FMNMX.FTZ R72, R153, R72, !PT ;  /* 0x0000004899487209 */ /* 0x000fce0007810000 */
[----:B------:R1:W-:Y:S01]  /*31e0*/  MUFU.TANH R14, R63 ;  /* 0x0000003f000e7308 */ /* 0x0003e20000002400 */
[----:B0-----:R-:W-:Y:S02]  /*31f0*/  FSEL R61, R97, -INF , P2 ;  /* 0xff800000613d7808 */ /* 0x001fe40001000000 */
[----:B------:R-:W-:-:S04]  /*3200*/  ISETP.GT.AND P2, PT, R24, 0x60, PT ;  /* 0x000000601800780c */ /* 0x000fc80003f44270 */
[----:B------:R-:W-:Y:S01]  /*3210*/  FSEL R159, R78, -INF , P2 ;  /* 0xff8000004e9f7808 */ /* 0x000fe20001000000 */
[----:B------:R0:W-:Y:S01]  /*3220*/  MUFU.TANH R20, R67 ;  /* 0x0000004300147308 */ /* 0x0001e20000002400 */
[----:B-1----:R-:W-:Y:S02]  /*3230*/  FSEL R63, R100, -INF , P3 ;  /* 0xff800000643f7808 */ /* 0x002fe40001800000 */
[----:B------:R-:W-:-:S04]  /*3240*/  ISETP.GT.AND P3, PT, R24, 0x61, PT ;  /* 0x000000611800780c */ /* 0x000fc80003f64270 */
[----:B------:R-:W-:Y:S01]  /*3250*/  FSEL R161, R79, -INF , P3 ;  /* 0xff8000004fa17808 */ /* 0x000fe20001800000 */
[----:B------:R-:W1:Y:S01]  /*3260*/  MUFU.TANH R96, R96 ;  /* 0x0000006000607308 */ /* 0x000e620000002400 */
[----:B0-----:R-:W-:Y:S02]  /*3270*/  FSEL R67, R104, -INF , P5 ;  /* 0xff80000068437808 */ /* 0x001fe40002800000 */
[----:B------:R-:W-:-:S04]  /*3280*/  ISETP.GT.AND P5, PT, R24, 0x69, PT ;  /* 0x000000691800780c */ /* 0x000fc80003fa4270 */
[----:B------:R-:W-:Y:S01]  /*3290*/  FSEL R167, R83, -INF , P5 ;  /* 0xff80000053a77808 */ /* 0x000fe20002800000 */
[----:B------:R-:W-:Y:S08]  /*32a0*/  MUFU.TANH R101, R101 ;  /* 0x0000006500657308 */ /* 0x000ff00000002400 */
[----:B------:R-:W-:Y:S01]  /*32b0*/  MUFU.TANH R130, R130 ;  /* 0x0000008200827308 */ /* 0x000fe20000002400 */
[----:B-1----:R-:W-:-:S02]  /*32c0*/  FSEL R59, R96, -INF , P4 ;  /* 0xff800000603b7808 */ /* 0x002fc40002000000 */
[----:B------:R-:W-:-:S05]  /*32d0*/  ISETP.GT.AND P4, PT, R24, 0x59, PT ;  /* 0x000000591800780c */ /* 0x000fca0003f84270 */
[----:B------:R-:W-:Y:S08]  /*32e0*/  MUFU.TANH R132, R132 ;  /* 0x0000008400847308 */ /* 0x000ff00000002400 */
[----:B------:R0:W-:Y:S08]  /*32f0*/  MUFU.TANH R46, R71 ;  /* 0x00000047002e7308 */ /* 0x0001f00000002400 */
[----:B------:R1:W-:Y:S01]  /*3300*/  MUFU.TANH R10, R73 ;  /* 0x00000049000a7308 */ /* 0x0003e20000002400 */
[----:B0-----:R-:W-:-:S02]  /*3310*/  FSEL R71, R76, -INF , P2 ;  /* 0xff8000004c477808 */ /* 0x001fc40001000000 */
[----:B------:R-:W-:-:S04]  /*3320*/  ISETP.GT.AND P2, PT, R24, 0x71, PT ;  /* 0x000000711800780c */ /* 0x000fc80003f44270 */
[----:B------:R-:W-:Y:S01]  /*3330*/  FSEL R173, R87, -INF , P2 ;  /* 0xff80000057ad7808 */ /* 0x000fe20001000000 */
[----:B------:R-:W0:Y:S01]  /*3340*/  MUFU.TANH R107, R107 ;  /* 0x0000006b006b7308 */ /* 0x000e220000002400 */
[----:B-1----:R-:W-:Y:S02]  /*3350*/  FSEL R73, R77, -INF , P3 ;  /* 0xff8000004d497808 */ /* 0x002fe40001800000 */
[----:B------:R-:W-:Y:S02]  /*3360*/  FSEL R77, R81, -INF , P5 ;  /* 0xff800000514d7808 */ /* 0x000fe40002800000 */
[C---:B------:R-:W-:Y:S02]  /*3370*/  ISETP.GT.AND P5, PT, R24.reuse, 0x80, PT ;  /* 0x000000801800780c */ /* 0x040fe40003fa4270 */
[----:B------:R-:W-:Y:S01]  /*3380*/  ISETP.GT.AND P3, PT, R24, 0x78, PT ;  /* 0x000000781800780c */ /* 0x000fe20003f64270 */
[----:B------:R-:W-:Y:S01]  /*3390*/  MUFU.TANH R80, R80 ;  /* 0x0000005000507308 */ /* 0x000fe20000002400 */
[----:B------:R-:W-:Y:S01]  /*33a0*/  FSEL R87, R60, -INF , P5 ;  /* 0xff8000003c577808 */ /* 0x000fe20002800000 */
[C---:B------:R-:W-:Y:S01]  /*33b0*/  FMUL.FTZ R60, R0.reuse, R30 ;  /* 0x0000001e003c7220 */ /* 0x040fe20000410000 */
[----:B------:R-:W-:Y:S01]  /*33c0*/  FMUL.FTZ R30, R0, R29 ;  /* 0x0000001d001e7220 */ /* 0x000fe20000410000 */
[----:B------:R-:W-:-:S02]  /*33d0*/  FSEL R83, R88, -INF , P3 ;  /* 0xff80000058537808 */ /* 0x000fc40001800000 */
[----:B------:R-:W-:Y:S02]  /*33e0*/  FSEL R175, R90, -INF , P3 ;  /* 0xff8000005aaf7808 */ /* 0x000fe40001800000 */
[----:B------:R-:W-:Y:S01]  /*33f0*/  MUFU.TANH R82, R82 ;  /* 0x0000005200527308 */ /* 0x000fe20000002400 */
[----:B------:R-:W-:Y:S02]  /*3400*/  ISETP.GT.AND P3, PT, R24, 0x89, PT ;  /* 0x000000891800780c */ /* 0x000fe40003f64270 */
[----:B0-----:R-:W-:Y:S02]  /*3410*/  FSEL R155, R107, -INF , P4 ;  /* 0xff8000006b9b7808 */ /* 0x001fe40002000000 */
[----:B------:R-:W-:Y:S02]  /*3420*/  FSEL R93, R130, -INF , P3 ;  /* 0xff800000825d7808 */ /* 0x000fe40001800000 */
[----:B------:R-:W-:Y:S01]  /*3430*/  FSEL R185, R132, -INF , P3 ;  /* 0xff80000084b97808 */ /* 0x000fe20001800000 */
[----:B------:R-:W0:Y:S01]  /*3440*/  MUFU.TANH R85, R85 ;  /* 0x0000005500557308 */ /* 0x000e220000002400 */
[----:B------:R-:W-:-:S02]  /*3450*/  ISETP.GT.AND P3, PT, R24, 0xa0, PT ;  /* 0x000000a01800780c */ /* 0x000fc40003f64270 */
[----:B------:R-:W-:-:S04]  /*3460*/  FMNMX.FTZ R72, R155, R72, !PT ;  /* 0x000000489b487209 */ /* 0x000fc80007810000 */
[----:B------:R-:W-:Y:S01]  /*3470*/  FMNMX.FTZ R72, R159, R72, !PT ;  /* 0x000000489f487209 */ /* 0x000fe20007810000 */
[----:B------:R-:W1:Y:S03]  /*3480*/  MUFU.TANH R195, R195 ;  /* 0x000000c300c37308 */ /* 0x000e660000002400 */
[----:B------:R-:W-:-:S05]  /*3490*/  FMNMX.FTZ R72, R161, R72, !PT ;  /* 0x00000048a1487209 */ /* 0x000fca0007810000 */
[----:B------:R-:W2:Y:S01]  /*34a0*/  MUFU.TANH R62, R62 ;  /* 0x0000003e003e7308 */ /* 0x000ea20000002400 */
[----:B0-----:R-:W-:Y:S02]  /*34b0*/  FSEL R81, R85, -INF , P2 ;  /* 0xff80000055517808 */ /* 0x001fe40001000000 */
[----:B------:R-:W-:-:S05]  /*34c0*/  ISETP.GT.AND P2, PT, R24, 0x88, PT ;  /* 0x000000881800780c */ /* 0x000fca0003f44270 */
[----:B------:R-:W-:Y:S01]  /*34d0*/  MUFU.TANH R91, R91 ;  /* 0x0000005b005b7308 */ /* 0x000fe20000002400 */
[----:B-1----:R-:W-:-:S07]  /*34e0*/  FSEL R195, R195, -INF , P3 ;  /* 0xff800000c3c37808 */ /* 0x002fce0001800000 */
[----:B------:R-:W-:Y:S01]  /*34f0*/  MUFU.TANH R64, R64 ;  /* 0x0000004000407308 */ /* 0x000fe20000002400 */
[----:B--2---:R-:W-:Y:S01]  /*3500*/  FSEL R179, R62, -INF , P5 ;  /* 0xff8000003eb37808 */ /* 0x004fe20002800000 */
[----:B------:R-:W-:Y:S01]  /*3510*/  FMUL.FTZ R62, R0, R37 ;  /* 0x00000025003e7220 */ /* 0x000fe20000410000 */
[----:B------:R-:W-:-:S04]  /*3520*/  ISETP.GT.AND P5, PT, R24, 0x91, PT ;  /* 0x000000911800780c */ /* 0x000fc80003fa4270 */
[----:B------:R-:W-:Y:S01]  /*3530*/  FSEL R189, R46, -INF , P5 ;  /* 0xff8000002ebd7808 */ /* 0x000fe20002800000 */
[----:B------:R-:W0:Y:S08]  /*3540*/  MUFU.TANH R66, R66 ;  /* 0x0000004200427308 */ /* 0x000e300000002400 */
[----:B------:R-:W-:Y:S08]  /*3550*/  MUFU.TANH R54, R54 ;  /* 0x0000003600367308 */ /* 0x000ff00000002400 */
[----:B------:R-:W-:Y:S01]  /*3560*/  MUFU.TANH R144, R144 ;  /* 0x0000009000907308 */ /* 0x000fe20000002400 */
[----:B0-----:R-:W-:-:S07]  /*3570*/  FSEL R183, R66, -INF , P2 ;  /* 0xff80000042b77808 */ /* 0x001fce0001000000 */
[----:B------:R-:W0:Y:S08]  /*3580*/  MUFU.TANH R44, R69 ;  /* 0x00000045002c7308 */ /* 0x000e300000002400 */
[----:B------:R-:W-:Y:S08]  /*3590*/  MUFU.TANH R193, R193 ;  /* 0x000000c100c17308 */ /* 0x000ff00000002400 */
[----:B------:R1:W-:Y:S01]  /*35a0*/  MUFU.TANH R197, R65 ;  /* 0x0000004100c57308 */ /* 0x0003e20000002400 */
[----:B0-----:R-:W-:Y:S01]  /*35b0*/  FSEL R29, R44, -INF , P5 ;  /* 0xff8000002c1d7808 */ /* 0x001fe20002800000 */
[----:B------:R-:W-:Y:S01]  /*35c0*/  FMUL.FTZ R44, R0, R31 ;  /* 0x0000001f002c7220 */ /* 0x000fe20000410000 */
[----:B------:R-:W-:-:S04]  /*35d0*/  ISETP.GT.AND P5, PT, R24, 0xa8, PT ;  /* 0x000000a81800780c */ /* 0x000fc80003fa4270 */
[----:B------:R-:W-:Y:S01]  /*35e0*/  FSEL R107, R20, -INF , P5 ;  /* 0xff800000146b7808 */ /* 0x000fe20002800000 */
[----:B------:R-:W0:Y:S01]  /*35f0*/  MUFU.TANH R30, R30 ;  /* 0x0000001e001e7308 */ /* 0x000e220000002400 */
[----:B-1----:R-:W-:Y:S02]  /*3600*/  FSEL R65, R101, -INF , P6 ;  /* 0xff80000065417808 */ /* 0x002fe40003000000 */
[----:B------:R-:W-:Y:S02]  /*3610*/  ISETP.GT.AND P6, PT, R24, 0x68, PT ;  /* 0x000000681800780c */ /* 0x000fe40003fc4270 */
[----:B------:R-:W-:Y:S01]  /*3620*/  FSEL R101, R12, -INF , P3 ;  /* 0xff8000000c657808 */ /* 0x000fe20001800000 */
[----:B------:R-:W-:Y:S01]  /*3630*/  FMUL.FTZ R12, R0, R39 ;  /* 0x00000027000c7220 */ /* 0x000fe20000410000 */
[----:B------:R-:W-:Y:S01]  /*3640*/  FSEL R165, R82, -INF , P6 ;  /* 0xff80000052a57808 */ /* 0x000fe20003000000 */
[----:B------:R-:W1:Y:S01]  /*3650*/  MUFU.TANH R105, R105 ;  /* 0x0000006900697308 */ /* 0x000e620000002400 */
[----:B------:R-:W-:-:S02]  /*3660*/  ISETP.GT.AND P3, PT, R24, 0xb1, PT ;  /* 0x000000b11800780c */ /* 0x000fc40003f64270 */
[----:B------:R-:W-:Y:S02]  /*3670*/  FMNMX.FTZ R72, R165, R72, !PT ;  /* 0x00000048a5487209 */ /* 0x000fe40007810000 */
[----:B------:R-:W-:Y:S02]  /*3680*/  FSEL R113, R54, -INF , P3 ;  /* 0xff80000036717808 */ /* 0x000fe40001800000 */
[----:B------:R-:W-:Y:S01]  /*3690*/  FSEL R205, R144, -INF , P3 ;  /* 0xff80000090cd7808 */ /* 0x000fe20001800000 */
[----:B------:R2:W-:Y:S01]  /*36a0*/  MUFU.TANH R26, R75 ;  /* 0x0000004b001a7308 */ /* 0x0005e20000002400 */
[----:B------:R-:W-:Y:S02]  /*36b0*/  ISETP.GT.AND P3, PT, R24, 0xc1, PT ;  /* 0x000000c11800780c */ /* 0x000fe40003f64270 */
[----:B------:R-:W-:Y:S02]  /*36c0*/  FMNMX.FTZ R72, R167, R72, !PT ;  /* 0x00000048a7487209 */ /* 0x000fe40007810000 */
[----:B0-----:R-:W-:-:S02]  /*36d0*/  FSEL R163, R30, -INF , P3 ;  /* 0xff8000001ea37808 */ /* 0x001fc40001800000 */
[----:B------:R-:W-:Y:S01]  /*36e0*/  FMNMX.FTZ R30, R5, R4, !PT ;  /* 0x00000004051e7209 */ /* 0x000fe20007810000 */
[----:B------:R-:W0:Y:S01]  /*36f0*/  MUFU.TANH R109, R138 ;  /* 0x0000008a006d7308 */ /* 0x000e220000002400 */
[----:B--2---:R-:W-:Y:S02]  /*3700*/  FSEL R75, R80, -INF , P6 ;  /* 0xff800000504b7808 */ /* 0x004fe40003000000 */
[----:B------:R-:W-:Y:S02]  /*3710*/  ISETP.GT.AND P6, PT, R24, 0x79, PT ;  /* 0x000000791800780c */ /* 0x000fe40003fc4270 */
[----:B-1----:R-:W-:Y:S02]  /*3720*/  FSEL R69, R105, -INF , P4 ;  /* 0xff80000069457808 */ /* 0x002fe40002000000 */
[----:B------:R-:W-:Y:S01]  /*3730*/  FSEL R177, R91, -INF , P6 ;  /* 0xff8000005bb17808 */ /* 0x000fe20003000000 */
[----:B------:R-:W1:Y:S01]  /*3740*/  MUFU.TANH R142, R142 ;  /* 0x0000008e008e7308 */ /* 0x000e620000002400 */
[----:B------:R-:W-:Y:S01]  /*3750*/  FSEL R91, R64, -INF , P2 ;  /* 0xff800000405b7808 */ /* 0x000fe20001000000 */
[----:B------:R-:W-:Y:S01]  /*3760*/  FMUL.FTZ R64, R0, R33 ;  /* 0x0000002100407220 */ /* 0x000fe20000410000 */
[----:B------:R-:W-:-:S02]  /*3770*/  ISETP.GT.AND P2, PT, R24, 0x99, PT ;  /* 0x000000991800780c */ /* 0x000fc40003f44270 */
[----:B------:R-:W-:Y:S02]  /*3780*/  ISETP.GT.AND P4, PT, R24, 0x70, PT ;  /* 0x000000701800780c */ /* 0x000fe40003f84270 */
[----:B------:R-:W-:Y:S01]  /*3790*/  FSEL R31, R10, -INF , P2 ;  /* 0xff8000000a1f7808 */ /* 0x000fe20001000000 */
[----:B------:R-:W2:Y:S01]  /*37a0*/  MUFU.TANH R86, R86 ;  /* 0x0000005600567308 */ /* 0x000ea20000002400 */
[----:B------:R-:W-:Y:S01]  /*37b0*/  FSEL R193, R193, -INF , P2 ;  /* 0xff800000c1c17808 */ /* 0x000fe20001000000 */
[----:B------:R-:W-:Y:S01]  /*37c0*/  FMUL.FTZ R10, R0, R35 ;  /* 0x00000023000a7220 */ /* 0x000fe20000410000 */
[----:B------:R-:W-:Y:S02]  /*37d0*/  ISETP.GT.AND P2, PT, R24, 0xb0, PT ;  /* 0x000000b01800780c */ /* 0x000fe40003f44270 */
[----:B------:R-:W-:Y:S02]  /*37e0*/  FMNMX.FTZ R30, R7, R30, !PT ;  /* 0x0000001e071e7209 */ /* 0x000fe40007810000 */
[----:B0-----:R-:W-:Y:S01]  /*37f0*/  FSEL R109, R109, -INF , P2 ;  /* 0xff8000006d6d7808 */ /* 0x001fe20001000000 */
[----:B------:R-:W0:Y:S01]  /*3800*/  MUFU.TANH R32, R32 ;  /* 0x0000002000207308 */ /* 0x000e220000002400 */
[----:B-1----:R-:W-:-:S02]  /*3810*/  FSEL R203, R142, -INF , P2 ;  /* 0xff8000008ecb7808 */ /* 0x002fc40001000000 */
[----:B------:R-:W-:-:S05]  /*3820*/  ISETP.GT.AND P2, PT, R24, 0xc8, PT ;  /* 0x000000c81800780c */ /* 0x000fca0003f44270 */
[----:B------:R-:W1:Y:S01]  /*3830*/  MUFU.TANH R84, R84 ;  /* 0x0000005400547308 */ /* 0x000e620000002400 */
[----:B--2---:R-:W-:-:S04]  /*3840*/  FSEL R171, R86, -INF , P4 ;  /* 0xff80000056ab7808 */ /* 0x004fc80002000000 */
[----:B------:R-:W-:-:S03]  /*3850*/  FMNMX.FTZ R72, R171, R72, !PT ;  /* 0x00000048ab487209 */ /* 0x000fc60007810000 */
[----:B------:R-:W2:Y:S01]  /*3860*/  MUFU.TANH R89, R89 ;  /* 0x0000005900597308 */ /* 0x000ea20000002400 */
[----:B0-----:R-:W-:Y:S02]  /*3870*/  FSEL R169, R32, -INF , P2 ;  /* 0xff80000020a97808 */ /* 0x001fe40001000000 */
[----:B------:R-:W-:Y:S02]  /*3880*/  FMNMX.FTZ R32, R9, R30, !PT ;  /* 0x0000001e09207209 */ /* 0x000fe40007810000 */
[----:B------:R-:W-:Y:S02]  /*3890*/  FMNMX.FTZ R72, R173, R72, !PT ;  /* 0x00000048ad487209 */ /* 0x000fe40007810000 */
[----:B------:R-:W-:Y:S01]  /*38a0*/  FMNMX.FTZ R32, R11, R32, !PT ;  /* 0x000000200b207209 */ /* 0x000fe20007810000 */
[----:B------:R-:W0:Y:S01]  /*38b0*/  MUFU.TANH R34, R34 ;  /* 0x0000002200227308 */ /* 0x000e220000002400 */
[----:B------:R-:W-:Y:S02]  /*38c0*/  FMNMX.FTZ R72, R175, R72, !PT ;  /* 0x00000048af487209 */ /* 0x000fe40007810000 */
[----:B------:R-:W-:-:S02]  /*38d0*/  FMNMX.FTZ R32, R13, R32, !PT ;  /* 0x000000200d207209 */ /* 0x000fc40007810000 */
[----:B-1----:R-:W-:Y:S02]  /*38e0*/  FSEL R79, R84, -INF , P4 ;  /* 0xff800000544f7808 */ /* 0x002fe40002000000 */
[----:B------:R-:W-:Y:S01]  /*38f0*/  FMNMX.FTZ R32, R15, R32, !PT ;  /* 0x000000200f207209 */ /* 0x000fe20007810000 */
[----:B------:R-:W1:Y:S01]  /*3900*/  MUFU.TANH R128, R128 ;  /* 0x0000008000807308 */ /* 0x000e620000002400 */
[C---:B------:R-:W-:Y:S02]  /*3910*/  ISETP.GT.AND P4, PT, R24.reuse, 0x81, PT ;  /* 0x000000811800780c */ /* 0x040fe40003f84270 */
[----:B------:R-:W-:Y:S02]  /*3920*/  FMNMX.FTZ R72, R177, R72, !PT ;  /* 0x00000048b1487209 */ /* 0x000fe40007810000 */
[----:B--2---:R-:W-:Y:S02]  /*3930*/  FSEL R85, R89, -INF , P6 ;  /* 0xff80000059557808 */ /* 0x004fe40003000000 */
[----:B------:R-:W-:Y:S01]  /*3940*/  ISETP.GT.AND P6, PT, R24, 0x90, PT ;  /* 0x000000901800780c */ /* 0x000fe20003fc4270 */
[----:B------:R-:W2:Y:S01]  /*3950*/  MUFU.TANH R68, R68 ;  /* 0x0000004400447308 */ /* 0x000ea20000002400 */
[----:B0-----:R-:W-:-:S02]  /*3960*/  FSEL R215, R34, -INF , P2 ;  /* 0xff80000022d77808 */ /* 0x001fc40001000000 */
[----:B------:R-:W-:Y:S02]  /*3970*/  FMNMX.FTZ R34, R19, R32, !PT ;  /* 0x0000002013227209 */ /* 0x000fe40007810000 */
[----:B------:R-:W-:Y:S02]  /*3980*/  FMNMX.FTZ R72, R179, R72, !PT ;  /* 0x00000048b3487209 */ /* 0x000fe40007810000 */
[----:B------:R-:W-:Y:S01]  /*3990*/  FMNMX.FTZ R34, R21, R34, !PT ;  /* 0x0000002215227209 */ /* 0x000fe20007810000 */
[----:B------:R-:W0:Y:S01]  /*39a0*/  MUFU.TANH R70, R70 ;  /* 0x0000004600467308 */ /* 0x000e220000002400 */
[----:B-1----:R-:W-:Y:S02]  /*39b0*/  FSEL R181, R128, -INF , P4 ;  /* 0xff80000080b57808 */ /* 0x002fe40002000000 */
[----:B------:R-:W-:Y:S02]  /*39c0*/  FMNMX.FTZ R34, R23, R34, !PT ;  /* 0x0000002217227209 */ /* 0x000fe40007810000 */
[----:B------:R-:W-:-:S02]  /*39d0*/  FMNMX.FTZ R72, R181, R72, !PT ;  /* 0x00000048b5487209 */ /* 0x000fc40007810000 */
[----:B------:R-:W-:Y:S01]  /*39e0*/  FMNMX.FTZ R34, R27, R34, !PT ;  /* 0x000000221b227209 */ /* 0x000fe20007810000 */
[----:B------:R-:W1:Y:S01]  /*39f0*/  MUFU.TANH R56, R56 ;  /* 0x0000003800387308 */ /* 0x000e620000002400 */
[----:B--2---:R-:W-:Y:S02]  /*3a00*/  FSEL R95, R68, -INF , P6 ;  /* 0xff800000445f7808 */ /* 0x004fe40003000000 */
[----:B------:R-:W-:Y:S02]  /*3a10*/  FMNMX.FTZ R72, R183, R72, !PT ;  /* 0x00000048b7487209 */ /* 0x000fe40007810000 */
[----:B------:R-:W-:Y:S02]  /*3a20*/  ISETP.GT.AND P2, PT, R24, 0xd9, PT ;  /* 0x000000d91800780c */ /* 0x000fe40003f44270 */
[----:B------:R-:W-:Y:S01]  /*3a30*/  FMNMX.FTZ R72, R185, R72, !PT ;  /* 0x00000048b9487209 */ /* 0x000fe20007810000 */
[----:B------:R-:W2:Y:S01]  /*3a40*/  MUFU.TANH R126, R126 ;  /* 0x0000007e007e7308 */ /* 0x000ea20000002400 */
[----:B0-----:R-:W-:-:S02]  /*3a50*/  FSEL R187, R70, -INF , P6 ;  /* 0xff80000046bb7808 */ /* 0x001fc40003000000 */
[----:B------:R-:W-:Y:S02]  /*3a60*/  ISETP.GT.AND P6, PT, R24, 0xa1, PT ;  /* 0x000000a11800780c */ /* 0x000fe40003fc4270 */
[----:B------:R-:W-:Y:S02]  /*3a70*/  FMNMX.FTZ R72, R187, R72, !PT ;  /* 0x00000048bb487209 */ /* 0x000fe40007810000 */
[----:B------:R-:W-:Y:S01]  /*3a80*/  FSEL R105, R14, -INF , P6 ;  /* 0xff8000000e697808 */ /* 0x000fe20003000000 */
[----:B------:R-:W0:Y:S01]  /*3a90*/  MUFU.TANH R50, R74 ;  /* 0x0000004a00327308 */ /* 0x000e220000002400 */
[----:B------:R-:W-:Y:S01]  /*3aa0*/  FSEL R197, R197, -INF , P6 ;  /* 0xff800000c5c57808 */ /* 0x000fe20003000000 */
[----:B------:R-:W-:Y:S01]  /*3ab0*/  FMUL.FTZ R14, R0, R43 ;  /* 0x0000002b000e7220 */ /* 0x000fe20000410000 */
[----:B------:R-:W-:Y:S02]  /*3ac0*/  ISETP.GT.AND P6, PT, R24, 0xb8, PT ;  /* 0x000000b81800780c */ /* 0x000fe40003fc4270 */
[----:B------:R-:W-:-:S02]  /*3ad0*/  FMNMX.FTZ R72, R189, R72, !PT ;  /* 0x00000048bd487209 */ /* 0x000fc40007810000 */
[----:B-1----:R-:W-:Y:S01]  /*3ae0*/  FSEL R39, R56, -INF , P6 ;  /* 0xff80000038277808 */ /* 0x002fe20003000000 */
[----:B------:R-:W1:Y:S01]  /*3af0*/  MUFU.TANH R136, R136 ;  /* 0x0000008800887308 */ /* 0x000e620000002400 */
[----:B--2---:R-:W-:Y:S01]  /*3b00*/  FSEL R89, R126, -INF , P4 ;  /* 0xff8000007e597808 */ /* 0x004fe20002000000 */
[----:B------:R-:W-:Y:S01]  /*3b10*/  FMUL.FTZ R56, R0, R36 ;  /* 0x0000002400387220 */ /* 0x000fe20000410000 */
[----:B------:R-:W-:Y:S02]  /*3b20*/  ISETP.GT.AND P4, PT, R24, 0x98, PT ;  /* 0x000000981800780c */ /* 0x000fe40003f84270 */
[----:B------:R-:W-:Y:S02]  /*3b30*/  FMNMX.FTZ R36, R45, R34, !PT ;  /* 0x000000222d247209 */ /* 0x000fe40007810000 */
[----:B------:R-:W-:Y:S01]  /*3b40*/  FSEL R97, R48, -INF , P4 ;  /* 0xff80000030617808 */ /* 0x000fe20002000000 */
[----:B------:R-:W2:Y:S01]  /*3b50*/  MUFU.TANH R60, R60 ;  /* 0x0000003c003c7308 */ /* 0x000ea20000002400 */
[----:B0-----:R-:W-:-:S02]  /*3b60*/  FSEL R191, R50, -INF , P4 ;  /* 0xff80000032bf7808 */ /* 0x001fc40002000000 */
[----:B------:R-:W-:Y:S02]  /*3b70*/  FMNMX.FTZ R36, R47, R36, !PT ;  /* 0x000000242f247209 */ /* 0x000fe40007810000 */
[----:B------:R-:W-:Y:S02]  /*3b80*/  ISETP.GT.AND P4, PT, R24, 0xa9, PT ;  /* 0x000000a91800780c */ /* 0x000fe40003f84270 */
[----:B------:R-:W-:Y:S01]  /*3b90*/  FMNMX.FTZ R36, R49, R36, !PT ;  /* 0x0000002431247209 */ /* 0x000fe20007810000 */
[----:B------:R-:W0:Y:S01]  /*3ba0*/  MUFU.TANH R134, R134 ;  /* 0x0000008600867308 */ /* 0x000e220000002400 */
[----:B------:R-:W-:Y:S02]  /*3bb0*/  FSEL R35, R26, -INF , P4 ;  /* 0xff8000001a237808 */ /* 0x000fe40002000000 */
[----:B-1----:R-:W-:Y:S02]  /*3bc0*/  FSEL R201, R136, -INF , P4 ;  /* 0xff80000088c97808 */ /* 0x002fe40002000000 */
[----:B------:R-:W-:-:S02]  /*3bd0*/  FMNMX.FTZ R72, R191, R72, !PT ;  /* 0x00000048bf487209 */ /* 0x000fc40007810000 */
[----:B------:R-:W-:Y:S01]  /*3be0*/  ISETP.GT.AND P4, PT, R24, 0xc0, PT ;  /* 0x000000c01800780c */ /* 0x000fe20003f84270 */
[----:B------:R-:W1:Y:S01]  /*3bf0*/  MUFU.TANH R44, R44 ;  /* 0x0000002c002c7308 */ /* 0x000e620000002400 */
[----:B------:R-:W-:Y:S02]  /*3c00*/  FMNMX.FTZ R36, R51, R36, !PT ;  /* 0x0000002433247209 */ /* 0x000fe40007810000 */
[----:B------:R-:W-:Y:S02]  /*3c10*/  FMNMX.FTZ R72, R193, R72, !PT ;  /* 0x00000048c1487209 */ /* 0x000fe40007810000 */
[----:B--2---:R-:W-:Y:S01]  /*3c20*/  FSEL R211, R60, -INF , P4 ;  /* 0xff8000003cd37808 */ /* 0x004fe20002000000 */
[----:B------:R-:W-:Y:S01]  /*3c30*/  FMUL.FTZ R60, R0, R40 ;  /* 0x00000028003c7220 */ /* 0x000fe20000410000 */
[----:B------:R-:W-:Y:S01]  /*3c40*/  FMNMX.FTZ R40, R53, R36, !PT ;  /* 0x0000002435287209 */ /* 0x000fe20007810000 */
[----:B------:R-:W2:Y:S01]  /*3c50*/  MUFU.TANH R42, R42 ;  /* 0x0000002a002a7308 */ /* 0x000ea20000002400 */
[----:B------:R-:W-:-:S02]  /*3c60*/  FMNMX.FTZ R72, R195, R72, !PT ;  /* 0x00000048c3487209 */ /* 0x000fc40007810000 */
[----:B------:R-:W-:Y:S02]  /*3c70*/  FMNMX.FTZ R40, R55, R40, !PT ;  /* 0x0000002837287209 */ /* 0x000fe40007810000 */
[----:B0-----:R-:W-:Y:S02]  /*3c80*/  FSEL R199, R134, -INF , P5 ;  /* 0xff80000086c77808 */ /* 0x001fe40002800000 */
[----:B------:R-:W-:Y:S01]  /*3c90*/  FMNMX.FTZ R72, R197, R72, !PT ;  /* 0x00000048c5487209 */ /* 0x000fe20007810000 */
[----:B------:R-:W0:Y:S01]  /*3ca0*/  MUFU.TANH R146, R146 ;  /* 0x0000009200927308 */ /* 0x000e220000002400 */
[----:B------:R-:W-:Y:S02]  /*3cb0*/  FMNMX.FTZ R40, R57, R40, !PT ;  /* 0x0000002839287209 */ /* 0x000fe40007810000 */
[----:B------:R-:W-:Y:S02]  /*3cc0*/  FMNMX.FTZ R72, R199, R72, !PT ;  /* 0x00000048c7487209 */ /* 0x000fe40007810000 */
[----:B-1----:R-:W-:-:S02]  /*3cd0*/  FSEL R213, R44, -INF , P3 ;  /* 0xff8000002cd57808 */ /* 0x002fc40001800000 */
[----:B------:R-:W-:Y:S01]  /*3ce0*/  ISETP.GT.AND P3, PT, R24, 0xd8, PT ;  /* 0x000000d81800780c */ /* 0x000fe20003f64270 */
[----:B------:R-:W1:Y:S01]  /*3cf0*/  MUFU.TANH R52, R52 ;  /* 0x0000003400347308 */ /* 0x000e620000002400 */
[----:B------:R-:W-:Y:S02]  /*3d00*/  FMNMX.FTZ R40, R59, R40, !PT ;  /* 0x000000283b287209 */ /* 0x000fe40007810000 */
[----:B------:R-:W-:Y:S02]  /*3d10*/  FMNMX.FTZ R72, R201, R72, !PT ;  /* 0x00000048c9487209 */ /* 0x000fe40007810000 */
[----:B--2---:R-:W-:Y:S02]  /*3d20*/  FSEL R225, R42, -INF , P3 ;  /* 0xff8000002ae17808 */ /* 0x004fe40001800000 */
[----:B------:R-:W-:Y:S01]  /*3d30*/  FMNMX.FTZ R42, R61, R40, !PT ;  /* 0x000000283d2a7209 */ /* 0x000fe20007810000 */
[----:B------:R-:W2:Y:S01]  /*3d40*/  MUFU.TANH R58, R58 ;  /* 0x0000003a003a7308 */ /* 0x000ea20000002400 */
[----:B------:R-:W-:-:S02]  /*3d50*/  FMNMX.FTZ R72, R203, R72, !PT ;  /* 0x00000048cb487209 */ /* 0x000fc40007810000 */
[----:B------:R-:W-:Y:S02]  /*3d60*/  FMNMX.FTZ R42, R63, R42, !PT ;  /* 0x0000002a3f2a7209 */ /* 0x000fe40007810000 */
[----:B------:R-:W-:Y:S02]  /*3d70*/  ISETP.GT.AND P5, PT, R24, 0xb9, PT ;  /* 0x000000b91800780c */ /* 0x000fe40003fa4270 */
[----:B0-----:R-:W-:Y:S01]  /*3d80*/  FSEL R207, R146, -INF , P6 ;  /* 0xff80000092cf7808 */ /* 0x001fe20003000000 */
[----:B------:R-:W0:Y:S01]  /*3d90*/  MUFU.TANH R10, R10 ;  /* 0x0000000a000a7308 */ /* 0x000e220000002400 */
[----:B------:R-:W-:Y:S02]  /*3da0*/  FMNMX.FTZ R72, R205, R72, !PT ;  /* 0x00000048cd487209 */ /* 0x000fe40007810000 */
[----:B------:R-:W-:Y:S02]  /*3db0*/  FMNMX.FTZ R42, R65, R42, !PT ;  /* 0x0000002a412a7209 */ /* 0x000fe40007810000 */
[----:B-1----:R-:W-:-:S02]  /*3dc0*/  FSEL R209, R52, -INF , P5 ;  /* 0xff80000034d17808 */ /* 0x002fc40002800000 */
[----:B------:R-:W-:Y:S01]  /*3dd0*/  FMNMX.FTZ R72, R207, R72, !PT ;  /* 0x00000048cf487209 */ /* 0x000fe20007810000 */
[----:B------:R-:W1:Y:S01]  /*3de0*/  MUFU.TANH R28, R28 ;  /* 0x0000001c001c7308 */ /* 0x000e620000002400 */
[----:B------:R-:W-:Y:S02]  /*3df0*/  FMNMX.FTZ R42, R67, R42, !PT ;  /* 0x0000002a432a7209 */ /* 0x000fe40007810000 */
[----:B------:R-:W-:Y:S02]  /*3e00*/  FMNMX.FTZ R72, R209, R72, !PT ;  /* 0x00000048d1487209 */ /* 0x000fe40007810000 */
[----:B------:R-:W-:Y:S02]  /*3e10*/  FMNMX.FTZ R42, R69, R42, !PT ;  /* 0x0000002a452a7209 */ /* 0x000fe40007810000 */
[----:B------:R-:W-:Y:S01]  /*3e20*/  FMNMX.FTZ R72, R211, R72, !PT ;  /* 0x00000048d3487209 */ /* 0x000fe20007810000 */
[----:B------:R-:W3:Y:S01]  /*3e30*/  MUFU.TANH R38, R38 ;  /* 0x0000002600267308 */ /* 0x000ee20000002400 */
[----:B------:R-:W-:-:S02]  /*3e40*/  FMNMX.FTZ R42, R71, R42, !PT ;  /* 0x0000002a472a7209 */ /* 0x000fc40007810000 */
[----:B------:R-:W-:Y:S02]  /*3e50*/  ISETP.GT.AND P6, PT, R24, 0xc9, PT ;  /* 0x000000c91800780c */ /* 0x000fe40003fc4270 */
[----:B------:R-:W-:Y:S02]  /*3e60*/  FMNMX.FTZ R72, R213, R72, !PT ;  /* 0x00000048d5487209 */ /* 0x000fe40007810000 */
[----:B------:R-:W-:Y:S01]  /*3e70*/  FMNMX.FTZ R42, R73, R42, !PT ;  /* 0x0000002a492a7209 */ /* 0x000fe20007810000 */
[----:B------:R-:W4:Y:S01]  /*3e80*/  MUFU.TANH R12, R12 ;  /* 0x0000000c000c7308 */ /* 0x000f220000002400 */
[----:B--2---:R-:W-:Y:S01]  /*3e90*/  FSEL R43, R58, -INF , P5 ;  /* 0xff8000003a2b7808 */ /* 0x004fe20002800000 */
[----:B------:R-:W-:Y:S01]  /*3ea0*/  FMUL.FTZ R58, R0, R41 ;  /* 0x00000029003a7220 */ /* 0x000fe20000410000 */
[----:B------:R-:W-:Y:S02]  /*3eb0*/  ISETP.GT.AND P5, PT, R24, 0xd0, PT ;  /* 0x000000d01800780c */ /* 0x000fe40003fa4270 */
[----:B0-----:R-:W-:-:S02]  /*3ec0*/  FSEL R217, R10, -INF , P6 ;  /* 0xff8000000ad97808 */ /* 0x001fc40003000000 */
[----:B------:R-:W-:Y:S01]  /*3ed0*/  FMNMX.FTZ R72, R215, R72, !PT ;  /* 0x00000048d7487209 */ /* 0x000fe20007810000 */
[----:B------:R-:W0:Y:S01]  /*3ee0*/  MUFU.TANH R14, R14 ;  /* 0x0000000e000e7308 */ /* 0x000e220000002400 */
[----:B------:R-:W-:Y:S02]  /*3ef0*/  FMNMX.FTZ R42, R75, R42, !PT ;  /* 0x0000002a4b2a7209 */ /* 0x000fe40007810000 */
[----:B-1----:R-:W-:Y:S02]  /*3f00*/  FSEL R157, R28, -INF , P4 ;  /* 0xff8000001c9d7808 */ /* 0x002fe40002000000 */
[----:B------:R-:W-:Y:S02]  /*3f10*/  ISETP.GT.AND P4, PT, R24, 0xd1, PT ;  /* 0x000000d11800780c */ /* 0x000fe40003f84270 */
[----:B---3--:R-:W-:Y:S01]  /*3f20*/  FSEL R219, R38, -INF , P5 ;  /* 0xff80000026db7808 */ /* 0x008fe20002800000 */
[----:B------:R-:W-:Y:S01]  /*3f30*/  MUFU.TANH R64, R64 ;  /* 0x0000004000407308 */ /* 0x000fe20000002400 */
[----:B------:R-:W-:-:S02]  /*3f40*/  FMNMX.FTZ R72, R217, R72, !PT ;  /* 0x00000048d9487209 */ /* 0x000fc40007810000 */
[----:B------:R-:W-:Y:S02]  /*3f50*/  FMNMX.FTZ R46, R77, R42, !PT ;  /* 0x0000002a4d2e7209 */ /* 0x000fe40007810000 */
[----:B----4-:R-:W-:Y:S02]  /*3f60*/  FSEL R221, R12, -INF , P4 ;  /* 0xff8000000cdd7808 */ /* 0x010fe40002000000 */
[----:B------:R-:W-:Y:S01]  /*3f70*/  FMNMX.FTZ R72, R219, R72, !PT ;  /* 0x00000048db487209 */ /* 0x000fe20007810000 */
[----:B------:R-:W-:Y:S01]  /*3f80*/  MUFU.TANH R56, R56 ;  /* 0x0000003800387308 */ /* 0x000fe20000002400 */
[----:B------:R-:W-:Y:S02]  /*3f90*/  FMNMX.FTZ R46, R79, R46, !PT ;  /* 0x0000002e4f2e7209 */ /* 0x000fe40007810000 */
[----:B------:R-:W-:Y:S02]  /*3fa0*/  FMNMX.FTZ R72, R221, R72, !PT ;  /* 0x00000048dd487209 */ /* 0x000fe40007810000 */
[----:B------:R-:W-:-:S02]  /*3fb0*/  FMNMX.FTZ R46, R81, R46, !PT ;  /* 0x0000002e512e7209 */ /* 0x000fc40007810000 */
[----:B0-----:R-:W-:Y:S01]  /*3fc0*/  FSEL R223, R14, -INF , P2 ;  /* 0xff8000000edf7808 */ /* 0x001fe20001000000 */
[----:B------:R-:W0:Y:S01]  /*3fd0*/  MUFU.TANH R62, R62 ;  /* 0x0000003e003e7308 */ /* 0x000e220000002400 */
[----:B------:R-:W-:Y:S02]  /*3fe0*/  FMNMX.FTZ R72, R225, R72, !PT ;  /* 0x00000048e1487209 */ /* 0x000fe40007810000 */
[----:B------:R-:W-:Y:S02]  /*3ff0*/  FMNMX.FTZ R46, R83, R46, !PT ;  /* 0x0000002e532e7209 */ /* 0x000fe40007810000 */
[----:B------:R-:W-:Y:S02]  /*4000*/  FMNMX.FTZ R72, R223, R72, !PT ;  /* 0x00000048df487209 */ /* 0x000fe40007810000 */
[----:B------:R-:W-:Y:S01]  /*4010*/  FMNMX.FTZ R46, R85, R46, !PT ;  /* 0x0000002e552e7209 */ /* 0x000fe20007810000 */
[----:B------:R-:W1:Y:S02]  /*4020*/  MUFU.TANH R60, R60 ;  /* 0x0000003c003c7308 */ /* 0x000e640000002400 */
[----:B------:R-:W2:Y:S01]  /*4030*/  SHFL.BFLY PT, R99, R72, 0x2, 0x1f ;  /* 0x0c401f0048637f89 */ /* 0x000ea200000e0000 */
[----:B------:R-:W-:-:S04]  /*4040*/  FMNMX.FTZ R46, R87, R46, !PT ;  /* 0x0000002e572e7209 */ /* 0x000fc80007810000 */
[----:B------:R-:W-:Y:S01]  /*4050*/  FMNMX.FTZ R46, R89, R46, !PT ;  /* 0x0000002e592e7209 */ /* 0x000fe20007810000 */
[----:B------:R-:W3:Y:S03]  /*4060*/  MUFU.TANH R58, R58 ;  /* 0x0000003a003a7308 */ /* 0x000ee60000002400 */
[----:B------:R-:W-:-:S04]  /*4070*/  FMNMX.FTZ R46, R91, R46, !PT ;  /* 0x0000002e5b2e7209 */ /* 0x000fc80007810000 */
[----:B------:R-:W-:-:S04]  /*4080*/  FMNMX.FTZ R50, R93, R46, !PT ;  /* 0x0000002e5d327209 */ /* 0x000fc80007810000 */
[----:B------:R-:W-:-:S04]  /*4090*/  FMNMX.FTZ R50, R95, R50, !PT ;  /* 0x000000325f327209 */ /* 0x000fc80007810000 */
[----:B------:R-:W-:Y:S02]  /*40a0*/  FMNMX.FTZ R50, R29, R50, !PT ;  /* 0x000000321d327209 */ /* 0x000fe40007810000 */
[----:B--2---:R-:W-:Y:S02]  /*40b0*/  FMNMX.FTZ R10, R72, R99, !PT ;  /* 0x00000063480a7209 */ /* 0x004fe40007810000 */
[----:B------:R-:W-:-:S03]  /*40c0*/  FMNMX.FTZ R50, R97, R50, !PT ;  /* 0x0000003261327209 */ /* 0x000fc60007810000 */
[----:B------:R-:W2:Y:S01]  /*40d0*/  SHFL.BFLY PT, R99, R10, 0x1, 0x1f ;  /* 0x0c201f000a637f89 */ /* 0x000ea200000e0000 */
[----:B------:R-:W-:-:S04]  /*40e0*/  FMNMX.FTZ R52, R31, R50, !PT ;  /* 0x000000321f347209 */ /* 0x000fc80007810000 */
[----:B------:R-:W-:-:S04]  /*40f0*/  FMNMX.FTZ R52, R101, R52, !PT ;  /* 0x0000003465347209 */ /* 0x000fc80007810000 */
[----:B------:R-:W-:-:S04]  /*4100*/  FMNMX.FTZ R52, R105, R52, !PT ;  /* 0x0000003469347209 */ /* 0x000fc80007810000 */
[----:B------:R-:W-:-:S04]  /*4110*/  FMNMX.FTZ R52, R107, R52, !PT ;  /* 0x000000346b347209 */ /* 0x000fc80007810000 */
[----:B------:R-:W-:-:S04]  /*4120*/  FMNMX.FTZ R54, R35, R52, !PT ;  /* 0x0000003423367209 */ /* 0x000fc80007810000 */
[----:B------:R-:W-:Y:S02]  /*4130*/  FMNMX.FTZ R54, R109, R54, !PT ;  /* 0x000000366d367209 */ /* 0x000fe40007810000 */
[----:B--2---:R-:W-:Y:S02]  /*4140*/  FMNMX.FTZ R99, R10, R99, !PT ;  /* 0x000000630a637209 */ /* 0x004fe40007810000 */
[----:B------:R-:W-:Y:S02]  /*4150*/  FMNMX.FTZ R54, R113, R54, !PT ;  /* 0x0000003671367209 */ /* 0x000fe40007810000 */
[C---:B------:R-:W-:Y:S01]  /*4160*/  FSETP.NEU.FTZ.AND P0, PT, R99.reuse, -INF , PT ;  /* 0xff8000006300780b */ /* 0x040fe20003f1d000 */
[----:B------:R-:W-:Y:S01]  /*4170*/  FFMA.FTZ R38, R99, R98, -8 ;  /* 0xc100000063267423 */ /* 0x000fe20000010062 */
[----:B------:R-:W-:-:S04]  /*4180*/  FMNMX.FTZ R54, R39, R54, !PT ;  /* 0x0000003627367209 */ /* 0x000fc80007810000 */
[----:B------:R-:W-:Y:S02]  /*4190*/  FMNMX.FTZ R66, R43, R54, !PT ;  /* 0x000000362b427209 */ /* 0x000fe40007810000 */
[----:B------:R-:W-:Y:S02]  /*41a0*/  FSEL R38, R38, RZ, P0 ;  /* 0x000000ff26267208 */ /* 0x000fe40000000000 */
[----:B------:R-:W-:Y:S02]  /*41b0*/  FMNMX.FTZ R66, R157, R66, !PT ;  /* 0x000000429d427209 */ /* 0x000fe40007810000 */
[----:B------:R-:W-:Y:S01]  /*41c0*/  ISETP.NE.AND P0, PT, R140, RZ, PT ;  /* 0x000000ff8c00720c */ /* 0x000fe20003f05270 */
[--C-:B------:R-:W-:Y:S01]  /*41d0*/  FFMA.FTZ R147, R147, R98, -R38.reuse ;  /* 0x0000006293937223 */ /* 0x100fe20000010826 */
[----:B------:R-:W-:Y:S01]  /*41e0*/  FMNMX.FTZ R66, R163, R66, !PT ;  /* 0x00000042a3427209 */ /* 0x000fe20007810000 */
[-CC-:B------:R-:W-:Y:S01]  /*41f0*/  FFMA.FTZ R151, R151, R98.reuse, -R38.reuse ;  /* 0x0000006297977223 */ /* 0x180fe20000010826 */
[--C-:B------:R-:W-:Y:S01]  /*4200*/  FFMA.FTZ R12, R131, R98, -R38.reuse ;  /* 0x00000062830c7223 */ /* 0x100fe20000010826 */
[----:B------:R2:W-:Y:S01]  /*4210*/  MUFU.EX2 R32, R147 ;  /* 0x0000009300207308 */ /* 0x0005e20000000800 */
[----:B------:R-:W-:Y:S01]  /*4220*/  FMNMX.FTZ R66, R169, R66, !PT ;  /* 0x00000042a9427209 */ /* 0x000fe20007810000 */
[-CC-:B------:R-:W-:Y:S01]  /*4230*/  FFMA.FTZ R131, R155, R98.reuse, -R38.reuse ;  /* 0x000000629b837223 */ /* 0x180fe20000010826 */
[----:B0-----:R-:W-:Y:S01]  /*4240*/  FSEL R155, R62, -INF , P4 ;  /* 0xff8000003e9b7808 */ /* 0x001fe20002000000 */
[-CC-:B------:R-:W-:Y:S01]  /*4250*/  FFMA.FTZ R37, R129, R98.reuse, -R38.reuse ;  /* 0x0000006281257223 */ /* 0x180fe20000010826 */
[-CC-:B------:R-:W-:Y:S01]  /*4260*/  FFMA.FTZ R129, R161, R98.reuse, -R38.reuse ;  /* 0x00000062a1817223 */ /* 0x180fe20000010826 */
[----:B-1----:R-:W-:Y:S01]  /*4270*/  FSEL R161, R60, -INF , P3 ;  /* 0xff8000003ca17808 */ /* 0x002fe20001800000 */
[-CC-:B------:R-:W-:Y:S01]  /*4280*/  FFMA.FTZ R41, R133, R98.reuse, -R38.reuse ;  /* 0x0000006285297223 */ /* 0x180fe20000010826 */
[----:B------:R0:W-:Y:S01]  /*4290*/  MUFU.EX2 R34, R151 ;  /* 0x0000009700227308 */ /* 0x0001e20000000800 */
[----:B--2---:R-:W-:Y:S01]  /*42a0*/  FSEL R147, R64, -INF , P6 ;  /* 0xff80000040937808 */ /* 0x004fe20003000000 */
[-CC-:B------:R-:W-:Y:S01]  /*42b0*/  FFMA.FTZ R133, R173, R98.reuse, -R38.reuse ;  /* 0x00000062ad857223 */ /* 0x180fe20000010826 */
[----:B---3--:R-:W-:Y:S01]  /*42c0*/  FSEL R173, R58, -INF , P2 ;  /* 0xff8000003aad7808 */ /* 0x008fe20001000000 */
[--C-:B------:R-:W-:Y:S01]  /*42d0*/  FFMA.FTZ R28, R117, R98, -R38.reuse ;  /* 0x00000062751c7223 */ /* 0x100fe20000010826 */
[----:B------:R-:W-:Y:S01]  /*42e0*/  FMNMX.FTZ R66, R147, R66, !PT ;  /* 0x0000004293427209 */ /* 0x000fe20007810000 */
[-CC-:B------:R-:W-:Y:S01]  /*42f0*/  FFMA.FTZ R117, R123, R98.reuse, -R38.reuse ;  /* 0x000000627b757223 */ /* 0x180fe20000010826 */
[-CC-:B------:R-:W-:Y:S01]  /*4300*/  FFMA.FTZ R123, R103, R98.reuse, -R38.reuse ;  /* 0x00000062677b7223 */ /* 0x180fe20000010826 */
[-CC-:B------:R-:W-:Y:S01]  /*4310*/  FFMA.FTZ R10, R125, R98.reuse, -R38.reuse ;  /* 0x000000627d0a7223 */ /* 0x180fe20000010826 */
[----:B0-----:R-:W-:Y:S01]  /*4320*/  FSEL R151, R56, -INF , P5 ;  /* 0xff80000038977808 */ /* 0x001fe20002800000 */
[-CC-:B------:R-:W-:Y:S01]  /*4330*/  FFMA.FTZ R33, R6, R98.reuse, -R38.reuse ;  /* 0x0000006206217223 */ /* 0x180fe20000010826 */
[-CC-:B------:R-:W-:Y:S01]  /*4340*/  FFMA.FTZ R6, R127, R98.reuse, -R38.reuse ;  /* 0x000000627f067223 */ /* 0x180fe20000010826 */
[--C-:B------:R-:W-:Y:S01]  /*4350*/  FFMA.FTZ R179, R179, R98, -R38.reuse ;  /* 0x00000062b3b37223 */ /* 0x100fe20000010826 */
[----:B------:R-:W-:Y:S01]  /*4360*/  FMNMX.FTZ R66, R151, R66, !PT ;  /* 0x0000004297427209 */ /* 0x000fe20007810000 */
[----:B------:R-:W-:Y:S01]  /*4370*/  MUFU.EX2 R10, R10 ;  /* 0x0000000a000a7308 */ /* 0x000fe20000000800 */
[-CC-:B------:R-:W-:Y:S01]  /*4380*/  FFMA.FTZ R121, R121, R98.reuse, -R38.reuse ;  /* 0x0000006279797223 */ /* 0x180fe20000010826 */
[--C-:B------:R-:W-:Y:S01]  /*4390*/  FFMA.FTZ R149, R149, R98, -R38.reuse ;  /* 0x0000006295957223 */ /* 0x100fe20000010826 */
[----:B------:R-:W-:Y:S01]  /*43a0*/  FMNMX.FTZ R66, R155, R66, !PT ;  /* 0x000000429b427209 */ /* 0x000fe20007810000 */
        /* <DEDUP_REMOVED lines=10> */
[-CC-:B------:R-:W-:Y:S01]  /*4450*/  FFMA.FTZ R125, R137, R98.reuse, -R38.reuse ;  /* 0x00000062897d7223 */ /* 0x180fe20000010826 */
[-CC-:B------:R-:W-:Y:S01]  /*4460*/  FFMA.FTZ R26, R141, R98.reuse, -R38.reuse ;  /* 0x000000628d1a7223 */ /* 0x180fe20000010826 */
[----:B------:R-:W0:Y:S01]  /*4470*/  SHFL.BFLY PT, R103, R66, 0x2, 0x1f ;  /* 0x0c401f0042677f89 */ /* 0x000e2200000e0000 */
[----:B------:R-:W-:Y:S01]  /*4480*/  MUFU.EX2 R6, R6 ;  /* 0x0000000600067308 */ /* 0x000fe20000000800 */
[-CC-:B------:R-:W-:Y:S01]  /*4490*/  FFMA.FTZ R24, R143, R98.reuse, -R38.reuse ;  /* 0x000000628f187223 */ /* 0x180fe20000010826 */
[-CC-:B------:R-:W-:Y:S01]  /*44a0*/  FFMA.FTZ R119, R145, R98.reuse, -R38.reuse ;  /* 0x0000006291777223 */ /* 0x180fe20000010826 */
[-CC-:B------:R-:W-:Y:S01]  /*44b0*/  FFMA.FTZ R44, R165, R98.reuse, -R38.reuse ;  /* 0x00000062a52c7223 */ /* 0x180fe20000010826 */
[-CC-:B------:R-:W-:Y:S01]  /*44c0*/  FFMA.FTZ R135, R167, R98.reuse, -R38.reuse ;  /* 0x00000062a7877223 */ /* 0x180fe20000010826 */
[-CC-:B------:R-:W-:Y:S01]  /*44d0*/  FFMA.FTZ R48, R175, R98.reuse, -R38.reuse ;  /* 0x00000062af307223 */ /* 0x180fe20000010826 */
[-CC-:B------:R-:W-:Y:S01]  /*44e0*/  FFMA.FTZ R139, R177, R98.reuse, -R38.reuse ;  /* 0x00000062b18b7223 */ /* 0x180fe20000010826 */
[-CC-:B------:R-:W-:Y:S01]  /*44f0*/  FFMA.FTZ R111, R111, R98.reuse, -R38.reuse ;  /* 0x000000626f6f7223 */ /* 0x180fe20000010826 */
        /* <DEDUP_REMOVED lines=8> */
[----:B------:R-:W1:Y:S01]  /*4580*/  MUFU.EX2 R37, R37 ;  /* 0x0000002500257308 */ /* 0x000e620000000800 */
[-CC-:B------:R-:W-:Y:S01]  /*4590*/  FFMA.FTZ R56, R195, R98.reuse, -R38.reuse ;  /* 0x00000062c3387223 */ /* 0x180fe20000010826 */
[-CC-:B------:R-:W-:Y:S01]  /*45a0*/  FFMA.FTZ R58, R199, R98.reuse, -R38.reuse ;  /* 0x00000062c73a7223 */ /* 0x180fe20000010826 */
[-CC-:B------:R-:W-:Y:S01]  /*45b0*/  FFMA.FTZ R60, R203, R98.reuse, -R38.reuse ;  /* 0x00000062cb3c7223 */ /* 0x180fe20000010826 */
[-CC-:B------:R-:W-:Y:S01]  /*45c0*/  FFMA.FTZ R62, R207, R98.reuse, -R38.reuse ;  /* 0x00000062cf3e7223 */ /* 0x180fe20000010826 */
[-CC-:B------:R-:W-:Y:S01]  /*45d0*/  FFMA.FTZ R165, R209, R98.reuse, -R38.reuse ;  /* 0x00000062d1a57223 */ /* 0x180fe20000010826 */
[-CC-:B------:R-:W-:Y:S01]  /*45e0*/  FFMA.FTZ R64, R211, R98.reuse, -R38.reuse ;  /* 0x00000062d3407223 */ /* 0x180fe20000010826 */
[----:B0-----:R-:W-:Y:S01]  /*45f0*/  FMNMX.FTZ R70, R66, R103, !PT ;  /* 0x0000006742467209 */ /* 0x001fe20007810000 */
[----:B------:R-:W-:Y:S01]  /*4600*/  MUFU.EX2 R30, R121 ;  /* 0x00000079001e7308 */ /* 0x000fe20000000800 */
[-CC-:B------:R-:W-:Y:S01]  /*4610*/  FFMA.FTZ R167, R213, R98.reuse, -R38.reuse ;  /* 0x00000062d5a77223 */ /* 0x180fe20000010826 */
[-CC-:B------:R-:W-:Y:S01]  /*4620*/  FFMA.FTZ R66, R215, R98.reuse, -R38.reuse ;  /* 0x00000062d7427223 */ /* 0x180fe20000010826 */
[-CC-:B------:R-:W-:Y:S01]  /*4630*/  FFMA.FTZ R68, R219, R98.reuse, -R38.reuse ;  /* 0x00000062db447223 */ /* 0x180fe20000010826 */
[----:B------:R-:W0:Y:S01]  /*4640*/  SHFL.BFLY PT, R103, R70, 0x1, 0x1f ;  /* 0x0c201f0046677f89 */ /* 0x000e2200000e0000 */
[-CC-:B------:R-:W-:Y:S01]  /*4650*/  FFMA.FTZ R175, R221, R98.reuse, -R38.reuse ;  /* 0x00000062ddaf7223 */ /* 0x180fe20000010826 */
[----:B------:R-:W-:-:S02]  /*4660*/  FFMA.FTZ R177, R223, R98, -R38 ;  /* 0x00000062dfb17223 */ /* 0x000fc40000010826 */
[----:B------:R2:W3:Y:S08]  /*4670*/  MUFU.EX2 R121, R149 ;  /* 0x0000009500797308 */ /* 0x0004f00000000800 */
[----:B------:R4:W-:Y:S01]  /*4680*/  MUFU.EX2 R36, R153 ;  /* 0x0000009900247308 */ /* 0x0009e20000000800 */
[----:B--2---:R-:W-:-:S07]  /*4690*/  FFMA.FTZ R149, R197, R98, -R38 ;  /* 0x00000062c5957223 */ /* 0x004fce0000010826 */
[----:B------:R2:W-:Y:S01]  /*46a0*/  MUFU.EX2 R40, R159 ;  /* 0x0000009f00287308 */ /* 0x0005e20000000800 */
[--C-:B----4-:R-:W-:Y:S01]  /*46b0*/  FFMA.FTZ R153, R201, R98, -R38.reuse ;  /* 0x00000062c9997223 */ /* 0x110fe20000010826 */
[----:B-1----:R-:W-:Y:S02]  /*46c0*/  F2FP.SATFINITE.E4M3.F32.PACK_AB_MERGE_C R201, R37, R6, RZ ;  /* 0x0000000625c9723e */ /* 0x002fe400048070ff */
[----:B0-----:R-:W-:Y:S01]  /*46d0*/  FMNMX.FTZ R103, R70, R103, !PT ;  /* 0x0000006746677209 */ /* 0x001fe20007810000 */
[--C-:B------:R-:W-:Y:S01]  /*46e0*/  FFMA.FTZ R70, R225, R98, -R38.reuse ;  /* 0x00000062e1467223 */ /* 0x100fe20000010826 */
[----:B---3--:R-:W-:Y:S02]  /*46f0*/  F2FP.SATFINITE.E4M3.F32.PACK_AB_MERGE_C R209, R121, R32, RZ ;  /* 0x0000002079d1723e */ /* 0x008fe400048070ff */
[C---:B------:R-:W-:Y:S01]  /*4700*/  FSETP.NEU.FTZ.AND P2, PT, R103.reuse, -INF , PT ;  /* 0xff8000006700780b */ /* 0x040fe20003f5d000 */
[-C--:B------:R-:W-:Y:S01]  /*4710*/  FFMA.FTZ R72, R103, R98.reuse, -8 ;  /* 0xc100000067487423 */ /* 0x080fe20000010062 */
[----:B------:R0:W-:Y:S01]  /*4720*/  MUFU.EX2 R42, R171 ;  /* 0x000000ab002a7308 */ /* 0x0001e20000000800 */
[----:B--2---:R-:W-:Y:S01]  /*4730*/  FFMA.FTZ R159, R205, R98, -R38 ;  /* 0x00000062cd9f7223 */ /* 0x004fe20000010826 */
[----:B------:R-:W-:-:S02]  /*4740*/  F2FP.SATFINITE.E4M3.F32.PACK_AB_MERGE_C R201, R33, R10, R201 ;  /* 0x0000000a21c9723e */ /* 0x000fc400048070c9 */
[----:B------:R-:W-:Y:S02]  /*4750*/  FSEL R72, R72, RZ, P2 ;  /* 0x000000ff48487208 */ /* 0x000fe40001000000 */
[----:B------:R-:W-:Y:S02]  /*4760*/  ISETP.GE.AND P2, PT, R22, R17, PT ;  /* 0x000000111600720c */ /* 0x000fe40003f46270 */
[----:B------:R-:W1:Y:S01]  /*4770*/  MUFU.EX2 R12, R12 ;  /* 0x0000000c000c7308 */ /* 0x000e620000000800 */
[-CC-:B------:R-:W-:Y:S01]  /*4780*/  FFMA.FTZ R5, R5, R98.reuse, -R72.reuse ;  /* 0x0000006205057223 */ /* 0x180fe20000010848 */
[-CC-:B------:R-:W-:Y:S01]  /*4790*/  FFMA.FTZ R4, R4, R98.reuse, -R72.reuse ;  /* 0x0000006204047223 */ /* 0x180fe20000010848 */
[-CC-:B------:R-:W-:Y:S01]  /*47a0*/  FFMA.FTZ R76, R7, R98.reuse, -R72.reuse ;  /* 0x00000062074c7223 */ /* 0x180fe20000010848 */
[-CC-:B------:R-:W-:Y:S01]  /*47b0*/  FFMA.FTZ R179, R9, R98.reuse, -R72.reuse ;  /* 0x0000006209b37223 */ /* 0x180fe20000010848 */
[-C--:B------:R-:W-:Y:S01]  /*47c0*/  FFMA.FTZ R7, R11, R98.reuse, -R72 ;  /* 0x000000620b077223 */ /* 0x080fe20000010848 */
[-C--:B0-----:R-:W-:Y:S01]  /*47d0*/  FFMA.FTZ R171, R217, R98.reuse, -R38 ;  /* 0x00000062d9ab7223 */ /* 0x081fe20000010826 */
[-CC-:B------:R-:W-:Y:S01]  /*47e0*/  FFMA.FTZ R38, R13, R98.reuse, -R72.reuse ;  /* 0x000000620d267223 */ /* 0x180fe20000010848 */
[----:B------:R-:W-:Y:S01]  /*47f0*/  MUFU.EX2 R5, R5 ;  /* 0x0000000500057308 */ /* 0x000fe20000000800 */
[-CC-:B------:R-:W-:Y:S01]  /*4800*/  FFMA.FTZ R82, R57, R98.reuse, -R72.reuse ;  /* 0x0000006239527223 */ /* 0x180fe20000010848 */
[-CC-:B------:R-:W-:Y:S01]  /*4810*/  FFMA.FTZ R13, R15, R98.reuse, -R72.reuse ;  /* 0x000000620f0d7223 */ /* 0x180fe20000010848 */
[----:B------:R-:W-:Y:S01]  /*4820*/  FADD.FTZ R57, R10, R33 ;  /* 0x000000210a397221 */ /* 0x000fe20000010000 */
[-CC-:B------:R-:W-:Y:S01]  /*4830*/  FFMA.FTZ R74, R23, R98.reuse, -R72.reuse ;  /* 0x00000062174a7223 */ /* 0x180fe20000010848 */
[-CC-:B------:R-:W-:Y:S01]  /*4840*/  FFMA.FTZ R23, R51, R98.reuse, -R72.reuse ;  /* 0x0000006233177223 */ /* 0x180fe20000010848 */
[-CC-:B------:R-:W-:Y:S01]  /*4850*/  FFMA.FTZ R80, R19, R98.reuse, -R72.reuse ;  /* 0x0000006213507223 */ /* 0x180fe20000010848 */
[----:B------:R-:W-:Y:S01]  /*4860*/  FADD.FTZ R100, R6, R57 ;  /* 0x0000003906647221 */ /* 0x000fe20000010000 */
[----:B------:R-:W0:Y:S01]  /*4870*/  MUFU.EX2 R4, R4 ;  /* 0x0000000400047308 */ /* 0x000e220000000800 */
[-CC-:B------:R-:W-:Y:S01]  /*4880*/  FFMA.FTZ R84, R45, R98.reuse, -R72.reuse ;  /* 0x000000622d547223 */ /* 0x180fe20000010848 */
[-CC-:B------:R-:W-:Y:S01]  /*4890*/  FFMA.FTZ R9, R21, R98.reuse, -R72.reuse ;  /* 0x0000006215097223 */ /* 0x180fe20000010848 */
[----:B------:R-:W-:Y:S01]  /*48a0*/  FFMA.FTZ R45, R59, R98, -R72 ;  /* 0x000000623b2d7223 */ /* 0x000fe20000010848 */
[----:B------:R-:W-:Y:S01]  /*48b0*/  FADD.FTZ R57, R37, R100 ;  /* 0x0000006425397221 */ /* 0x000fe20000010000 */
[----:B------:R-:W-:-:S02]  /*48c0*/  IMAD.U32 R59, RZ, RZ, UR39 ;  /* 0x00000027ff3b7e24 */ /* 0x000fc4000f8e00ff */
[-CC-:B------:R-:W-:Y:S01]  /*48d0*/  FFMA.FTZ R19, R27, R98.reuse, -R72.reuse ;  /* 0x000000621b137223 */ /* 0x180fe20000010848 */
[-CC-:B------:R-:W-:Y:S01]  /*48e0*/  FFMA.FTZ R92, R61, R98.reuse, -R72.reuse ;  /* 0x000000623d5c7223 */ /* 0x180fe20000010848 */
[----:B------:R-:W2:Y:S01]  /*48f0*/  MUFU.EX2 R76, R76 ;  /* 0x0000004c004c7308 */ /* 0x000ea20000000800 */
[----:B-1----:R-:W-:Y:S01]  /*4900*/  FADD.FTZ R100, R12, R57 ;  /* 0x000000390c647221 */ /* 0x002fe20000010000 */
[----:B------:R-:W-:Y:S02]  /*4910*/  @!P1 VIADD R57, R59, 0x2e840 ;  /* 0x0002e8403b399836 */ /* 0x000fe40000000000 */
[-CC-:B------:R-:W-:Y:S01]  /*4920*/  FFMA.FTZ R11, R47, R98.reuse, -R72.reuse ;  /* 0x000000622f0b7223 */ /* 0x180fe20000010848 */
[-CC-:B------:R-:W-:Y:S01]  /*4930*/  FFMA.FTZ R78, R49, R98.reuse, -R72.reuse ;  /* 0x00000062314e7223 */ /* 0x180fe20000010848 */
[-CC-:B------:R-:W-:Y:S01]  /*4940*/  FFMA.FTZ R88, R53, R98.reuse, -R72.reuse ;  /* 0x0000006235587223 */ /* 0x180fe20000010848 */
[-C--:B------:R-:W-:Y:S01]  /*4950*/  FFMA.FTZ R15, R55, R98.reuse, -R72 ;  /* 0x00000062370f7223 */ /* 0x080fe20000010848 */
[----:B------:R-:W-:Y:S01]  /*4960*/  @!P1 PRMT R57, RZ, 0x654, R57 ;  /* 0x00000654ff399816 */ /* 0x000fe20000000039 */
[----:B------:R-:W1:Y:S01]  /*4970*/  MUFU.EX2 R179, R179 ;  /* 0x000000b300b37308 */ /* 0x000e620000000800 */
[----:B0-----:R-:W-:Y:S01]  /*4980*/  FADD.FTZ R51, R5, R4 ;  /* 0x0000000405337221 */ /* 0x001fe20000010000 */
[-CC-:B------:R-:W-:Y:S01]  /*4990*/  FFMA.FTZ R21, R63, R98.reuse, -R72.reuse ;  /* 0x000000623f157223 */ /* 0x180fe20000010848 */
[----:B------:R0:W-:Y:S01]  /*49a0*/  @!P1 SYNCS.ARRIVE.TRANS64.RED.A1T0 RZ, [R57+URZ], RZ ;  /* 0x000000ff39ff99a7 */ /* 0x0001e2000810043f */
[-CC-:B------:R-:W-:Y:S01]  /*49b0*/  FFMA.FTZ R86, R65, R98.reuse, -R72.reuse ;  /* 0x0000006241567223 */ /* 0x180fe20000010848 */
[-CC-:B------:R-:W-:Y:S01]  /*49c0*/  FFMA.FTZ R49, R67, R98.reuse, -R72.reuse ;  /* 0x0000006243317223 */ /* 0x180fe20000010848 */
[-CC-:B------:R-:W-:Y:S01]  /*49d0*/  FFMA.FTZ R102, R69, R98.reuse, -R72.reuse ;  /* 0x0000006245667223 */ /* 0x180fe20000010848 */
[-CC-:B------:R-:W-:Y:S01]  /*49e0*/  FFMA.FTZ R27, R71, R98.reuse, -R72.reuse ;  /* 0x00000062471b7223 */ /* 0x180fe20000010848 */
[----:B------:R-:W3:Y:S01]  /*49f0*/  MUFU.EX2 R7, R7 ;  /* 0x0000000700077308 */ /* 0x000ee20000000800 */
[----:B--2---:R-:W-:Y:S01]  /*4a00*/  FADD.FTZ R96, R76, R51 ;  /* 0x000000334c607221 */ /* 0x004fe20000010000 */
[-CC-:B------:R-:W-:Y:S01]  /*4a10*/  FFMA.FTZ R90, R73, R98.reuse, -R72.reuse ;  /* 0x00000062495a7223 */ /* 0x180fe20000010848 */
[-CC-:B------:R-:W-:Y:S01]  /*4a20*/  FFMA.FTZ R53, R75, R98.reuse, -R72.reuse ;  /* 0x000000624b357223 */ /* 0x180fe20000010848 */
[-CC-:B------:R-:W-:Y:S01]  /*4a30*/  FFMA.FTZ R104, R77, R98.reuse, -R72.reuse ;  /* 0x000000624d687223 */ /* 0x180fe20000010848 */
[-CC-:B------:R-:W-:Y:S01]  /*4a40*/  FFMA.FTZ R47, R79, R98.reuse, -R72.reuse ;  /* 0x000000624f2f7223 */ /* 0x180fe20000010848 */
[-CC-:B------:R-:W-:Y:S01]  /*4a50*/  FFMA.FTZ R94, R81, R98.reuse, -R72.reuse ;  /* 0x00000062515e7223 */ /* 0x180fe20000010848 */
[-C--:B------:R-:W-:Y:S01]  /*4a60*/  FFMA.FTZ R55, R83, R98.reuse, -R72 ;  /* 0x0000006253377223 */ /* 0x080fe20000010848 */
[----:B------:R-:W2:Y:S01]  /*4a70*/  MUFU.EX2 R41, R41 ;  /* 0x0000002900297308 */ /* 0x000ea20000000800 */
[----:B-1----:R-:W-:Y:S01]  /*4a80*/  FADD.FTZ R96, R179, R96 ;  /* 0x00000060b3607221 */ /* 0x002fe20000010000 */
[-CC-:B------:R-:W-:Y:S01]  /*4a90*/  FFMA.FTZ R106, R85, R98.reuse, -R72.reuse ;  /* 0x00000062556a7223 */ /* 0x180fe20000010848 */
[-CC-:B------:R-:W-:Y:S01]  /*4aa0*/  FFMA.FTZ R51, R87, R98.reuse, -R72.reuse ;  /* 0x0000006257337223 */ /* 0x180fe20000010848 */
[-CC-:B------:R-:W-:Y:S01]  /*4ab0*/  FFMA.FTZ R91, R91, R98.reuse, -R72.reuse ;  /* 0x000000625b5b7223 */ /* 0x180fe20000010848 */
[-CC-:B------:R-:W-:Y:S01]  /*4ac0*/  FFMA.FTZ R93, R93, R98.reuse, -R72.reuse ;  /* 0x000000625d5d7223 */ /* 0x180fe20000010848 */
[-CC-:B------:R-:W-:Y:S01]  /*4ad0*/  FFMA.FTZ R95, R95, R98.reuse, -R72.reuse ;  /* 0x000000625f5f7223 */ /* 0x180fe20000010848 */
[-C--:B------:R-:W-:Y:S01]  /*4ae0*/  FFMA.FTZ R97, R97, R98.reuse, -R72 ;  /* 0x0000006261617223 */ /* 0x080fe20000010848 */
[----:B------:R-:W1:Y:S01]  /*4af0*/  MUFU.EX2 R38, R38 ;  /* 0x0000002600267308 */ /* 0x000e620000000800 */
[----:B---3--:R-:W-:Y:S01]  /*4b00*/  FADD.FTZ R59, R7, R96 ;  /* 0x00000060073b7221 */ /* 0x008fe20000010000 */
[-CC-:B------:R-:W-:Y:S01]  /*4b10*/  FFMA.FTZ R96, R89, R98.reuse, -R72.reuse ;  /* 0x0000006259607223 */ /* 0x180fe20000010848 */
[-CC-:B------:R-:W-:Y:S01]  /*4b20*/  FFMA.FTZ R105, R105, R98.reuse, -R72.reuse ;  /* 0x0000006269697223 */ /* 0x180fe20000010848 */
[-CC-:B------:R-:W-:Y:S01]  /*4b30*/  FFMA.FTZ R107, R107, R98.reuse, -R72.reuse ;  /* 0x000000626b6b7223 */ /* 0x180fe20000010848 */
[-CC-:B------:R-:W-:Y:S01]  /*4b40*/  FFMA.FTZ R35, R35, R98.reuse, -R72.reuse ;  /* 0x0000006223237223 */ /* 0x180fe20000010848 */
[-CC-:B------:R-:W-:Y:S01]  /*4b50*/  FFMA.FTZ R109, R109, R98.reuse, -R72.reuse ;  /* 0x000000626d6d7223 */ /* 0x180fe20000010848 */
[-C--:B------:R-:W-:Y:S01]  /*4b60*/  FFMA.FTZ R113, R113, R98.reuse, -R72 ;  /* 0x0000006271717223 */ /* 0x080fe20000010848 */
[----:B------:R-:W3:Y:S01]  /*4b70*/  MUFU.EX2 R14, R14 ;  /* 0x0000000e000e7308 */ /* 0x000ee20000000800 */
[----:B--2---:R-:W-:Y:S01]  /*4b80*/  FADD.FTZ R61, R41, R100 ;  /* 0x00000064293d7221 */ /* 0x004fe20000010000 */
[-CC-:B------:R-:W-:Y:S01]  /*4b90*/  FFMA.FTZ R39, R39, R98.reuse, -R72.reuse ;  /* 0x0000006227277223 */ /* 0x180fe20000010848 */
[-CC-:B------:R-:W-:Y:S01]  /*4ba0*/  FFMA.FTZ R43, R43, R98.reuse, -R72.reuse ;  /* 0x000000622b2b7223 */ /* 0x180fe20000010848 */
[--C-:B------:R-:W-:Y:S01]  /*4bb0*/  FFMA.FTZ R157, R157, R98, -R72.reuse ;  /* 0x000000629d9d7223 */ /* 0x100fe20000010848 */
[----:B------:R-:W-:Y:S01]  /*4bc0*/  F2FP.SATFINITE.E4M3.F32.PACK_AB_MERGE_C R76, R179, R76, RZ ;  /* 0x0000004cb34c723e */ /* 0x000fe200048070ff */
[-CC-:B------:R-:W-:Y:S01]  /*4bd0*/  FFMA.FTZ R163, R163, R98.reuse, -R72.reuse ;  /* 0x00000062a3a37223 */ /* 0x180fe20000010848 */
[-C--:B------:R-:W-:Y:S01]  /*4be0*/  FFMA.FTZ R169, R169, R98.reuse, -R72 ;  /* 0x00000062a9a97223 */ /* 0x080fe20000010848 */
[----:B------:R-:W0:Y:S01]  /*4bf0*/  MUFU.EX2 R13, R13 ;  /* 0x0000000d000d7308 */ /* 0x000e220000000800 */
[----:B-1----:R-:W-:Y:S01]  /*4c00*/  FADD.FTZ R100, R38, R59 ;  /* 0x0000003b26647221 */ /* 0x002fe20000010000 */
[----:B------:R-:W-:Y:S01]  /*4c10*/  F2FP.SATFINITE.E4M3.F32.PACK_AB_MERGE_C R200, R4, R5, R76 ;  /* 0x0000000504c8723e */ /* 0x000fe2000480704c */
[-CC-:B------:R-:W-:Y:S01]  /*4c20*/  FFMA.FTZ R147, R147, R98.reuse, -R72.reuse ;  /* 0x0000006293937223 */ /* 0x180fe20000010848 */
[-CC-:B------:R-:W-:Y:S01]  /*4c30*/  FFMA.FTZ R151, R151, R98.reuse, -R72.reuse ;  /* 0x0000006297977223 */ /* 0x180fe20000010848 */
[-CC-:B------:R-:W-:Y:S01]  /*4c40*/  FFMA.FTZ R155, R155, R98.reuse, -R72.reuse ;  /* 0x000000629b9b7223 */ /* 0x180fe20000010848 */
[----:B------:R-:W-:Y:S01]  /*4c50*/  FFMA.FTZ R161, R161, R98, -R72 ;  /* 0x00000062a1a17223 */ /* 0x000fe20000010848 */
[----:B------:R-:W-:Y:S01]  /*4c60*/  IMAD.MOV.U32 R33, RZ, RZ, R25 ;  /* 0x000000ffff217224 */ /* 0x000fe200078e0019 */
[----:B------:R-:W1:Y:S01]  /*4c70*/  MUFU.EX2 R125, R125 ;  /* 0x0000007d007d7308 */ /* 0x000e620000000800 */
[----:B---3--:R-:W-:Y:S01]  /*4c80*/  FADD.FTZ R108, R14, R61 ;  /* 0x0000003d0e6c7221 */ /* 0x008fe20000010000 */
[-C--:B------:R-:W-:Y:S01]  /*4c90*/  MOV R63, R25.reuse ;  /* 0x00000019003f7202 */ /* 0x080fe20000000f00 */
[--C-:B------:R-:W-:Y:S01]  /*4ca0*/  IMAD.MOV.U32 R65, RZ, RZ, R25.reuse ;  /* 0x000000ffff417224 */ /* 0x100fe200078e0019 */
[----:B------:R-:W-:Y:S01]  /*4cb0*/  MOV R77, R25 ;  /* 0x00000019004d7202 */ /* 0x000fe20000000f00 */
[----:B------:R-:W-:-:S02]  /*4cc0*/  IMAD.MOV.U32 R67, RZ, RZ, R25 ;  /* 0x000000ffff437224 */ /* 0x000fc400078e0019 */
[--C-:B------:R-:W-:Y:S01]  /*4cd0*/  IMAD.MOV.U32 R69, RZ, RZ, R25.reuse ;  /* 0x000000ffff457224 */ /* 0x100fe200078e0019 */
[----:B------:R-:W2:Y:S01]  /*4ce0*/  MUFU.EX2 R80, R80 ;  /* 0x0000005000507308 */ /* 0x000ea20000000800 */
[----:B0-----:R-:W-:Y:S01]  /*4cf0*/  FADD.FTZ R57, R13, R100 ;  /* 0x000000640d397221 */ /* 0x001fe20000010000 */
[--C-:B------:R-:W-:Y:S02]  /*4d00*/  IMAD.MOV.U32 R71, RZ, RZ, R25.reuse ;  /* 0x000000ffff477224 */ /* 0x100fe400078e0019 */
[--C-:B------:R-:W-:Y:S02]  /*4d10*/  IMAD.MOV.U32 R73, RZ, RZ, R25.reuse ;  /* 0x000000ffff497224 */ /* 0x100fe400078e0019 */
[--C-:B------:R-:W-:Y:S02]  /*4d20*/  IMAD.MOV.U32 R75, RZ, RZ, R25.reuse ;  /* 0x000000ffff4b7224 */ /* 0x100fe400078e0019 */
[----:B------:R-:W0:Y:S01]  /*4d30*/  MUFU.EX2 R20, R20 ;  /* 0x0000001400147308 */ /* 0x000e220000000800 */
[C---:B-1----:R-:W-:Y:S01]  /*4d40*/  FADD.FTZ R59, R125.reuse, R108 ;  /* 0x0000006c7d3b7221 */ /* 0x042fe20000010000 */
[----:B------:R-:W-:Y:S01]  /*4d50*/  F2FP.SATFINITE.E4M3.F32.PACK_AB_MERGE_C R203, R125, R14, RZ ;  /* 0x0000000e7dcb723e */ /* 0x000fe200048070ff */
[----:B------:R-:W-:-:S02]  /*4d60*/  IMAD.MOV.U32 R76, RZ, RZ, R25 ;  /* 0x000000ffff4c7224 */ /* 0x000fc400078e0019 */
[----:B------:R-:W-:Y:S01]  /*4d70*/  IMAD.MOV.U32 R79, RZ, RZ, R25 ;  /* 0x000000ffff4f7224 */ /* 0x000fe200078e0019 */
[----:B------:R-:W-:Y:S01]  /*4d80*/  F2FP.SATFINITE.E4M3.F32.PACK_AB_MERGE_C R203, R41, R12, R203 ;  /* 0x0000000c29cb723e */ /* 0x000fe200048070cb */
[----:B------:R-:W-:Y:S01]  /*4d90*/  IMAD.MOV.U32 R41, RZ, RZ, R25 ;  /* 0x000000ffff297224 */ /* 0x000fe200078e0019 */
[----:B------:R-:W1:Y:S01]  /*4da0*/  MUFU.EX2 R9, R9 ;  /* 0x0000000900097308 */ /* 0x000e620000000800 */
[C---:B--2---:R-:W-:Y:S01]  /*4db0*/  FADD.FTZ R100, R80.reuse, R57 ;  /* 0x0000003950647221 */ /* 0x044fe20000010000 */
[----:B------:R-:W-:Y:S01]  /*4dc0*/  F2FP.SATFINITE.E4M3.F32.PACK_AB_MERGE_C R80, R80, R13, RZ ;  /* 0x0000000d5050723e */ /* 0x000fe200048070ff */
[--C-:B------:R-:W-:Y:S02]  /*4dd0*/  IMAD.MOV.U32 R81, RZ, RZ, R25.reuse ;  /* 0x000000ffff517224 */ /* 0x100fe400078e0019 */
[--C-:B------:R-:W-:Y:S01]  /*4de0*/  IMAD.MOV.U32 R83, RZ, RZ, R25.reuse ;  /* 0x000000ffff537224 */ /* 0x100fe200078e0019 */
[----:B------:R-:W-:Y:S01]  /*4df0*/  F2FP.SATFINITE.E4M3.F32.PACK_AB_MERGE_C R202, R38, R7, R80 ;  /* 0x0000000726ca723e */ /* 0x000fe20004807050 */
[----:B------:R-:W-:Y:S01]  /*4e00*/  IMAD.MOV.U32 R38, RZ, RZ, R25 ;  /* 0x000000ffff267224 */ /* 0x000fe200078e0019 */
[----:B------:R-:W2:Y:S01]  /*4e10*/  MUFU.EX2 R111, R111 ;  /* 0x0000006f006f7308 */ /* 0x000ea20000000800 */
[----:B0-----:R-:W-:Y:S01]  /*4e20*/  FADD.FTZ R108, R20, R59 ;  /* 0x0000003b146c7221 */ /* 0x001fe20000010000 */
[----:B------:R-:W-:-:S02]  /*4e30*/  IMAD.MOV.U32 R80, RZ, RZ, R25 ;  /* 0x000000ffff507224 */ /* 0x000fc400078e0019 */
[--C-:B------:R-:W-:Y:S02]  /*4e40*/  IMAD.MOV.U32 R85, RZ, RZ, R25.reuse ;  /* 0x000000ffff557224 */ /* 0x100fe400078e0019 */
[----:B------:R-:W-:Y:S02]  /*4e50*/  IMAD.MOV.U32 R87, RZ, RZ, R25 ;  /* 0x000000ffff577224 */ /* 0x000fe400078e0019 */
[----:B------:R-:W0:Y:S01]  /*4e60*/  MUFU.EX2 R74, R74 ;  /* 0x0000004a004a7308 */ /* 0x000e220000000800 */
[----:B-1----:R-:W-:Y:S01]  /*4e70*/  FADD.FTZ R57, R9, R100 ;  /* 0x0000006409397221 */ /* 0x002fe20000010000 */
[----:B------:R-:W-:-:S06]  /*4e80*/  FFMA.FTZ R100, R29, R98, -R72 ;  /* 0x000000621d647223 */ /* 0x000fcc0000010848 */
[----:B------:R-:W1:Y:S01]  /*4e90*/  MUFU.EX2 R26, R26 ;  /* 0x0000001a001a7308 */ /* 0x000e620000000800 */
[----:B--2---:R-:W-:-:S07]  /*4ea0*/  FADD.FTZ R29, R111, R108 ;  /* 0x0000006c6f1d7221 */ /* 0x004fce0000010000 */
[----:B------:R-:W2:Y:S01]  /*4eb0*/  MUFU.EX2 R19, R19 ;  /* 0x0000001300137308 */ /* 0x000ea20000000800 */
[----:B0-----:R-:W-:Y:S01]  /*4ec0*/  FADD.FTZ R110, R74, R57 ;  /* 0x000000394a6e7221 */ /* 0x001fe20000010000 */
[-CC-:B------:R-:W-:Y:S01]  /*4ed0*/  FFMA.FTZ R57, R31, R98.reuse, -R72.reuse ;  /* 0x000000621f397223 */ /* 0x180fe20000010848 */
[-CC-:B------:R-:W-:Y:S01]  /*4ee0*/  FFMA.FTZ R31, R101, R98.reuse, -R72.reuse ;  /* 0x00000062651f7223 */ /* 0x180fe20000010848 */
[----:B------:R-:W-:-:S04]  /*4ef0*/  FFMA.FTZ R72, R173, R98, -R72 ;  /* 0x00000062ad487223 */ /* 0x000fc80000010848 */
[----:B------:R-:W0:Y:S01]  /*4f00*/  MUFU.EX2 R127, R127 ;  /* 0x0000007f007f7308 */ /* 0x000e220000000800 */
[----:B-1----:R-:W-:-:S07]  /*4f10*/  FADD.FTZ R112, R26, R29 ;  /* 0x0000001d1a707221 */ /* 0x002fce0000010000 */
[----:B------:R-:W1:Y:S01]  /*4f20*/  MUFU.EX2 R84, R84 ;  /* 0x0000005400547308 */ /* 0x000e620000000800 */
[----:B--2---:R-:W-:-:S07]  /*4f30*/  FADD.FTZ R29, R19, R110 ;  /* 0x0000006e131d7221 */ /* 0x004fce0000010000 */
[----:B------:R-:W2:Y:S01]  /*4f40*/  MUFU.EX2 R24, R24 ;  /* 0x0000001800187308 */ /* 0x000ea20000000800 */
[C---:B0-----:R-:W-:Y:S01]  /*4f50*/  FADD.FTZ R59, R127.reuse, R112 ;  /* 0x000000707f3b7221 */ /* 0x041fe20000010000 */
[----:B------:R-:W-:-:S04]  /*4f60*/  F2FP.SATFINITE.E4M3.F32.PACK_AB_MERGE_C R205, R127, R26, RZ ;  /* 0x0000001a7fcd723e */ /* 0x000fc800048070ff */
[----:B------:R-:W-:Y:S02]  /*4f70*/  F2FP.SATFINITE.E4M3.F32.PACK_AB_MERGE_C R205, R111, R20, R205 ;  /* 0x000000146fcd723e */ /* 0x000fe400048070cd */
[----:B------:R-:W0:Y:S01]  /*4f80*/  MUFU.EX2 R11, R11 ;  /* 0x0000000b000b7308 */ /* 0x000e220000000800 */
[C---:B-1----:R-:W-:Y:S01]  /*4f90*/  FADD.FTZ R110, R84.reuse, R29 ;  /* 0x0000001d546e7221 */ /* 0x042fe20000010000 */
[----:B------:R-:W-:-:S04]  /*4fa0*/  F2FP.SATFINITE.E4M3.F32.PACK_AB_MERGE_C R84, R84, R19, RZ ;  /* 0x000000135454723e */ /* 0x000fc800048070ff */
[----:B------:R-:W-:Y:S01]  /*4fb0*/  F2FP.SATFINITE.E4M3.F32.PACK_AB_MERGE_C R204, R74, R9, R84 ;  /* 0x000000094acc723e */ /* 0x000fe20004807054 */
[----:B------:R-:W-:Y:S01]  /*4fc0*/  IMAD.MOV.U32 R74, RZ, RZ, R25 ;  /* 0x000000ffff4a7224 */ /* 0x000fe200078e0019 */
[----:B------:R-:W1:Y:S01]  /*4fd0*/  MUFU.EX2 R115, R115 ;  /* 0x0000007300737308 */ /* 0x000e620000000800 */
[----:B--2---:R-:W-:Y:S01]  /*4fe0*/  FADD.FTZ R112, R24, R59 ;  /* 0x0000003b18707221 */ /* 0x004fe20000010000 */
[----:B------:R-:W-:-:S06]  /*4ff0*/  IMAD.MOV.U32 R84, RZ, RZ, R25 ;  /* 0x000000ffff547224 */ /* 0x000fcc00078e0019 */
[----:B------:R-:W2:Y:S01]  /*5000*/  MUFU.EX2 R78, R78 ;  /* 0x0000004e004e7308 */ /* 0x000ea20000000800 */
[----:B0-----:R-:W-:-:S07]  /*5010*/  FADD.FTZ R59, R11, R110 ;  /* 0x0000006e0b3b7221 */ /* 0x001fce0000010000 */
[----:B------:R-:W0:Y:S01]  /*5020*/  MUFU.EX2 R28, R28 ;  /* 0x0000001c001c7308 */ /* 0x000e220000000800 */
[----:B-1----:R-:W-:-:S07]  /*5030*/  FADD.FTZ R61, R115, R112 ;  /* 0x00000070733d7221 */ /* 0x002fce0000010000 */
[----:B------:R-:W1:Y:S01]  /*5040*/  MUFU.EX2 R23, R23 ;  /* 0x0000001700177308 */ /* 0x000e620000000800 */
[----:B--2---:R-:W-:-:S07]  /*5050*/  FADD.FTZ R110, R78, R59 ;  /* 0x0000003b4e6e7221 */ /* 0x004fce0000010000 */
[----:B------:R-:W2:Y:S01]  /*5060*/  MUFU.EX2 R117, R117 ;  /* 0x0000007500757308 */ /* 0x000ea20000000800 */
[----:B0-----:R-:W-:-:S07]  /*5070*/  FADD.FTZ R112, R28, R61 ;  /* 0x0000003d1c707221 */ /* 0x001fce0000010000 */
[----:B------:R-:W0:Y:S01]  /*5080*/  MUFU.EX2 R88, R88 ;  /* 0x0000005800587308 */ /* 0x000e220000000800 */
[----:B-1----:R-:W-:-:S07]  /*5090*/  FADD.FTZ R59, R23, R110 ;  /* 0x0000006e173b7221 */ /* 0x002fce0000010000 */
[----:B------:R-:W1:Y:S01]  /*50a0*/  MUFU.EX2 R15, R15 ;  /* 0x0000000f000f7308 */ /* 0x000e620000000800 */
[C---:B--2---:R-:W-:Y:S01]  /*50b0*/  FADD.FTZ R61, R117.reuse, R112 ;  /* 0x00000070753d7221 */ /* 0x044fe20000010000 */
[----:B------:R-:W-:-:S03]  /*50c0*/  F2FP.SATFINITE.E4M3.F32.PACK_AB_MERGE_C R207, R117, R28, RZ ;  /* 0x0000001c75cf723e */ /* 0x000fc600048070ff */
[----:B------:R-:W-:Y:S01]  /*50d0*/  FADD.FTZ R112, R30, R61 ;  /* 0x0000003d1e707221 */ /* 0x000fe20000010000 */
[----:B------:R-:W-:Y:S02]  /*50e0*/  F2FP.SATFINITE.E4M3.F32.PACK_AB_MERGE_C R207, R115, R24, R207 ;  /* 0x0000001873cf723e */ /* 0x000fe400048070cf */
[----:B------:R-:W2:Y:S01]  /*50f0*/  MUFU.EX2 R119, R119 ;  /* 0x0000007700777308 */ /* 0x000ea20000000800 */
[C---:B0-----:R-:W-:Y:S01]  /*5100*/  FADD.FTZ R110, R88.reuse, R59 ;  /* 0x0000003b586e7221 */ /* 0x041fe20000010000 */
[----:B------:R-:W-:-:S04]  /*5110*/  F2FP.SATFINITE.E4M3.F32.PACK_AB_MERGE_C R23, R88, R23, RZ ;  /* 0x000000175817723e */ /* 0x000fc800048070ff */
[----:B------:R-:W-:Y:S01]  /*5120*/  F2FP.SATFINITE.E4M3.F32.PACK_AB_MERGE_C R206, R78, R11, R23 ;  /* 0x0000000b4ece723e */ /* 0x000fe20004807017 */
[----:B------:R-:W-:Y:S01]  /*5130*/  IMAD.MOV.U32 R78, RZ, RZ, R25 ;  /* 0x000000ffff4e7224 */ /* 0x000fe200078e0019 */
[----:B------:R-:W0:Y:S01]  /*5140*/  MUFU.EX2 R82, R82 ;  /* 0x0000005200527308 */ /* 0x000e220000000800 */
[----:B-1----:R-:W-:-:S07]  /*5150*/  FADD.FTZ R59, R15, R110 ;  /* 0x0000006e0f3b7221 */ /* 0x002fce0000010000 */
[----:B------:R-:W1:Y:S01]  /*5160*/  MUFU.EX2 R45, R45 ;  /* 0x0000002d002d7308 */ /* 0x000e620000000800 */
[C---:B--2---:R-:W-:Y:S01]  /*5170*/  FADD.FTZ R61, R119.reuse, R112 ;  /* 0x00000070773d7221 */ /* 0x044fe20000010000 */
[----:B------:R-:W-:Y:S01]  /*5180*/  F2FP.SATFINITE.E4M3.F32.PACK_AB_MERGE_C R209, R119, R30, R209 ;  /* 0x0000001e77d1723e */ /* 0x000fe200048070d1 */
[----:B------:R-:W-:Y:S02]  /*5190*/  IMAD.MOV.U32 R30, RZ, RZ, R25 ;  /* 0x000000ffff1e7224 */ /* 0x000fe400078e0019 */
[----:B------:R-:W-:-:S03]  /*51a0*/  FADD.FTZ R114, R32, R61 ;  /* 0x0000003d20727221 */ /* 0x000fc60000010000 */
[----:B------:R-:W2:Y:S01]  /*51b0*/  MUFU.EX2 R92, R92 ;  /* 0x0000005c005c7308 */ /* 0x000ea20000000800 */
[----:B0-----:R-:W-:Y:S01]  /*51c0*/  FADD.FTZ R112, R82, R59 ;  /* 0x0000003b52707221 */ /* 0x001fe20000010000 */
[----:B------:R-:W-:-:S04]  /*51d0*/  FADD.FTZ R61, R121, R114 ;  /* 0x00000072793d7221 */ /* 0x000fc80000010000 */
[----:B------:R-:W-:Y:S01]  /*51e0*/  FADD.FTZ R114, R34, R61 ;  /* 0x0000003d22727221 */ /* 0x000fe20000010000 */
[----:B------:R-:W-:Y:S01]  /*51f0*/  IMAD.MOV.U32 R61, RZ, RZ, R25 ;  /* 0x000000ffff3d7224 */ /* 0x000fe200078e0019 */
[----:B------:R-:W-:Y:S01]  /*5200*/  MUFU.EX2 R21, R21 ;  /* 0x0000001500157308 */ /* 0x000fe20000000800 */
[----:B-1----:R-:W-:-:S07]  /*5210*/  FADD.FTZ R59, R45, R112 ;  /* 0x000000702d3b7221 */ /* 0x002fce0000010000 */
[----:B------:R-:W0:Y:S01]  /*5220*/  MUFU.EX2 R123, R123 ;  /* 0x0000007b007b7308 */ /* 0x000e220000000800 */
[C---:B--2---:R-:W-:Y:S01]  /*5230*/  FADD.FTZ R112, R92.reuse, R59 ;  /* 0x0000003b5c707221 */ /* 0x044fe20000010000 */
[----:B------:R-:W-:-:S04]  /*5240*/  F2FP.SATFINITE.E4M3.F32.PACK_AB_MERGE_C R45, R92, R45, RZ ;  /* 0x0000002d5c2d723e */ /* 0x000fc800048070ff */
[----:B------:R-:W-:Y:S01]  /*5250*/  F2FP.SATFINITE.E4M3.F32.PACK_AB_MERGE_C R208, R82, R15, R45 ;  /* 0x0000000f52d0723e */ /* 0x000fe2000480702d */
[--C-:B------:R-:W-:Y:S01]  /*5260*/  IMAD.MOV.U32 R45, RZ, RZ, R25.reuse ;  /* 0x000000ffff2d7224 */ /* 0x100fe200078e0019 */
[----:B------:R-:W-:Y:S01]  /*5270*/  MUFU.EX2 R86, R86 ;  /* 0x0000005600567308 */ /* 0x000fe20000000800 */
[----:B------:R-:W-:-:S07]  /*5280*/  IMAD.MOV.U32 R82, RZ, RZ, R25 ;  /* 0x000000ffff527224 */ /* 0x000fce00078e0019 */
[----:B------:R-:W-:Y:S01]  /*5290*/  MUFU.EX2 R49, R49 ;  /* 0x0000003100317308 */ /* 0x000fe20000000800 */
[----:B0-----:R-:W-:-:S04]  /*52a0*/  FADD.FTZ R59, R123, R114 ;  /* 0x000000727b3b7221 */ /* 0x001fc80000010000 */
[----:B------:R-:W-:Y:S01]  /*52b0*/  FADD.FTZ R114, R36, R59 ;  /* 0x0000003b24727221 */ /* 0x000fe20000010000 */
[--C-:B------:R-:W-:Y:S02]  /*52c0*/  IMAD.MOV.U32 R59, RZ, RZ, R25.reuse ;  /* 0x000000ffff3b7224 */ /* 0x100fe400078e0019 */
[----:B------:R-:W0:Y:S08]  /*52d0*/  MUFU.EX2 R131, R131 ;  /* 0x0000008300837308 */ /* 0x000e300000000800 */
[----:B------:R-:W1:Y:S08]  /*52e0*/  MUFU.EX2 R102, R102 ;  /* 0x0000006600667308 */ /* 0x000e700000000800 */
[----:B------:R-:W2:Y:S01]  /*52f0*/  MUFU.EX2 R27, R27 ;  /* 0x0000001b001b7308 */ /* 0x000ea20000000800 */
[----:B0-----:R-:W-:Y:S01]  /*5300*/  F2FP.SATFINITE.E4M3.F32.PACK_AB_MERGE_C R211, R131, R36, RZ ;  /* 0x0000002483d3723e */ /* 0x001fe200048070ff */
[----:B------:R-:W-:-:S03]  /*5310*/  IMAD.MOV.U32 R36, RZ, RZ, R25 ;  /* 0x000000ffff247224 */ /* 0x000fc600078e0019 */
[----:B------:R-:W-:Y:S01]  /*5320*/  F2FP.SATFINITE.E4M3.F32.PACK_AB_MERGE_C R211, R123, R34, R211 ;  /* 0x000000227bd3723e */ /* 0x000fe200048070d3 */
[----:B------:R-:W-:Y:S02]  /*5330*/  IMAD.MOV.U32 R34, RZ, RZ, R25 ;  /* 0x000000ffff227224 */ /* 0x000fe400078e0019 */
[----:B------:R0:W-:Y:S08]  /*5340*/  MUFU.EX2 R110, R57 ;  /* 0x00000039006e7308 */ /* 0x0001f00000000800 */
[----:B------:R-:W3:Y:S01]  /*5350*/  MUFU.EX2 R129, R129 ;  /* 0x0000008100817308 */ /* 0x000ee20000000800 */
[----:B0-----:R-:W-:-:S04]  /*5360*/  FADD.FTZ R57, R21, R112 ;  /* 0x0000007015397221 */ /* 0x001fc80000010000 */
[----:B------:R-:W-:Y:S01]  /*5370*/  FADD.FTZ R112, R86, R57 ;  /* 0x0000003956707221 */ /* 0x000fe20000010000 */
[----:B------:R-:W-:Y:S02]  /*5380*/  FADD.FTZ R57, R131, R114 ;  /* 0x0000007283397221 */ /* 0x000fe40000010000 */
[----:B------:R-:W0:Y:S01]  /*5390*/  MUFU.EX2 R90, R90 ;  /* 0x0000005a005a7308 */ /* 0x000e220000000800 */
[----:B------:R-:W-:Y:S01]  /*53a0*/  FADD.FTZ R37, R49, R112 ;  /* 0x0000007031257221 */ /* 0x000fe20000010000 */
[----:B------:R-:W-:Y:S01]  /*53b0*/  FADD.FTZ R26, R40, R57 ;  /* 0x00000039281a7221 */ /* 0x000fe20000010000 */
[C---:B-1----:R-:W-:Y:S02]  /*53c0*/  F2FP.SATFINITE.E4M3.F32.PACK_AB_MERGE_C R49, R102.reuse, R49, RZ ;  /* 0x000000316631723e */ /* 0x042fe400048070ff */
[----:B------:R-:W-:Y:S02]  /*53d0*/  FADD.FTZ R14, R102, R37 ;  /* 0x00000025660e7221 */ /* 0x000fe40000010000 */
[----:B------:R-:W-:Y:S01]  /*53e0*/  F2FP.SATFINITE.E4M3.F32.PACK_AB_MERGE_C R210, R86, R21, R49 ;  /* 0x0000001556d2723e */ /* 0x000fe20004807031 */
[----:B------:R-:W1:Y:S01]  /*53f0*/  MUFU.EX2 R44, R44 ;  /* 0x0000002c002c7308 */ /* 0x000e620000000800 */
[----:B--2---:R-:W-:Y:S01]  /*5400*/  FADD.FTZ R37, R27, R14 ;  /* 0x0000000e1b257221 */ /* 0x004fe20000010000 */
[----:B---3--:R-:W-:Y:S01]  /*5410*/  FADD.FTZ R57, R129, R26 ;  /* 0x0000001a81397221 */ /* 0x008fe20000010000 */
[----:B------:R-:W-:Y:S01]  /*5420*/  MOV R49, R25 ;  /* 0x0000001900317202 */ /* 0x000fe20000000f00 */
[----:B------:R-:W-:-:S04]  /*5430*/  IMAD.MOV.U32 R86, RZ, RZ, R25 ;  /* 0x000000ffff567224 */ /* 0x000fc800078e0019 */
[----:B------:R-:W2:Y:S01]  /*5440*/  MUFU.EX2 R53, R53 ;  /* 0x0000003500357308 */ /* 0x000ea20000000800 */
[----:B0-----:R-:W-:Y:S01]  /*5450*/  FADD.FTZ R26, R90, R37 ;  /* 0x000000255a1a7221 */ /* 0x001fe20000010000 */
[----:B------:R-:W-:-:S06]  /*5460*/  IMAD.MOV.U32 R37, RZ, RZ, R25 ;  /* 0x000000ffff257224 */ /* 0x000fcc00078e0019 */
[----:B------:R-:W0:Y:S01]  /*5470*/  MUFU.EX2 R135, R135 ;  /* 0x0000008700877308 */ /* 0x000e220000000800 */
[----:B-1----:R-:W-:Y:S01]  /*5480*/  FADD.FTZ R28, R44, R57 ;  /* 0x000000392c1c7221 */ /* 0x002fe20000010000 */
[----:B------:R-:W-:-:S06]  /*5490*/  IMAD.MOV.U32 R57, RZ, RZ, R25 ;  /* 0x000000ffff397224 */ /* 0x000fcc00078e0019 */
[----:B------:R-:W1:Y:S01]  /*54a0*/  MUFU.EX2 R104, R104 ;  /* 0x0000006800687308 */ /* 0x000e620000000800 */
[----:B--2---:R-:W-:-:S07]  /*54b0*/  FADD.FTZ R13, R53, R26 ;  /* 0x0000001a350d7221 */ /* 0x004fce0000010000 */
[----:B------:R-:W2:Y:S01]  /*54c0*/  MUFU.EX2 R47, R47 ;  /* 0x0000002f002f7308 */ /* 0x000ea20000000800 */
[C---:B0-----:R-:W-:Y:S01]  /*54d0*/  F2FP.SATFINITE.E4M3.F32.PACK_AB_MERGE_C R213, R135.reuse, R44, RZ ;  /* 0x0000002c87d5723e */ /* 0x041fe200048070ff */
[----:B------:R-:W-:Y:S01]  /*54e0*/  FADD.FTZ R135, R135, R28 ;  /* 0x0000001c87877221 */ /* 0x000fe20000010000 */
[----:B------:R-:W-:Y:S02]  /*54f0*/  IMAD.MOV.U32 R44, RZ, RZ, R25 ;  /* 0x000000ffff2c7224 */ /* 0x000fe400078e0019 */
[----:B------:R-:W-:Y:S01]  /*5500*/  F2FP.SATFINITE.E4M3.F32.PACK_AB_MERGE_C R213, R129, R40, R213 ;  /* 0x0000002881d5723e */ /* 0x000fe200048070d5 */
[----:B------:R-:W-:Y:S01]  /*5510*/  FADD.FTZ R28, R42, R135 ;  /* 0x000000872a1c7221 */ /* 0x000fe20000010000 */
[----:B------:R-:W-:Y:S01]  /*5520*/  IMAD.MOV.U32 R40, RZ, RZ, R25 ;  /* 0x000000ffff287224 */ /* 0x000fe200078e0019 */
[----:B------:R-:W0:Y:S01]  /*5530*/  MUFU.EX2 R133, R133 ;  /* 0x0000008500857308 */ /* 0x000e220000000800 */
[C---:B-1----:R-:W-:Y:S01]  /*5540*/  FADD.FTZ R26, R104.reuse, R13 ;  /* 0x0000000d681a7221 */ /* 0x042fe20000010000 */
[----:B------:R-:W-:-:S04]  /*5550*/  F2FP.SATFINITE.E4M3.F32.PACK_AB_MERGE_C R53, R104, R53, RZ ;  /* 0x000000356835723e */ /* 0x000fc800048070ff */
[----:B------:R-:W-:Y:S01]  /*5560*/  F2FP.SATFINITE.E4M3.F32.PACK_AB_MERGE_C R212, R90, R27, R53 ;  /* 0x0000001b5ad4723e */ /* 0x000fe20004807035 */
[--C-:B------:R-:W-:Y:S01]  /*5570*/  IMAD.MOV.U32 R27, RZ, RZ, R25.reuse ;  /* 0x000000ffff1b7224 */ /* 0x100fe200078e0019 */
        /* <DEDUP_REMOVED lines=12> */
[C---:B-1----:R-:W-:Y:S01]  /*5640*/  F2FP.SATFINITE.E4M3.F32.PACK_AB_MERGE_C R48, R139.reuse, R48, RZ ;  /* 0x000000308b30723e */ /* 0x042fe200048070ff */
[----:B------:R-:W-:Y:S01]  /*5650*/  FADD.FTZ R139, R139, R32 ;  /* 0x000000208b8b7221 */ /* 0x000fe20000010000 */
[----:B------:R-:W-:Y:S02]  /*5660*/  IMAD.MOV.U32 R32, RZ, RZ, R25 ;  /* 0x000000ffff207224 */ /* 0x000fe400078e0019 */
[----:B------:R-:W-:Y:S01]  /*5670*/  F2FP.SATFINITE.E4M3.F32.PACK_AB_MERGE_C R215, R133, R42, R48 ;  /* 0x0000002a85d7723e */ /* 0x000fe20004807030 */
[----:B------:R-:W-:Y:S01]  /*5680*/  FADD.FTZ R28, R46, R139 ;  /* 0x0000008b2e1c7221 */ /* 0x000fe20000010000 */
[----:B------:R-:W-:Y:S01]  /*5690*/  IMAD.MOV.U32 R42, RZ, RZ, R25 ;  /* 0x000000ffff2a7224 */ /* 0x000fe200078e0019 */
[----:B------:R-:W1:Y:S01]  /*56a0*/  MUFU.EX2 R137, R137 ;  /* 0x0000008900897308 */ /* 0x000e620000000800 */
[C---:B--2---:R-:W-:Y:S01]  /*56b0*/  F2FP.SATFINITE.E4M3.F32.PACK_AB_MERGE_C R55, R106.reuse, R55, RZ ;  /* 0x000000376a37723e */ /* 0x044fe200048070ff */
[----:B------:R-:W-:Y:S01]  /*56c0*/  FADD.FTZ R106, R106, R13 ;  /* 0x0000000d6a6a7221 */ /* 0x000fe20000010000 */
[----:B------:R-:W-:-:S02]  /*56d0*/  IMAD.MOV.U32 R48, RZ, RZ, R25 ;  /* 0x000000ffff307224 */ /* 0x000fc400078e0019 */
[----:B------:R-:W-:Y:S01]  /*56e0*/  F2FP.SATFINITE.E4M3.F32.PACK_AB_MERGE_C R214, R94, R47, R55 ;  /* 0x0000002f5ed6723e */ /* 0x000fe20004807037 */
[--C-:B------:R-:W-:Y:S02]  /*56f0*/  IMAD.MOV.U32 R47, RZ, RZ, R25.reuse ;  /* 0x000000ffff2f7224 */ /* 0x100fe400078e0019 */
[----:B------:R-:W2:Y:S01]  /*5700*/  MUFU.EX2 R96, R96 ;  /* 0x0000006000607308 */ /* 0x000ea20000000800 */
[----:B0-----:R-:W-:Y:S01]  /*5710*/  FADD.FTZ R13, R51, R106 ;  /* 0x0000006a330d7221 */ /* 0x001fe20000010000 */
[----:B------:R-:W-:-:S06]  /*5720*/  IMAD.MOV.U32 R55, RZ, RZ, R25 ;  /* 0x000000ffff377224 */ /* 0x000fcc00078e0019 */
        /* <DEDUP_REMOVED lines=9> */
[C---:B--2---:R-:W-:Y:S01]  /*57c0*/  F2FP.SATFINITE.E4M3.F32.PACK_AB_MERGE_C R50, R141.reuse, R50, RZ ;  /* 0x000000328d32723e */ /* 0x044fe200048070ff */
[----:B------:R-:W-:-:S03]  /*57d0*/  FADD.FTZ R141, R141, R20 ;  /* 0x000000148d8d7221 */ /* 0x000fc60000010000 */
[----:B------:R-:W-:Y:S01]  /*57e0*/  F2FP.SATFINITE.E4M3.F32.PACK_AB_MERGE_C R217, R137, R46, R50 ;  /* 0x0000002e89d9723e */ /* 0x000fe20004807032 */
[----:B------:R-:W-:Y:S02]  /*57f0*/  IMAD.MOV.U32 R46, RZ, RZ, R25 ;  /* 0x000000ffff2e7224 */ /* 0x000fe400078e0019 */
[----:B------:R-:W2:Y:S01]  /*5800*/  MUFU.EX2 R29, R95 ;  /* 0x0000005f001d7308 */ /* 0x000ea20000000800 */
[C---:B0-----:R-:W-:Y:S01]  /*5810*/  F2FP.SATFINITE.E4M3.F32.PACK_AB_MERGE_C R91, R108.reuse, R91, RZ ;  /* 0x0000005b6c5b723e */ /* 0x041fe200048070ff */
[----:B------:R-:W-:Y:S01]  /*5820*/  FADD.FTZ R108, R108, R13 ;  /* 0x0000000d6c6c7221 */ /* 0x000fe20000010000 */
[----:B------:R-:W-:Y:S02]  /*5830*/  IMAD.MOV.U32 R50, RZ, RZ, R25 ;  /* 0x000000ffff327224 */ /* 0x000fe400078e0019 */
[----:B------:R-:W-:Y:S01]  /*5840*/  F2FP.SATFINITE.E4M3.F32.PACK_AB_MERGE_C R216, R96, R51, R91 ;  /* 0x0000003360d8723e */ /* 0x000fe2000480705b */
[----:B------:R-:W-:Y:S02]  /*5850*/  IMAD.MOV.U32 R51, RZ, RZ, R25 ;  /* 0x000000ffff337224 */ /* 0x000fe400078e0019 */
        /* <DEDUP_REMOVED lines=9> */
[----:B--2---:R-:W-:-:S07]  /*58f0*/  FADD.FTZ R24, R54, R19 ;  /* 0x0000001336187221 */ /* 0x004fce0000010000 */
[----:B------:R-:W2:Y:S01]  /*5900*/  MUFU.EX2 R56, R56 ;  /* 0x0000003800387308 */ /* 0x000ea20000000800 */
[----:B0-----:R-:W-:Y:S01]  /*5910*/  FADD.FTZ R13, R97, R20 ;  /* 0x00000014610d7221 */ /* 0x001fe20000010000 */
[----:B------:R-:W-:-:S03]  /*5920*/  F2FP.SATFINITE.E4M3.F32.PACK_AB_MERGE_C R97, R110, R97, RZ ;  /* 0x000000616e61723e */ /* 0x000fc600048070ff */
[----:B------:R-:W-:Y:S01]  /*5930*/  FADD.FTZ R110, R110, R13 ;  /* 0x0000000d6e6e7221 */ /* 0x000fe20000010000 */
[----:B------:R-:W-:Y:S01]  /*5940*/  F2FP.SATFINITE.E4M3.F32.PACK_AB_MERGE_C R218, R100, R29, R97 ;  /* 0x0000001d64da723e */ /* 0x000fe20004807061 */
[----:B------:R-:W-:Y:S01]  /*5950*/  IMAD.MOV.U32 R29, RZ, RZ, R25 ;  /* 0x000000ffff1d7224 */ /* 0x000fe200078e0019 */
[----:B------:R-:W0:Y:S01]  /*5960*/  MUFU.EX2 R31, R31 ;  /* 0x0000001f001f7308 */ /* 0x000e220000000800 */
[C---:B-1----:R-:W-:Y:S01]  /*5970*/  F2FP.SATFINITE.E4M3.F32.PACK_AB_MERGE_C R54, R145.reuse, R54, RZ ;  /* 0x000000369136723e */ /* 0x042fe200048070ff */
[----:B------:R-:W-:-:S03]  /*5980*/  FADD.FTZ R145, R145, R24 ;  /* 0x0000001891917221 */ /* 0x000fc60000010000 */
[----:B------:R-:W-:Y:S01]  /*5990*/  F2FP.SATFINITE.E4M3.F32.PACK_AB_MERGE_C R219, R143, R52, R54 ;  /* 0x000000348fdb723e */ /* 0x000fe20004807036 */
[----:B------:R-:W-:Y:S02]  /*59a0*/  IMAD.MOV.U32 R52, RZ, RZ, R25 ;  /* 0x000000ffff347224 */ /* 0x000fe400078e0019 */
[----:B------:R-:W1:Y:S01]  /*59b0*/  MUFU.EX2 R149, R149 ;  /* 0x0000009500957308 */ /* 0x000e620000000800 */
[----:B--2---:R-:W-:Y:S01]  /*59c0*/  FADD.FTZ R20, R56, R145 ;  /* 0x0000009138147221 */ /* 0x004fe20000010000 */
[----:B------:R-:W-:-:S06]  /*59d0*/  IMAD.MOV.U32 R54, RZ, RZ, R25 ;  /* 0x000000ffff367224 */ /* 0x000fcc00078e0019 */
[----:B------:R-:W2:Y:S01]  /*59e0*/  MUFU.EX2 R6, R105 ;  /* 0x0000006900067308 */ /* 0x000ea20000000800 */
[----:B0-----:R-:W-:-:S07]  /*59f0*/  FADD.FTZ R13, R31, R110 ;  /* 0x0000006e1f0d7221 */ /* 0x001fce0000010000 */
[----:B------:R-:W-:Y:S01]  /*5a00*/  MUFU.EX2 R58, R58 ;  /* 0x0000003a003a7308 */ /* 0x000fe20000000800 */
[----:B-1----:R-:W-:-:S07]  /*5a10*/  FADD.FTZ R19, R149, R20 ;  /* 0x0000001495137221 */ /* 0x002fce0000010000 */
[----:B------:R-:W0:Y:S01]  /*5a20*/  MUFU.EX2 R153, R153 ;  /* 0x0000009900997308 */ /* 0x000e220000000800 */
[----:B--2---:R-:W-:-:S07]  /*5a30*/  FADD.FTZ R24, R6, R13 ;  /* 0x0000000d06187221 */ /* 0x004fce0000010000 */
[----:B------:R-:W1:Y:S08]  /*5a40*/  MUFU.EX2 R107, R107 ;  /* 0x0000006b006b7308 */ /* 0x000e700000000800 */
[----:B------:R2:W3:Y:S01]  /*5a50*/  MUFU.EX2 R14, R35 ;  /* 0x00000023000e7308 */ /* 0x0004e20000000800 */
[----:B0-----:R-:W-:Y:S01]  /*5a60*/  F2FP.SATFINITE.E4M3.F32.PACK_AB_MERGE_C R28, R153, R58, RZ ;  /* 0x0000003a991c723e */ /* 0x001fe200048070ff */
[----:B------:R-:W-:-:S03]  /*5a70*/  FADD.FTZ R58, R58, R19 ;  /* 0x000000133a3a7221 */ /* 0x000fc60000010000 */
[----:B------:R-:W-:Y:S01]  /*5a80*/  F2FP.SATFINITE.E4M3.F32.PACK_AB_MERGE_C R221, R149, R56, R28 ;  /* 0x0000003895dd723e */ /* 0x000fe2000480701c */
[----:B------:R-:W-:Y:S01]  /*5a90*/  FADD.FTZ R153, R153, R58 ;  /* 0x0000003a99997221 */ /* 0x000fe20000010000 */
[--C-:B------:R-:W-:Y:S01]  /*5aa0*/  IMAD.MOV.U32 R28, RZ, RZ, R25.reuse ;  /* 0x000000ffff1c7224 */ /* 0x100fe200078e0019 */
[----:B------:R-:W-:Y:S01]  /*5ab0*/  MUFU.EX2 R62, R62 ;  /* 0x0000003e003e7308 */ /* 0x000fe20000000800 */
[----:B-1----:R-:W-:Y:S01]  /*5ac0*/  FADD.FTZ R13, R107, R24 ;  /* 0x000000186b0d7221 */ /* 0x002fe20000010000 */
[--C-:B------:R-:W-:Y:S01]  /*5ad0*/  IMAD.MOV.U32 R24, RZ, RZ, R25.reuse ;  /* 0x000000ffff187224 */ /* 0x100fe200078e0019 */
[----:B--2---:R-:W-:Y:S01]  /*5ae0*/  MOV R35, R25 ;  /* 0x0000001900237202 */ /* 0x004fe20000000f00 */
[--C-:B------:R-:W-:Y:S02]  /*5af0*/  IMAD.MOV.U32 R56, RZ, RZ, R25.reuse ;  /* 0x000000ffff387224 */ /* 0x100fe400078e0019 */
[----:B------:R-:W-:Y:S02]  /*5b00*/  IMAD.MOV.U32 R58, RZ, RZ, R25 ;  /* 0x000000ffff3a7224 */ /* 0x000fe400078e0019 */
[----:B------:R-:W0:Y:S01]  /*5b10*/  MUFU.EX2 R165, R165 ;  /* 0x000000a500a57308 */ /* 0x000e220000000800 */
[C---:B---3--:R-:W-:Y:S01]  /*5b20*/  F2FP.SATFINITE.E4M3.F32.PACK_AB_MERGE_C R107, R14.reuse, R107, RZ ;  /* 0x0000006b0e6b723e */ /* 0x048fe200048070ff */
[----:B------:R-:W-:-:S03]  /*5b30*/  FADD.FTZ R14, R14, R13 ;  /* 0x0000000d0e0e7221 */ /* 0x000fc60000010000 */
[----:B------:R-:W-:Y:S01]  /*5b40*/  F2FP.SATFINITE.E4M3.F32.PACK_AB_MERGE_C R220, R6, R31, R107 ;  /* 0x0000001f06dc723e */ /* 0x000fe2000480706b */
[----:B------:R-:W-:Y:S02]  /*5b50*/  IMAD.MOV.U32 R31, RZ, RZ, R25 ;  /* 0x000000ffff1f7224 */ /* 0x000fe400078e0019 */
[----:B------:R-:W1:Y:S08]  /*5b60*/  MUFU.EX2 R60, R60 ;  /* 0x0000003c003c7308 */ /* 0x000e700000000800 */
[----:B------:R-:W2:Y:S01]  /*5b70*/  MUFU.EX2 R109, R109 ;  /* 0x0000006d006d7308 */ /* 0x000ea20000000800 */
[----:B0-----:R-:W-:-:S07]  /*5b80*/  F2FP.SATFINITE.E4M3.F32.PACK_AB_MERGE_C R13, R165, R62, RZ ;  /* 0x0000003ea50d723e */ /* 0x001fce00048070ff */
[----:B------:R-:W0:Y:S01]  /*5b90*/  MUFU.EX2 R159, R159 ;  /* 0x0000009f009f7308 */ /* 0x000e220000000800 */
[----:B-1----:R-:W-:-:S07]  /*5ba0*/  FADD.FTZ R4, R60, R153 ;  /* 0x000000993c047221 */ /* 0x002fce0000010000 */
[----:B------:R-:W1:Y:S01]  /*5bb0*/  MUFU.EX2 R26, R113 ;  /* 0x00000071001a7308 */ /* 0x000e620000000800 */
[----:B--2---:R-:W-:-:S07]  /*5bc0*/  FADD.FTZ R5, R109, R14 ;  /* 0x0000000e6d057221 */ /* 0x004fce0000010000 */
[----:B------:R-:W2:Y:S01]  /*5bd0*/  MUFU.EX2 R39, R39 ;  /* 0x0000002700277308 */ /* 0x000ea20000000800 */
[C---:B0-----:R-:W-:Y:S01]  /*5be0*/  F2FP.SATFINITE.E4M3.F32.PACK_AB_MERGE_C R223, R159.reuse, R60, R13 ;  /* 0x0000003c9fdf723e */ /* 0x041fe2000480700d */
[----:B------:R-:W-:Y:S01]  /*5bf0*/  FADD.FTZ R159, R159, R4 ;  /* 0x000000049f9f7221 */ /* 0x000fe20000010000 */
[----:B------:R-:W-:-:S03]  /*5c00*/  IMAD.MOV.U32 R60, RZ, RZ, R25 ;  /* 0x000000ffff3c7224 */ /* 0x000fc600078e0019 */
[----:B------:R-:W-:Y:S02]  /*5c10*/  FADD.FTZ R62, R62, R159 ;  /* 0x0000009f3e3e7221 */ /* 0x000fe40000010000 */
[----:B------:R0:W3:Y:S01]  /*5c20*/  MUFU.EX2 R10, R43 ;  /* 0x0000002b000a7308 */ /* 0x0000e20000000800 */
[----:B-1----:R-:W-:Y:S01]  /*5c30*/  FADD.FTZ R14, R26, R5 ;  /* 0x000000051a0e7221 */ /* 0x002fe20000010000 */
[----:B------:R-:W-:Y:S01]  /*5c40*/  FADD.FTZ R165, R165, R62 ;  /* 0x0000003ea5a57221 */ /* 0x000fe20000010000 */
[----:B------:R-:W-:-:S05]  /*5c50*/  IMAD.MOV.U32 R62, RZ, RZ, R25 ;  /* 0x000000ffff3e7224 */ /* 0x000fca00078e0019 */
[----:B------:R-:W-:Y:S01]  /*5c60*/  MUFU.EX2 R66, R66 ;  /* 0x0000004200427308 */ /* 0x000fe20000000800 */
[----:B--2---:R-:W-:Y:S01]  /*5c70*/  FADD.FTZ R5, R39, R14 ;  /* 0x0000000e27057221 */ /* 0x004fe20000010000 */
[----:B0-----:R-:W-:-:S06]  /*5c80*/  IMAD.MOV.U32 R43, RZ, RZ, R25 ;  /* 0x000000ffff2b7224 */ /* 0x001fcc00078e0019 */
[----:B------:R-:W0:Y:S01]  /*5c90*/  MUFU.EX2 R171, R171 ;  /* 0x000000ab00ab7308 */ /* 0x000e220000000800 */
[C---:B---3--:R-:W-:Y:S01]  /*5ca0*/  F2FP.SATFINITE.E4M3.F32.PACK_AB_MERGE_C R39, R10.reuse, R39, RZ ;  /* 0x000000270a27723e */ /* 0x048fe200048070ff */
[----:B------:R-:W-:-:S03]  /*5cb0*/  FADD.FTZ R10, R10, R5 ;  /* 0x000000050a0a7221 */ /* 0x000fc60000010000 */
[----:B------:R-:W-:Y:S01]  /*5cc0*/  F2FP.SATFINITE.E4M3.F32.PACK_AB_MERGE_C R222, R26, R109, R39 ;  /* 0x0000006d1ade723e */ /* 0x000fe20004807027 */
[--C-:B------:R-:W-:Y:S02]  /*5cd0*/  IMAD.MOV.U32 R26, RZ, RZ, R25.reuse ;  /* 0x000000ffff1a7224 */ /* 0x100fe400078e0019 */
[----:B------:R-:W1:Y:S01]  /*5ce0*/  MUFU.EX2 R64, R64 ;  /* 0x0000004000407308 */ /* 0x000e620000000800 */
[----:B------:R-:W-:-:S07]  /*5cf0*/  IMAD.MOV.U32 R39, RZ, RZ, R25 ;  /* 0x000000ffff277224 */ /* 0x000fce00078e0019 */
        /* <DEDUP_REMOVED lines=11> */
[----:B------:R-:W0:Y:S01]  /*5db0*/  MUFU.EX2 R20, R147 ;  /* 0x0000009300147308 */ /* 0x000e220000000800 */
[----:B-1----:R-:W-:Y:S01]  /*5dc0*/  FADD.FTZ R10, R12, R5 ;  /* 0x000000050c0a7221 */ /* 0x002fe20000010000 */
[----:B------:R-:W-:Y:S01]  /*5dd0*/  FADD.FTZ R171, R171, R66 ;  /* 0x00000042abab7221 */ /* 0x000fe20000010000 */
[----:B------:R-:W-:-:S05]  /*5de0*/  IMAD.MOV.U32 R66, RZ, RZ, R25 ;  /* 0x000000ffff427224 */ /* 0x000fca00078e0019 */
[----:B------:R-:W-:Y:S01]  /*5df0*/  MUFU.EX2 R70, R70 ;  /* 0x0000004600467308 */ /* 0x000fe20000000800 */
[----:B--2---:R-:W-:-:S07]  /*5e00*/  FADD.FTZ R5, R169, R10 ;  /* 0x0000000aa9057221 */ /* 0x004fce0000010000 */
[----:B------:R-:W1:Y:S01]  /*5e10*/  MUFU.EX2 R177, R177 ;  /* 0x000000b100b17308 */ /* 0x000e620000000800 */
[C---:B0-----:R-:W-:Y:S01]  /*5e20*/  F2FP.SATFINITE.E4M3.F32.PACK_AB_MERGE_C R169, R20.reuse, R169, RZ ;  /* 0x000000a914a9723e */ /* 0x041fe200048070ff */
[----:B------:R-:W-:-:S03]  /*5e30*/  FADD.FTZ R20, R20, R5 ;  /* 0x0000000514147221 */ /* 0x000fc60000010000 */
[----:B------:R-:W-:-:S03]  /*5e40*/  F2FP.SATFINITE.E4M3.F32.PACK_AB_MERGE_C R224, R12, R157, R169 ;  /* 0x0000009d0ce0723e */ /* 0x000fc600048070a9 */
[----:B------:R-:W0:Y:S08]  /*5e50*/  MUFU.EX2 R68, R68 ;  /* 0x0000004400447308 */ /* 0x000e300000000800 */
[----:B------:R-:W2:Y:S01]  /*5e60*/  MUFU.EX2 R151, R151 ;  /* 0x0000009700977308 */ /* 0x000ea20000000800 */
[----:B-1----:R-:W-:-:S07]  /*5e70*/  F2FP.SATFINITE.E4M3.F32.PACK_AB_MERGE_C R7, R177, R70, RZ ;  /* 0x00000046b107723e */ /* 0x002fce00048070ff */
[----:B------:R-:W1:Y:S01]  /*5e80*/  MUFU.EX2 R175, R175 ;  /* 0x000000af00af7308 */ /* 0x000e620000000800 */
[----:B0-----:R-:W-:-:S07]  /*5e90*/  FADD.FTZ R10, R68, R171 ;  /* 0x000000ab440a7221 */ /* 0x001fce0000010000 */
[----:B------:R-:W0:Y:S01]  /*5ea0*/  MUFU.EX2 R4, R155 ;  /* 0x0000009b00047308 */ /* 0x000e220000000800 */
[----:B--2---:R-:W-:-:S07]  /*5eb0*/  FADD.FTZ R5, R151, R20 ;  /* 0x0000001497057221 */ /* 0x004fce0000010000 */
[----:B------:R-:W-:Y:S01]  /*5ec0*/  MUFU.EX2 R161, R161 ;  /* 0x000000a100a17308 */ /* 0x000fe20000000800 */
[C---:B-1----:R-:W-:Y:S01]  /*5ed0*/  F2FP.SATFINITE.E4M3.F32.PACK_AB_MERGE_C R227, R175.reuse, R68, R7 ;  /* 0x00000044afe3723e */ /* 0x042fe20004807007 */
[----:B------:R-:W-:Y:S01]  /*5ee0*/  FADD.FTZ R175, R175, R10 ;  /* 0x0000000aafaf7221 */ /* 0x000fe20000010000 */
[----:B------:R-:W-:-:S03]  /*5ef0*/  IMAD.MOV.U32 R68, RZ, RZ, R25 ;  /* 0x000000ffff447224 */ /* 0x000fc600078e0019 */
[----:B------:R-:W-:Y:S02]  /*5f00*/  FADD.FTZ R70, R70, R175 ;  /* 0x000000af46467221 */ /* 0x000fe40000010000 */
[----:B------:R-:W1:Y:S01]  /*5f10*/  MUFU.EX2 R72, R72 ;  /* 0x0000004800487308 */ /* 0x000e620000000800 */
[----:B0-----:R-:W-:Y:S01]  /*5f20*/  FADD.FTZ R6, R4, R5 ;  /* 0x0000000504067221 */ /* 0x001fe20000010000 */
[----:B------:R-:W-:Y:S01]  /*5f30*/  FADD.FTZ R7, R177, R70 ;  /* 0x00000046b1077221 */ /* 0x000fe20000010000 */
[----:B------:R-:W-:Y:S01]  /*5f40*/  IMAD.MOV.U32 R70, RZ, RZ, R25 ;  /* 0x000000ffff467224 */ /* 0x000fe200078e0019 */
[----:B-1----:R-:W-:Y:S01]  /*5f50*/  F2FP.SATFINITE.E4M3.F32.PACK_AB_MERGE_C R5, R72, R161, RZ ;  /* 0x000000a14805723e */ /* 0x002fe200048070ff */
[----:B------:R-:W-:-:S03]  /*5f60*/  FADD.FTZ R161, R161, R6 ;  /* 0x00000006a1a17221 */ /* 0x000fc60000010000 */
[----:B------:R-:W-:Y:S01]  /*5f70*/  F2FP.SATFINITE.E4M3.F32.PACK_AB_MERGE_C R226, R4, R151, R5 ;  /* 0x0000009704e2723e */ /* 0x000fe20004807005 */
[----:B------:R-:W-:Y:S01]  /*5f80*/  FADD.FTZ R6, R72, R161 ;  /* 0x000000a148067221 */ /* 0x000fe20000010000 */
[----:B------:R-:W-:Y:S02]  /*5f90*/  IMAD.MOV.U32 R5, RZ, RZ, RZ ;  /* 0x000000ffff057224 */ /* 0x000fe400078e00ff */
[----:B------:R-:W-:Y:S01]  /*5fa0*/  IMAD.MOV.U32 R72, RZ, RZ, R25 ;  /* 0x000000ffff487224 */ /* 0x000fe200078e0019 */
[----:B------:R-:W-:Y:S06]  /*5fb0*/  @!P2 BRA `(.L_x_19) ;  /* 0x00000044007ca947 */ /* 0x000fec0003800000 */
[----:B------:R-:W-:Y:S01]  /*5fc0*/  IMAD.MOV.U32 R8, RZ, RZ, R22 ;  /* 0x000000ffff087224 */ /* 0x000fe200078e0016 */
[----:B------:R-:W-:Y:S01]  /*5fd0*/  MOV R4, R103 ;  /* 0x0000006700047202 */ /* 0x000fe20000000f00 */
[----:B------:R-:W-:Y:S01]  /*5fe0*/  IMAD.MOV.U32 R9, RZ, RZ, R99 ;  /* 0x000000ffff097224 */ /* 0x000fe200078e0063 */
[----:B------:R-:W-:Y:S01]  /*5ff0*/  CS2R R86, SRZ ;  /* 0x0000000000567805 */ /* 0x000fe2000001ff00 */
[----:B------:R-:W-:Y:S01]  /*6000*/  IMAD.MOV.U32 R10, RZ, RZ, RZ ;  /* 0x000000ffff0a7224 */ /* 0x000fe200078e00ff */
        /* <DEDUP_REMOVED lines=30> */
[----:B------:R-:W-:Y:S01]  /*61f0*/  CS2R R24, SRZ ;  /* 0x0000000000187805 */ /* 0x000fe2000001ff00 */
[----:B------:R-:W-:-:S06]  /*6200*/  UMOV UR4, URZ ;  /* 0x0000003f00047c82 */ /* 0x000fcc0008000000 */
.L_x_29:
[----:B------:R-:W-:Y:S01]  /*6210*/  ISETP.NE.AND P3, PT, RZ, UR38, PT ;  /* 0x00000026ff007c0c */ /* 0x000fe2000bf65270 */
[----:B------:R-:W-:-:S04]  /*6220*/  UISETP.NE.AND UP0, UPT, UR4, 0x1, UPT ;  /* 0x000000010400788c */ /* 0x000fc8000bf05270 */
[----:B------:R-:W-:-:S06]  /*6230*/  USEL UR7, URZ, 0x1, UP0 ;  /* 0x000000013f077887 */ /* 0x000fcc0008000000 */
[----:B------:R-:W-:Y:S02]  /*6240*/  LOP3.LUT R5, R10, UR7, RZ, 0x3c, !PT ;  /* 0x000000070a057c12 */ /* 0x000fe4000f8e3cff */
[----:B------:R-:W-:Y:S05]  /*6250*/  @P3 BRA `(.L_x_20) ;  /* 0x0000000000343947 */ /* 0x000fea0003800000 */
[----:B------:R-:W-:Y:S05]  /*6260*/  @!P0 BRA `(.L_x_21) ;  /* 0x0000000000048947 */ /* 0x000fea0003800000 */
[----:B------:R-:W-:Y:S01]  /*6270*/  BPT.TRAP 0x1 ;  /* 0x000000040000795c */ /* 0x000fe20000300000 */
.L_x_21:
[----:B------:R-:W-:Y:S01]  /*6280*/  UIADD3 UR7, UR4, 0x1, URZ ;  /* 0x0000000104077890 */ /* 0x000fe2000fffe03f */
[----:B------:R-:W-:-:S03]  /*6290*/  SHF.L.U32 R11, R5, 0x1f, RZ ;  /* 0x0000001f050b7819 */ /* 0x000fc600000006ff */
[----:B------:R-:W-:-:S04]  /*62a0*/  UISETP.NE.AND UP0, UPT, UR7, 0x2, UPT ;  /* 0x000000020700788c */ /* 0x000fc8000bf05270 */
[----:B------:R-:W-:-:S04]  /*62b0*/  USEL UR7, UR7, URZ, UP0 ;  /* 0x0000003f07077287 */ /* 0x000fc80008000000 */
[----:B------:R-:W-:-:S09]  /*62c0*/  ULEA UR7, UR7, UR39, 0x3 ;  /* 0x0000002707077291 */ /* 0x000fd2000f8e183f */
[----:B------:R0:W1:Y:S01]  /*62d0*/  SYNCS.PHASECHK.TRANS64.TRYWAIT P2, [UR7+0x2e830], R11 ;  /* 0x02e8300bff0075a7 */ /* 0x0000620008040147 */
[----:B------:R-:W-:Y:S05]  /*62e0*/  @!P0 BRA `(.L_x_22) ;  /* 0x0000000000048947 */ /* 0x000fea0003800000 */
[----:B------:R-:W-:Y:S01]  /*62f0*/  BPT.TRAP 0x1 ;  /* 0x000000040000795c */ /* 0x000fe20000300000 */
.L_x_22:
[----:B-1----:R-:W-:Y:S05]  /*6300*/  @P2 BRA `(.L_x_20) ;  /* 0x0000000000082947 */ /* 0x002fea0003800000 */
[----:B------:R-:W1:Y:S02]  /*6310*/  SYNCS.PHASECHK.TRANS64.TRYWAIT P2, [UR7+0x2e830], R11 ;  /* 0x02e8300bff0075a7 */ /* 0x000e640008040147 */
[----:B-1----:R-:W-:Y:S05]  /*6320*/  @!P2 BRA `(.L_x_23) ;  /* 0x000000a800e8a947 */ /* 0x002fea0003800000 */
.L_x_20:
[----:B01----:R-:W-:Y:S01]  /*6330*/  VIADD R11, R18, 0x8 ;  /* 0x00000008120b7836 */ /* 0x003fe20000000000 */
[----:B------:R-:W-:Y:S01]  /*6340*/  UIADD3 UR7, UR4, 0x1, URZ ;  /* 0x0000000104077890 */ /* 0x000fe2000fffe03f */
[C---:B------:R-:W-:Y:S01]  /*6350*/  R2UR UR40, R2.reuse ;  /* 0x00000000022872ca */ /* 0x040fe200000e0000 */
[----:B------:R-:W-:Y:S01]  /*6360*/  UMOV UR43, 0x40000040 ;  /* 0x40000040002b7882 */ /* 0x000fe20000000000 */
[C---:B------:R-:W-:Y:S01]  /*6370*/  R2UR UR41, R3.reuse ;  /* 0x00000000032972ca */ /* 0x040fe200000e0000 */
[----:B------:R0:W-:Y:S01]  /*6380*/  BAR.SYNC.DEFER_BLOCKING R11, 0x100 ;  /* 0x0004000b0000751d */ /* 0x0001e20000010000 */
[----:B------:R-:W-:Y:S01]  /*6390*/  UISETP.NE.AND UP0, UPT, UR7, 0x2, UPT ;  /* 0x000000020700788c */ /* 0x000fe2000bf05270 */
[C---:B------:R-:W-:Y:S02]  /*63a0*/  R2UR UR20, R2.reuse ;  /* 0x00000000021472ca */ /* 0x040fe400000e0000 */
[C---:B------:R-:W-:Y:S01]  /*63b0*/  R2UR UR21, R3.reuse ;  /* 0x00000000031572ca */ /* 0x040fe200000e0000 */
[----:B------:R-:W-:Y:S01]  /*63c0*/  USEL UR7, UR7, URZ, UP0 ;  /* 0x0000003f07077287 */ /* 0x000fe20008000000 */
[C---:B------:R-:W-:Y:S01]  /*63d0*/  R2UR UR24, R2.reuse ;  /* 0x00000000021872ca */ /* 0x040fe200000e0000 */
[----:B------:R-:W-:Y:S01]  /*63e0*/  UMOV UR23, 0x40000040 ;  /* 0x4000004000177882 */ /* 0x000fe20000000000 */
[C---:B------:R-:W-:Y:S01]  /*63f0*/  R2UR UR25, R3.reuse ;  /* 0x00000000031972ca */ /* 0x040fe200000e0000 */
[----:B------:R-:W-:Y:S01]  /*6400*/  UIMAD UR46, UR7, 0x700, UR6 ;  /* 0x00000700072e78a4 */ /* 0x000fe2000f8e0206 */
[C---:B------:R-:W-:Y:S01]  /*6410*/  R2UR UR28, R2.reuse ;  /* 0x00000000021c72ca */ /* 0x040fe200000e0000 */
[----:B------:R-:W-:Y:S01]  /*6420*/  UMOV UR27, 0x40000040 ;  /* 0x40000040001b7882 */ /* 0x000fe20000000000 */
[C---:B------:R-:W-:Y:S01]  /*6430*/  R2UR UR29, R3.reuse ;  /* 0x00000000031d72ca */ /* 0x040fe200000e0000 */
[----:B------:R-:W-:Y:S01]  /*6440*/  UIADD3 UR22, UR46, 0x100, URZ ;  /* 0x000001002e167890 */ /* 0x000fe2000fffe03f */
[----:B------:R-:W-:Y:S01]  /*6450*/  R2UR UR32, R2 ;  /* 0x00000000022072ca */ /* 0x000fe200000e0000 */
[----:B------:R-:W-:Y:S01]  /*6460*/  UIADD3 UR26, UR46, 0x200, URZ ;  /* 0x000002002e1a7890 */ /* 0x000fe2000fffe03f */
[----:B------:R-:W-:Y:S01]  /*6470*/  R2UR UR33, R3 ;  /* 0x00000000032172ca */ /* 0x000fe200000e0000 */
[----:B------:R-:W-:Y:S01]  /*6480*/  UMOV UR42, UR46 ;  /* 0x0000002e002a7c82 */ /* 0x000fe20008000000 */
[----:B------:R-:W-:Y:S01]  /*6490*/  UIADD3 UR30, UR46, 0x300, URZ ;  /* 0x000003002e1e7890 */ /* 0x000fe2000fffe03f */
[----:B------:R-:W-:Y:S01]  /*64a0*/  UMOV UR31, 0x40000040 ;  /* 0x40000040001f7882 */ /* 0x000fe20000000000 */
[----:B------:R-:W-:Y:S01]  /*64b0*/  UIADD3 UR34, UR46, 0x400, URZ ;  /* 0x000004002e227890 */ /* 0x000fe2000fffe03f */
[----:B------:R-:W-:Y:S01]  /*64c0*/  UMOV UR35, 0x40000040 ;  /* 0x4000004000237882 */ /* 0x000fe20000000000 */
[----:B------:R-:W-:Y:S01]  /*64d0*/  WARPGROUP.ARRIVE ;  /* 0x00000000000079c5 */ /* 0x000fe20000000000 */
[----:B------:R-:W-:Y:S01]  /*64e0*/  UIADD3 UR10, UR46, 0x2, URZ ;  /* 0x000000022e0a7890 */ /* 0x000fe2000fffe03f */
[----:B------:R-:W-:Y:S01]  /*64f0*/  UMOV UR11, 0x40000040 ;  /* 0x40000040000b7882 */ /* 0x000fe20000000000 */
[----:B------:R-:W-:-:S03]  /*6500*/  UIADD3 UR14, UR46, 0x102, URZ ;  /* 0x000001022e0e7890 */ /* 0x000fc6000fffe03f */
[----:B------:R-:W-:Y:S01]  /*6510*/  QGMMA.64x32x32.F32.E4M3.E4M3 R184, gdesc[UR40], RZ, !UPT, gsb0 ;  /* 0x0060000028b879f3 */ /* 0x000fe2000c0008ff */
[----:B------:R-:W-:Y:S01]  /*6520*/  R2UR UR40, R2 ;  /* 0x00000000022872ca */ /* 0x000fe200000e0000 */
[----:B------:R-:W-:Y:S01]  /*6530*/  UIADD3 UR42, UR46, 0x500, URZ ;  /* 0x000005002e2a7890 */ /* 0x000fe2000fffe03f */
[----:B------:R-:W-:Y:S01]  /*6540*/  R2UR UR41, R3 ;  /* 0x00000000032972ca */ /* 0x000fe200000e0000 */
[----:B------:R-:W-:Y:S01]  /*6550*/  UMOV UR43, 0x40000040 ;  /* 0x40000040002b7882 */ /* 0x000fe20000000000 */
[----:B------:R-:W-:Y:S01]  /*6560*/  UMOV UR15, 0x40000040 ;  /* 0x40000040000f7882 */ /* 0x000fe20000000000 */
[----:B------:R-:W-:Y:S01]  /*6570*/  UIADD3 UR18, UR46, 0x6, URZ ;  /* 0x000000062e127890 */ /* 0x000fe2000fffe03f */
        /* <DEDUP_REMOVED lines=11> */
[----:B------:R-:W-:Y:S01]  /*6630*/  UIADD3 UR26, UR46, 0x302, URZ ;  /* 0x000003022e1a7890 */ /* 0x000fe2000fffe03f */
[----:B------:R-:W-:Y:S01]  /*6640*/  UMOV UR24, UR8 ;  /* 0x0000000800187c82 */ /* 0x000fe20008000000 */
[----:B------:R-:W-:Y:S01]  /*6650*/  UMOV UR25, UR9 ;  /* 0x0000000900197c82 */ /* 0x000fe20008000000 */
        /* <DEDUP_REMOVED lines=35> */
[----:B------:R-:W-:Y:S01]  /*6890*/  UIADD3 UR22, UR46, 0x204, URZ ;  /* 0x000002042e167890 */ /* 0x000fe2000fffe03f */
[----:B------:R-:W-:Y:S01]  /*68a0*/  UMOV UR20, UR12 ;  /* 0x0000000c00147c82 */ /* 0x000fe20008000000 */
[----:B------:R-:W-:Y:S01]  /*68b0*/  UMOV UR21, UR13 ;  /* 0x0000000d00157c82 */ /* 0x000fe20008000000 */
        /* <DEDUP_REMOVED lines=24> */
[----:B------:R-:W-:Y:S02]  /*6a40*/  UIADD3 UR10, UR46, 0x104, URZ ;  /* 0x000001042e0a7890 */ /* 0x000fe4000fffe03f */
        /* <DEDUP_REMOVED lines=49> */
[----:B------:R-:W-:Y:S01]  /*6d60*/  UIADD3 UR18, UR46, 0x506, URZ ;  /* 0x000005062e127890 */ /* 0x000fe2000fffe03f */
[----:B------:R-:W-:Y:S01]  /*6d70*/  UMOV UR19, 0x40000040 ;  /* 0x4000004000137882 */ /* 0x000fe20000000000 */
[----:B------:R-:W-:Y:S01]  /*6d80*/  UIADD3 UR46, UR46, 0x606, URZ ;  /* 0x000006062e2e7890 */ /* 0x000fe2000fffe03f */
[----:B------:R-:W-:Y:S02]  /*6d90*/  WARPGROUP.DEPBAR.LE gsb0, 0x0 ;  /* 0x00008000000079c5 */ /* 0x000fe40000010000 */
[----:B------:R-:W-:-:S06]  /*6da0*/  WARPGROUP.ARRIVE ;  /* 0x00000000000079c5 */ /* 0x000fcc0000000000 */
[----:B------:R-:W-:Y:S03]  /*6db0*/  QGMMA.64x32x32.F32.E4M3.E4M3 R152, gdesc[UR20], R152, gsb0 ;  /* 0x00600000149879f3 */ /* 0x000fe60008000898 */
        /* <DEDUP_REMOVED lines=13> */
[----:B------:R-:W-:Y:S03]  /*6e90*/  QGMMA.64x32x32.F32.E4M3.E4M3 R88, gdesc[UR16], R88, gsb0 ;  /* 0x00600000105879f3 */ /* 0x000fe60008000858 */
[----:B------:R-:W-:Y:S02]  /*6ea0*/  WARPGROUP.DEPBAR.LE gsb0, 0x0 ;  /* 0x00008000000079c5 */ /* 0x000fe40000010000 */
[----:B0-----:R-:W-:Y:S05]  /*6eb0*/  @P3 BRA `(.L_x_24) ;  /* 0x0000000000283947 */ /* 0x001fea0003800000 */
[----:B------:R-:W-:Y:S05]  /*6ec0*/  @!P0 BRA `(.L_x_25) ;  /* 0x0000000000048947 */ /* 0x000fea0003800000 */
[----:B------:R-:W-:Y:S01]  /*6ed0*/  BPT.TRAP 0x1 ;  /* 0x000000040000795c */ /* 0x000fe20000300000 */
.L_x_25:
[----:B------:R-:W-:Y:S01]  /*6ee0*/  ULEA UR10, UR4, UR39, 0x3 ;  /* 0x00000027040a7291 */ /* 0x000fe2000f8e183f */
[----:B------:R-:W-:-:S08]  /*6ef0*/  SHF.L.U32 R10, R10, 0x1f, RZ ;  /* 0x0000001f0a0a7819 */ /* 0x000fd000000006ff */
[----:B------:R0:W1:Y:S01]  /*6f00*/  SYNCS.PHASECHK.TRANS64.TRYWAIT P2, [UR10+0x2e850], R10 ;  /* 0x02e8500aff0075a7 */ /* 0x000062000804014a */
[----:B------:R-:W-:Y:S05]  /*6f10*/  @!P0 BRA `(.L_x_26) ;  /* 0x0000000000048947 */ /* 0x000fea0003800000 */
[----:B------:R-:W-:Y:S01]  /*6f20*/  BPT.TRAP 0x1 ;  /* 0x000000040000795c */ /* 0x000fe20000300000 */
.L_x_26:
[----:B-1----:R-:W-:Y:S05]  /*6f30*/  @P2 BRA `(.L_x_24) ;  /* 0x0000000000082947 */ /* 0x002fea0003800000 */
[----:B------:R-:W1:Y:S02]  /*6f40*/  SYNCS.PHASECHK.TRANS64.TRYWAIT P2, [UR10+0x2e850], R10 ;  /* 0x02e8500aff0075a7 */ /* 0x000e64000804014a */
[----:B-1----:R-:W-:Y:S05]  /*6f50*/  @!P2 BRA `(.L_x_27) ;  /* 0x0000009c00f4a947 */ /* 0x002fea0003800000 */
.L_x_24:
[----:B------:R-:W-:Y:S01]  /*6f60*/  UIADD3 UR10, UR39, 0x400, URZ ;  /* 0x00000400270a7890 */ /* 0x000fe2000fffe03f */
[----:B------:R-:W-:Y:S01]  /*6f70*/  WARPGROUP.ARRIVE ;  /* 0x00000000000079c5 */ /* 0x000fe20000000000 */
[----:B------:R-:W-:Y:S01]  /*6f80*/  UMOV UR11, 0xc0000010 ;  /* 0xc0000010000b7882 */ /* 0x000fe20000000000 */
[----:B------:R-:W-:Y:S01]  /*6f90*/  UMOV UR15, 0xc0000010 ;  /* 0xc0000010000f7882 */ /* 0x000fe20000000000 */
[----:B------:R-:W-:Y:S01]  /*6fa0*/  USHF.R.U32.HI UR10, URZ, 0x4, UR10 ;  /* 0x000000043f0a7899 */ /* 0x000fe2000801160a */
[C---:B-1----:R-:W-:Y:S01]  /*6fb0*/  FMUL.FTZ R11, R0.reuse, R184 ;  /* 0x000000b8000b7220 */ /* 0x042fe20000410000 */
[C---:B------:R-:W-:Y:S01]  /*6fc0*/  FMUL.FTZ R12, R0.reuse, R186 ;  /* 0x000000ba000c7220 */ /* 0x040fe20000410000 */
[C---:B0-----:R-:W-:Y:S01]  /*6fd0*/  FMUL.FTZ R10, R0.reuse, R185 ;  /* 0x000000b9000a7220 */ /* 0x041fe20000410000 */
[----:B------:R-:W-:Y:S01]  /*6fe0*/  ULOP3.LUT UR10, UR10, 0x3fff, URZ, 0xc0, !UPT ;  /* 0x00003fff0a0a7892 */ /* 0x000fe2000f8ec03f */
[C---:B------:R-:W-:Y:S01]  /*6ff0*/  FMUL.FTZ R13, R0.reuse, R187 ;  /* 0x000000bb000d7220 */ /* 0x040fe20000410000 */
[C---:B------:R-:W-:Y:S01]  /*7000*/  FMUL.FTZ R14, R0.reuse, R188 ;  /* 0x000000bc000e7220 */ /* 0x040fe20000410000 */
[----:B------:R-:W0:Y:S01]  /*7010*/  MUFU.TANH R11, R11 ;  /* 0x0000000b000b7308 */ /* 0x000e220000002400 */
[----:B------:R-:W-:Y:S01]  /*7020*/  ULOP3.LUT UR10, UR10, 0x10000, URZ, 0xfc, !UPT ;  /* 0x000100000a0a7892 */ /* 0x000fe2000f8efc3f */
[C---:B------:R-:W-:Y:S01]  /*7030*/  FMUL.FTZ R19, R0.reuse, R190 ;  /* 0x000000be00137220 */ /* 0x040fe20000410000 */
[C---:B------:R-:W-:Y:S01]  /*7040*/  FMUL.FTZ R15, R0.reuse, R189 ;  /* 0x000000bd000f7220 */ /* 0x040fe20000410000 */
[C---:B------:R-:W-:Y:S01]  /*7050*/  FMUL.FTZ R20, R0.reuse, R191 ;  /* 0x000000bf00147220 */ /* 0x040fe20000410000 */
[----:B------:R-:W-:Y:S01]  /*7060*/  UIMAD UR10, UR4, 0x700, UR10 ;  /* 0x00000700040a78a4 */ /* 0x000fe2000f8e020a */
[C---:B------:R-:W-:Y:S01]  /*7070*/  FMUL.FTZ R21, R0.reuse, R192 ;  /* 0x000000c000157220 */ /* 0x040fe20000410000 */
[C---:B------:R-:W-:Y:S01]  /*7080*/  FMUL.FTZ R23, R0.reuse, R194 ;  /* 0x000000c200177220 */ /* 0x040fe20000410000 */
[----:B------:R-:W1:Y:S01]  /*7090*/  MUFU.TANH R12, R12 ;  /* 0x0000000c000c7308 */ /* 0x000e620000002400 */
[----:B------:R-:W-:Y:S01]  /*70a0*/  UIADD3 UR14, UR10, 0x100, URZ ;  /* 0x000001000a0e7890 */ /* 0x000fe2000fffe03f */
[C---:B------:R-:W-:Y:S01]  /*70b0*/  FMUL.FTZ R22, R0.reuse, R193 ;  /* 0x000000c100167220 */ /* 0x040fe20000410000 */
[C---:B------:R-:W-:Y:S01]  /*70c0*/  FMUL.FTZ R184, R0.reuse, R195 ;  /* 0x000000c300b87220 */ /* 0x040fe20000410000 */
[C---:B------:R-:W-:Y:S01]  /*70d0*/  FMUL.FTZ R185, R0.reuse, R196 ;  /* 0x000000c400b97220 */ /* 0x040fe20000410000 */
[C---:B------:R-:W-:Y:S01]  /*70e0*/  FMUL.FTZ R187, R0.reuse, R198 ;  /* 0x000000c600bb7220 */ /* 0x040fe20000410000 */
[----:B------:R-:W-:Y:S01]  /*70f0*/  QGMMA.64x128x32.F32.E4M3.E4M3 R24, R200, gdesc[UR8], R24, gsb0 ;  /* 0x01e00008c8187df3 */ /* 0x000fe20008000818 */
[C---:B------:R-:W-:Y:S01]  /*7100*/  FMUL.FTZ R186, R0.reuse, R197 ;  /* 0x000000c500ba7220 */ /* 0x040fe20000410000 */
[----:B------:R-:W2:Y:S01]  /*7110*/  MUFU.TANH R10, R10 ;  /* 0x0000000a000a7308 */ /* 0x000ea20000002400 */
[----:B0-----:R-:W-:Y:S01]  /*7120*/  FMNMX.FTZ R189, R11, R4, !PT ;  /* 0x000000040bbd7209 */ /* 0x001fe20007810000 */
[C---:B------:R-:W-:Y:S01]  /*7130*/  FMUL.FTZ R188, R0.reuse, R199 ;  /* 0x000000c700bc7220 */ /* 0x040fe20000410000 */
[C---:B------:R-:W-:Y:S01]  /*7140*/  FMUL.FTZ R168, R0.reuse, R168 ;  /* 0x000000a800a87220 */ /* 0x040fe20000410000 */
[C---:B------:R-:W-:Y:S01]  /*7150*/  FMUL.FTZ R170, R0.reuse, R170 ;  /* 0x000000aa00aa7220 */ /* 0x040fe20000410000 */
[C---:B------:R-:W-:Y:S01]  /*7160*/  FMUL.FTZ R169, R0.reuse, R169 ;  /* 0x000000a900a97220 */ /* 0x040fe20000410000 */
[C---:B------:R-:W-:Y:S01]  /*7170*/  FMUL.FTZ R171, R0.reuse, R171 ;  /* 0x000000ab00ab7220 */ /* 0x040fe20000410000 */
[----:B------:R-:W-:Y:S01]  /*7180*/  FMUL.FTZ R172, R0, R172 ;  /* 0x000000ac00ac7220 */ /* 0x000fe20000410000 */
[----:B------:R-:W0:Y:S01]  /*7190*/  MUFU.TANH R13, R13 ;  /* 0x0000000d000d7308 */ /* 0x000e220000002400 */
[----:B-1----:R-:W-:Y:S01]  /*71a0*/  FMNMX.FTZ R190, R12, R9, !PT ;  /* 0x000000090cbe7209 */ /* 0x002fe20007810000 */
[C---:B------:R-:W-:Y:S01]  /*71b0*/  FMUL.FTZ R174, R0.reuse, R174 ;  /* 0x000000ae00ae7220 */ /* 0x040fe20000410000 */
[C---:B------:R-:W-:Y:S01]  /*71c0*/  FMUL.FTZ R173, R0.reuse, R173 ;  /* 0x000000ad00ad7220 */ /* 0x040fe20000410000 */
[C---:B------:R-:W-:Y:S01]  /*71d0*/  FMUL.FTZ R175, R0.reuse, R175 ;  /* 0x000000af00af7220 */ /* 0x040fe20000410000 */
[C---:B------:R-:W-:Y:S01]  /*71e0*/  FMUL.FTZ R176, R0.reuse, R176 ;  /* 0x000000b000b07220 */ /* 0x040fe20000410000 */
[C---:B------:R-:W-:Y:S01]  /*71f0*/  FMUL.FTZ R178, R0.reuse, R178 ;  /* 0x000000b200b27220 */ /* 0x040fe20000410000 */
[----:B------:R-:W-:Y:S01]  /*7200*/  FMUL.FTZ R177, R0, R177 ;  /* 0x000000b100b17220 */ /* 0x000fe20000410000 */
[----:B------:R-:W1:Y:S01]  /*7210*/  MUFU.TANH R14, R14 ;  /* 0x0000000e000e7308 */ /* 0x000e620000002400 */
[----:B--2---:R-:W-:Y:S01]  /*7220*/  FMNMX.FTZ R189, R10, R189, !PT ;  /* 0x000000bd0abd7209 */ /* 0x004fe20007810000 */
[C---:B------:R-:W-:Y:S01]  /*7230*/  FMUL.FTZ R179, R0.reuse, R179 ;  /* 0x000000b300b37220 */ /* 0x040fe20000410000 */
[C---:B------:R-:W-:Y:S01]  /*7240*/  FMUL.FTZ R180, R0.reuse, R180 ;  /* 0x000000b400b47220 */ /* 0x040fe20000410000 */
[C---:B------:R-:W-:Y:S01]  /*7250*/  FMUL.FTZ R182, R0.reuse, R182 ;  /* 0x000000b600b67220 */ /* 0x040fe20000410000 */
[C---:B------:R-:W-:Y:S01]  /*7260*/  FMUL.FTZ R181, R0.reuse, R181 ;  /* 0x000000b500b57220 */ /* 0x040fe20000410000 */
[C---:B------:R-:W-:Y:S01]  /*7270*/  FMUL.FTZ R183, R0.reuse, R183 ;  /* 0x000000b700b77220 */ /* 0x040fe20000410000 */
        /* <DEDUP_REMOVED lines=16> */
[C---:B------:R-:W-:Y:S01]  /*7380*/  FMUL.FTZ R164, R0.reuse, R164 ;  /* 0x000000a400a47220 */ /* 0x040fe20000410000 */
        /* <DEDUP_REMOVED lines=63> */
[C---:B------:R-:W-:Y:S01]  /*7780*/  FMUL.FTZ R116, R0.reuse, R116 ;  /* 0x0000007400747220 */ /* 0x040fe20000410000 */
        /* <DEDUP_REMOVED lines=15> */
[----:B------:R-:W-:Y:S01]  /*7880*/  FMUL.FTZ R96, R0, R96 ;  /* 0x0000006000607220 */ /* 0x000fe20000410000 */
[----:B------:R-:W2:Y:S01]  /*7890*/  MUFU.TANH R170, R170 ;  /* 0x000000aa00aa7308 */ /* 0x000ea20000002400 */
[----:B0-----:R-:W-:Y:S01]  /*78a0*/  FMNMX.FTZ R191, R188, R191, !PT ;  /* 0x000000bfbcbf7209 */ /* 0x001fe20007810000 */
[C---:B------:R-:W-:Y:S01]  /*78b0*/  FMUL.FTZ R97, R0.reuse, R97 ;  /* 0x0000006100617220 */ /* 0x040fe20000410000 */
[----:B------:R-:W-:Y:S01]  /*78c0*/  FMUL.FTZ R101, R0, R101 ;  /* 0x0000006500657220 */ /* 0x000fe20000410000 */
[----:B------:R-:W-:-:S04]  /*78d0*/  UMOV UR11, 0xc0000010 ;  /* 0xc0000010000b7882 */ /* 0x000fc80000000000 */
[----:B------:R-:W0:Y:S01]  /*78e0*/  MUFU.TANH R169, R169 ;  /* 0x000000a900a97308 */ /* 0x000e220000002400 */
[----:B-1----:R-:W-:-:S07]  /*78f0*/  FMNMX.FTZ R190, R168, R189, !PT ;  /* 0x000000bda8be7209 */ /* 0x002fce0007810000 */
[----:B------:R-:W1:Y:S01]  /*7900*/  MUFU.TANH R171, R171 ;  /* 0x000000ab00ab7308 */ /* 0x000e620000002400 */
[----:B--2---:R-:W-:Y:S01]  /*7910*/  FMNMX.FTZ R192, R170, R191, !PT ;  /* 0x000000bfaac07209 */ /* 0x004fe20007810000 */
[----:B------:R-:W-:Y:S02]  /*7920*/  WARPGROUP.DEPBAR.LE gsb0, 0x0 ;  /* 0x00008000000079c5 */ /* 0x000fe40000010000 */
[----:B------:R-:W-:-:S04]  /*7930*/  WARPGROUP.ARRIVE ;  /* 0x00000000000079c5 */ /* 0x000fc80000000000 */
[----:B------:R-:W2:Y:S01]  /*7940*/  MUFU.TANH R172, R172 ;  /* 0x000000ac00ac7308 */ /* 0x000ea20000002400 */
[----:B0-----:R-:W-:Y:S01]  /*7950*/  FMNMX.FTZ R189, R169, R190, !PT ;  /* 0x000000bea9bd7209 */ /* 0x001fe20007810000 */
[----:B------:R-:W-:Y:S01]  /*7960*/  QGMMA.64x128x32.F32.E4M3.E4M3 R24, R204, gdesc[UR12], R24, gsb0 ;  /* 0x01e0000ccc187df3 */ /* 0x000fe20008000818 */
[----:B------:R-:W-:Y:S01]  /*7970*/  UIADD3 UR14, UR10, 0x200, URZ ;  /* 0x000002000a0e7890 */ /* 0x000fe2000fffe03f */
[----:B------:R-:W-:-:S04]  /*7980*/  UMOV UR15, 0xc0000010 ;  /* 0xc0000010000f7882 */ /* 0x000fc80000000000 */
[----:B------:R-:W0:Y:S01]  /*7990*/  MUFU.TANH R174, R174 ;  /* 0x000000ae00ae7308 */ /* 0x000e220000002400 */
[----:B-1----:R-:W-:-:S07]  /*79a0*/  FMNMX.FTZ R191, R171, R192, !PT ;  /* 0x000000c0abbf7209 */ /* 0x002fce0007810000 */
[----:B------:R-:W1:Y:S01]  /*79b0*/  MUFU.TANH R173, R173 ;  /* 0x000000ad00ad7308 */ /* 0x000e620000002400 */
[----:B--2---:R-:W-:-:S07]  /*79c0*/  FMNMX.FTZ R190, R172, R189, !PT ;  /* 0x000000bdacbe7209 */ /* 0x004fce0007810000 */
[----:B------:R-:W2:Y:S01]  /*79d0*/  MUFU.TANH R175, R175 ;  /* 0x000000af00af7308 */ /* 0x000ea20000002400 */
[----:B0-----:R-:W-:-:S07]  /*79e0*/  FMNMX.FTZ R192, R174, R191, !PT ;  /* 0x000000bfaec07209 */ /* 0x001fce0007810000 */
        /* <DEDUP_REMOVED lines=29> */
[----:B0-----:R-:W-:Y:S01]  /*7bc0*/  FMNMX.FTZ R190, R156, R189, !PT ;  /* 0x000000bd9cbe7209 */ /* 0x001fe20007810000 */
[----:B------:R-:W-:Y:S02]  /*7bd0*/  WARPGROUP.DEPBAR.LE gsb0, 0x0 ;  /* 0x00008000000079c5 */ /* 0x000fe40000010000 */
[----:B------:R-:W-:-:S04]  /*7be0*/  WARPGROUP.ARRIVE ;  /* 0x00000000000079c5 */ /* 0x000fc80000000000 */
[----:B------:R-:W0:Y:S01]  /*7bf0*/  MUFU.TANH R159, R159 ;  /* 0x0000009f009f7308 */ /* 0x000e220000002400 */
[----:B-1----:R-:W-:Y:S01]  /*7c00*/  FMNMX.FTZ R192, R158, R191, !PT ;  /* 0x000000bf9ec07209 */ /* 0x002fe20007810000 */
[----:B------:R-:W-:Y:S01]  /*7c10*/  QGMMA.64x128x32.F32.E4M3.E4M3 R24, R208, gdesc[UR12], R24, gsb0 ;  /* 0x01e0000cd0187df3 */ /* 0x000fe20008000818 */
[----:B------:R-:W-:Y:S01]  /*7c20*/  UIADD3 UR14, UR10, 0x300, URZ ;  /* 0x000003000a0e7890 */ /* 0x000fe2000fffe03f */
[----:B------:R-:W-:-:S04]  /*7c30*/  UMOV UR15, 0xc0000010 ;  /* 0xc0000010000f7882 */ /* 0x000fc80000000000 */
        /* <DEDUP_REMOVED lines=35> */
[----:B------:R-:W-:Y:S02]  /*7e70*/  WARPGROUP.DEPBAR.LE gsb0, 0x0 ;  /* 0x00008000000079c5 */ /* 0x000fe40000010000 */
[----:B------:R-:W-:Y:S01]  /*7e80*/  WARPGROUP.ARRIVE ;  /* 0x00000000000079c5 */ /* 0x000fe20000000000 */
[----:B-1----:R-:W-:-:S04]  /*7e90*/  FMNMX.FTZ R191, R143, R192, !PT ;  /* 0x000000c08fbf7209 */ /* 0x002fc80007810000 */
[----:B------:R-:W1:Y:S01]  /*7ea0*/  MUFU.TANH R145, R145 ;  /* 0x0000009100917308 */ /* 0x000e620000002400 */
[----:B------:R-:W-:Y:S01]  /*7eb0*/  QGMMA.64x128x32.F32.E4M3.E4M3 R24, R212, gdesc[UR12], R24, gsb0 ;  /* 0x01e0000cd4187df3 */ /* 0x000fe20008000818 */
[----:B--2---:R-:W-:Y:S01]  /*7ec0*/  FMNMX.FTZ R190, R144, R189, !PT ;  /* 0x000000bd90be7209 */ /* 0x004fe20007810000 */
[----:B------:R-:W-:Y:S01]  /*7ed0*/  UIADD3 UR14, UR10, 0x400, URZ ;  /* 0x000004000a0e7890 */ /* 0x000fe2000fffe03f */
[----:B------:R-:W-:-:S04]  /*7ee0*/  UMOV UR15, 0xc0000010 ;  /* 0xc0000010000f7882 */ /* 0x000fc80000000000 */
        /* <DEDUP_REMOVED lines=33> */
[----:B-1----:R-:W-:Y:S01]  /*8100*/  FMNMX.FTZ R192, R130, R191, !PT ;  /* 0x000000bf82c07209 */ /* 0x002fe20007810000 */
[----:B------:R-:W-:-:S06]  /*8110*/  WARPGROUP.DEPBAR.LE gsb0, 0x0 ;  /* 0x00008000000079c5 */ /* 0x000fcc0000010000 */
[----:B------:R-:W1:Y:S01]  /*8120*/  MUFU.TANH R132, R132 ;  /* 0x0000008400847308 */ /* 0x000e620000002400 */
[----:B--2---:R-:W-:Y:S01]  /*8130*/  FMNMX.FTZ R189, R129, R190, !PT ;  /* 0x000000be81bd7209 */ /* 0x004fe20007810000 */
[----:B------:R-:W-:-:S06]  /*8140*/  WARPGROUP.ARRIVE ;  /* 0x00000000000079c5 */ /* 0x000fcc0000000000 */
[----:B------:R-:W2:Y:S01]  /*8150*/  MUFU.TANH R134, R134 ;  /* 0x0000008600867308 */ /* 0x000ea20000002400 */
[----:B0-----:R-:W-:Y:S01]  /*8160*/  FMNMX.FTZ R191, R131, R192, !PT ;  /* 0x000000c083bf7209 */ /* 0x001fe20007810000 */
[----:B------:R-:W-:Y:S01]  /*8170*/  QGMMA.64x128x32.F32.E4M3.E4M3 R24, R216, gdesc[UR12], R24, gsb0 ;  /* 0x01e0000cd8187df3 */ /* 0x000fe20008000818 */
[----:B------:R-:W-:Y:S01]  /*8180*/  UIADD3 UR14, UR10, 0x500, URZ ;  /* 0x000005000a0e7890 */ /* 0x000fe2000fffe03f */
[----:B------:R-:W-:Y:S01]  /*8190*/  UMOV UR15, 0xc0000010 ;  /* 0xc0000010000f7882 */ /* 0x000fe20000000000 */
[----:B------:R-:W-:-:S03]  /*81a0*/  UIADD3 UR10, UR10, 0x600, URZ ;  /* 0x000006000a0a7890 */ /* 0x000fc6000fffe03f */
        /* <DEDUP_REMOVED lines=9> */
[----:B--2---:R-:W-:Y:S01]  /*8240*/  FMNMX.FTZ R190, R104, R189, !PT ;  /* 0x000000bd68be7209 */ /* 0x004fe20007810000 */
[----:B------:R-:W-:-:S06]  /*8250*/  FMUL.FTZ R189, R0, R98 ;  /* 0x0000006200bd7220 */ /* 0x000fcc0000410000 */
        /* <DEDUP_REMOVED lines=8> */
[----:B------:R-:W-:-:S06]  /*82e0*/  FMUL.FTZ R191, R0, R99 ;  /* 0x0000006300bf7220 */ /* 0x000fcc0000410000 */
        /* <DEDUP_REMOVED lines=23> */
[----:B------:R-:W-:Y:S01]  /*8460*/  FMUL.FTZ R195, R0, R102 ;  /* 0x0000006600c37220 */ /* 0x000fe20000410000 */
[----:B------:R-:W-:Y:S05]  /*8470*/  QGMMA.64x128x32.F32.E4M3.E4M3 R24, R220, gdesc[UR12], R24, gsb0 ;  /* 0x01e0000cdc187df3 */ /* 0x000fea0008000818 */
        /* <DEDUP_REMOVED lines=30> */
[----:B-1----:R-:W-:-:S05]  /*8660*/  FMNMX.FTZ R99, R101, R98, !PT ;  /* 0x0000006265637209 */ /* 0x002fca0007810000 */
[----:B------:R-:W1:Y:S01]  /*8670*/  SHFL.BFLY PT, R98, R99, 0x2, 0x1f ;  /* 0x0c401f0063627f89 */ /* 0x000e6200000e0000 */
[----:B--2---:R-:W-:-:S04]  /*8680*/  FMNMX.FTZ R100, R195, R100, !PT ;  /* 0x00000064c3647209 */ /* 0x004fc80007810000 */
[----:B0-----:R-:W-:-:S05]  /*8690*/  FMNMX.FTZ R100, R197, R100, !PT ;  /* 0x00000064c5647209 */ /* 0x001fca0007810000 */
[----:B------:R-:W0:Y:S01]  /*86a0*/  SHFL.BFLY PT, R103, R100, 0x2, 0x1f ;  /* 0x0c401f0064677f89 */ /* 0x000e2200000e0000 */
[----:B------:R-:W-:Y:S02]  /*86b0*/  WARPGROUP.DEPBAR.LE gsb0, 0x0 ;  /* 0x00008000000079c5 */ /* 0x000fe40000010000 */
[----:B------:R-:W-:Y:S01]  /*86c0*/  WARPGROUP.ARRIVE ;  /* 0x00000000000079c5 */ /* 0x000fe20000000000 */
[----:B-1----:R-:W-:Y:S02]  /*86d0*/  FMNMX.FTZ R102, R99, R98, !PT ;  /* 0x0000006263667209 */ /* 0x002fe40007810000 */
[----:B------:R-:W1:Y:S03]  /*86e0*/  LDC R98, c[0x0][0x988] ;  /* 0x00026200ff627b82 */ /* 0x000e660000000800 */
[----:B------:R-:W-:Y:S01]  /*86f0*/  QGMMA.64x128x32.F32.E4M3.E4M3 R24, R224, gdesc[UR8], R24, gsb0 ;  /* 0x01e00008e0187df3 */ /* 0x000fe20008000818 */
[----:B0-----:R-:W-:-:S02]  /*8700*/  FMNMX.FTZ R190, R100, R103, !PT ;  /* 0x0000006764be7209 */ /* 0x001fc40007810000 */
[----:B------:R-:W0:Y:S04]  /*8710*/  SHFL.BFLY PT, R103, R102, 0x1, 0x1f ;  /* 0x0c201f0066677f89 */ /* 0x000e2800000e0000 */
[----:B------:R-:W2:Y:S01]  /*8720*/  SHFL.BFLY PT, R199, R190, 0x1, 0x1f ;  /* 0x0c201f00bec77f89 */ /* 0x000ea200000e0000 */
[----:B0-----:R-:W-:Y:S02]  /*8730*/  FMNMX.FTZ R103, R102, R103, !PT ;  /* 0x0000006766677209 */ /* 0x001fe40007810000 */
[----:B--2---:R-:W-:-:S03]  /*8740*/  FMNMX.FTZ R99, R190, R199, !PT ;  /* 0x000000c7be637209 */ /* 0x004fc60007810000 */
[----:B------:R-:W-:-:S04]  /*8750*/  FADD.FTZ R199, -R103, R4 ;  /* 0x0000000467c77221 */ /* 0x000fc80000010100 */
[----:B-1----:R-:W-:Y:S01]  /*8760*/  FMUL.FTZ R102, R199, R98 ;  /* 0x00000062c7667220 */ /* 0x002fe20000410000 */
[----:B------:R-:W-:-:S03]  /*8770*/  FADD.FTZ R199, -R99, R9 ;  /* 0x0000000963c77221 */ /* 0x000fc60000010100 */
[----:B------:R0:W-:Y:S01]  /*8780*/  MUFU.EX2 R9, R102 ;  /* 0x0000006600097308 */ /* 0x0001e20000000800 */
[-C--:B------:R-:W-:Y:S01]  /*8790*/  FMUL.FTZ R4, R199, R98.reuse ;  /* 0x00000062c7047220 */ /* 0x080fe20000410000 */
[----:B------:R-:W-:-:S04]  /*87a0*/  FFMA.FTZ R199, R103, R98, -8 ;  /* 0xc100000067c77423 */ /* 0x000fc80000010062 */
[-CC-:B------:R-:W-:Y:S01]  /*87b0*/  FFMA.FTZ R100, R11, R98.reuse, -R199.reuse ;  /* 0x000000620b647223 */ /* 0x180fe200000108c7 */
[----:B------:R-:W-:-:S01]  /*87c0*/  FFMA.FTZ R11, R10, R98, -R199 ;  /* 0x000000620a0b7223 */ /* 0x000fc200000108c7 */
[-CC-:B------:R-:W-:Y:S01]  /*87d0*/  FFMA.FTZ R10, R14, R98.reuse, -R199.reuse ;  /* 0x000000620e0a7223 */ /* 0x180fe200000108c7 */
[----:B0-----:R-:W-:-:S01]  /*87e0*/  FFMA.FTZ R102, R168, R98, -R199 ;  /* 0x00000062a8667223 */ /* 0x001fc200000108c7 */
[-CC-:B------:R-:W-:Y:S01]  /*87f0*/  FFMA.FTZ R168, R172, R98.reuse, -R199.reuse ;  /* 0x00000062aca87223 */ /* 0x180fe200000108c7 */
[----:B------:R-:W-:-:S01]  /*8800*/  FFMA.FTZ R172, R176, R98, -R199 ;  /* 0x00000062b0ac7223 */ /* 0x000fc200000108c7 */
[-CC-:B------:R-:W-:Y:S01]  /*8810*/  FFMA.FTZ R176, R180, R98.reuse, -R199.reuse ;  /* 0x00000062b4b07223 */ /* 0x180fe200000108c7 */
[----:B------:R-:W-:-:S01]  /*8820*/  FFMA.FTZ R180, R193, R98, -R199 ;  /* 0x00000062c1b47223 */ /* 0x000fc200000108c7 */
[-C--:B------:R-:W-:Y:S01]  /*8830*/  FFMA.FTZ R14, R21, R98.reuse, -R199 ;  /* 0x00000062150e7223 */ /* 0x080fe200000108c7 */
[----:B------:R-:W-:-:S01]  /*8840*/  FFMA.FTZ R193, R99, R98, -8 ;  /* 0xc100000063c17423 */ /* 0x000fc20000010062 */
[-CC-:B------:R-:W-:Y:S01]  /*8850*/  FFMA.FTZ R21, R22, R98.reuse, -R199.reuse ;  /* 0x0000006216157223 */ /* 0x180fe200000108c7 */
[----:B------:R-:W-:-:S01]  /*8860*/  FFMA.FTZ R22, R185, R98, -R199 ;  /* 0x00000062b9167223 */ /* 0x000fc200000108c7 */
        /* <DEDUP_REMOVED lines=44> */
[-C--:B------:R-:W-:Y:S01]  /*8b30*/  FFMA.FTZ R101, R101, R98.reuse, -R199 ;  /* 0x0000006265657223 */ /* 0x080fe200000108c7 */
[----:B------:R-:W-:-:S01]  /*8b40*/  FFMA.FTZ R199, R12, R98, -R193 ;  /* 0x000000620cc77223 */ /* 0x000fc200000108c1 */
[-CC-:B------:R-:W-:Y:S01]  /*8b50*/  FFMA.FTZ R12, R13, R98.reuse, -R193.reuse ;  /* 0x000000620d0c7223 */ /* 0x180fe200000108c1 */
[----:B------:R-:W0:Y:S01]  /*8b60*/  MUFU.EX2 R100, R100 ;  /* 0x0000006400647308 */ /* 0x000e220000000800 */
[----:B------:R-:W-:-:S01]  /*8b70*/  FFMA.FTZ R13, R19, R98, -R193 ;  /* 0x00000062130d7223 */ /* 0x000fc200000108c1 */
[-CC-:B------:R-:W-:Y:S01]  /*8b80*/  FFMA.FTZ R20, R20, R98.reuse, -R193.reuse ;  /* 0x0000006214147223 */ /* 0x180fe200000108c1 */
[----:B------:R-:W-:-:S01]  /*8b90*/  FFMA.FTZ R19, R23, R98, -R193 ;  /* 0x0000006217137223 */ /* 0x000fc200000108c1 */
[-CC-:B------:R-:W-:Y:S01]  /*8ba0*/  FFMA.FTZ R184, R184, R98.reuse, -R193.reuse ;  /* 0x00000062b8b87223 */ /* 0x180fe200000108c1 */
[----:B------:R-:W-:-:S01]  /*8bb0*/  FFMA.FTZ R23, R187, R98, -R193 ;  /* 0x00000062bb177223 */ /* 0x000fc200000108c1 */
[-CC-:B------:R-:W-:Y:S01]  /*8bc0*/  FFMA.FTZ R186, R188, R98.reuse, -R193.reuse ;  /* 0x00000062bcba7223 */ /* 0x180fe200000108c1 */
[----:B------:R-:W-:-:S01]  /*8bd0*/  FFMA.FTZ R170, R170, R98, -R193 ;  /* 0x00000062aaaa7223 */ /* 0x000fc200000108c1 */
[----:B------:R-:W-:Y:S01]  /*8be0*/  MUFU.EX2 R4, R4 ;  /* 0x0000000400047308 */ /* 0x000fe20000000800 */
[----:B------:R-:W-:-:S01]  /*8bf0*/  FFMA.FTZ R171, R171, R98, -R193 ;  /* 0x00000062abab7223 */ /* 0x000fc200000108c1 */
[-CC-:B------:R-:W-:Y:S01]  /*8c00*/  FFMA.FTZ R174, R174, R98.reuse, -R193.reuse ;  /* 0x00000062aeae7223 */ /* 0x180fe200000108c1 */
[----:B------:R-:W-:-:S01]  /*8c10*/  FFMA.FTZ R175, R175, R98, -R193 ;  /* 0x00000062afaf7223 */ /* 0x000fc200000108c1 */
[-CC-:B------:R-:W-:Y:S01]  /*8c20*/  FFMA.FTZ R178, R178, R98.reuse, -R193.reuse ;  /* 0x00000062b2b27223 */ /* 0x180fe200000108c1 */
[----:B------:R-:W-:-:S01]  /*8c30*/  FFMA.FTZ R179, R179, R98, -R193 ;  /* 0x00000062b3b37223 */ /* 0x000fc200000108c1 */
[-CC-:B------:R-:W-:Y:S01]  /*8c40*/  FFMA.FTZ R182, R182, R98.reuse, -R193.reuse ;  /* 0x00000062b6b67223 */ /* 0x180fe200000108c1 */
[----:B------:R-:W-:-:S01]  /*8c50*/  FFMA.FTZ R183, R183, R98, -R193 ;  /* 0x00000062b7b77223 */ /* 0x000fc200000108c1 */
[----:B------:R-:W1:Y:S01]  /*8c60*/  MUFU.EX2 R199, R199 ;  /* 0x000000c700c77308 */ /* 0x000e620000000800 */
[----:B0-----:R-:W-:-:S01]  /*8c70*/  FFMA.FTZ R6, R9, R6, R100 ;  /* 0x0000000609067223 */ /* 0x001fc20000010064 */
[-CC-:B------:R-:W-:Y:S01]  /*8c80*/  FFMA.FTZ R154, R154, R98.reuse, -R193.reuse ;  /* 0x000000629a9a7223 */ /* 0x180fe200000108c1 */
[----:B------:R-:W-:-:S01]  /*8c90*/  FFMA.FTZ R155, R155, R98, -R193 ;  /* 0x000000629b9b7223 */ /* 0x000fc200000108c1 */
[-CC-:B------:R-:W-:Y:S01]  /*8ca0*/  FFMA.FTZ R158, R158, R98.reuse, -R193.reuse ;  /* 0x000000629e9e7223 */ /* 0x180fe200000108c1 */
[----:B------:R-:W-:-:S01]  /*8cb0*/  FFMA.FTZ R159, R159, R98, -R193 ;  /* 0x000000629f9f7223 */ /* 0x000fc200000108c1 */
[-CC-:B------:R-:W-:Y:S01]  /*8cc0*/  FFMA.FTZ R162, R162, R98.reuse, -R193.reuse ;  /* 0x00000062a2a27223 */ /* 0x180fe200000108c1 */
[----:B------:R-:W-:-:S01]  /*8cd0*/  FFMA.FTZ R163, R163, R98, -R193 ;  /* 0x00000062a3a37223 */ /* 0x000fc200000108c1 */
        /* <DEDUP_REMOVED lines=8> */
[----:B------:R-:W2:Y:S01]  /*8d60*/  MUFU.EX2 R12, R12 ;  /* 0x0000000c000c7308 */ /* 0x000ea20000000800 */
[----:B-1----:R-:W-:-:S01]  /*8d70*/  FFMA.FTZ R7, R4, R7, R199 ;  /* 0x0000000704077223 */ /* 0x002fc200000100c7 */
[-CC-:B------:R-:W-:Y:S01]  /*8d80*/  FFMA.FTZ R147, R147, R98.reuse, -R193.reuse ;  /* 0x0000006293937223 */ /* 0x180fe200000108c1 */
[----:B------:R-:W-:-:S01]  /*8d90*/  FFMA.FTZ R150, R150, R98, -R193 ;  /* 0x0000006296967223 */ /* 0x000fc200000108c1 */
[-CC-:B------:R-:W-:Y:S01]  /*8da0*/  FFMA.FTZ R151, R151, R98.reuse, -R193.reuse ;  /* 0x0000006297977223 */ /* 0x180fe200000108c1 */
[----:B------:R-:W-:-:S01]  /*8db0*/  FFMA.FTZ R122, R122, R98, -R193 ;  /* 0x000000627a7a7223 */ /* 0x000fc200000108c1 */
[-CC-:B------:R-:W-:Y:S01]  /*8dc0*/  FFMA.FTZ R123, R123, R98.reuse, -R193.reuse ;  /* 0x000000627b7b7223 */ /* 0x180fe200000108c1 */
[----:B------:R-:W-:-:S01]  /*8dd0*/  FFMA.FTZ R126, R126, R98, -R193 ;  /* 0x000000627e7e7223 */ /* 0x000fc200000108c1 */
[----:B------:R-:W1:Y:S01]  /*8de0*/  MUFU.EX2 R10, R10 ;  /* 0x0000000a000a7308 */ /* 0x000e620000000800 */
[----:B0-----:R-:W-:-:S01]  /*8df0*/  FADD.FTZ R187, R11, R6 ;  /* 0x000000060bbb7221 */ /* 0x001fc20000010000 */
[-CC-:B------:R-:W-:Y:S01]  /*8e00*/  FFMA.FTZ R127, R127, R98.reuse, -R193.reuse ;  /* 0x000000627f7f7223 */ /* 0x180fe200000108c1 */
[----:B------:R-:W-:-:S01]  /*8e10*/  FFMA.FTZ R130, R130, R98, -R193 ;  /* 0x0000006282827223 */ /* 0x000fc200000108c1 */
[-CC-:B------:R-:W-:Y:S01]  /*8e20*/  FFMA.FTZ R131, R131, R98.reuse, -R193.reuse ;  /* 0x0000006283837223 */ /* 0x180fe200000108c1 */
[----:B------:R-:W-:-:S01]  /*8e30*/  FFMA.FTZ R134, R134, R98, -R193 ;  /* 0x0000006286867223 */ /* 0x000fc200000108c1 */
[-CC-:B------:R-:W-:Y:S01]  /*8e40*/  FFMA.FTZ R135, R135, R98.reuse, -R193.reuse ;  /* 0x0000006287877223 */ /* 0x180fe200000108c1 */
[----:B------:R-:W-:-:S01]  /*8e50*/  FFMA.FTZ R106, R106, R98, -R193 ;  /* 0x000000626a6a7223 */ /* 0x000fc200000108c1 */
[----:B------:R-:W0:Y:S01]  /*8e60*/  MUFU.EX2 R13, R13 ;  /* 0x0000000d000d7308 */ /* 0x000e220000000800 */
[----:B--2---:R-:W-:-:S01]  /*8e70*/  FADD.FTZ R6, R12, R7 ;  /* 0x000000070c067221 */ /* 0x004fc20000010000 */
[-CC-:B------:R-:W-:Y:S01]  /*8e80*/  FFMA.FTZ R107, R107, R98.reuse, -R193.reuse ;  /* 0x000000626b6b7223 */ /* 0x180fe200000108c1 */
[----:B------:R-:W-:-:S01]  /*8e90*/  FFMA.FTZ R110, R110, R98, -R193 ;  /* 0x000000626e6e7223 */ /* 0x000fc200000108c1 */
[-CC-:B------:R-:W-:Y:S01]  /*8ea0*/  FFMA.FTZ R111, R111, R98.reuse, -R193.reuse ;  /* 0x000000626f6f7223 */ /* 0x180fe200000108c1 */
[----:B------:R-:W-:-:S01]  /*8eb0*/  FFMA.FTZ R114, R114, R98, -R193 ;  /* 0x0000006272727223 */ /* 0x000fc200000108c1 */
[-CC-:B------:R-:W-:Y:S01]  /*8ec0*/  FFMA.FTZ R115, R115, R98.reuse, -R193.reuse ;  /* 0x0000006273737223 */ /* 0x180fe200000108c1 */
[----:B------:R-:W-:-:S01]  /*8ed0*/  FFMA.FTZ R118, R118, R98, -R193 ;  /* 0x0000006276767223 */ /* 0x000fc200000108c1 */
[----:B------:R-:W2:Y:S01]  /*8ee0*/  MUFU.EX2 R15, R15 ;  /* 0x0000000f000f7308 */ /* 0x000ea20000000800 */
[----:B-1----:R-:W-:-:S01]  /*8ef0*/  FADD.FTZ R188, R10, R187 ;  /* 0x000000bb0abc7221 */ /* 0x002fc20000010000 */
[-CC-:B------:R-:W-:Y:S01]  /*8f00*/  FFMA.FTZ R119, R119, R98.reuse, -R193.reuse ;  /* 0x0000006277777223 */ /* 0x180fe200000108c1 */
[----:B------:R-:W-:-:S01]  /*8f10*/  FFMA.FTZ R90, R90, R98, -R193 ;  /* 0x000000625a5a7223 */ /* 0x000fc200000108c1 */
[-CC-:B------:R-:W-:Y:S01]  /*8f20*/  FFMA.FTZ R91, R91, R98.reuse, -R193.reuse ;  /* 0x000000625b5b7223 */ /* 0x180fe200000108c1 */
[----:B------:R-:W-:-:S01]  /*8f30*/  FFMA.FTZ R94, R94, R98, -R193 ;  /* 0x000000625e5e7223 */ /* 0x000fc200000108c1 */
[----:B------:R-:W-:-:S02]  /*8f40*/  WARPGROUP.DEPBAR.LE gsb0, 0x0 ;  /* 0x00008000000079c5 */ /* 0x000fc40000010000 */
[----:B------:R-:W1:Y:S01]  /*8f50*/  MUFU.EX2 R20, R20 ;  /* 0x0000001400147308 */ /* 0x000e620000000800 */
[----:B0-----:R-:W-:-:S01]  /*8f60*/  FADD.FTZ R7, R13, R6 ;  /* 0x000000060d077221 */ /* 0x001fc20000010000 */
[----:B------:R-:W-:-:S06]  /*8f70*/  FFMA.FTZ R195, R195, R98, -R193 ;  /* 0x00000062c3c37223 */ /* 0x000fcc00000108c1 */
[----:B------:R-:W0:Y:S01]  /*8f80*/  MUFU.EX2 R14, R14 ;  /* 0x0000000e000e7308 */ /* 0x000e220000000800 */
[----:B--2---:R-:W-:-:S07]  /*8f90*/  FADD.FTZ R187, R15, R188 ;  /* 0x000000bc0fbb7221 */ /* 0x004fce0000010000 */
[----:B------:R-:W2:Y:S01]  /*8fa0*/  MUFU.EX2 R19, R19 ;  /* 0x0000001300137308 */ /* 0x000ea20000000800 */
[----:B-1----:R-:W-:-:S07]  /*8fb0*/  FADD.FTZ R6, R20, R7 ;  /* 0x0000000714067221 */ /* 0x002fce0000010000 */
[----:B------:R-:W1:Y:S01]  /*8fc0*/  MUFU.EX2 R21, R21 ;  /* 0x0000001500157308 */ /* 0x000e620000000800 */
[----:B0-----:R-:W-:-:S07]  /*8fd0*/  FADD.FTZ R188, R14, R187 ;  /* 0x000000bb0ebc7221 */ /* 0x001fce0000010000 */
        /* <DEDUP_REMOVED lines=145> */
[----:B--2---:R-:W-:-:S01]  /*98f0*/  FADD.FTZ R188, R106, R187 ;  /* 0x000000bb6abc7221 */ /* 0x004fc20000010000 */
[-CC-:B------:R-:W-:Y:S01]  /*9900*/  FFMA.FTZ R187, R95, R98.reuse, -R193.reuse ;  /* 0x000000625fbb7223 */ /* 0x180fe200000108c1 */
[----:B------:R-:W-:-:S05]  /*9910*/  FFMA.FTZ R95, R189, R98, -R193 ;  /* 0x00000062bd5f7223 */ /* 0x000fca00000108c1 */
        /* <DEDUP_REMOVED lines=9> */
[----:B0-----:R-:W-:-:S01]  /*99b0*/  FADD.FTZ R7, R109, R6 ;  /* 0x000000066d077221 */ /* 0x001fc20000010000 */
[----:B------:R-:W-:-:S06]  /*99c0*/  IADD3 R6, -R18, 0xb, RZ ;  /* 0x0000000b12067810 */ /* 0x000fcc0007ffe1ff */
        /* <DEDUP_REMOVED lines=9> */
[----:B------:R-:W-:Y:S02]  /*9a60*/  IMAD.U32 R191, RZ, RZ, UR7 ;  /* 0x00000007ffbf7e24 */ /* 0x000fe4000f8e00ff */
[----:B------:R-:W-:-:S03]  /*9a70*/  FFMA.FTZ R193, R197, R98, -R193 ;  /* 0x00000062c5c17223 */ /* 0x000fc600000108c1 */
[----:B------:R-:W2:Y:S01]  /*9a80*/  MUFU.EX2 R118, R118 ;  /* 0x0000007600767308 */ /* 0x000ea20000000800 */
[----:B-1----:R-:W-:-:S01]  /*9a90*/  FADD.FTZ R189, R115, R190 ;  /* 0x000000be73bd7221 */ /* 0x002fc20000010000 */
[----:B------:R-:W-:Y:S01]  /*9aa0*/  @!P1 LEA R191, R191, UR39, 0x3 ;  /* 0x00000027bfbf9c11 */ /* 0x000fe2000f8e18ff */
[----:B------:R1:W-:Y:S06]  /*9ab0*/  BAR.ARV R6, 0x100 ;  /* 0x000400060000751d */ /* 0x0003ec0000002000 */
[----:B------:R-:W3:Y:S01]  /*9ac0*/  MUFU.EX2 R117, R117 ;  /* 0x0000007500757308 */ /* 0x000ee20000000800 */
[----:B0-----:R-:W-:-:S01]  /*9ad0*/  FADD.FTZ R190, R116, R7 ;  /* 0x0000000774be7221 */ /* 0x001fc20000010000 */
[----:B-1----:R-:W-:-:S05]  /*9ae0*/  @!P1 VIADD R6, R191, 0x2e840 ;  /* 0x0002e840bf069836 */ /* 0x002fca0000000000 */
[----:B------:R-:W-:Y:S01]  /*9af0*/  @!P1 PRMT R6, RZ, 0x654, R6 ;  /* 0x00000654ff069816 */ /* 0x000fe20000000006 */
[----:B------:R-:W0:Y:S01]  /*9b00*/  MUFU.EX2 R119, R119 ;  /* 0x0000007700777308 */ /* 0x000e220000000800 */
[----:B--2---:R-:W-:-:S02]  /*9b10*/  FADD.FTZ R192, R118, R189 ;  /* 0x000000bd76c07221 */ /* 0x004fc40000010000 */
[----:B------:R1:W-:Y:S05]  /*9b20*/  @!P1 SYNCS.ARRIVE.TRANS64.RED.A1T0 RZ, [R6+URZ], RZ ;  /* 0x000000ff06ff99a7 */ /* 0x0003ea000810043f */
[----:B------:R-:W2:Y:S01]  /*9b30*/  MUFU.EX2 R88, R88 ;  /* 0x0000005800587308 */ /* 0x000ea20000000800 */
[----:B---3--:R-:W-:-:S07]  /*9b40*/  FADD.FTZ R7, R117, R190 ;  /* 0x000000be75077221 */ /* 0x008fce0000010000 */
[----:B------:R-:W3:Y:S01]  /*9b50*/  MUFU.EX2 R90, R90 ;  /* 0x0000005a005a7308 */ /* 0x000ee20000000800 */
[----:B0-----:R-:W-:-:S07]  /*9b60*/  FADD.FTZ R189, R119, R192 ;  /* 0x000000c077bd7221 */ /* 0x001fce0000010000 */
[----:B------:R-:W0:Y:S01]  /*9b70*/  MUFU.EX2 R89, R89 ;  /* 0x0000005900597308 */ /* 0x000e220000000800 */
[----:B--2---:R-:W-:-:S07]  /*9b80*/  FADD.FTZ R190, R88, R7 ;  /* 0x0000000758be7221 */ /* 0x004fce0000010000 */
        /* <DEDUP_REMOVED lines=10> */
[----:B------:R-:W1:Y:S01]  /*9c30*/  MUFU.EX2 R96, R96 ;  /* 0x0000006000607308 */ /* 0x000e620000000800 */
[----:B--2---:R-:W-:-:S07]  /*9c40*/  FADD.FTZ R7, R93, R190 ;  /* 0x000000be5d077221 */ /* 0x004fce0000010000 */
[----:B------:R-:W0:Y:S01]  /*9c50*/  MUFU.EX2 R95, R95 ;  /* 0x0000005f005f7308 */ /* 0x000e220000000800 */
[----:B---3--:R-:W-:-:S07]  /*9c60*/  FADD.FTZ R192, R187, R192 ;  /* 0x000000c0bbc07221 */ /* 0x008fce0000010000 */
        /* <DEDUP_REMOVED lines=12> */
[----:B-1----:R-:W-:-:S03]  /*9d30*/  FADD.FTZ R6, R101, R6 ;  /* 0x0000000665067221 */ /* 0x002fc60000010000 */
[----:B0-----:R-:W-:Y:S01]  /*9d40*/  FADD.FTZ R7, R193, R7 ;  /* 0x00000007c1077221 */ /* 0x001fe20000010000 */
[----:B------:R-:W-:Y:S06]  /*9d50*/  @!P0 BRA `(.L_x_28) ;  /* 0x0000000000048947 */ /* 0x000fec0003800000 */
[----:B------:R-:W-:Y:S01]  /*9d60*/  BPT.TRAP 0x1 ;  /* 0x000000040000795c */ /* 0x000fe20000300000 */
.L_x_28:
[----:B------:R-:W-:Y:S01]  /*9d70*/  ULEA UR4, UR4, UR39, 0x3 ;  /* 0x0000002704047291 */ /* 0x000fe2000f8e183f */
[----:B------:R-:W-:Y:S01]  /*9d80*/  ISETP.GT.AND P2, PT, R8, R17, PT ;  /* 0x000000110800720c */ /* 0x000fe20003f44270 */
[----:B------:R-:W-:Y:S01]  /*9d90*/  FMUL.FTZ R24, R24, R9 ;  /* 0x0000000918187220 */ /* 0x000fe20000410000 */
[----:B------:R-:W-:Y:S01]  /*9da0*/  F2FP.SATFINITE.E4M3.F32.PACK_AB_MERGE_C R10, R15, R10, RZ ;  /* 0x0000000a0f0a723e */ /* 0x000fe200048070ff */
[----:B------:R-:W-:Y:S01]  /*9db0*/  UIADD3 UR4, UR4, 0x2e860, URZ ;  /* 0x0002e86004047890 */ /* 0x000fe2000fffe03f */
[----:B------:R-:W-:Y:S01]  /*9dc0*/  F2FP.SATFINITE.E4M3.F32.PACK_AB_MERGE_C R13, R20, R13, RZ ;  /* 0x0000000d140d723e */ /* 0x000fe200048070ff */
[----:B------:R-:W-:Y:S01]  /*9dd0*/  FMUL.FTZ R25, R25, R9 ;  /* 0x0000000919197220 */ /* 0x000fe20000410000 */
[----:B------:R-:W-:Y:S01]  /*9de0*/  F2FP.SATFINITE.E4M3.F32.PACK_AB_MERGE_C R22, R185, R22, RZ ;  /* 0x00000016b916723e */ /* 0x000fe200048070ff */
[----:B------:R-:W-:Y:S01]  /*9df0*/  UPRMT UR4, UR5, 0x654, UR4 ;  /* 0x0000065405047896 */ /* 0x000fe20008000004 */
[----:B------:R-:W-:Y:S01]  /*9e00*/  F2FP.SATFINITE.E4M3.F32.PACK_AB_MERGE_C R23, R186, R23, RZ ;  /* 0x00000017ba17723e */ /* 0x000fe200048070ff */
[-C--:B------:R-:W-:Y:S01]  /*9e10*/  FMUL.FTZ R28, R28, R9.reuse ;  /* 0x000000091c1c7220 */ /* 0x080fe20000410000 */
[----:B------:R-:W-:Y:S01]  /*9e20*/  F2FP.SATFINITE.E4M3.F32.PACK_AB_MERGE_C R168, R173, R168, RZ ;  /* 0x000000a8ada8723e */ /* 0x000fe200048070ff */
[-C--:B------:R-:W-:Y:S01]  /*9e30*/  FMUL.FTZ R29, R29, R9.reuse ;  /* 0x000000091d1d7220 */ /* 0x080fe20000410000 */
[----:B------:R-:W-:Y:S01]  /*9e40*/  F2FP.SATFINITE.E4M3.F32.PACK_AB_MERGE_C R174, R175, R174, RZ ;  /* 0x000000aeafae723e */ /* 0x000fe200048070ff */
[-C--:B------:R-:W-:Y:S01]  /*9e50*/  FMUL.FTZ R32, R32, R9.reuse ;  /* 0x0000000920207220 */ /* 0x080fe20000410000 */
[----:B------:R-:W-:Y:S01]  /*9e60*/  F2FP.SATFINITE.E4M3.F32.PACK_AB_MERGE_C R176, R181, R176, RZ ;  /* 0x000000b0b5b0723e */ /* 0x000fe200048070ff */
[-C--:B------:R-:W-:Y:S01]  /*9e70*/  FMUL.FTZ R33, R33, R9.reuse ;  /* 0x0000000921217220 */ /* 0x080fe20000410000 */
[----:B------:R-:W-:Y:S01]  /*9e80*/  F2FP.SATFINITE.E4M3.F32.PACK_AB_MERGE_C R182, R183, R182, RZ ;  /* 0x000000b6b7b6723e */ /* 0x000fe200048070ff */
[----:B------:R-:W-:Y:S01]  /*9e90*/  SYNCS.ARRIVE.TRANS64.RED.A1T0 RZ, [UR4], RZ ;  /* 0x000000ffffff79a7 */ /* 0x000fe20008100404 */
[----:B------:R-:W-:Y:S01]  /*9ea0*/  F2FP.SATFINITE.E4M3.F32.PACK_AB_MERGE_C R156, R157, R156, RZ ;  /* 0x0000009c9d9c723e */ /* 0x000fe200048070ff */
[----:B------:R-:W-:Y:S01]  /*9eb0*/  UMOV UR4, UR7 ;  /* 0x0000000700047c82 */ /* 0x000fe20008000000 */
        /* <DEDUP_REMOVED lines=38> */
[----:B------:R-:W-:Y:S01]  /*a120*/  F2FP.SATFINITE.E4M3.F32.PACK_AB_MERGE_C R200, R11, R100, R10 ;  /* 0x000000640bc8723e */ /* 0x000fe2000480700a */
[-C--:B------:R-:W-:Y:S01]  /*a130*/  FMUL.FTZ R73, R73, R9.reuse ;  /* 0x0000000949497220 */ /* 0x080fe20000410000 */
[-C--:B------:R-:W-:Y:S01]  /*a140*/  FMUL.FTZ R76, R76, R9.reuse ;  /* 0x000000094c4c7220 */ /* 0x080fe20000410000 */
[-C--:B------:R-:W-:Y:S01]  /*a150*/  FMUL.FTZ R77, R77, R9.reuse ;  /* 0x000000094d4d7220 */ /* 0x080fe20000410000 */
[-C--:B------:R-:W-:Y:S01]  /*a160*/  FMUL.FTZ R80, R80, R9.reuse ;  /* 0x0000000950507220 */ /* 0x080fe20000410000 */
[-C--:B------:R-:W-:Y:S01]  /*a170*/  FMUL.FTZ R81, R81, R9.reuse ;  /* 0x0000000951517220 */ /* 0x080fe20000410000 */
[-C--:B------:R-:W-:Y:S01]  /*a180*/  FMUL.FTZ R84, R84, R9.reuse ;  /* 0x0000000954547220 */ /* 0x080fe20000410000 */
[----:B------:R-:W-:Y:S01]  /*a190*/  FMUL.FTZ R85, R85, R9 ;  /* 0x0000000955557220 */ /* 0x000fe20000410000 */
[-C--:B------:R-:W-:Y:S01]  /*a1a0*/  FMUL.FTZ R26, R26, R4.reuse ;  /* 0x000000041a1a7220 */ /* 0x080fe20000410000 */
        /* <DEDUP_REMOVED lines=30> */
[----:B------:R-:W-:Y:S01]  /*a390*/  FMUL.FTZ R87, R87, R4 ;  /* 0x0000000457577220 */ /* 0x000fe20000410000 */
[----:B------:R-:W-:Y:S01]  /*a3a0*/  F2FP.SATFINITE.E4M3.F32.PACK_AB_MERGE_C R201, R12, R199, R13 ;  /* 0x000000c70cc9723e */ /* 0x000fe2000480700d */
[----:B------:R-:W-:Y:S01]  /*a3b0*/  VIADD R8, R8, 0xffffffff ;  /* 0xffffffff08087836 */ /* 0x000fe20000000000 */
[----:B------:R-:W-:Y:S01]  /*a3c0*/  F2FP.SATFINITE.E4M3.F32.PACK_AB_MERGE_C R202, R21, R14, R22 ;  /* 0x0000000e15ca723e */ /* 0x000fe20004807016 */
[----:B------:R-:W-:Y:S01]  /*a3d0*/  IMAD.MOV.U32 R9, RZ, RZ, R99 ;  /* 0x000000ffff097224 */ /* 0x000fe200078e0063 */
[----:B------:R-:W-:Y:S01]  /*a3e0*/  F2FP.SATFINITE.E4M3.F32.PACK_AB_MERGE_C R203, R184, R19, R23 ;  /* 0x00000013b8cb723e */ /* 0x000fe20004807017 */
[----:B------:R-:W-:Y:S01]  /*a3f0*/  IMAD.MOV.U32 R4, RZ, RZ, R103 ;  /* 0x000000ffff047224 */ /* 0x000fe200078e0067 */
[----:B------:R-:W-:Y:S01]  /*a400*/  F2FP.SATFINITE.E4M3.F32.PACK_AB_MERGE_C R204, R169, R102, R168 ;  /* 0x00000066a9cc723e */ /* 0x000fe200048070a8 */
[----:B------:R-:W-:Y:S01]  /*a410*/  IMAD.MOV.U32 R10, RZ, RZ, R5 ;  /* 0x000000ffff0a7224 */ /* 0x000fe200078e0005 */
[----:B------:R-:W-:-:S02]  /*a420*/  F2FP.SATFINITE.E4M3.F32.PACK_AB_MERGE_C R205, R171, R170, R174 ;  /* 0x000000aaabcd723e */ /* 0x000fc400048070ae */
[----:B------:R-:W-:Y:S02]  /*a430*/  F2FP.SATFINITE.E4M3.F32.PACK_AB_MERGE_C R206, R177, R172, R176 ;  /* 0x000000acb1ce723e */ /* 0x000fe400048070b0 */
[----:B------:R-:W-:Y:S02]  /*a440*/  F2FP.SATFINITE.E4M3.F32.PACK_AB_MERGE_C R207, R179, R178, R182 ;  /* 0x000000b2b3cf723e */ /* 0x000fe400048070b6 */
[----:B------:R-:W-:Y:S02]  /*a450*/  F2FP.SATFINITE.E4M3.F32.PACK_AB_MERGE_C R208, R153, R152, R156 ;  /* 0x0000009899d0723e */ /* 0x000fe4000480709c */
[----:B------:R-:W-:Y:S02]  /*a460*/  F2FP.SATFINITE.E4M3.F32.PACK_AB_MERGE_C R209, R155, R154, R158 ;  /* 0x0000009a9bd1723e */ /* 0x000fe4000480709e */
[----:B------:R-:W-:Y:S02]  /*a470*/  F2FP.SATFINITE.E4M3.F32.PACK_AB_MERGE_C R210, R161, R160, R164 ;  /* 0x000000a0a1d2723e */ /* 0x000fe400048070a4 */
        /* <DEDUP_REMOVED lines=16> */
[----:B------:R-:W-:Y:S01]  /*a580*/  F2FP.SATFINITE.E4M3.F32.PACK_AB_MERGE_C R227, R188, R95, R15 ;  /* 0x0000005fbce3723e */ /* 0x000fe2000480700f */
[----:B------:R-:W-:Y:S06]  /*a590*/  @P2 BRA `(.L_x_29) ;  /* 0xffffffbc001c2947 */ /* 0x000fec000383ffff */
[----:B------:R-:W-:-:S07]  /*a5a0*/  IMAD.U32 R8, RZ, RZ, UR7 ;  /* 0x00000007ff087e24 */ /* 0x000fce000f8e00ff */
.L_x_19:
[----:B------:R-:W-:Y:S06]  /*a5b0*/  BAR.ARV 0x8, 0x180 ;  /* 0x0206000000007b1d */ /* 0x000fec0000002000 */
[----:B------:R-:W-:Y:S05]  /*a5c0*/  @!P0 BRA `(.L_x_30) ;  /* 0x0000000000048947 */ /* 0x000fea0003800000 */
[----:B------:R-:W-:Y:S01]  /*a5d0*/  BPT.TRAP 0x1 ;  /* 0x000000040000795c */ /* 0x000fe20000300000 */
.L_x_30:
[----:B------:R-:W-:Y:S02]  /*a5e0*/  R2UR UR7, R8 ;  /* 0x00000000080772ca */ /* 0x000fe400000e0000 */
[----:B------:R-:W-:-:S11]  /*a5f0*/  SHF.L.U32 R5, R5, 0x1f, RZ ;  /* 0x0000001f05057819 */ /* 0x000fd600000006ff */
[----:B------:R-:W-:-:S09]  /*a600*/  ULEA UR7, UR7, UR39, 0x3 ;  /* 0x0000002707077291 */ /* 0x000fd2000f8e183f */
[----:B------:R0:W1:Y:S01]  /*a610*/  SYNCS.PHASECHK.TRANS64.TRYWAIT P1, [UR7+0x2e850], R5 ;  /* 0x02e85005ff0075a7 */ /* 0x0000620008020147 */
[----:B------:R-:W-:Y:S05]  /*a620*/  @!P0 BRA `(.L_x_31) ;  /* 0x0000000000048947 */ /* 0x000fea0003800000 */
[----:B------:R-:W-:Y:S01]  /*a630*/  BPT.TRAP 0x1 ;  /* 0x000000040000795c */ /* 0x000fe20000300000 */
.L_x_31:
[----:B-1----:R-:W-:Y:S05]  /*a640*/  @P1 BRA `(.L_x_32) ;  /* 0x0000000000081947 */ /* 0x002fea0003800000 */
[----:B------:R-:W1:Y:S02]  /*a650*/  SYNCS.PHASECHK.TRANS64.TRYWAIT P1, [UR7+0x2e850], R5 ;  /* 0x02e85005ff0075a7 */ /* 0x000e640008020147 */
[----:B-1----:R-:W-:Y:S05]  /*a660*/  @!P1 BRA `(.L_x_33) ;  /* 0x0000006800489947 */ /* 0x002fea0003800000 */
.L_x_32:
[----:B------:R-:W-:Y:S01]  /*a670*/  UIADD3 UR39, UR39, 0x400, URZ ;  /* 0x0000040027277890 */ /* 0x000fe2000fffe03f */
[----:B------:R-:W-:Y:S01]  /*a680*/  R2UR UR6, R8 ;  /* 0x00000000080672ca */ /* 0x000fe200000e0000 */
[----:B------:R-:W-:Y:S01]  /*a690*/  WARPGROUP.ARRIVE ;  /* 0x00000000000079c5 */ /* 0x000fe20000000000 */
[----:B------:R-:W-:Y:S01]  /*a6a0*/  UMOV UR11, 0xc0000010 ;  /* 0xc0000010000b7882 */ /* 0x000fe20000000000 */
[----:B------:R-:W-:Y:S01]  /*a6b0*/  USHF.R.U32.HI UR39, URZ, 0x4, UR39 ;  /* 0x000000043f277899 */ /* 0x000fe20008011627 */
[----:B------:R-:W2:Y:S03]  /*a6c0*/  LDC.64 R8, c[0x0][0x9a0] ;  /* 0x00026800ff087b82 */ /* 0x000ea60000000a00 */
[----:B------:R-:W-:-:S04]  /*a6d0*/  ULOP3.LUT UR39, UR39, 0x3fff, URZ, 0xc0, !UPT ;  /* 0x00003fff27277892 */ /* 0x000fc8000f8ec03f */
[----:B------:R-:W-:-:S04]  /*a6e0*/  ULOP3.LUT UR4, UR39, 0x10000, URZ, 0xfc, !UPT ;  /* 0x0001000027047892 */ /* 0x000fc8000f8efc3f */
[----:B------:R-:W-:-:S04]  /*a6f0*/  UIMAD UR4, UR6, 0x700, UR4 ;  /* 0x00000700060478a4 */ /* 0x000fc8000f8e0204 */
[----:B------:R-:W-:-:S03]  /*a700*/  UIADD3 UR6, UR4, 0x100, URZ ;  /* 0x0000010004067890 */ /* 0x000fc6000fffe03f */
[----:B------:R-:W-:Y:S02]  /*a710*/  UMOV UR10, UR4 ;  /* 0x00000004000a7c82 */ /* 0x000fe40008000000 */
[----:B------:R-:W-:Y:S01]  /*a720*/  QGMMA.64x128x32.F32.E4M3.E4M3 R24, R200, gdesc[UR8], R24, gsb0 ;  /* 0x01e00008c8187df3 */ /* 0x000fe20008000818 */
[----:B------:R-:W-:Y:S01]  /*a730*/  UMOV UR11, 0xc0000010 ;  /* 0xc0000010000b7882 */ /* 0x000fe20000000000 */
[----:B------:R-:W-:Y:S01]  /*a740*/  UMOV UR10, UR6 ;  /* 0x00000006000a7c82 */ /* 0x000fe20008000000 */
[----:B------:R-:W-:Y:S01]  /*a750*/  UIADD3 UR6, UR4, 0x200, URZ ;  /* 0x0000020004067890 */ /* 0x000fe2000fffe03f */
[----:B--2---:R-:W-:-:S04]  /*a760*/  ISETP.NE.U32.AND P1, PT, R8, RZ, PT ;  /* 0x000000ff0800720c */ /* 0x004fc80003f25070 */
[----:B------:R-:W-:-:S13]  /*a770*/  ISETP.NE.AND.EX P1, PT, R9, RZ, PT, P1 ;  /* 0x000000ff0900720c */ /* 0x000fda0003f25310 */
[----:B01----:R-:W0:Y:S01]  /*a780*/  @P1 LDC.64 R4, c[0x0][0x9c8] ;  /* 0x00027200ff041b82 */ /* 0x003e220000000a00 */
[----:B------:R-:W-:-:S07]  /*a790*/  @P1 SHF.R.S32.HI R13, RZ, 0x1f, R16 ;  /* 0x0000001fff0d1819 */ /* 0x000fce0000011410 */
[----:B------:R-:W1:Y:S01]  /*a7a0*/  @P1 LDC.64 R10, c[0x0][0x9d0] ;  /* 0x00027400ff0a1b82 */ /* 0x000e620000000a00 */
[C---:B0-----:R-:W-:Y:S02]  /*a7b0*/  @P1 IMAD R0, R4.reuse, UR37, RZ ;  /* 0x0000002504001c24 */ /* 0x041fe4000f8e02ff */
[----:B------:R-:W-:-:S04]  /*a7c0*/  @P1 IMAD.WIDE.U32 R2, R4, UR36, RZ ;  /* 0x0000002404021c25 */ /* 0x000fc8000f8e00ff */
[----:B------:R-:W-:Y:S02]  /*a7d0*/  @P1 IMAD R5, R5, UR36, R0 ;  /* 0x0000002405051c24 */ /* 0x000fe4000f8e0200 */
[-C--:B-1----:R-:W-:Y:S02]  /*a7e0*/  @P1 IMAD R0, R13, R10.reuse, RZ ;  /* 0x0000000a0d001224 */ /* 0x082fe400078e02ff */
[----:B------:R-:W-:Y:S02]  /*a7f0*/  @P1 IMAD.IADD R3, R3, 0x1, R5 ;  /* 0x0000000103031824 */ /* 0x000fe400078e0205 */
[C---:B------:R-:W-:Y:S02]  /*a800*/  @P1 IMAD R5, R16.reuse, R11, R0 ;  /* 0x0000000b10051224 */ /* 0x040fe400078e0200 */
[----:B------:R-:W-:-:S04]  /*a810*/  @P1 IMAD.WIDE.U32 R2, R16, R10, R2 ;  /* 0x0000000a10021225 */ /* 0x000fc800078e0002 */
[----:B------:R-:W-:Y:S01]  /*a820*/  @P1 IMAD.IADD R0, R3, 0x1, R5 ;  /* 0x0000000103001824 */ /* 0x000fe200078e0205 */
[----:B------:R-:W-:Y:S01]  /*a830*/  @P1 LEA R4, P2, R2, R8, 0x2 ;  /* 0x0000000802041211 */ /* 0x000fe200078410ff */
[----:B------:R-:W-:-:S03]  /*a840*/  IMAD.MOV.U32 R3, RZ, RZ, 0x3f800000 ;  /* 0x3f800000ff037424 */ /* 0x000fc600078e00ff */
[----:B------:R-:W-:-:S05]  /*a850*/  @P1 LEA.HI.X R5, R2, R9, R0, 0x2, P2 ;  /* 0x0000000902051211 */ /* 0x000fca00010f1400 */
[----:B------:R0:W2:Y:S01]  /*a860*/  @P1 LDG.E R3, desc[UR44][R4.64] ;  /* 0x0000002c04031981 */ /* 0x0000a2000c1e1900 */
[----:B------:R-:W-:Y:S02]  /*a870*/  WARPGROUP.DEPBAR.LE gsb0, 0x0 ;  /* 0x00008000000079c5 */ /* 0x000fe40000010000 */
[----:B------:R-:W-:-:S06]  /*a880*/  WARPGROUP.ARRIVE ;  /* 0x00000000000079c5 */ /* 0x000fcc0000000000 */
[----:B------:R-:W-:Y:S01]  /*a890*/  QGMMA.64x128x32.F32.E4M3.E4M3 R24, R204, gdesc[UR8], R24, gsb0 ;  /* 0x01e00008cc187df3 */ /* 0x000fe20008000818 */
[----:B------:R-:W-:Y:S01]  /*a8a0*/  UMOV UR10, UR6 ;  /* 0x00000006000a7c82 */ /* 0x000fe20008000000 */
[----:B------:R-:W-:Y:S01]  /*a8b0*/  UMOV UR11, 0xc0000010 ;  /* 0xc0000010000b7882 */ /* 0x000fe20000000000 */
[----:B------:R-:W-:Y:S01]  /*a8c0*/  UIADD3 UR6, UR4, 0x300, URZ ;  /* 0x0000030004067890 */ /* 0x000fe2000fffe03f */
        /* <DEDUP_REMOVED lines=18> */
[----:B------:R-:W1:Y:S04]  /*a9f0*/  SHFL.BFLY PT, R9, R6, 0x2, 0x1f ;  /* 0x0c401f0006097f89 */ /* 0x000e6800000e0000 */
[----:B------:R-:W3:Y:S01]  /*aa00*/  SHFL.BFLY PT, R2, R7, 0x2, 0x1f ;  /* 0x0c401f0007027f89 */ /* 0x000ee200000e0000 */
[----:B------:R-:W-:Y:S02]  /*aa10*/  WARPGROUP.DEPBAR.LE gsb0, 0x0 ;  /* 0x00008000000079c5 */ /* 0x000fe40000010000 */
[----:B------:R-:W-:-:S06]  /*aa20*/  WARPGROUP.ARRIVE ;  /* 0x00000000000079c5 */ /* 0x000fcc0000000000 */
[----:B------:R-:W-:Y:S01]  /*aa30*/  QGMMA.64x128x32.F32.E4M3.E4M3 R24, R220, gdesc[UR8], R24, gsb0 ;  /* 0x01e00008dc187df3 */ /* 0x000fe20008000818 */
[----:B------:R-:W-:Y:S01]  /*aa40*/  UMOV UR10, UR4 ;  /* 0x00000004000a7c82 */ /* 0x000fe20008000000 */
[----:B------:R-:W-:Y:S01]  /*aa50*/  UMOV UR11, 0xc0000010 ;  /* 0xc0000010000b7882 */ /* 0x000fe20000000000 */
[----:B-1----:R-:W-:Y:S01]  /*aa60*/  FADD.FTZ R9, R9, R6 ;  /* 0x0000000609097221 */ /* 0x002fe20000010000 */
[----:B---3--:R-:W-:-:S04]  /*aa70*/  FADD.FTZ R2, R2, R7 ;  /* 0x0000000702027221 */ /* 0x008fc80000010000 */
[----:B------:R-:W1:Y:S04]  /*aa80*/  SHFL.BFLY PT, R0, R9, 0x1, 0x1f ;  /* 0x0c201f0009007f89 */ /* 0x000e6800000e0000 */
[----:B0-----:R-:W0:Y:S01]  /*aa90*/  SHFL.BFLY PT, R5, R2, 0x1, 0x1f ;  /* 0x0c201f0002057f89 */ /* 0x001e2200000e0000 */
[----:B------:R-:W-:Y:S02]  /*aaa0*/  IMAD.MOV.U32 R4, RZ, RZ, RZ ;  /* 0x000000ffff047224 */ /* 0x000fe400078e00ff */
[----:B-1----:R-:W-:Y:S01]  /*aab0*/  FADD.FTZ R10, R9, R0 ;  /* 0x00000000090a7221 */ /* 0x002fe20000010000 */
[----:B0-----:R-:W-:-:S04]  /*aac0*/  FADD.FTZ R11, R2, R5 ;  /* 0x00000005020b7221 */ /* 0x001fc80000010000 */
[C---:B------:R-:W-:Y:S01]  /*aad0*/  FSETP.NE.FTZ.AND P1, PT, R10.reuse, RZ, PT ;  /* 0x000000ff0a00720b */ /* 0x040fe20003f35000 */
[----:B------:R-:W-:Y:S01]  /*aae0*/  FMUL.FTZ R12, R10, 0.00390625 ;  /* 0x3b8000000a0c7820 */ /* 0x000fe20000410000 */
[----:B------:R-:W-:-:S04]  /*aaf0*/  FMUL.FTZ R7, R11, 0.00390625 ;  /* 0x3b8000000b077820 */ /* 0x000fc80000410000 */
[----:B------:R-:W-:Y:S02]  /*ab00*/  FSETP.NE.FTZ.AND P2, PT, R12, RZ, PT ;  /* 0x000000ff0c00720b */ /* 0x000fe40003f55000 */
[----:B------:R-:W-:-:S05]  /*ab10*/  FSETP.NE.FTZ.AND P3, PT, R7, RZ, PT ;  /* 0x000000ff0700720b */ /* 0x000fca0003f75000 */
[----:B------:R-:W-:Y:S01]  /*ab20*/  @P1 MUFU.RCP R4, R10 ;  /* 0x0000000a00041308 */ /* 0x000fe20000001000 */
[----:B------:R-:W-:Y:S02]  /*ab30*/  FSETP.NE.FTZ.AND P1, PT, R11, RZ, PT ;  /* 0x000000ff0b00720b */ /* 0x000fe40003f35000 */
[----:B------:R-:W-:Y:S01]  /*ab40*/  MOV R8, RZ ;  /* 0x000000ff00087202 */ /* 0x000fe20000000f00 */
[----:B------:R-:W-:Y:S02]  /*ab50*/  WARPGROUP.DEPBAR.LE gsb0, 0x0 ;  /* 0x00008000000079c5 */ /* 0x000fe40000010000 */
[----:B------:R-:W-:-:S06]  /*ab60*/  WARPGROUP.ARRIVE ;  /* 0x00000000000079c5 */ /* 0x000fcc0000000000 */
[----:B------:R-:W-:Y:S01]  /*ab70*/  QGMMA.64x128x32.F32.E4M3.E4M3 R24, R224, gdesc[UR8], R24, gsb0 ;  /* 0x01e00008e0187df3 */ /* 0x000fe20008000818 */
[----:B------:R-:W0:Y:S08]  /*ab80*/  @P2 MUFU.LG2 R5, R12 ;  /* 0x0000000c00052308 */ /* 0x000e300000000c00 */
[----:B------:R-:W1:Y:S08]  /*ab90*/  @P3 MUFU.LG2 R7, R7 ;  /* 0x0000000700073308 */ /* 0x000e700000000c00 */
[----:B------:R-:W3:Y:S01]  /*aba0*/  @P1 MUFU.RCP R8, R11 ;  /* 0x0000000b00081308 */ /* 0x000ee20000001000 */
[C---:B------:R-:W-:Y:S01]  /*abb0*/  @P2 FMUL.FTZ R6, R98.reuse, 0.69314718246459960938 ;  /* 0x3f31721862062820 */ /* 0x040fe20000410000 */
[----:B0-----:R-:W-:Y:S01]  /*abc0*/  @P2 FMUL.FTZ R5, R5, 0.69314718246459960938 ;  /* 0x3f31721805052820 */ /* 0x001fe20000410000 */
[----:B------:R-:W-:Y:S01]  /*abd0*/  @P3 FMUL.FTZ R9, R98, 0.69314718246459960938 ;  /* 0x3f31721862093820 */ /* 0x000fe20000410000 */
[----:B------:R-:W-:-:S02]  /*abe0*/  IMAD.MOV.U32 R0, RZ, RZ, -0x800000 ;  /* 0xff800000ff007424 */ /* 0x000fc400078e00ff */
[----:B--2---:R-:W-:Y:S01]  /*abf0*/  FMUL.FTZ R4, R4, R3 ;  /* 0x0000000304047220 */ /* 0x004fe20000410000 */
[----:B------:R-:W-:Y:S02]  /*ac00*/  IMAD.MOV.U32 R2, RZ, RZ, -0x800000 ;  /* 0xff800000ff027424 */ /* 0x000fe400078e00ff */
[----:B-1----:R-:W-:Y:S01]  /*ac10*/  @P3 FMUL.FTZ R10, R7, 0.69314718246459960938 ;  /* 0x3f317218070a3820 */ /* 0x002fe20000410000 */
[----:B------:R-:W-:-:S03]  /*ac20*/  @P2 FFMA.FTZ R0, R6, R103, R5 ;  /* 0x0000006706002223 */ /* 0x000fc60000010005 */
[----:B------:R-:W-:Y:S01]  /*ac30*/  @P3 FFMA.FTZ R2, R9, R99, R10 ;  /* 0x0000006309023223 */ /* 0x000fe2000001000a */
[----:B---3--:R-:W-:Y:S01]  /*ac40*/  FMUL.FTZ R5, R8, R3 ;  /* 0x0000000308057220 */ /* 0x008fe20000410000 */
[----:B------:R-:W-:Y:S02]  /*ac50*/  WARPGROUP.DEPBAR.LE gsb0, 0x0 ;  /* 0x00008000000079c5 */ /* 0x000fe40000010000 */
[----:B------:R-:W-:Y:S05]  /*ac60*/  @!P0 BRA `(.L_x_34) ;  /* 0x0000000000048947 */ /* 0x000fea0003800000 */
[----:B------:R-:W-:Y:S01]  /*ac70*/  BPT.TRAP 0x1 ;  /* 0x000000040000795c */ /* 0x000fe20000300000 */
.L_x_34:
[----:B------:R-:W-:Y:S01]  /*ac80*/  UIADD3 UR4, UR7, 0x2e860, URZ ;  /* 0x0002e86007047890 */ /* 0x000fe2000fffe03f */
[-C--:B------:R-:W-:Y:S01]  /*ac90*/  FMUL.FTZ R6, R24, R4.reuse ;  /* 0x0000000418067220 */ /* 0x080fe20000410000 */
[-C--:B------:R-:W-:Y:S01]  /*aca0*/  FMUL.FTZ R8, R29, R4.reuse ;  /* 0x000000041d087220 */ /* 0x080fe20000410000 */
[-C--:B------:R-:W-:Y:S01]  /*acb0*/  FMUL.FTZ R9, R32, R4.reuse ;  /* 0x0000000420097220 */ /* 0x080fe20000410000 */
[----:B------:R-:W-:Y:S01]  /*acc0*/  UPRMT UR4, UR5, 0x654, UR4 ;  /* 0x0000065405047896 */ /* 0x000fe20008000004 */
        /* <DEDUP_REMOVED lines=8> */
[----:B------:R-:W-:Y:S01]  /*ad50*/  SYNCS.ARRIVE.TRANS64.RED.A1T0 RZ, [UR4], RZ ;  /* 0x000000ffffff79a7 */ /* 0x000fe20008100404 */
        /* <DEDUP_REMOVED lines=47> */
[----:B------:R-:W-:Y:S01]  /*b050*/  PLOP3.LUT P0, PT, PT, PT, PT, 0x8, 0x0 ;  /* 0x000000000000781c */ /* 0x000fe20003f0e170 */
[-C--:B------:R-:W-:Y:S01]  /*b060*/  FMUL.FTZ R70, R70, R5.reuse ;  /* 0x0000000546467220 */ /* 0x080fe20000410000 */
[-C--:B------:R-:W-:Y:S01]  /*b070*/  FMUL.FTZ R67, R67, R5.reuse ;  /* 0x0000000543437220 */ /* 0x080fe20000410000 */
[-C--:B------:R-:W-:Y:S01]  /*b080*/  FMUL.FTZ R78, R78, R5.reuse ;  /* 0x000000054e4e7220 */ /* 0x080fe20000410000 */
[-C--:B------:R-:W-:Y:S01]  /*b090*/  FMUL.FTZ R75, R75, R5.reuse ;  /* 0x000000054b4b7220 */ /* 0x080fe20000410000 */
[-C--:B------:R-:W-:Y:S01]  /*b0a0*/  FMUL.FTZ R86, R86, R5.reuse ;  /* 0x0000000556567220 */ /* 0x080fe20000410000 */
[----:B------:R-:W-:-:S07]  /*b0b0*/  FMUL.FTZ R83, R83, R5 ;  /* 0x0000000553537220 */ /* 0x000fce0000410000 */
.L_x_12:
[----:B------:R-:W-:Y:S05]  /*b0c0*/  @P0 BRA `(.L_x_35) ;  /* 0x0000002000540947 */ /* 0x000fea0003800000 */
[----:B------:R-:W0:Y:S01]  /*b0d0*/  S2R R18, SR_TID.X ;  /* 0x0000000000127919 */ /* 0x000e220000002100 */
[----:B------:R-:W-:Y:S01]  /*b0e0*/  ULDC.64 UR4, c[0x4][0x38] ;  /* 0x01000e0000047ab9 */ /* 0x000fe20000000a00 */
[----:B------:R-:W-:Y:S01]  /*b0f0*/  ULDC.64 UR6, c[0x0][0xb38] ;  /* 0x0002ce0000067ab9 */ /* 0x000fe20000000a00 */
[----:B------:R-:W-:Y:S01]  /*b100*/  ULDC.64 UR8, c[0x0][0xb28] ;  /* 0x0002ca0000087ab9 */ /* 0x000fe20000000a00 */
[----:B0-----:R-:W-:-:S05]  /*b110*/  IMAD.SHL.U32 R4, R18, 0x4, RZ ;  /* 0x0000000412047824 */ /* 0x001fca00078e00ff */
[----:B------:R-:W-:Y:S01]  /*b120*/  LOP3.LUT R4, R4, 0xc, RZ, 0xc0, !PT ;  /* 0x0000000c04047812 */ /* 0x000fe200078ec0ff */
[----:B------:R-:W-:Y:S03]  /*b130*/  BAR.SYNC.DEFER_BLOCKING 0x1, 0x100 ;  /* 0x0044000000007b1d */ /* 0x000fe60000010000 */
[----:B------:R-:W-:-:S05]  /*b140*/  IADD3 R4, P0, R4, UR4, RZ ;  /* 0x0000000404047c10 */ /* 0x000fca000ff1e0ff */
[----:B------:R-:W-:Y:S01]  /*b150*/  IMAD.X R5, RZ, RZ, UR5, P0 ;  /* 0x00000005ff057e24 */ /* 0x000fe200080e06ff */
[----:B------:R-:W-:-:S05]  /*b160*/  ULDC.64 UR4, c[0x0][0xbd0] ;  /* 0x0002f40000047ab9 */ /* 0x000fca0000000a00 */
[----:B------:R0:W2:Y:S01]  /*b170*/  LDG.E.CONSTANT R5, desc[UR44][R4.64] ;  /* 0x0000002c04057981 */ /* 0x0000a2000c1e9900 */
[----:B------:R-:W-:Y:S01]  /*b180*/  LOP3.LUT P0, R17, R18, 0x3, RZ, 0xc0, !PT ;  /* 0x0000000312117812 */ /* 0x000fe2000780c0ff */
[----:B------:R-:W-:Y:S03]  /*b190*/  BSSY B0, `(.L_x_36) ;  /* 0x000018e000007945 */ /* 0x000fe60003800000 */
[----:B------:R-:W-:-:S04]  /*b1a0*/  ISETP.EQ.OR P0, PT, R17, 0x3, !P0 ;  /* 0x000000031100780c */ /* 0x000fc80004702670 */
[----:B------:R-:W-:Y:S02]  /*b1b0*/  SEL R102, R9, R10, P0 ;  /* 0x0000000a09667207 */ /* 0x000fe40000000000 */
[----:B------:R-:W-:Y:S01]  /*b1c0*/  SEL R113, R10, R9, P0 ;  /* 0x000000090a717207 */ /* 0x000fe20000000000 */
[----:B------:R-:W-:Y:S01]  /*b1d0*/  VIADD R9, R18, 0xffffff80 ;  /* 0xffffff8012097836 */ /* 0x000fe20000000000 */
[----:B------:R-:W-:Y:S02]  /*b1e0*/  SEL R106, R6, R7, P0 ;  /* 0x00000007066a7207 */ /* 0x000fe40000000000 */
[----:B------:R-:W-:Y:S02]  /*b1f0*/  SEL R117, R7, R6, P0 ;  /* 0x0000000607757207 */ /* 0x000fe40000000000 */
[----:B------:R-:W-:Y:S02]  /*b200*/  SHF.R.S32.HI R6, RZ, 0x1f, R9 ;  /* 0x0000001fff067819 */ /* 0x000fe40000011409 */
[----:B------:R-:W-:-:S02]  /*b210*/  SEL R108, R3, R8, P0 ;  /* 0x00000008036c7207 */ /* 0x000fc40000000000 */
[----:B------:R-:W-:Y:S02]  /*b220*/  SEL R119, R8, R3, P0 ;  /* 0x0000000308777207 */ /* 0x000fe40000000000 */
[----:B------:R-:W-:Y:S02]  /*b230*/  LEA.HI R3, R6, R9, RZ, 0x7 ;  /* 0x0000000906037211 */ /* 0x000fe400078f38ff */
[----:B------:R-:W-:Y:S02]  /*b240*/  SEL R98, R52, R15, P0 ;  /* 0x0000000f34627207 */ /* 0x000fe40000000000 */
[----:B0-----:R-:W-:Y:S02]  /*b250*/  LOP3.LUT R4, R3, 0xffffff80, RZ, 0xc0, !PT ;  /* 0xffffff8003047812 */ /* 0x001fe400078ec0ff */
[----:B------:R-:W-:Y:S02]  /*b260*/  SEL R109, R15, R52, P0 ;  /* 0x000000340f6d7207 */ /* 0x000fe40000000000 */
[----:B------:R-:W-:Y:S01]  /*b270*/  SEL R88, R24, R65, P0 ;  /* 0x0000004118587207 */ /* 0x000fe20000000000 */
[----:B------:R-:W-:Y:S01]  /*b280*/  IMAD.IADD R15, R9, 0x1, -R4 ;  /* 0x00000001090f7824 */ /* 0x000fe200078e0a04 */
[----:B------:R-:W-:-:S02]  /*b290*/  SEL R99, R65, R24, P0 ;  /* 0x0000001841637207 */ /* 0x000fc40000000000 */
[----:B------:R-:W-:Y:S02]  /*b2a0*/  SEL R72, R32, R73, P0 ;  /* 0x0000004920487207 */ /* 0x000fe40000000000 */
[----:B------:R-:W-:Y:S02]  /*b2b0*/  SHF.R.S32.HI R24, RZ, 0x1f, R15 ;  /* 0x0000001fff187819 */ /* 0x000fe4000001140f */
[----:B------:R-:W-:Y:S01]  /*b2c0*/  SEL R95, R73, R32, P0 ;  /* 0x00000020495f7207 */ /* 0x000fe20000000000 */
[----:B------:R-:W-:Y:S01]  /*b2d0*/  IMAD.WIDE.U32 R32, R16, UR4, RZ ;  /* 0x0000000410207c25 */ /* 0x000fe2000f8e00ff */
[----:B------:R-:W-:Y:S01]  /*b2e0*/  LEA.HI R17, R24, R15, RZ, 0x2 ;  /* 0x0000000f18117211 */ /* 0x000fe200078f10ff */
[----:B------:R-:W0:Y:S01]  /*b2f0*/  S2R R73, SR_CTAID.X ;  /* 0x0000000000497919 */ /* 0x000e220000002500 */
[----:B------:R-:W-:Y:S02]  /*b300*/  LEA.HI R6, R6, R9, RZ, 0x2 ;  /* 0x0000000906067211 */ /* 0x000fe400078f10ff */
[----:B------:R-:W-:-:S02]  /*b310*/  SHF.R.S32.HI R4, RZ, 0x2, R17 ;  /* 0x00000002ff047819 */ /* 0x000fc40000011411 */
[----:B------:R-:W-:Y:S02]  /*b320*/  SHF.R.S32.HI R7, RZ, 0x1f, R17 ;  /* 0x0000001fff077819 */ /* 0x000fe40000011411 */
[----:B------:R-:W-:Y:S02]  /*b330*/  LOP3.LUT R6, R6, 0xfffffffc, RZ, 0xc0, !PT ;  /* 0xfffffffc06067812 */ /* 0x000fe400078ec0ff */
[----:B------:R-:W-:Y:S02]  /*b340*/  SEL R96, R14, R49, P0 ;  /* 0x000000310e607207 */ /* 0x000fe40000000000 */
[----:B------:R-:W-:Y:S01]  /*b350*/  SEL R107, R49, R14, P0 ;  /* 0x0000000e316b7207 */ /* 0x000fe20000000000 */
[----:B------:R-:W-:Y:S01]  /*b360*/  IMAD.IADD R8, R9, 0x1, -R6 ;  /* 0x0000000109087824 */ /* 0x000fe200078e0a06 */
[----:B------:R-:W-:Y:S02]  /*b370*/  SHF.R.S32.HI R14, RZ, 0x7, R3 ;  /* 0x00000007ff0e7819 */ /* 0x000fe40000011403 */
[----:B------:R-:W-:-:S02]  /*b380*/  LEA.HI R7, R7, R4, RZ, 0x3 ;  /* 0x0000000407077211 */ /* 0x000fc400078f18ff */
[----:B------:R-:W-:Y:S02]  /*b390*/  LEA.HI R3, R3, R14, RZ, 0x1 ;  /* 0x0000000e03037211 */ /* 0x000fe400078f08ff */
[----:B------:R-:W-:Y:S02]  /*b3a0*/  LOP3.LUT R7, R7, 0xfffffff8, RZ, 0xc0, !PT ;  /* 0xfffffff807077812 */ /* 0x000fe400078ec0ff */
[----:B------:R-:W-:Y:S02]  /*b3b0*/  LEA.HI R6, R24, R15, RZ, 0x5 ;  /* 0x0000000f18067211 */ /* 0x000fe400078f28ff */
[----:B------:R-:W-:Y:S01]  /*b3c0*/  LOP3.LUT R3, R3, 0x3fffffe, RZ, 0xc0, !PT ;  /* 0x03fffffe03037812 */ /* 0x000fe200078ec0ff */
[----:B------:R-:W-:Y:S01]  /*b3d0*/  IMAD.IADD R7, R4, 0x1, -R7 ;  /* 0x0000000104077824 */ /* 0x000fe200078e0a07 */
[----:B------:R-:W-:Y:S02]  /*b3e0*/  SHF.R.S32.HI R6, RZ, 0x5, R6 ;  /* 0x00000005ff067819 */ /* 0x000fe40000011406 */
[----:B------:R-:W-:Y:S01]  /*b3f0*/  LEA.HI R4, R8, R8, RZ, 0x1 ;  /* 0x0000000808047211 */ /* 0x000fe200078f08ff */
[----:B------:R-:W-:Y:S01]  /*b400*/  IMAD.IADD R3, R14, 0x1, -R3 ;  /* 0x000000010e037824 */ /* 0x000fe200078e0a03 */
[----:B------:R-:W-:Y:S01]  /*b410*/  SEL R100, R44, R13, P0 ;  /* 0x0000000d2c647207 */ /* 0x000fe20000000000 */
[----:B------:R-:W-:Y:S01]  /*b420*/  IMAD R6, R6, 0x10, R7 ;  /* 0x0000001006067824 */ /* 0x000fe200078e0207 */
[----:B------:R-:W-:-:S02]  /*b430*/  LOP3.LUT R7, R4, 0x1ffffffe, RZ, 0xc0, !PT ;  /* 0x1ffffffe04077812 */ /* 0x000fc400078ec0ff */
[----:B------:R-:W-:Y:S02]  /*b440*/  SEL R111, R13, R44, P0 ;  /* 0x0000002c0d6f7207 */ /* 0x000fe40000000000 */
[----:B------:R-:W-:Y:S01]  /*b450*/  SEL R28, R82, R83, P0 ;  /* 0x00000053521c7207 */ /* 0x000fe20000000000 */
[----:B------:R-:W-:Y:S01]  /*b460*/  IMAD.IADD R8, R8, 0x1, -R7 ;  /* 0x0000000108087824 */ /* 0x000fe200078e0a07 */
[----:B------:R-:W-:Y:S02]  /*b470*/  SEL R83, R83, R82, P0 ;  /* 0x0000005253537207 */ /* 0x000fe40000000000 */
[----:B------:R-:W-:Y:S01]  /*b480*/  SHF.R.S32.HI R13, RZ, 0x1f, R16 ;  /* 0x0000001fff0d7819 */ /* 0x000fe20000011410 */
[----:B------:R-:W1:Y:S01]  /*b490*/  LDC R82, c[0x0][0xbe8] ;  /* 0x0002fa00ff527b82 */ /* 0x000e620000000800 */
[----:B------:R-:W-:Y:S02]  /*b4a0*/  SEL R22, R12, R41, P0 ;  /* 0x000000290c167207 */ /* 0x000fe40000000000 */
[----:B------:R-:W-:Y:S01]  /*b4b0*/  SEL R23, R41, R12, P0 ;  /* 0x0000000c29177207 */ /* 0x000fe20000000000 */
[C---:B------:R-:W-:Y:S01]  /*b4c0*/  IMAD R9, R13.reuse, UR4, RZ ;  /* 0x000000040d097c24 */ /* 0x040fe2000f8e02ff */
[----:B------:R-:W-:Y:S01]  /*b4d0*/  SEL R12, R30, R31, P0 ;  /* 0x0000001f1e0c7207 */ /* 0x000fe20000000000 */
[----:B------:R-:W-:Y:S01]  /*b4e0*/  IMAD R13, R13, UR6, RZ ;  /* 0x000000060d0d7c24 */ /* 0x000fe2000f8e02ff */
[----:B------:R-:W-:Y:S01]  /*b4f0*/  LEA R3, R3, R6, 0x6 ;  /* 0x0000000603037211 */ /* 0x000fe200078e30ff */
[----:B------:R-:W-:Y:S01]  /*b500*/  IMAD R9, R16, UR5, R9 ;  /* 0x0000000510097c24 */ /* 0x000fe2000f8e0209 */
[----:B------:R-:W-:Y:S01]  /*b510*/  SEL R80, R76, R37, P0 ;  /* 0x000000254c507207 */ /* 0x000fe20000000000 */
[----:B------:R-:W-:Y:S01]  /*b520*/  IMAD R13, R16, UR7, R13 ;  /* 0x00000007100d7c24 */ /* 0x000fe2000f8e020d */
[----:B------:R-:W-:Y:S01]  /*b530*/  SEL R97, R37, R76, P0 ;  /* 0x0000004c25617207 */ /* 0x000fe20000000000 */
[----:B------:R-:W-:Y:S01]  /*b540*/  IMAD R8, R8, 0x8, R3 ;  /* 0x0000000808087824 */ /* 0x000fe200078e0203 */
[----:B------:R-:W-:Y:S01]  /*b550*/  SEL R64, R40, R81, P0 ;  /* 0x0000005128407207 */ /* 0x000fe20000000000 */
[----:B------:R-:W-:Y:S01]  /*b560*/  IMAD.IADD R33, R33, 0x1, R9 ;  /* 0x0000000121217824 */ /* 0x000fe200078e0209 */
[----:B------:R-:W-:Y:S01]  /*b570*/  SEL R93, R81, R40, P0 ;  /* 0x00000028515d7207 */ /* 0x000fe20000000000 */
[----:B------:R-:W-:Y:S01]  /*b580*/  IMAD.WIDE.U32 R40, R16, UR6, RZ ;  /* 0x0000000610287c25 */ /* 0x000fe2000f8e00ff */
[----:B------:R-:W-:Y:S01]  /*b590*/  SEL R76, R84, R45, P0 ;  /* 0x0000002d544c7207 */ /* 0x000fe20000000000 */
[----:B------:R-:W3:Y:S01]  /*b5a0*/  S2UR UR4, SR_CTAID.Y ;  /* 0x00000000000479c3 */ /* 0x000ee20000002600 */
[----:B------:R-:W-:Y:S01]  /*b5b0*/  SEL R77, R45, R84, P0 ;  /* 0x000000542d4d7207 */ /* 0x000fe20000000000 */
[----:B------:R-:W-:Y:S01]  /*b5c0*/  IMAD.IADD R41, R41, 0x1, R13 ;  /* 0x0000000129297824 */ /* 0x000fe200078e020d */
[----:B------:R-:W-:Y:S01]  /*b5d0*/  SEL R48, R34, R35, P0 ;  /* 0x0000002322307207 */ /* 0x000fe20000000000 */
[----:B------:R-:W-:Y:S01]  /*b5e0*/  ULDC.64 UR6, c[0x0][0xb48] ;  /* 0x0002d20000067ab9 */ /* 0x000fe20000000a00 */
[----:B------:R-:W-:-:S02]  /*b5f0*/  SEL R81, R35, R34, P0 ;  /* 0x0000002223517207 */ /* 0x000fc40000000000 */
[----:B------:R-:W-:Y:S02]  /*b600*/  SEL R34, R86, R87, P0 ;  /* 0x0000005756227207 */ /* 0x000fe40000000000 */
[----:B------:R-:W-:Y:S02]  /*b610*/  SEL R92, R20, R57, P0 ;  /* 0x00000039145c7207 */ /* 0x000fe40000000000 */
[----:B------:R-:W-:Y:S02]  /*b620*/  SEL R103, R57, R20, P0 ;  /* 0x0000001439677207 */ /* 0x000fe40000000000 */
[----:B------:R-:W-:Y:S02]  /*b630*/  SEL R90, R68, R29, P0 ;  /* 0x0000001d445a7207 */ /* 0x000fe40000000000 */
[----:B------:R-:W-:Y:S02]  /*b640*/  SEL R101, R29, R68, P0 ;  /* 0x000000441d657207 */ /* 0x000fe40000000000 */
[----:B------:R-:W-:-:S02]  /*b650*/  SEL R87, R87, R86, P0 ;  /* 0x0000005657577207 */ /* 0x000fc40000000000 */
[----:B------:R-:W-:Y:S02]  /*b660*/  SEL R68, R42, R43, P0 ;  /* 0x0000002b2a447207 */ /* 0x000fe40000000000 */
[----:B------:R-:W-:Y:S02]  /*b670*/  SEL R69, R43, R42, P0 ;  /* 0x0000002a2b457207 */ /* 0x000fe40000000000 */
[----:B------:R-:W-:Y:S02]  /*b680*/  SEL R94, R60, R21, P0 ;  /* 0x000000153c5e7207 */ /* 0x000fe40000000000 */
[----:B------:R-:W-:Y:S02]  /*b690*/  SEL R105, R21, R60, P0 ;  /* 0x0000003c15697207 */ /* 0x000fe40000000000 */
[----:B------:R-:W-:Y:S02]  /*b6a0*/  SEL R85, R39, R38, P0 ;  /* 0x0000002627557207 */ /* 0x000fe40000000000 */
[----:B------:R-:W-:-:S02]  /*b6b0*/  SEL R42, R70, R71, P0 ;  /* 0x00000047462a7207 */ /* 0x000fc40000000000 */
[----:B------:R-:W-:Y:S01]  /*b6c0*/  SEL R43, R71, R70, P0 ;  /* 0x00000046472b7207 */ /* 0x000fe20000000000 */
[C---:B0-----:R-:W-:Y:S01]  /*b6d0*/  IMAD R71, R73.reuse, 0x80, R3 ;  /* 0x0000008049477824 */ /* 0x041fe200078e0203 */
[----:B------:R-:W-:Y:S01]  /*b6e0*/  SEL R10, R50, R51, P0 ;  /* 0x00000033320a7207 */ /* 0x000fe20000000000 */
[----:B------:R-:W-:Y:S01]  /*b6f0*/  IMAD R73, R73, 0x80, R8 ;  /* 0x0000008049497824 */ /* 0x000fe200078e0208 */
[----:B------:R-:W-:Y:S02]  /*b700*/  SEL R91, R31, R30, P0 ;  /* 0x0000001e1f5b7207 */ /* 0x000fe40000000000 */
[----:B------:R-:W-:Y:S02]  /*b710*/  SEL R60, R54, R55, P0 ;  /* 0x00000037363c7207 */ /* 0x000fe40000000000 */
[----:B------:R-:W-:Y:S02]  /*b720*/  SEL R61, R55, R54, P0 ;  /* 0x00000036373d7207 */ /* 0x000fe40000000000 */
[----:B------:R-:W-:-:S02]  /*b730*/  LOP3.LUT R70, R17, 0x7ffffffc, RZ, 0xc0, !PT ;  /* 0x7ffffffc11467812 */ /* 0x000fc400078ec0ff */
[----:B------:R-:W-:Y:S02]  /*b740*/  SEL R44, R26, R27, P0 ;  /* 0x0000001b1a2c7207 */ /* 0x000fe40000000000 */
[----:B------:R-:W-:Y:S01]  /*b750*/  SEL R89, R27, R26, P0 ;  /* 0x0000001a1b597207 */ /* 0x000fe20000000000 */
[----:B------:R-:W-:Y:S01]  /*b760*/  IMAD.IADD R70, R15, 0x1, -R70 ;  /* 0x000000010f467824 */ /* 0x000fe200078e0a46 */
[----:B------:R-:W-:Y:S02]  /*b770*/  SEL R18, R46, R47, P0 ;  /* 0x0000002f2e127207 */ /* 0x000fe40000000000 */
[----:B------:R-:W-:Y:S02]  /*b780*/  SEL R52, R62, R63, P0 ;  /* 0x0000003f3e347207 */ /* 0x000fe40000000000 */
[----:B------:R-:W-:Y:S02]  /*b790*/  SEL R53, R63, R62, P0 ;  /* 0x0000003e3f357207 */ /* 0x000fe40000000000 */
[----:B------:R-:W-:-:S02]  /*b7a0*/  SEL R104, R36, R11, P0 ;  /* 0x0000000b24687207 */ /* 0x000fc40000000000 */
[----:B------:R-:W-:Y:S02]  /*b7b0*/  SEL R115, R11, R36, P0 ;  /* 0x000000240b737207 */ /* 0x000fe40000000000 */
[----:B------:R-:W-:Y:S02]  /*b7c0*/  SEL R20, R38, R39, P0 ;  /* 0x0000002726147207 */ /* 0x000fe40000000000 */
[----:B------:R-:W-:Y:S02]  /*b7d0*/  SEL R11, R51, R50, P0 ;  /* 0x00000032330b7207 */ /* 0x000fe40000000000 */
[----:B------:R-:W-:Y:S02]  /*b7e0*/  LOP3.LUT P1, RZ, R15, 0x3, RZ, 0xc0, !PT ;  /* 0x000000030fff7812 */ /* 0x000fe4000782c0ff */
[----:B------:R-:W-:Y:S02]  /*b7f0*/  SEL R50, R66, R67, P0 ;  /* 0x0000004342327207 */ /* 0x000fe40000000000 */
[----:B------:R-:W-:-:S02]  /*b800*/  SEL R51, R67, R66, P0 ;  /* 0x0000004243337207 */ /* 0x000fc40000000000 */
[----:B-1----:R-:W-:Y:S02]  /*b810*/  ISETP.NE.AND P2, PT, R82, 0x1, PT ;  /* 0x000000015200780c */ /* 0x002fe40003f45270 */
[----:B------:R-:W-:Y:S02]  /*b820*/  SEL R29, R47, R46, P0 ;  /* 0x0000002e2f1d7207 */ /* 0x000fe40000000000 */
[----:B------:R-:W-:Y:S02]  /*b830*/  SEL R56, R58, R59, P0 ;  /* 0x0000003b3a387207 */ /* 0x000fe40000000000 */
[----:B------:R-:W-:Y:S02]  /*b840*/  SEL R57, R59, R58, P0 ;  /* 0x0000003a3b397207 */ /* 0x000fe40000000000 */
[----:B------:R-:W-:Y:S02]  /*b850*/  SEL R36, R74, R75, P0 ;  /* 0x0000004b4a247207 */ /* 0x000fe40000000000 */
[----:B------:R-:W-:-:S02]  /*b860*/  SEL R38, R78, R79, P0 ;  /* 0x0000004f4e267207 */ /* 0x000fc40000000000 */
[----:B------:R-:W-:Y:S02]  /*b870*/  SEL R37, R79, R78, P0 ;  /* 0x0000004e4f257207 */ /* 0x000fe40000000000 */
[----:B------:R-:W-:Y:S02]  /*b880*/  SEL R39, R75, R74, P0 ;  /* 0x0000004a4b277207 */ /* 0x000fe40000000000 */
[----:B------:R-:W0:Y:S01]  /*b890*/  @P2 LDC R74, c[0x0][0xbec] ;  /* 0x0002fb00ff4a2b82 */ /* 0x000e220000000800 */
[----:B--2---:R1:W-:Y:S04]  /*b8a0*/  SHFL.IDX PT, R45, R12, R5, 0x1c1f ;  /* 0x001c1f050c2d7589 */ /* 0x0043e800000e0000 */
[----:B------:R-:W-:Y:S04]  /*b8b0*/  SHFL.IDX PT, R30, R92, R5, 0x1c1f ;  /* 0x001c1f055c1e7589 */ /* 0x000fe800000e0000 */
[----:B------:R-:W-:Y:S01]  /*b8c0*/  SHFL.IDX PT, R3, R34, R5, 0x1c1f ;  /* 0x001c1f0522037589 */ /* 0x000fe200000e0000 */
[----:B-1----:R-:W-:-:S03]  /*b8d0*/  LOP3.LUT R12, R5, 0x2, RZ, 0x3c, !PT ;  /* 0x00000002050c7812 */ /* 0x002fc600078e3cff */
[----:B------:R-:W-:Y:S04]  /*b8e0*/  SHFL.IDX PT, R55, R80, R5, 0x1c1f ;  /* 0x001c1f0550377589 */ /* 0x000fe800000e0000 */
[----:B------:R1:W2:Y:S04]  /*b8f0*/  SHFL.IDX PT, R8, R87, R12, 0x1c1f ;  /* 0x001c1f0c57087589 */ /* 0x0002a800000e0000 */
[----:B------:R-:W4:Y:S04]  /*b900*/  SHFL.IDX PT, R31, R103, R12, 0x1c1f ;  /* 0x001c1f0c671f7589 */ /* 0x000f2800000e0000 */
[----:B------:R-:W-:Y:S01]  /*b910*/  SHFL.IDX PT, R6, R106, R5, 0x1c1f ;  /* 0x001c1f056a067589 */ /* 0x000fe200000e0000 */
[----:B-1----:R-:W1:Y:S03]  /*b920*/  LDC.64 R86, c[0x0][0xb40] ;  /* 0x0002d000ff567b82 */ /* 0x002e660000000a00 */
[----:B------:R-:W-:Y:S04]  /*b930*/  SHFL.IDX PT, R27, R94, R5, 0x1c1f ;  /* 0x001c1f055e1b7589 */ /* 0x000fe800000e0000 */
[----:B------:R-:W5:Y:S04]  /*b940*/  SHFL.IDX PT, R9, R117, R12, 0x1c1f ;  /* 0x001c1f0c75097589 */ /* 0x000f6800000e0000 */
[----:B------:R-:W3:Y:S04]  /*b950*/  SHFL.IDX PT, R34, R105, R12, 0x1c1f ;  /* 0x001c1f0c69227589 */ /* 0x000ee800000e0000 */
[----:B------:R0:W-:Y:S04]  /*b960*/  SHFL.IDX PT, R80, R85, R12, 0x1c1f ;  /* 0x001c1f0c55507589 */ /* 0x0001e800000e0000 */
[----:B------:R-:W-:Y:S04]  /*b970*/  SHFL.IDX PT, R62, R10, R5, 0x1c1f ;  /* 0x001c1f050a3e7589 */ /* 0x000fe800000e0000 */
[----:B------:R-:W-:Y:S01]  /*b980*/  SHFL.IDX PT, R7, R108, R5, 0x1c1f ;  /* 0x001c1f056c077589 */ /* 0x000fe200000e0000 */
[----:B0-----:R-:W0:Y:S01]  /*b990*/  LDC.64 R84, c[0x0][0xbd8] ;  /* 0x0002f600ff547b82 */ /* 0x001e220000000a00 */
[----:B-1----:R-:W-:-:S02]  /*b9a0*/  IMAD.WIDE.U32 R40, R86, UR36, R40 ;  /* 0x0000002456287c25 */ /* 0x002fc4000f8e0028 */
[----:B------:R-:W1:Y:S04]  /*b9b0*/  SHFL.IDX PT, R10, R119, R12, 0x1c1f ;  /* 0x001c1f0c770a7589 */ /* 0x000e6800000e0000 */
[----:B------:R-:W-:Y:S04]  /*b9c0*/  SHFL.IDX PT, R14, R102, R5, 0x1c1f ;  /* 0x001c1f05660e7589 */ /* 0x000fe800000e0000 */
[----:B------:R-:W1:Y:S04]  /*b9d0*/  SHFL.IDX PT, R15, R113, R12, 0x1c1f ;  /* 0x001c1f0c710f7589 */ /* 0x000e6800000e0000 */
[----:B------:R-:W-:Y:S04]  /*b9e0*/  SHFL.IDX PT, R22, R22, R5, 0x1c1f ;  /* 0x001c1f0516167589 */ /* 0x000fe800000e0000 */
[----:B------:R-:W-:Y:S04]  /*b9f0*/  SHFL.IDX PT, R66, R18, R5, 0x1c1f ;  /* 0x001c1f0512427589 */ /* 0x000fe800000e0000 */
[----:B------:R-:W-:Y:S04]  /*ba00*/  SHFL.IDX PT, R23, R23, R12, 0x1c1f ;  /* 0x001c1f0c17177589 */ /* 0x000fe800000e0000 */
[----:B------:R-:W-:Y:S04]  /*ba10*/  SHFL.IDX PT, R13, R104, R5, 0x1c1f ;  /* 0x001c1f05680d7589 */ /* 0x000fe800000e0000 */
[----:B------:R-:W-:Y:S04]  /*ba20*/  SHFL.IDX PT, R49, R20, R5, 0x1c1f ;  /* 0x001c1f0514317589 */ /* 0x000fe800000e0000 */
[----:B------:R-:W1:Y:S04]  /*ba30*/  SHFL.IDX PT, R18, R115, R12, 0x1c1f ;  /* 0x001c1f0c73127589 */ /* 0x000e6800000e0000 */
[----:B------:R-:W-:Y:S04]  /*ba40*/  SHFL.IDX PT, R19, R100, R5, 0x1c1f ;  /* 0x001c1f0564137589 */ /* 0x000fe800000e0000 */
[----:B------:R-:W-:Y:S04]  /*ba50*/  SHFL.IDX PT, R20, R111, R12, 0x1c1f ;  /* 0x001c1f0c6f147589 */ /* 0x000fe800000e0000 */
[----:B------:R-:W-:Y:S04]  /*ba60*/  SHFL.IDX PT, R24, R96, R5, 0x1c1f ;  /* 0x001c1f0560187589 */ /* 0x000fe800000e0000 */
[----:B------:R-:W-:Y:S04]  /*ba70*/  SHFL.IDX PT, R21, R107, R12, 0x1c1f ;  /* 0x001c1f0c6b157589 */ /* 0x000fe800000e0000 */
[----:B------:R-:W-:Y:S04]  /*ba80*/  SHFL.IDX PT, R25, R98, R5, 0x1c1f ;  /* 0x001c1f0562197589 */ /* 0x000fe800000e0000 */
[----:B------:R-:W-:Y:S04]  /*ba90*/  SHFL.IDX PT, R26, R109, R12, 0x1c1f ;  /* 0x001c1f0c6d1a7589 */ /* 0x000fe800000e0000 */
[----:B------:R2:W-:Y:S04]  /*baa0*/  SHFL.IDX PT, R46, R88, R5, 0x1c1f ;  /* 0x001c1f05582e7589 */ /* 0x0005e800000e0000 */
[----:B------:R-:W-:Y:S04]  /*bab0*/  SHFL.IDX PT, R47, R99, R12, 0x1c1f ;  /* 0x001c1f0c632f7589 */ /* 0x000fe800000e0000 */
[----:B------:R-:W-:Y:S01]  /*bac0*/  SHFL.IDX PT, R58, R72, R5, 0x1c1f ;  /* 0x001c1f05483a7589 */ /* 0x000fe200000e0000 */
[----:B--2---:R-:W2:Y:S03]  /*bad0*/  @P2 LDC R88, c[0x0][0xbec] ;  /* 0x0002fb00ff582b82 */ /* 0x004ea60000000800 */
[----:B------:R-:W1:Y:S04]  /*bae0*/  SHFL.IDX PT, R59, R95, R12, 0x1c1f ;  /* 0x001c1f0c5f3b7589 */ /* 0x000e6800000e0000 */
[----:B------:R4:W-:Y:S04]  /*baf0*/  SHFL.IDX PT, R79, R89, R12, 0x1c1f ;  /* 0x001c1f0c594f7589 */ /* 0x0009e800000e0000 */
[----:B------:R-:W-:Y:S04]  /*bb00*/  SHFL.IDX PT, R35, R90, R5, 0x1c1f ;  /* 0x001c1f055a237589 */ /* 0x000fe800000e0000 */
[----:B------:R-:W1:Y:S01]  /*bb10*/  SHFL.IDX PT, R54, R101, R12, 0x1c1f ;  /* 0x001c1f0c65367589 */ /* 0x000e6200000e0000 */
[----:B----4-:R-:W4:Y:S03]  /*bb20*/  LDC R89, c[0x0][0xc50] ;  /* 0x00031400ff597b82 */ /* 0x010f260000000800 */
[----:B------:R-:W-:Y:S04]  /*bb30*/  SHFL.IDX PT, R65, R64, R5, 0x1c1f ;  /* 0x001c1f0540417589 */ /* 0x000fe800000e0000 */
[----:B------:R-:W-:Y:S01]  /*bb40*/  SHFL.IDX PT, R76, R76, R5, 0x1c1f ;  /* 0x001c1f054c4c7589 */ /* 0x000fe200000e0000 */
[----:B--2---:R-:W-:-:S03]  /*bb50*/  @P2 IMAD.HI.U32 R88, R73, R88, RZ ;  /* 0x0000005849582227 */ /* 0x004fc600078e00ff */
[----:B------:R-:W-:Y:S04]  /*bb60*/  SHFL.IDX PT, R44, R44, R5, 0x1c1f ;  /* 0x001c1f052c2c7589 */ /* 0x000fe800000e0000 */
        /* <DEDUP_REMOVED lines=9> */
[----:B------:R2:W-:Y:S04]  /*bc00*/  SHFL.IDX PT, R17, R28, R5, 0x1c1f ;  /* 0x001c1f051c117589 */ /* 0x0005e800000e0000 */
[----:B------:R-:W4:Y:S04]  /*bc10*/  SHFL.IDX PT, R64, R97, R12, 0x1c1f ;  /* 0x001c1f0c61407589 */ /* 0x000f2800000e0000 */
[----:B------:R3:W-:Y:S01]  /*bc20*/  SHFL.IDX PT, R67, R29, R12, 0x1c1f ;  /* 0x001c1f0c1d437589 */ /* 0x0007e200000e0000 */
[----:B--2---:R-:W-:-:S02]  /*bc30*/  SEL R5, R3, R8, P0 ;  /* 0x0000000803057207 */ /* 0x004fc40000000000 */
[----:B------:R-:W-:Y:S01]  /*bc40*/  SEL R28, R30, R31, P0 ;  /* 0x0000001f1e1c7207 */ /* 0x000fe20000000000 */
[----:B------:R2:W-:Y:S01]  /*bc50*/  SHFL.IDX PT, R38, R83, R12, 0x1c1f ;  /* 0x001c1f0c53267589 */ /* 0x0005e200000e0000 */
[----:B------:R-:W-:Y:S02]  /*bc60*/  SEL R3, R8, R3, P0 ;  /* 0x0000000308037207 */ /* 0x000fe40000000000 */
[----:B------:R-:W-:Y:S01]  /*bc70*/  SEL R30, R31, R30, P0 ;  /* 0x0000001e1f1e7207 */ /* 0x000fe20000000000 */
[----:B------:R-:W-:Y:S01]  /*bc80*/  SHFL.IDX PT, R77, R77, R12, 0x1c1f ;  /* 0x001c1f0c4d4d7589 */ /* 0x000fe200000e0000 */
[----:B-----5:R-:W-:Y:S02]  /*bc90*/  SEL R8, R6, R9, P0 ;  /* 0x0000000906087207 */ /* 0x020fe40000000000 */
[----:B---3--:R-:W-:Y:S01]  /*bca0*/  SEL R29, R27, R34, P0 ;  /* 0x000000221b1d7207 */ /* 0x008fe20000000000 */
[----:B------:R-:W3:Y:S01]  /*bcb0*/  SHFL.IDX PT, R72, R93, R12, 0x1c1f ;  /* 0x001c1f0c5d487589 */ /* 0x000ee200000e0000 */
[----:B------:R-:W-:Y:S01]  /*bcc0*/  SEL R31, R34, R27, P0 ;  /* 0x0000001b221f7207 */ /* 0x000fe20000000000 */
[----:B0-----:R-:W-:Y:S01]  /*bcd0*/  IMAD R34, R84, UR37, RZ ;  /* 0x0000002554227c24 */ /* 0x001fe2000f8e02ff */
[----:B------:R-:W-:Y:S01]  /*bce0*/  SEL R6, R9, R6, P0 ;  /* 0x0000000609067207 */ /* 0x000fe20000000000 */
[----:B------:R-:W0:Y:S01]  /*bcf0*/  SHFL.IDX PT, R78, R91, R12, 0x1c1f ;  /* 0x001c1f0c5b4e7589 */ /* 0x000e2200000e0000 */
[----:B-1----:R-:W-:Y:S01]  /*bd00*/  SEL R9, R7, R10, P0 ;  /* 0x0000000a07097207 */ /* 0x002fe20000000000 */
[----:B--2---:R-:W1:Y:S01]  /*bd10*/  @P2 LDC R83, c[0x0][0xbf0] ;  /* 0x0002fc00ff532b82 */ /* 0x004e620000000800 */
[----:B------:R-:W-:Y:S01]  /*bd20*/  SEL R7, R10, R7, P0 ;  /* 0x000000070a077207 */ /* 0x000fe20000000000 */
[----:B------:R-:W2:Y:S01]  /*bd30*/  SHFL.IDX PT, R81, R81, R12, 0x1c1f ;  /* 0x001c1f0c51517589 */ /* 0x000ea200000e0000 */
[----:B------:R-:W-:Y:S01]  /*bd40*/  SEL R10, R14, R15, P0 ;  /* 0x0000000f0e0a7207 */ /* 0x000fe20000000000 */
[----:B------:R-:W-:Y:S01]  /*bd50*/  IMAD R75, R85, UR36, R34 ;  /* 0x00000024554b7c24 */ /* 0x000fe2000f8e0222 */
[----:B------:R-:W-:Y:S01]  /*bd60*/  SEL R14, R15, R14, P0 ;  /* 0x0000000e0f0e7207 */ /* 0x000fe20000000000 */
[----:B------:R-:W-:Y:S01]  /*bd70*/  SHFL.IDX PT, R69, R69, R12, 0x1c1f ;  /* 0x001c1f0c45457589 */ /* 0x000fe200000e0000 */
[----:B------:R-:W-:Y:S01]  /*bd80*/  SEL R15, R18, R13, P0 ;  /* 0x0000000d120f7207 */ /* 0x000fe20000000000 */
[----:B------:R-:W5:Y:S01]  /*bd90*/  @P2 LDC R85, c[0x0][0xbf0] ;  /* 0x0002fc00ff552b82 */ /* 0x000f620000000800 */
[----:B------:R-:W-:Y:S01]  /*bda0*/  SEL R34, R59, R58, P0 ;  /* 0x0000003a3b227207 */ /* 0x000fe20000000000 */
[----:B------:R-:W-:Y:S01]  /*bdb0*/  SHFL.IDX PT, R61, R61, R12, 0x1c1f ;  /* 0x001c1f0c3d3d7589 */ /* 0x000fe200000e0000 */
[----:B------:R-:W-:-:S03]  /*bdc0*/  SEL R27, R54, R35, P0 ;  /* 0x00000023361b7207 */ /* 0x000fc60000000000 */
[----:B------:R4:W-:Y:S04]  /*bdd0*/  SHFL.IDX PT, R63, R11, R12, 0x1c1f ;  /* 0x001c1f0c0b3f7589 */ /* 0x0009e800000e0000 */
[----:B------:R-:W-:Y:S04]  /*bde0*/  SHFL.IDX PT, R53, R53, R12, 0x1c1f ;  /* 0x001c1f0c35357589 */ /* 0x000fe800000e0000 */
[----:B------:R-:W-:Y:S01]  /*bdf0*/  SHFL.IDX PT, R57, R57, R12, 0x1c1f ;  /* 0x001c1f0c39397589 */ /* 0x000fe200000e0000 */
[----:B----4-:R-:W-:-:S03]  /*be00*/  SEL R11, R13, R18, P0 ;  /* 0x000000120d0b7207 */ /* 0x010fc60000000000 */
[----:B------:R-:W-:Y:S01]  /*be10*/  SHFL.IDX PT, R43, R43, R12, 0x1c1f ;  /* 0x001c1f0c2b2b7589 */ /* 0x000fe200000e0000 */
[----:B------:R-:W-:Y:S02]  /*be20*/  SEL R13, R19, R20, P0 ;  /* 0x00000014130d7207 */ /* 0x000fe40000000000 */
[----:B------:R-:W-:Y:S01]  /*be30*/  SEL R18, R46, R47, P0 ;  /* 0x0000002f2e127207 */ /* 0x000fe20000000000 */
[----:B------:R-:W-:Y:S04]  /*be40*/  SHFL.IDX PT, R51, R51, R12, 0x1c1f ;  /* 0x001c1f0c33337589 */ /* 0x000fe800000e0000 */
[----:B------:R-:W-:Y:S04]  /*be50*/  SHFL.IDX PT, R37, R37, R12, 0x1c1f ;  /* 0x001c1f0c25257589 */ /* 0x000fe800000e0000 */
[----:B------:R4:W-:Y:S02]  /*be60*/  SHFL.IDX PT, R39, R39, R12, 0x1c1f ;  /* 0x001c1f0c27277589 */ /* 0x0009e400000e0000 */
[----:B----4-:R-:W-:-:S02]  /*be70*/  SEL R12, R22, R23, P0 ;  /* 0x00000017160c7207 */ /* 0x010fc40000000000 */
[----:B------:R-:W-:Y:S02]  /*be80*/  SEL R22, R23, R22, P0 ;  /* 0x0000001617167207 */ /* 0x000fe40000000000 */
[----:B------:R-:W-:Y:S02]  /*be90*/  SEL R23, R20, R19, P0 ;  /* 0x0000001314177207 */ /* 0x000fe40000000000 */
[----:B------:R-:W-:Y:S02]  /*bea0*/  SEL R20, R24, R21, P0 ;  /* 0x0000001518147207 */ /* 0x000fe40000000000 */
[----:B------:R-:W-:Y:S02]  /*beb0*/  SEL R24, R21, R24, P0 ;  /* 0x0000001815187207 */ /* 0x000fe40000000000 */
[----:B------:R-:W-:Y:S02]  /*bec0*/  SEL R21, R25, R26, P0 ;  /* 0x0000001a19157207 */ /* 0x000fe40000000000 */
[----:B------:R-:W-:-:S02]  /*bed0*/  SEL R25, R26, R25, P0 ;  /* 0x000000191a197207 */ /* 0x000fc40000000000 */
[----:B------:R-:W-:Y:S01]  /*bee0*/  SEL R26, R47, R46, P0 ;  /* 0x0000002e2f1a7207 */ /* 0x000fe20000000000 */
[----:B------:R-:W-:Y:S01]  /*bef0*/  IMAD.WIDE.U32 R46, R84, UR36, R32 ;  /* 0x00000024542e7c25 */ /* 0x000fe2000f8e0020 */
[----:B------:R-:W-:Y:S02]  /*bf00*/  SEL R32, R58, R59, P0 ;  /* 0x0000003b3a207207 */ /* 0x000fe40000000000 */
[----:B------:R-:W-:Y:S01]  /*bf10*/  SEL R19, R35, R54, P0 ;  /* 0x0000003623137207 */ /* 0x000fe20000000000 */
[----:B------:R-:W-:Y:S01]  /*bf20*/  IMAD.MOV R58, RZ, RZ, -R16 ;  /* 0x000000ffff3a7224 */ /* 0x000fe200078e0a10 */
[----:B------:R-:W-:Y:S01]  /*bf30*/  SEL R33, R55, R64, P0 ;  /* 0x0000004037217207 */ /* 0x000fe20000000000 */
[----:B------:R-:W-:Y:S01]  /*bf40*/  IMAD R54, R86, UR37, RZ ;  /* 0x0000002556367c24 */ /* 0x000fe2000f8e02ff */
[----:B------:R-:W-:Y:S01]  /*bf50*/  SEL R35, R64, R55, P0 ;  /* 0x0000003740237207 */ /* 0x000fe20000000000 */
[----:B------:R-:W-:Y:S01]  /*bf60*/  IMAD R89, R89, R58, UR4 ;  /* 0x0000000459597e24 */ /* 0x000fe2000f8e023a */
[----:B------:R-:W-:Y:S01]  /*bf70*/  ULDC.64 UR4, c[0x0][0xbe0] ;  /* 0x0002f80000047ab9 */ /* 0x000fe20000000a00 */
[----:B------:R-:W-:-:S03]  /*bf80*/  @P2 IMAD.HI.U32 R16, R73, R74, RZ ;  /* 0x0000004a49102227 */ /* 0x000fc600078e00ff */
[----:B------:R-:W-:Y:S01]  /*bf90*/  SHF.R.S32.HI R64, RZ, 0x1f, R89 ;  /* 0x0000001fff407819 */ /* 0x000fe20000011459 */
[----:B------:R-:W-:Y:S02]  /*bfa0*/  IMAD R55, R87, UR36, R54 ;  /* 0x0000002457377c24 */ /* 0x000fe4000f8e0236 */
[----:B------:R-:W-:Y:S02]  /*bfb0*/  IMAD.IADD R47, R47, 0x1, R75 ;  /* 0x000000012f2f7824 */ /* 0x000fe400078e024b */
[----:B------:R-:W-:Y:S01]  /*bfc0*/  IMAD.MOV.U32 R59, RZ, RZ, R73 ;  /* 0x000000ffff3b7224 */ /* 0x000fe200078e0049 */
[----:B-1----:R-:W-:Y:S01]  /*bfd0*/  @P2 SHF.R.U32.HI R59, RZ, R83, R16 ;  /* 0x00000053ff3b2219 */ /* 0x002fe20000011610 */
[----:B------:R-:W-:Y:S02]  /*bfe0*/  IMAD.IADD R55, R41, 0x1, R55 ;  /* 0x0000000129377824 */ /* 0x000fe400078e0237 */
[----:B------:R-:W-:Y:S02]  /*bff0*/  IMAD.MOV.U32 R54, RZ, RZ, R40 ;  /* 0x000000ffff367224 */ /* 0x000fe400078e0028 */
[----:B------:R-:W-:Y:S01]  /*c000*/  IMAD.MOV.U32 R75, RZ, RZ, R73 ;  /* 0x000000ffff4b7224 */ /* 0x000fe200078e0049 */
[----:B-----5:R-:W-:Y:S01]  /*c010*/  @P2 SHF.R.U32.HI R75, RZ, R85, R88 ;  /* 0x00000055ff4b2219 */ /* 0x020fe20000011658 */
[----:B------:R-:W-:-:S02]  /*c020*/  IMAD R16, R64, UR4, RZ ;  /* 0x0000000440107c24 */ /* 0x000fc4000f8e02ff */
[----:B------:R-:W-:-:S04]  /*c030*/  IMAD.WIDE.U32 R40, R89, UR4, R46 ;  /* 0x0000000459287c25 */ /* 0x000fc8000f8e002e */
[----:B------:R-:W-:Y:S01]  /*c040*/  IMAD R58, R89, UR5, R16 ;  /* 0x00000005593a7c24 */ /* 0x000fe2000f8e0210 */
[----:B------:R-:W-:Y:S01]  /*c050*/  IADD3 R40, P2, R59, R40, RZ ;  /* 0x000000283b287210 */ /* 0x000fe20007f5e0ff */
[----:B------:R-:W-:Y:S01]  /*c060*/  IMAD.WIDE.U32 R46, R89, UR6, R54 ;  /* 0x00000006592e7c25 */ /* 0x000fe2000f8e0036 */
[----:B------:R-:W-:Y:S01]  /*c070*/  SHF.R.S32.HI R55, RZ, 0x1f, R59 ;  /* 0x0000001fff377819 */ /* 0x000fe2000001143b */
[----:B------:R-:W-:Y:S01]  /*c080*/  ULDC.64 UR4, c[0x0][0xb30] ;  /* 0x0002cc0000047ab9 */ /* 0x000fe20000000a00 */
[----:B------:R-:W-:Y:S01]  /*c090*/  SHF.R.S32.HI R16, RZ, 0x1f, R75 ;  /* 0x0000001fff107819 */ /* 0x000fe2000001144b */
[----:B------:R-:W-:Y:S01]  /*c0a0*/  IMAD R64, R64, UR6, RZ ;  /* 0x0000000640407c24 */ /* 0x000fe2000f8e02ff */
[----:B------:R-:W-:Y:S01]  /*c0b0*/  IADD3.X R41, R55, R41, R58, P2, !PT ;  /* 0x0000002937297210 */ /* 0x000fe200017fe43a */
[----:B------:R-:W-:Y:S01]  /*c0c0*/  IMAD.MOV R54, RZ, RZ, -R59 ;  /* 0x000000ffff367224 */ /* 0x000fe200078e0a3b */
[----:B---3--:R-:W-:Y:S01]  /*c0d0*/  SEL R58, R72, R65, P0 ;  /* 0x00000041483a7207 */ /* 0x008fe20000000000 */
[----:B------:R-:W-:-:S02]  /*c0e0*/  IMAD.MOV R59, RZ, RZ, -R75 ;  /* 0x000000ffff3b7224 */ /* 0x000fc400078e0a4b */
[----:B------:R-:W-:Y:S01]  /*c0f0*/  IMAD R83, R89, UR7, R64 ;  /* 0x0000000759537c24 */ /* 0x000fe2000f8e0240 */
[----:B------:R-:W-:Y:S01]  /*c100*/  ULDC.64 UR6, c[0x0][0xbc8] ;  /* 0x0002f20000067ab9 */ /* 0x000fe20000000a00 */
[----:B------:R-:W-:Y:S02]  /*c110*/  IMAD R16, R16, UR4, RZ ;  /* 0x0000000410107c24 */ /* 0x000fe4000f8e02ff */
[C-C-:B------:R-:W-:Y:S02]  /*c120*/  IMAD R55, R82.reuse, R54, R73.reuse ;  /* 0x0000003652377224 */ /* 0x140fe400078e0249 */
[----:B------:R-:W-:Y:S02]  /*c130*/  IMAD R59, R82, R59, R73 ;  /* 0x0000003b523b7224 */ /* 0x000fe400078e0249 */
[----:B------:R-:W-:Y:S02]  /*c140*/  IMAD.IADD R47, R47, 0x1, R83 ;  /* 0x000000012f2f7824 */ /* 0x000fe400078e0253 */
[C---:B------:R-:W-:Y:S01]  /*c150*/  IMAD R73, R75.reuse, UR5, R16 ;  /* 0x000000054b497c24 */ /* 0x040fe2000f8e0210 */
[----:B------:R-:W-:Y:S01]  /*c160*/  SHF.R.S32.HI R16, RZ, 0x1f, R55 ;  /* 0x0000001fff107819 */ /* 0x000fe20000011437 */
[----:B------:R-:W-:Y:S01]  /*c170*/  IMAD.WIDE.U32 R46, R75, UR4, R46 ;  /* 0x000000044b2e7c25 */ /* 0x000fe2000f8e002e */
[----:B------:R-:W-:Y:S01]  /*c180*/  SHF.R.S32.HI R54, RZ, 0x1f, R59 ;  /* 0x0000001fff367819 */ /* 0x000fe2000001143b */
[----:B------:R-:W1:Y:S01]  /*c190*/  S2UR UR5, SR_CgaCtaId ;  /* 0x00000000000579c3 */ /* 0x000e620000008800 */
[----:B------:R-:W-:Y:S01]  /*c1a0*/  UMOV UR4, 0x400 ;  /* 0x0000040000047882 */ /* 0x000fe20000000000 */
[----:B------:R-:W-:Y:S01]  /*c1b0*/  IMAD R16, R16, UR6, RZ ;  /* 0x0000000610107c24 */ /* 0x000fe2000f8e02ff */
[----:B------:R-:W-:Y:S01]  /*c1c0*/  IADD3 R47, R47, R73, RZ ;  /* 0x000000492f2f7210 */ /* 0x000fe20007ffe0ff */
[----:B------:R-:W-:-:S02]  /*c1d0*/  IMAD R54, R54, UR8, RZ ;  /* 0x0000000836367c24 */ /* 0x000fc4000f8e02ff */
[C---:B------:R-:W-:Y:S02]  /*c1e0*/  IMAD R73, R55.reuse, UR7, R16 ;  /* 0x0000000737497c24 */ /* 0x040fe4000f8e0210 */
[----:B------:R-:W-:Y:S01]  /*c1f0*/  IMAD.WIDE.U32 R40, R55, UR6, R40 ;  /* 0x0000000637287c25 */ /* 0x000fe2000f8e0028 */
[----:B------:R-:W-:-:S03]  /*c200*/  ULDC.64 UR6, c[0x0][0xba8] ;  /* 0x0002ea0000067ab9 */ /* 0x000fc60000000a00 */
[C---:B------:R-:W-:Y:S01]  /*c210*/  IMAD R75, R59.reuse, UR9, R54 ;  /* 0x000000093b4b7c24 */ /* 0x040fe2000f8e0236 */
[----:B------:R-:W-:Y:S01]  /*c220*/  LEA R84, P2, R40, UR6, 0x2 ;  /* 0x0000000628547c11 */ /* 0x000fe2000f8410ff */
[----:B------:R-:W-:Y:S01]  /*c230*/  IMAD.WIDE.U32 R46, R59, UR8, R46 ;  /* 0x000000083b2e7c25 */ /* 0x000fe2000f8e002e */
[----:B------:R-:W-:Y:S01]  /*c240*/  SEL R54, R65, R72, P0 ;  /* 0x0000004841367207 */ /* 0x000fe20000000000 */
[----:B------:R-:W-:Y:S01]  /*c250*/  ULDC UR6, c[0x0][0xa88] ;  /* 0x0002a20000067ab9 */ /* 0x000fe20000000800 */
[----:B------:R-:W-:Y:S01]  /*c260*/  ULDC.64 UR8, c[0x0][0xb00] ;  /* 0x0002c00000087ab9 */ /* 0x000fe20000000a00 */
[----:B------:R-:W-:Y:S01]  /*c270*/  IMAD.IADD R55, R41, 0x1, R73 ;  /* 0x0000000129377824 */ /* 0x000fe200078e0249 */
[----:B------:R-:W-:Y:S01]  /*c280*/  SHFL.IDX PT, R72, R84, RZ, 0x1c1f ;  /* 0x001c1fff54487589 */ /* 0x000fe200000e0000 */
[----:B------:R-:W-:Y:S01]  /*c290*/  IMAD.IADD R41, R47, 0x1, R75 ;  /* 0x000000012f297824 */ /* 0x000fe200078e024b */
[----:B------:R-:W-:Y:S01]  /*c2a0*/  LEA R85, P3, R46, UR8, 0x2 ;  /* 0x000000082e557c11 */ /* 0x000fe2000f8610ff */
[----:B------:R-:W-:Y:S01]  /*c2b0*/  IMAD R16, R82, UR6, RZ ;  /* 0x0000000652107c24 */ /* 0x000fe2000f8e02ff */
[----:B------:R-:W-:Y:S01]  /*c2c0*/  LEA.HI.X R47, R40, UR7, R55, 0x2, P2 ;  /* 0x00000007282f7c11 */ /* 0x000fe200090f1437 */
[----:B------:R-:W-:Y:S01]  /*c2d0*/  SHFL.IDX PT, R74, R84, 0x1, 0x1c1f ;  /* 0x003c1f00544a7f89 */ /* 0x000fe200000e0000 */
[----:B-1----:R-:W-:Y:S01]  /*c2e0*/  ULEA UR4, UR5, UR4, 0x18 ;  /* 0x0000000405047291 */ /* 0x002fe2000f8ec03f */
[C---:B------:R-:W-:Y:S01]  /*c2f0*/  VIADD R83, R71.reuse, 0x8 ;  /* 0x0000000847537836 */ /* 0x040fe20000000000 */
[----:B------:R-:W-:Y:S01]  /*c300*/  ISETP.GE.OR P2, PT, R71, R16, P1 ;  /* 0x000000104700720c */ /* 0x000fe20000f46670 */
[----:B------:R-:W1:Y:S01]  /*c310*/  SHFL.IDX PT, R73, R47, RZ, 0x1c1f ;  /* 0x001c1fff2f497589 */ /* 0x000e6200000e0000 */
[----:B------:R-:W-:Y:S01]  /*c320*/  UIADD3 UR4, UR4, 0x2e820, URZ ;  /* 0x0002e82004047890 */ /* 0x000fe2000fffe03f */
[----:B------:R-:W-:-:S02]  /*c330*/  LEA.HI.X R86, R46, UR9, R41, 0x2, P3 ;  /* 0x000000092e567c11 */ /* 0x000fc400098f1429 */
[----:B------:R3:W4:Y:S01]  /*c340*/  SHFL.IDX PT, R75, R47, 0x1, 0x1c1f ;  /* 0x003c1f002f4b7f89 */ /* 0x00072200000e0000 */
[-C--:B------:R-:W-:Y:S01]  /*c350*/  ISETP.GE.OR P1, PT, R83, R16.reuse, P1 ;  /* 0x000000105300720c */ /* 0x080fe20000f26670 */
[----:B------:R-:W-:Y:S01]  /*c360*/  UPRMT UR4, URZ, 0x654, UR4 ;  /* 0x000006543f047896 */ /* 0x000fe20008000004 */
[----:B------:R-:W-:Y:S01]  /*c370*/  ISETP.GE.AND P3, PT, R71, R16, PT ;  /* 0x000000104700720c */ /* 0x000fe20003f66270 */
[----:B------:R1:W4:Y:S01]  /*c380*/  SHFL.IDX PT, R64, R85, RZ, 0x1c1f ;  /* 0x001c1fff55407589 */ /* 0x00032200000e0000 */
[----:B------:R-:W-:Y:S01]  /*c390*/  SEL R40, R44, R79, P0 ;  /* 0x0000004f2c287207 */ /* 0x000fe20000000000 */
[----:B------:R-:W-:Y:S01]  /*c3a0*/  IMAD.SHL.U32 R71, R70, 0x2, RZ ;  /* 0x0000000246477824 */ /* 0x000fe200078e00ff */
[----:B0-----:R-:W-:Y:S01]  /*c3b0*/  SEL R41, R45, R78, P0 ;  /* 0x0000004e2d297207 */ /* 0x001fe20000000000 */
[----:B------:R0:W0:Y:S01]  /*c3c0*/  SHFL.IDX PT, R65, R86, RZ, 0x1c1f ;  /* 0x001c1fff56417589 */ /* 0x00002200000e0000 */
[----:B--2---:R-:W-:Y:S02]  /*c3d0*/  SEL R46, R48, R81, P0 ;  /* 0x00000051302e7207 */ /* 0x004fe40000000000 */
[----:B------:R-:W-:Y:S01]  /*c3e0*/  SYNCS.ARRIVE.TRANS64.RED.A1T0 RZ, [UR4], RZ ;  /* 0x000000ffffff79a7 */ /* 0x000fe20008100404 */
[----:B---3--:R-:W-:-:S02]  /*c3f0*/  SEL R47, R49, R80, P0 ;  /* 0x00000050312f7207 */ /* 0x008fc40000000000 */
[----:B------:R-:W-:Y:S02]  /*c400*/  SEL R55, R76, R77, P0 ;  /* 0x0000004d4c377207 */ /* 0x000fe40000000000 */
[----:B------:R-:W-:Y:S02]  /*c410*/  SEL R59, R77, R76, P0 ;  /* 0x0000004c4d3b7207 */ /* 0x000fe40000000000 */
[----:B------:R-:W-:Y:S01]  /*c420*/  SEL R44, R79, R44, P0 ;  /* 0x0000002c4f2c7207 */ /* 0x000fe20000000000 */
[----:B-1----:R1:W-:Y:S01]  /*c430*/  @!P2 ST.E desc[UR44][R72.64], R0 ;  /* 0x000000004800a985 */ /* 0x0023e2000c10192c */
[----:B------:R-:W-:Y:S02]  /*c440*/  SEL R45, R78, R45, P0 ;  /* 0x0000002d4e2d7207 */ /* 0x000fe40000000000 */
[----:B------:R-:W-:Y:S01]  /*c450*/  SEL R48, R81, R48, P0 ;  /* 0x0000003051307207 */ /* 0x000fe20000000000 */
[----:B----4-:R1:W-:Y:S01]  /*c460*/  @!P1 ST.E desc[UR44][R74.64], R2 ;  /* 0x000000024a009985 */ /* 0x0103e2000c10192c */
[----:B------:R-:W-:Y:S01]  /*c470*/  SEL R49, R80, R49, P0 ;  /* 0x0000003150317207 */ /* 0x000fe20000000000 */
[----:B------:R-:W-:Y:S06]  /*c480*/  @P3 BRA `(.L_x_37) ;  /* 0x0000000400783947 */ /* 0x000fec0003800000 */
[C---:B-1----:R-:W-:Y:S01]  /*c490*/  VIADD R0, R71.reuse, 0x8 ;  /* 0x0000000847007836 */ /* 0x042fe20000000000 */
[----:B------:R-:W-:Y:S01]  /*c4a0*/  ULDC UR4, c[0x0][0xac8] ;  /* 0x0002b20000047ab9 */ /* 0x000fe20000000800 */
[C---:B------:R-:W-:Y:S01]  /*c4b0*/  VIADD R70, R71.reuse, 0x10 ;  /* 0x0000001047467836 */ /* 0x040fe20000000000 */
[C---:B------:R-:W-:Y:S01]  /*c4c0*/  ISETP.GE.AND P2, PT, R71.reuse, UR4, PT ;  /* 0x0000000447007c0c */ /* 0x040fe2000bf46270 */
[C---:B------:R-:W-:Y:S01]  /*c4d0*/  VIADD R78, R71.reuse, 0x18 ;  /* 0x00000018474e7836 */ /* 0x040fe20000000000 */
[----:B------:R-:W-:Y:S01]  /*c4e0*/  ISETP.GE.AND P3, PT, R0, UR4, PT ;  /* 0x0000000400007c0c */ /* 0x000fe2000bf66270 */
[C---:B------:R-:W-:Y:S01]  /*c4f0*/  VIADD R79, R71.reuse, 0x20 ;  /* 0x00000020474f7836 */ /* 0x040fe20000000000 */
[----:B------:R-:W-:Y:S01]  /*c500*/  ISETP.GE.AND P4, PT, R70, UR4, PT ;  /* 0x0000000446007c0c */ /* 0x000fe2000bf86270 */
[----:B------:R-:W-:Y:S01]  /*c510*/  VIADD R80, R71, 0x38 ;  /* 0x0000003847507836 */ /* 0x000fe20000000000 */
[----:B------:R-:W-:-:S04]  /*c520*/  ISETP.GE.AND P1, PT, R78, UR4, PT ;  /* 0x000000044e007c0c */ /* 0x000fc8000bf26270 */
[----:B------:R-:W-:-:S03]  /*c530*/  ISETP.GE.AND P5, PT, R80, UR4, PT ;  /* 0x0000000450007c0c */ /* 0x000fc6000bfa6270 */
[C-C-:B0-----:R-:W-:Y:S02]  /*c540*/  @!P2 IMAD.WIDE R72, R71.reuse, 0x4, R64.reuse ;  /* 0x000000044748a825 */ /* 0x141fe400078e0240 */
[----:B------:R-:W-:Y:S02]  /*c550*/  @!P3 LEA.HI R0, R0, R0, RZ, 0x1 ;  /* 0x000000000000b211 */ /* 0x000fe400078f08ff */
[----:B------:R-:W-:Y:S01]  /*c560*/  @!P4 LEA.HI R70, R70, R70, RZ, 0x1 ;  /* 0x000000464646c211 */ /* 0x000fe200078f08ff */
[----:B------:R0:W-:Y:S01]  /*c570*/  @!P2 ST.E.64 desc[UR44][R72.64], R8 ;  /* 0x000000084800a985 */ /* 0x0001e2000c101b2c */
[----:B------:R-:W-:Y:S01]  /*c580*/  @!P3 LOP3.LUT R75, R0, 0xfffffffe, RZ, 0xc0, !PT ;  /* 0xfffffffe004bb812 */ /* 0x000fe200078ec0ff */
[----:B------:R-:W-:Y:S01]  /*c590*/  VIADD R0, R71, 0x28 ;  /* 0x0000002847007836 */ /* 0x000fe20000000000 */
[----:B------:R-:W-:Y:S02]  /*c5a0*/  @!P1 LEA.HI R78, R78, R78, RZ, 0x1 ;  /* 0x0000004e4e4e9211 */ /* 0x000fe400078f08ff */
[----:B------:R-:W-:Y:S01]  /*c5b0*/  @!P4 LOP3.LUT R77, R70, 0xfffffffe, RZ, 0xc0, !PT ;  /* 0xfffffffe464dc812 */ /* 0x000fe200078ec0ff */
[----:B------:R-:W-:Y:S01]  /*c5c0*/  @!P3 IMAD.WIDE R74, R75, 0x4, R64 ;  /* 0x000000044b4ab825 */ /* 0x000fe200078e0240 */
[----:B------:R-:W-:-:S02]  /*c5d0*/  ISETP.GE.AND P2, PT, R79, UR4, PT ;  /* 0x000000044f007c0c */ /* 0x000fc4000bf46270 */
[----:B------:R-:W-:Y:S01]  /*c5e0*/  @!P5 LEA.HI R80, R80, R80, RZ, 0x1 ;  /* 0x000000505050d211 */ /* 0x000fe200078f08ff */
[----:B------:R-:W-:Y:S01]  /*c5f0*/  VIADD R70, R71, 0x30 ;  /* 0x0000003047467836 */ /* 0x000fe20000000000 */
[----:B------:R1:W-:Y:S01]  /*c600*/  @!P3 ST.E.64 desc[UR44][R74.64], R6 ;  /* 0x000000064a00b985 */ /* 0x0003e2000c101b2c */
[----:B------:R-:W-:Y:S01]  /*c610*/  @!P4 IMAD.WIDE R76, R77, 0x4, R64 ;  /* 0x000000044d4cc825 */ /* 0x000fe200078e0240 */
[----:B------:R-:W-:Y:S02]  /*c620*/  ISETP.GE.AND P3, PT, R0, UR4, PT ;  /* 0x0000000400007c0c */ /* 0x000fe4000bf66270 */
[----:B0-----:R-:W-:Y:S01]  /*c630*/  @!P1 LOP3.LUT R9, R78, 0xfffffffe, RZ, 0xc0, !PT ;  /* 0xfffffffe4e099812 */ /* 0x001fe200078ec0ff */
[C---:B------:R-:W-:Y:S01]  /*c640*/  VIADD R72, R71.reuse, 0x40 ;  /* 0x0000004047487836 */ /* 0x040fe20000000000 */
[----:B------:R-:W-:Y:S01]  /*c650*/  ISETP.GE.AND P6, PT, R70, UR4, PT ;  /* 0x0000000446007c0c */ /* 0x000fe2000bfc6270 */
[----:B------:R-:W-:Y:S01]  /*c660*/  VIADD R78, R71, 0x48 ;  /* 0x00000048474e7836 */ /* 0x000fe20000000000 */
[----:B------:R0:W-:Y:S01]  /*c670*/  @!P4 ST.E.64 desc[UR44][R76.64], R10 ;  /* 0x0000000a4c00c985 */ /* 0x0001e2000c101b2c */
[----:B------:R-:W-:-:S02]  /*c680*/  @!P2 LEA.HI R79, R79, R79, RZ, 0x1 ;  /* 0x0000004f4f4fa211 */ /* 0x000fc400078f08ff */
[----:B------:R-:W-:Y:S01]  /*c690*/  ISETP.GE.AND P4, PT, R72, UR4, PT ;  /* 0x0000000448007c0c */ /* 0x000fe2000bf86270 */
[--C-:B-1----:R-:W-:Y:S01]  /*c6a0*/  @!P1 IMAD.WIDE R6, R9, 0x4, R64.reuse ;  /* 0x0000000409069825 */ /* 0x102fe200078e0240 */
[----:B------:R-:W-:Y:S02]  /*c6b0*/  @!P2 LOP3.LUT R9, R79, 0xfffffffe, RZ, 0xc0, !PT ;  /* 0xfffffffe4f09a812 */ /* 0x000fe400078ec0ff */
[----:B------:R-:W-:Y:S02]  /*c6c0*/  @!P3 LEA.HI R0, R0, R0, RZ, 0x1 ;  /* 0x000000000000b211 */ /* 0x000fe400078f08ff */
[----:B------:R1:W-:Y:S01]  /*c6d0*/  @!P1 ST.E.64 desc[UR44][R6.64], R14 ;  /* 0x0000000e06009985 */ /* 0x0003e2000c101b2c */
[----:B------:R-:W-:Y:S01]  /*c6e0*/  ISETP.GE.AND P1, PT, R78, UR4, PT ;  /* 0x000000044e007c0c */ /* 0x000fe2000bf26270 */
[----:B------:R-:W-:Y:S01]  /*c6f0*/  @!P2 IMAD.WIDE R8, R9, 0x4, R64 ;  /* 0x000000040908a825 */ /* 0x000fe200078e0240 */
[----:B------:R-:W-:Y:S02]  /*c700*/  @!P6 LEA.HI R70, R70, R70, RZ, 0x1 ;  /* 0x000000464646e211 */ /* 0x000fe400078f08ff */
[----:B0-----:R-:W-:-:S02]  /*c710*/  @!P3 LOP3.LUT R11, R0, 0xfffffffe, RZ, 0xc0, !PT ;  /* 0xfffffffe000bb812 */ /* 0x001fc400078ec0ff */
[----:B------:R-:W-:Y:S01]  /*c720*/  @!P6 LOP3.LUT R73, R70, 0xfffffffe, RZ, 0xc0, !PT ;  /* 0xfffffffe4649e812 */ /* 0x000fe200078ec0ff */
[----:B------:R0:W-:Y:S01]  /*c730*/  @!P2 ST.E.64 desc[UR44][R8.64], R12 ;  /* 0x0000000c0800a985 */ /* 0x0001e2000c101b2c */
[----:B------:R-:W-:Y:S01]  /*c740*/  @!P4 LEA.HI R72, R72, R72, RZ, 0x1 ;  /* 0x000000484848c211 */ /* 0x000fe200078f08ff */
[----:B------:R-:W-:Y:S01]  /*c750*/  @!P3 IMAD.WIDE R10, R11, 0x4, R64 ;  /* 0x000000040b0ab825 */ /* 0x000fe200078e0240 */
[----:B------:R-:W-:-:S03]  /*c760*/  IADD3 R0, R71, 0x50, RZ ;  /* 0x0000005047007810 */ /* 0x000fc60007ffe0ff */
[----:B------:R-:W-:Y:S01]  /*c770*/  @!P1 LEA.HI R78, R78, R78, RZ, 0x1 ;  /* 0x0000004e4e4e9211 */ /* 0x000fe200078f08ff */
[----:B-1----:R-:W-:Y:S01]  /*c780*/  @!P6 IMAD.WIDE R6, R73, 0x4, R64 ;  /* 0x000000044906e825 */ /* 0x002fe200078e0240 */
[----:B------:R-:W-:Y:S01]  /*c790*/  @!P5 LOP3.LUT R15, R80, 0xfffffffe, RZ, 0xc0, !PT ;  /* 0xfffffffe500fd812 */ /* 0x000fe200078ec0ff */
[----:B------:R1:W-:Y:S01]  /*c7a0*/  @!P3 ST.E.64 desc[UR44][R10.64], R22 ;  /* 0x000000160a00b985 */ /* 0x0003e2000c101b2c */
[----:B------:R-:W-:-:S03]  /*c7b0*/  @!P4 LOP3.LUT R73, R72, 0xfffffffe, RZ, 0xc0, !PT ;  /* 0xfffffffe4849c812 */ /* 0x000fc600078ec0ff */
[--C-:B------:R-:W-:Y:S01]  /*c7c0*/  @!P5 IMAD.WIDE R14, R15, 0x4, R64.reuse ;  /* 0x000000040f0ed825 */ /* 0x100fe200078e0240 */
[----:B0-----:R-:W-:Y:S01]  /*c7d0*/  @!P1 LOP3.LUT R13, R78, 0xfffffffe, RZ, 0xc0, !PT ;  /* 0xfffffffe4e0d9812 */ /* 0x001fe200078ec0ff */
[----:B------:R0:W-:Y:S02]  /*c7e0*/  @!P6 ST.E.64 desc[UR44][R6.64], R20 ;  /* 0x000000140600e985 */ /* 0x0001e4000c101b2c */
[--C-:B------:R-:W-:Y:S02]  /*c7f0*/  @!P4 IMAD.WIDE R8, R73, 0x4, R64.reuse ;  /* 0x000000044908c825 */ /* 0x100fe400078e0240 */
[----:B------:R-:W-:Y:S02]  /*c800*/  @!P5 ST.E.64 desc[UR44][R14.64], R24 ;  /* 0x000000180e00d985 */ /* 0x000fe4000c101b2c */
[----:B------:R-:W-:Y:S02]  /*c810*/  VIADD R12, R71, 0x58 ;  /* 0x00000058470c7836 */ /* 0x000fe40000000000 */
[----:B-1----:R-:W-:Y:S01]  /*c820*/  @!P1 IMAD.WIDE R10, R13, 0x4, R64 ;  /* 0x000000040d0a9825 */ /* 0x002fe200078e0240 */
[----:B------:R1:W-:Y:S02]  /*c830*/  @!P4 ST.E.64 desc[UR44][R8.64], R28 ;  /* 0x0000001c0800c985 */ /* 0x0003e4000c101b2c */
[----:B------:R-:W-:Y:S01]  /*c840*/  ISETP.GE.AND P2, PT, R12, UR4, PT ;  /* 0x000000040c007c0c */ /* 0x000fe2000bf46270 */
[C---:B------:R-:W-:Y:S01]  /*c850*/  VIADD R13, R71.reuse, 0x60 ;  /* 0x00000060470d7836 */ /* 0x040fe20000000000 */
[----:B------:R2:W-:Y:S01]  /*c860*/  @!P1 ST.E.64 desc[UR44][R10.64], R30 ;  /* 0x0000001e0a009985 */ /* 0x0005e2000c101b2c */
[C---:B------:R-:W-:Y:S01]  /*c870*/  VIADD R22, R71.reuse, 0x68 ;  /* 0x0000006847167836 */ /* 0x040fe20000000000 */
[----:B------:R-:W-:Y:S01]  /*c880*/  ISETP.GE.AND P1, PT, R0, UR4, PT ;  /* 0x0000000400007c0c */ /* 0x000fe2000bf26270 */
[----:B0-----:R-:W-:Y:S01]  /*c890*/  VIADD R7, R71, 0x78 ;  /* 0x0000007847077836 */ /* 0x001fe20000000000 */
[----:B------:R-:W-:Y:S01]  /*c8a0*/  ISETP.GE.AND P3, PT, R13, UR4, PT ;  /* 0x000000040d007c0c */ /* 0x000fe2000bf66270 */
[----:B------:R-:W-:Y:S01]  /*c8b0*/  VIADD R6, R71, 0x70 ;  /* 0x0000007047067836 */ /* 0x000fe20000000000 */
[----:B------:R-:W-:-:S02]  /*c8c0*/  ISETP.GE.AND P4, PT, R22, UR4, PT ;  /* 0x0000000416007c0c */ /* 0x000fc4000bf86270 */
[----:B------:R-:W-:Y:S02]  /*c8d0*/  ISETP.GE.AND P6, PT, R7, UR4, PT ;  /* 0x0000000407007c0c */ /* 0x000fe4000bfc6270 */
[----:B------:R-:W-:Y:S02]  /*c8e0*/  ISETP.GE.AND P5, PT, R6, UR4, PT ;  /* 0x0000000406007c0c */ /* 0x000fe4000bfa6270 */
[----:B------:R-:W-:-:S03]  /*c8f0*/  @!P2 LEA.HI R12, R12, R12, RZ, 0x1 ;  /* 0x0000000c0c0ca211 */ /* 0x000fc600078f08ff */
[----:B------:R-:W-:Y:S02]  /*c900*/  @!P1 LEA.HI R0, R0, R0, RZ, 0x1 ;  /* 0x0000000000009211 */ /* 0x000fe400078f08ff */
[----:B------:R-:W-:Y:S02]  /*c910*/  @!P3 LEA.HI R13, R13, R13, RZ, 0x1 ;  /* 0x0000000d0d0db211 */ /* 0x000fe400078f08ff */
[----:B------:R-:W-:Y:S02]  /*c920*/  @!P4 LEA.HI R22, R22, R22, RZ, 0x1 ;  /* 0x000000161616c211 */ /* 0x000fe400078f08ff */
[----:B-1----:R-:W-:Y:S02]  /*c930*/  @!P6 LEA.HI R8, R7, R7, RZ, 0x1 ;  /* 0x000000070708e211 */ /* 0x002fe400078f08ff */
[----:B------:R-:W-:Y:S02]  /*c940*/  @!P5 LEA.HI R6, R6, R6, RZ, 0x1 ;  /* 0x000000060606d211 */ /* 0x000fe400078f08ff */
[----:B------:R-:W-:-:S02]  /*c950*/  @!P1 LOP3.LUT R7, R0, 0xfffffffe, RZ, 0xc0, !PT ;  /* 0xfffffffe00079812 */ /* 0x000fc400078ec0ff */
[----:B------:R-:W-:Y:S02]  /*c960*/  @!P2 LOP3.LUT R9, R12, 0xfffffffe, RZ, 0xc0, !PT ;  /* 0xfffffffe0c09a812 */ /* 0x000fe400078ec0ff */
[----:B--2---:R-:W-:Y:S02]  /*c970*/  @!P3 LOP3.LUT R11, R13, 0xfffffffe, RZ, 0xc0, !PT ;  /* 0xfffffffe0d0bb812 */ /* 0x004fe400078ec0ff */
[----:B------:R-:W-:Y:S02]  /*c980*/  @!P4 LOP3.LUT R13, R22, 0xfffffffe, RZ, 0xc0, !PT ;  /* 0xfffffffe160dc812 */ /* 0x000fe400078ec0ff */
[----:B------:R-:W-:Y:S01]  /*c990*/  @!P5 LOP3.LUT R15, R6, 0xfffffffe, RZ, 0xc0, !PT ;  /* 0xfffffffe060fd812 */ /* 0x000fe200078ec0ff */
[----:B------:R-:W-:Y:S01]  /*c9a0*/  @!P1 IMAD.WIDE R6, R7, 0x4, R64 ;  /* 0x0000000407069825 */ /* 0x000fe200078e0240 */
[----:B------:R-:W-:-:S03]  /*c9b0*/  @!P6 LOP3.LUT R21, R8, 0xfffffffe, RZ, 0xc0, !PT ;  /* 0xfffffffe0815e812 */ /* 0x000fc600078ec0ff */
[--C-:B------:R-:W-:Y:S01]  /*c9c0*/  @!P2 IMAD.WIDE R8, R9, 0x4, R64.reuse ;  /* 0x000000040908a825 */ /* 0x100fe200078e0240 */
[----:B------:R2:W-:Y:S03]  /*c9d0*/  @!P1 ST.E.64 desc[UR44][R6.64], R18 ;  /* 0x0000001206009985 */ /* 0x0005e6000c101b2c */
[--C-:B------:R-:W-:Y:S01]  /*c9e0*/  @!P3 IMAD.WIDE R10, R11, 0x4, R64.reuse ;  /* 0x000000040b0ab825 */ /* 0x100fe200078e0240 */
[----:B------:R2:W-:Y:S03]  /*c9f0*/  @!P2 ST.E.64 desc[UR44][R8.64], R26 ;  /* 0x0000001a0800a985 */ /* 0x0005e6000c101b2c */
[--C-:B------:R-:W-:Y:S01]  /*ca00*/  @!P4 IMAD.WIDE R12, R13, 0x4, R64.reuse ;  /* 0x000000040d0cc825 */ /* 0x100fe200078e0240 */
[----:B------:R2:W-:Y:S03]  /*ca10*/  @!P3 ST.E.64 desc[UR44][R10.64], R32 ;  /* 0x000000200a00b985 */ /* 0x0005e6000c101b2c */
[--C-:B------:R-:W-:Y:S01]  /*ca20*/  @!P5 IMAD.WIDE R14, R15, 0x4, R64.reuse ;  /* 0x000000040f0ed825 */ /* 0x100fe200078e0240 */
[----:B------:R2:W-:Y:S03]  /*ca30*/  @!P4 ST.E.64 desc[UR44][R12.64], R34 ;  /* 0x000000220c00c985 */ /* 0x0005e6000c101b2c */
[----:B------:R-:W-:Y:S01]  /*ca40*/  @!P6 IMAD.WIDE R64, R21, 0x4, R64 ;  /* 0x000000041540e825 */ /* 0x000fe200078e0240 */
[----:B------:R2:W-:Y:S04]  /*ca50*/  @!P5 ST.E.64 desc[UR44][R14.64], R54 ;  /* 0x000000360e00d985 */ /* 0x0005e8000c101b2c */
[----:B------:R2:W-:Y:S02]  /*ca60*/  @!P6 ST.E.64 desc[UR44][R64.64], R58 ;  /* 0x0000003a4000e985 */ /* 0x0005e4000c101b2c */
.L_x_37:
[----:B------:R-:W-:Y:S05]  /*ca70*/  BSYNC B0 ;  /* 0x0000000000007941 */ /* 0x000fea0003800000 */
.L_x_36:
[----:B------:R-:W-:Y:S01]  /*ca80*/  ISETP.GE.AND P1, PT, R83, R16, PT ;  /* 0x000000105300720c */ /* 0x000fe20003f26270 */
[----:B--2---:R2:W3:Y:S01]  /*ca90*/  SHFL.IDX PT, R27, R86, 0x1, 0x1c1f ;  /* 0x003c1f00561b7f89 */ /* 0x0044e200000e0000 */
[----:B------:R-:W-:Y:S02]  /*caa0*/  SEL R14, R68, R69, P0 ;  /* 0x00000045440e7207 */ /* 0x000fe40000000000 */
[----:B------:R-:W-:Y:S01]  /*cab0*/  SEL R18, R62, R63, P0 ;  /* 0x0000003f3e127207 */ /* 0x000fe20000000000 */
[----:B------:R2:W4:Y:S01]  /*cac0*/  SHFL.IDX PT, R26, R85, 0x1, 0x1c1f ;  /* 0x003c1f00551a7f89 */ /* 0x00052200000e0000 */
        /* <DEDUP_REMOVED lines=19> */
[----:B-1----:R-:W-:Y:S01]  /*cc00*/  SEL R2, R38, R17, P0 ;  /* 0x0000001126027207 */ /* 0x002fe20000000000 */
[----:B--234-:R-:W-:Y:S06]  /*cc10*/  @P1 BRA `(.L_x_10) ;  /* 0x0000004000741947 */ /* 0x01cfec0003800000 */
[C---:B------:R-:W-:Y:S01]  /*cc20*/  VIADD R0, R71.reuse, 0x8 ;  /* 0x0000000847007836 */ /* 0x040fe20000000000 */
        /* <DEDUP_REMOVED lines=8> */
[----:B------:R-:W-:Y:S01]  /*ccb0*/  ISETP.GE.AND P2, PT, R11, UR4, PT ;  /* 0x000000040b007c0c */ /* 0x000fe2000bf46270 */
[C---:B------:R-:W-:Y:S01]  /*ccc0*/  VIADD R17, R71.reuse, 0x30 ;  /* 0x0000003047117836 */ /* 0x040fe20000000000 */
[----:B------:R-:W-:Y:S01]  /*ccd0*/  ISETP.GE.AND P3, PT, R12, UR4, PT ;  /* 0x000000040c007c0c */ /* 0x000fe2000bf66270 */
[----:B------:R-:W-:Y:S01]  /*cce0*/  VIADD R28, R71, 0x38 ;  /* 0x00000038471c7836 */ /* 0x000fe20000000000 */
[----:B------:R-:W-:-:S03]  /*ccf0*/  ISETP.GE.AND P5, PT, R16, UR4, PT ;  /* 0x0000000410007c0c */ /* 0x000fc6000bfa6270 */
[--C-:B------:R-:W-:Y:S02]  /*cd00*/  @!P0 IMAD.WIDE R6, R71, 0x4, R26.reuse ;  /* 0x0000000447068825 */ /* 0x100fe400078e021a */
[----:B------:R-:W-:Y:S02]  /*cd10*/  @!P4 LEA.HI R0, R0, R0, RZ, 0x1 ;  /* 0x000000000000c211 */ /* 0x000fe400078f08ff */
[----:B------:R-:W-:Y:S01]  /*cd20*/  @!P1 LEA.HI R10, R10, R10, RZ, 0x1 ;  /* 0x0000000a0a0a9211 */ /* 0x000fe200078f08ff */
[----:B------:R1:W-:Y:S01]  /*cd30*/  @!P0 ST.E.64 desc[UR44][R6.64], R40 ;  /* 0x0000002806008985 */ /* 0x0003e2000c101b2c */
[----:B------:R-:W-:Y:S02]  /*cd40*/  @!P4 LOP3.LUT R9, R0, 0xfffffffe, RZ, 0xc0, !PT ;  /* 0xfffffffe0009c812 */ /* 0x000fe400078ec0ff */
[----:B------:R-:W-:Y:S02]  /*cd50*/  ISETP.GE.AND P0, PT, R28, UR4, PT ;  /* 0x000000041c007c0c */ /* 0x000fe4000bf06270 */
[----:B------:R-:W-:Y:S01]  /*cd60*/  @!P2 LEA.HI R0, R11, R11, RZ, 0x1 ;  /* 0x0000000b0b00a211 */ /* 0x000fe200078f08ff */
[----:B------:R-:W-:Y:S01]  /*cd70*/  @!P4 IMAD.WIDE R8, R9, 0x4, R26 ;  /* 0x000000040908c825 */ /* 0x000fe200078e021a */
[----:B------:R-:W-:-:S02]  /*cd80*/  @!P1 LOP3.LUT R11, R10, 0xfffffffe, RZ, 0xc0, !PT ;  /* 0xfffffffe0a0b9812 */ /* 0x000fc400078ec0ff */
[----:B------:R-:W-:Y:S01]  /*cd90*/  @!P2 LOP3.LUT R13, R0, 0xfffffffe, RZ, 0xc0, !PT ;  /* 0xfffffffe000da812 */ /* 0x000fe200078ec0ff */
[----:B------:R-:W-:Y:S01]  /*cda0*/  VIADD R0, R71, 0x40 ;  /* 0x0000004047007836 */ /* 0x000fe20000000000 */
[----:B------:R2:W-:Y:S01]  /*cdb0*/  @!P4 ST.E.64 desc[UR44][R8.64], R44 ;  /* 0x0000002c0800c985 */ /* 0x0005e2000c101b2c */
[----:B------:R-:W-:Y:S02]  /*cdc0*/  ISETP.GE.AND P4, PT, R17, UR4, PT ;  /* 0x0000000411007c0c */ /* 0x000fe4000bf86270 */
[----:B------:R-:W-:Y:S01]  /*cdd0*/  @!P3 LEA.HI R12, R12, R12, RZ, 0x1 ;  /* 0x0000000c0c0cb211 */ /* 0x000fe200078f08ff */
[--C-:B-1----:R-:W-:Y:S01]  /*cde0*/  @!P1 IMAD.WIDE R6, R11, 0x4, R26.reuse ;  /* 0x000000040b069825 */ /* 0x102fe200078e021a */
[----:B------:R-:W-:Y:S02]  /*cdf0*/  @!P5 LEA.HI R16, R16, R16, RZ, 0x1 ;  /* 0x000000101010d211 */ /* 0x000fe400078f08ff */
[----:B------:R-:W-:Y:S02]  /*ce00*/  @!P3 LOP3.LUT R11, R12, 0xfffffffe, RZ, 0xc0, !PT ;  /* 0xfffffffe0c0bb812 */ /* 0x000fe400078ec0ff */
[----:B------:R-:W-:Y:S01]  /*ce10*/  @!P0 LEA.HI R28, R28, R28, RZ, 0x1 ;  /* 0x0000001c1c1c8211 */ /* 0x000fe200078f08ff */
[----:B------:R1:W-:Y:S01]  /*ce20*/  @!P1 ST.E.64 desc[UR44][R6.64], R46 ;  /* 0x0000002e06009985 */ /* 0x0003e2000c101b2c */
[----:B------:R-:W-:Y:S01]  /*ce30*/  ISETP.GE.AND P1, PT, R0, UR4, PT ;  /* 0x0000000400007c0c */ /* 0x000fe2000bf26270 */
[----:B------:R-:W-:Y:S01]  /*ce40*/  @!P3 IMAD.WIDE R10, R11, 0x4, R26 ;  /* 0x000000040b0ab825 */ /* 0x000fe200078e021a */
[----:B------:R-:W-:-:S02]  /*ce50*/  @!P0 LOP3.LUT R29, R28, 0xfffffffe, RZ, 0xc0, !PT ;  /* 0xfffffffe1c1d8812 */ /* 0x000fc400078ec0ff */
[----:B------:R-:W-:Y:S01]  /*ce60*/  @!P4 LEA.HI R17, R17, R17, RZ, 0x1 ;  /* 0x000000111111c211 */ /* 0x000fe200078f08ff */
[--C-:B--2---:R-:W-:Y:S01]  /*ce70*/  @!P2 IMAD.WIDE R8, R13, 0x4, R26.reuse ;  /* 0x000000040d08a825 */ /* 0x104fe200078e021a */
[----:B------:R-:W-:Y:S02]  /*ce80*/  @!P5 LOP3.LUT R13, R16, 0xfffffffe, RZ, 0xc0, !PT ;  /* 0xfffffffe100dd812 */ /* 0x000fe400078ec0ff */
[----:B------:R-:W-:Y:S02]  /*ce90*/  @!P4 LOP3.LUT R17, R17, 0xfffffffe, RZ, 0xc0, !PT ;  /* 0xfffffffe1111c812 */ /* 0x000fe400078ec0ff */
[----:B------:R2:W-:Y:S01]  /*cea0*/  @!P2 ST.E.64 desc[UR44][R8.64], R48 ;  /* 0x000000300800a985 */ /* 0x0005e2000c101b2c */
[--C-:B------:R-:W-:Y:S01]  /*ceb0*/  @!P5 IMAD.WIDE R12, R13, 0x4, R26.reuse ;  /* 0x000000040d0cd825 */ /* 0x100fe200078e021a */
[----:B------:R-:W-:Y:S02]  /*cec0*/  IADD3 R16, R71, 0x48, RZ ;  /* 0x0000004847107810 */ /* 0x000fe40007ffe0ff */
[----:B------:R3:W-:Y:S01]  /*ced0*/  @!P3 ST.E.64 desc[UR44][R10.64], R14 ;  /* 0x0000000e0a00b985 */ /* 0x0007e2000c101b2c */
[----:B-1----:R-:W-:Y:S01]  /*cee0*/  @!P4 IMAD.WIDE R6, R17, 0x4, R26 ;  /* 0x000000041106c825 */ /* 0x002fe200078e021a */
[----:B------:R-:W-:-:S02]  /*cef0*/  ISETP.GE.AND P2, PT, R16, UR4, PT ;  /* 0x0000000410007c0c */ /* 0x000fc4000bf46270 */
[----:B------:R1:W-:Y:S01]  /*cf00*/  @!P5 ST.E.64 desc[UR44][R12.64], R68 ;  /* 0x000000440c00d985 */ /* 0x0003e2000c101b2c */
[----:B------:R-:W-:-:S03]  /*cf10*/  @!P1 LEA.HI R0, R0, R0, RZ, 0x1 ;  /* 0x0000000000009211 */ /* 0x000fc600078f08ff */
[----:B------:R-:W-:Y:S01]  /*cf20*/  @!P4 ST.E.64 desc[UR44][R6.64], R18 ;  /* 0x000000120600c985 */ /* 0x000fe2000c101b2c */
[----:B--2---:R-:W-:-:S04]  /*cf30*/  @!P0 IMAD.WIDE R8, R29, 0x4, R26 ;  /* 0x000000041d088825 */ /* 0x004fc800078e021a */
[C---:B---3--:R-:W-:Y:S01]  /*cf40*/  VIADD R10, R71.reuse, 0x50 ;  /* 0x00000050470a7836 */ /* 0x048fe20000000000 */
[----:B------:R2:W-:Y:S01]  /*cf50*/  @!P0 ST.E.64 desc[UR44][R8.64], R62 ;  /* 0x0000003e08008985 */ /* 0x0005e2000c101b2c */
[C---:B------:R-:W-:Y:S01]  /*cf60*/  VIADD R14, R71.reuse, 0x68 ;  /* 0x00000068470e7836 */ /* 0x040fe20000000000 */
[----:B------:R-:W-:Y:S01]  /*cf70*/  @!P2 LEA.HI R16, R16, R16, RZ, 0x1 ;  /* 0x000000101010a211 */ /* 0x000fe200078f08ff */
[C---:B-1----:R-:W-:Y:S01]  /*cf80*/  VIADD R12, R71.reuse, 0x58 ;  /* 0x00000058470c7836 */ /* 0x042fe20000000000 */
[----:B------:R-:W-:Y:S01]  /*cf90*/  ISETP.GE.AND P3, PT, R10, UR4, PT ;  /* 0x000000040a007c0c */ /* 0x000fe2000bf66270 */
[C---:B------:R-:W-:Y:S01]  /*cfa0*/  VIADD R13, R71.reuse, 0x60 ;  /* 0x00000060470d7836 */ /* 0x040fe20000000000 */
[----:B------:R-:W-:Y:S01]  /*cfb0*/  ISETP.GE.AND P5, PT, R14, UR4, PT ;  /* 0x000000040e007c0c */ /* 0x000fe2000bfa6270 */
[C---:B------:R-:W-:Y:S01]  /*cfc0*/  VIADD R15, R71.reuse, 0x70 ;  /* 0x00000070470f7836 */ /* 0x040fe20000000000 */
[----:B------:R-:W-:Y:S01]  /*cfd0*/  ISETP.GE.AND P0, PT, R12, UR4, PT ;  /* 0x000000040c007c0c */ /* 0x000fe2000bf06270 */
[----:B------:R-:W-:Y:S01]  /*cfe0*/  VIADD R71, R71, 0x78 ;  /* 0x0000007847477836 */ /* 0x000fe20000000000 */
[----:B------:R-:W-:-:S02]  /*cff0*/  ISETP.GE.AND P4, PT, R13, UR4, PT ;  /* 0x000000040d007c0c */ /* 0x000fc4000bf86270 */
[----:B------:R-:W-:Y:S02]  /*d000*/  ISETP.GE.AND P6, PT, R15, UR4, PT ;  /* 0x000000040f007c0c */ /* 0x000fe4000bfc6270 */
[----:B------:R-:W-:Y:S02]  /*d010*/  @!P1 LOP3.LUT R11, R0, 0xfffffffe, RZ, 0xc0, !PT ;  /* 0xfffffffe000b9812 */ /* 0x000fe400078ec0ff */
[----:B--2---:R-:W-:Y:S02]  /*d020*/  @!P2 LOP3.LUT R9, R16, 0xfffffffe, RZ, 0xc0, !PT ;  /* 0xfffffffe1009a812 */ /* 0x004fe400078ec0ff */
[----:B------:R-:W-:Y:S01]  /*d030*/  @!P3 LEA.HI R10, R10, R10, RZ, 0x1 ;  /* 0x0000000a0a0ab211 */ /* 0x000fe200078f08ff */
[--C-:B------:R-:W-:Y:S01]  /*d040*/  @!P1 IMAD.WIDE R6, R11, 0x4, R26.reuse ;  /* 0x000000040b069825 */ /* 0x100fe200078e021a */
[----:B------:R-:W-:Y:S02]  /*d050*/  @!P5 LEA.HI R14, R14, R14, RZ, 0x1 ;  /* 0x0000000e0e0ed211 */ /* 0x000fe400078f08ff */
[----:B------:R-:W-:Y:S01]  /*d060*/  @!P0 LEA.HI R12, R12, R12, RZ, 0x1 ;  /* 0x0000000c0c0c8211 */ /* 0x000fe200078f08ff */
[----:B------:R-:W-:Y:S01]  /*d070*/  @!P2 IMAD.WIDE R8, R9, 0x4, R26 ;  /* 0x000000040908a825 */ /* 0x000fe200078e021a */
[----:B------:R-:W-:Y:S01]  /*d080*/  @!P4 LEA.HI R0, R13, R13, RZ, 0x1 ;  /* 0x0000000d0d00c211 */ /* 0x000fe200078f08ff */
[----:B------:R1:W-:Y:S01]  /*d090*/  @!P1 ST.E.64 desc[UR44][R6.64], R20 ;  /* 0x0000001406009985 */ /* 0x0003e2000c101b2c */
[----:B------:R-:W-:-:S02]  /*d0a0*/  @!P3 LOP3.LUT R11, R10, 0xfffffffe, RZ, 0xc0, !PT ;  /* 0xfffffffe0a0bb812 */ /* 0x000fc400078ec0ff */
[----:B------:R-:W-:Y:S01]  /*d0b0*/  @!P6 LEA.HI R16, R15, R15, RZ, 0x1 ;  /* 0x0000000f0f10e211 */ /* 0x000fe200078f08ff */
[----:B------:R2:W-:Y:S01]  /*d0c0*/  @!P2 ST.E.64 desc[UR44][R8.64], R56 ;  /* 0x000000380800a985 */ /* 0x0005e2000c101b2c */
[----:B------:R-:W-:Y:S01]  /*d0d0*/  @!P0 LOP3.LUT R13, R12, 0xfffffffe, RZ, 0xc0, !PT ;  /* 0xfffffffe0c0d8812 */ /* 0x000fe200078ec0ff */
[--C-:B------:R-:W-:Y:S01]  /*d0e0*/  @!P3 IMAD.WIDE R10, R11, 0x4, R26.reuse ;  /* 0x000000040b0ab825 */ /* 0x100fe200078e021a */
[----:B------:R-:W-:Y:S02]  /*d0f0*/  @!P4 LOP3.LUT R15, R0, 0xfffffffe, RZ, 0xc0, !PT ;  /* 0xfffffffe000fc812 */ /* 0x000fe400078ec0ff */
[----:B------:R-:W-:Y:S01]  /*d100*/  @!P5 LOP3.LUT R17, R14, 0xfffffffe, RZ, 0xc0, !PT ;  /* 0xfffffffe0e11d812 */ /* 0x000fe200078ec0ff */
[--C-:B------:R-:W-:Y:S01]  /*d110*/  @!P0 IMAD.WIDE R12, R13, 0x4, R26.reuse ;  /* 0x000000040d0c8825 */ /* 0x100fe200078e021a */
[----:B------:R-:W-:Y:S01]  /*d120*/  @!P6 LOP3.LUT R19, R16, 0xfffffffe, RZ, 0xc0, !PT ;  /* 0xfffffffe1013e812 */ /* 0x000fe200078ec0ff */
[----:B------:R3:W-:Y:S02]  /*d130*/  @!P3 ST.E.64 desc[UR44][R10.64], R22 ;  /* 0x000000160a00b985 */ /* 0x0007e4000c101b2c */
[----:B-1----:R-:W-:-:S02]  /*d140*/  @!P4 IMAD.WIDE R6, R15, 0x4, R26 ;  /* 0x000000040f06c825 */ /* 0x002fc400078e021a */
[----:B------:R3:W-:Y:S01]  /*d150*/  @!P0 ST.E.64 desc[UR44][R12.64], R50 ;  /* 0x000000320c008985 */ /* 0x0007e2000c101b2c */
[----:B------:R-:W-:Y:S01]  /*d160*/  ISETP.GE.AND P0, PT, R71, UR4, PT ;  /* 0x0000000447007c0c */ /* 0x000fe2000bf06270 */
[--C-:B--2---:R-:W-:Y:S02]  /*d170*/  @!P5 IMAD.WIDE R8, R17, 0x4, R26.reuse ;  /* 0x000000041108d825 */ /* 0x104fe400078e021a */
[----:B------:R3:W-:Y:S02]  /*d180*/  @!P4 ST.E.64 desc[UR44][R6.64], R24 ;  /* 0x000000180600c985 */ /* 0x0007e4000c101b2c */
[----:B------:R-:W-:Y:S02]  /*d190*/  @!P6 IMAD.WIDE R14, R19, 0x4, R26 ;  /* 0x00000004130ee825 */ /* 0x000fe400078e021a */
[----:B------:R3:W-:Y:S04]  /*d1a0*/  @!P5 ST.E.64 desc[UR44][R8.64], R36 ;  /* 0x000000240800d985 */ /* 0x0007e8000c101b2c */
[----:B------:R3:W-:Y:S02]  /*d1b0*/  @!P6 ST.E.64 desc[UR44][R14.64], R4 ;  /* 0x000000040e00e985 */ /* 0x0007e4000c101b2c */
[----:B------:R-:W-:Y:S05]  /*d1c0*/  @P0 BRA `(.L_x_10) ;  /* 0x0000003c00080947 */ /* 0x000fea0003800000 */
[----:B------:R-:W-:-:S04]  /*d1d0*/  LEA.HI R71, R71, R71, RZ, 0x1 ;  /* 0x0000004747477211 */ /* 0x000fc800078f08ff */
[----:B---3--:R-:W-:-:S05]  /*d1e0*/  LOP3.LUT R5, R71, 0xfffffffe, RZ, 0xc0, !PT ;  /* 0xfffffffe47057812 */ /* 0x008fca00078ec0ff */
[----:B------:R-:W-:-:S05]  /*d1f0*/  IMAD.WIDE R4, R5, 0x4, R26 ;  /* 0x0000000405047825 */ /* 0x000fca00078e021a */
[----:B------:R1:W-:Y:S01]  /*d200*/  ST.E.64 desc[UR44][R4.64], R2 ;  /* 0x0000000204007985 */ /* 0x0003e2000c101b2c */
[----:B------:R-:W-:Y:S05]  /*d210*/  BRA `(.L_x_10) ;  /* 0x0000003800f47947 */ /* 0x000fea0003800000 */
.L_x_35:
[----:B------:R-:W0:Y:S02]  /*d220*/  S2R R0, SR_TID.X ;  /* 0x0000000000007919 */ /* 0x000e240000002100 */
[----:B0-----:R-:W-:-:S05]  /*d230*/  VIADD R2, R0, 0xffffff80 ;  /* 0xffffff8000027836 */ /* 0x001fca0000000000 */
[----:B------:R-:W-:-:S13]  /*d240*/  ISETP.GT.AND P0, PT, R2, 0x7f, PT ;  /* 0x0000007f0200780c */ /* 0x000fda0003f04270 */
[----:B------:R-:W-:Y:S05]  /*d250*/  @P0 BRA `(.L_x_10) ;  /* 0x0000003800e40947 */ /* 0x000fea0003800000 */
[----:B------:R-:W0:Y:S01]  /*d260*/  S2R R3, SR_CTAID.X ;  /* 0x0000000000037919 */ /* 0x000e220000002500 */
[----:B------:R-:W1:Y:S01]  /*d270*/  LDC R6, c[0x0][0xbe8] ;  /* 0x0002fa00ff067b82 */ /* 0x000e620000000800 */
[----:B------:R-:W-:Y:S01]  /*d280*/  ULDC UR4, c[0x0][0xa88] ;  /* 0x0002a20000047ab9 */ /* 0x000fe20000000800 */
[----:B0-----:R-:W-:Y:S02]  /*d290*/  IMAD R0, R3, 0x80, R0 ;  /* 0x0000008003007824 */ /* 0x001fe400078e0200 */
[----:B-1----:R-:W-:Y:S02]  /*d2a0*/  IMAD R3, R6, UR4, RZ ;  /* 0x0000000406037c24 */ /* 0x002fe4000f8e02ff */
[----:B------:R-:W-:-:S05]  /*d2b0*/  VIADD R0, R0, 0xffffff80 ;  /* 0xffffff8000007836 */ /* 0x000fca0000000000 */
[----:B------:R-:W-:-:S13]  /*d2c0*/  ISETP.GE.AND P0, PT, R0, R3, PT ;  /* 0x000000030000720c */ /* 0x000fda0003f06270 */
[----:B------:R-:W-:Y:S05]  /*d2d0*/  @P0 BRA `(.L_x_10) ;  /* 0x0000003800c40947 */ /* 0x000fea0003800000 */
[----:B------:R-:W-:Y:S01]  /*d2e0*/  ISETP.NE.AND P0, PT, R6, 0x1, PT ;  /* 0x000000010600780c */ /* 0x000fe20003f05270 */
[----:B------:R-:W0:Y:S01]  /*d2f0*/  LDC.64 R12, c[0x0][0xbd8] ;  /* 0x0002f600ff0c7b82 */ /* 0x000e220000000a00 */
[----:B------:R-:W-:Y:S01]  /*d300*/  SHF.R.S32.HI R5, RZ, 0x1f, R16 ;  /* 0x0000001fff057819 */ /* 0x000fe20000011410 */
[----:B------:R-:W-:Y:S02]  /*d310*/  ULDC.64 UR4, c[0x0][0xbd0] ;  /* 0x0002f40000047ab9 */ /* 0x000fe40000000a00 */
[----:B------:R-:W-:-:S04]  /*d320*/  IMAD.WIDE.U32 R2, R16, UR4, RZ ;  /* 0x0000000410027c25 */ /* 0x000fc8000f8e00ff */
[----:B------:R-:W1:Y:S01]  /*d330*/  S2UR UR6, SR_CTAID.Y ;  /* 0x00000000000679c3 */ /* 0x000e620000002600 */
[----:B------:R-:W-:-:S04]  /*d340*/  IMAD R5, R5, UR4, RZ ;  /* 0x0000000405057c24 */ /* 0x000fc8000f8e02ff */
[----:B------:R-:W-:Y:S01]  /*d350*/  IMAD R5, R16, UR5, R5 ;  /* 0x0000000510057c24 */ /* 0x000fe2000f8e0205 */
[----:B------:R-:W-:Y:S01]  /*d360*/  ULDC.64 UR4, c[0x0][0xbe0] ;  /* 0x0002f80000047ab9 */ /* 0x000fe20000000a00 */
[----:B------:R-:W-:Y:S01]  /*d370*/  IMAD.MOV R16, RZ, RZ, -R16 ;  /* 0x000000ffff107224 */ /* 0x000fe200078e0a10 */
[----:B------:R-:W2:Y:S01]  /*d380*/  @P0 LDC R9, c[0x0][0xbec] ;  /* 0x0002fb00ff090b82 */ /* 0x000ea20000000800 */
[----:B------:R-:W-:Y:S02]  /*d390*/  IMAD.IADD R3, R3, 0x1, R5 ;  /* 0x0000000103037824 */ /* 0x000fe400078e0205 */
[----:B------:R-:W-:-:S05]  /*d3a0*/  IMAD.MOV.U32 R5, RZ, RZ, R0 ;  /* 0x000000ffff057224 */ /* 0x000fca00078e0000 */
[----:B------:R-:W1:Y:S01]  /*d3b0*/  LDC R7, c[0x0][0xc50] ;  /* 0x00031400ff077b82 */ /* 0x000e620000000800 */
[C---:B0-----:R-:W-:Y:S02]  /*d3c0*/  IMAD R8, R12.reuse, UR37, RZ ;  /* 0x000000250c087c24 */ /* 0x041fe4000f8e02ff */
[----:B------:R-:W-:-:S04]  /*d3d0*/  IMAD.WIDE.U32 R2, R12, UR36, R2 ;  /* 0x000000240c027c25 */ /* 0x000fc8000f8e0002 */
[----:B------:R-:W-:Y:S01]  /*d3e0*/  IMAD R13, R13, UR36, R8 ;  /* 0x000000240d0d7c24 */ /* 0x000fe2000f8e0208 */
[----:B------:R-:W0:Y:S03]  /*d3f0*/  @P0 LDC R11, c[0x0][0xbf0] ;  /* 0x0002fc00ff0b0b82 */ /* 0x000e260000000800 */
[----:B------:R-:W-:Y:S02]  /*d400*/  IMAD.IADD R3, R13, 0x1, R3 ;  /* 0x000000010d037824 */ /* 0x000fe400078e0203 */
[----:B--2---:R-:W-:-:S04]  /*d410*/  @P0 IMAD.HI.U32 R4, R0, R9, RZ ;  /* 0x0000000900040227 */ /* 0x004fc800078e00ff */
[----:B-1----:R-:W-:-:S04]  /*d420*/  IMAD R9, R7, R16, UR6 ;  /* 0x0000000607097e24 */ /* 0x002fc8000f8e0210 */
[----:B------:R-:W-:Y:S01]  /*d430*/  IMAD.WIDE.U32 R2, R9, UR4, R2 ;  /* 0x0000000409027c25 */ /* 0x000fe2000f8e0002 */
[----:B0-----:R-:W-:Y:S02]  /*d440*/  @P0 SHF.R.U32.HI R5, RZ, R11, R4 ;  /* 0x0000000bff050219 */ /* 0x001fe40000011604 */
[----:B------:R-:W-:Y:S02]  /*d450*/  SHF.R.S32.HI R4, RZ, 0x1f, R9 ;  /* 0x0000001fff047819 */ /* 0x000fe40000011409 */
[C---:B------:R-:W-:Y:S02]  /*d460*/  IADD3 R7, -R5.reuse, RZ, RZ ;  /* 0x000000ff05077210 */ /* 0x040fe40007ffe1ff */
[----:B------:R-:W-:Y:S01]  /*d470*/  IADD3 R2, P0, R5, R2, RZ ;  /* 0x0000000205027210 */ /* 0x000fe20007f1e0ff */
[----:B------:R-:W-:Y:S02]  /*d480*/  IMAD R4, R4, UR4, RZ ;  /* 0x0000000404047c24 */ /* 0x000fe4000f8e02ff */
[----:B------:R-:W-:-:S02]  /*d490*/  IMAD R7, R6, R7, R0 ;  /* 0x0000000706077224 */ /* 0x000fc400078e0200 */
[----:B------:R-:W-:Y:S01]  /*d4a0*/  IMAD R4, R9, UR5, R4 ;  /* 0x0000000509047c24 */ /* 0x000fe2000f8e0204 */
[----:B------:R-:W-:Y:S01]  /*d4b0*/  SHF.R.S32.HI R9, RZ, 0x1f, R5 ;  /* 0x0000001fff097819 */ /* 0x000fe20000011405 */
[----:B------:R-:W-:Y:S01]  /*d4c0*/  ULDC.64 UR4, c[0x0][0xbc8] ;  /* 0x0002f20000047ab9 */ /* 0x000fe20000000a00 */
[----:B------:R-:W-:Y:S02]  /*d4d0*/  SHF.R.S32.HI R0, RZ, 0x1f, R7 ;  /* 0x0000001fff007819 */ /* 0x000fe40000011407 */
[----:B------:R-:W-:-:S03]  /*d4e0*/  IADD3.X R3, R9, R3, R4, P0, !PT ;  /* 0x0000000309037210 */ /* 0x000fc600007fe404 */
[----:B------:R-:W-:Y:S02]  /*d4f0*/  IMAD R0, R0, UR4, RZ ;  /* 0x0000000400007c24 */ /* 0x000fe4000f8e02ff */
[----:B------:R-:W-:-:S04]  /*d500*/  IMAD.WIDE.U32 R2, R7, UR4, R2 ;  /* 0x0000000407027c25 */ /* 0x000fc8000f8e0002 */
[----:B------:R-:W-:Y:S01]  /*d510*/  IMAD R5, R7, UR5, R0 ;  /* 0x0000000507057c24 */ /* 0x000fe2000f8e0200 */
[----:B------:R-:W-:Y:S02]  /*d520*/  ULDC.64 UR4, c[0x0][0xba8] ;  /* 0x0002ea0000047ab9 */ /* 0x000fe40000000a00 */
[----:B------:R-:W-:Y:S01]  /*d530*/  LEA R4, P0, R2, UR4, 0x2 ;  /* 0x0000000402047c11 */ /* 0x000fe2000f8010ff */
[----:B------:R-:W-:-:S05]  /*d540*/  IMAD.IADD R3, R3, 0x1, R5 ;  /* 0x0000000103037824 */ /* 0x000fca00078e0205 */
[----:B------:R-:W-:Y:S01]  /*d550*/  LEA.HI.X R5, R2, UR5, R3, 0x2, P0 ;  /* 0x0000000502057c11 */ /* 0x000fe200080f1403 */
[----:B------:R-:W-:-:S05]  /*d560*/  IMAD.MOV.U32 R3, RZ, RZ, -0x800000 ;  /* 0xff800000ff037424 */ /* 0x000fca00078e00ff */
[----:B------:R0:W-:Y:S01]  /*d570*/  STG.E desc[UR44][R4.64], R3 ;  /* 0x0000000304007986 */ /* 0x0001e2000c10192c */
[----:B------:R-:W-:Y:S05]  /*d580*/  BRA `(.L_x_10) ;  /* 0x0000003800187947 */ /* 0x000fea0003800000 */
.L_x_8:
[----:B------:R-:W-:-:S08]  /*d590*/  NOP ;  /* 0x0000000000007918 */ /* 0x000fd00000000000 */
[----:B--2---:R-:W0:-:S00]  /*d5a0*/  USETMAXREG.DEALLOC.CTAPOOL 0x18 ;  /* 0x00000018000079c8 */ /* 0x004e0000080e0500 */
[----:B0-----:R-:W-:Y:S01]  /*d5b0*/  LOP3.LUT R0, R0, 0x3, RZ, 0xc0, !PT ;  /* 0x0000000300007812 */ /* 0x001fe200078ec0ff */
[----:B------:R-:W0:Y:S05]  /*d5c0*/  S2R R18, SR_CTAID.Z ;  /* 0x0000000000127919 */ /* 0x000e2a0000002700 */
[----:B------:R-:W1:Y:S01]  /*d5d0*/  S2UR UR6, SR_CTAID.Y ;  /* 0x00000000000679c3 */ /* 0x000e620000002600 */
[----:B------:R-:W2:Y:S02]  /*d5e0*/  SHFL.IDX PT, R0, R0, RZ, 0x1f ;  /* 0x00001fff00007589 */ /* 0x000ea400000e0000 */
[----:B--2---:R-:W-:-:S13]  /*d5f0*/  ISETP.NE.AND P0, PT, R0, RZ, PT ;  /* 0x000000ff0000720c */ /* 0x004fda0003f05270 */
[----:B01----:R-:W-:Y:S05]  /*d600*/  @!P0 BRA `(.L_x_38) ;  /* 0x0000000000288947 */ /* 0x003fea0003800000 */
[----:B------:R-:W-:Y:S01]  /*d610*/  ULDC UR7, c[0x0][0xc50] ;  /* 0x0003140000077ab9 */ /* 0x000fe20000000800 */
[----:B------:R-:W-:Y:S01]  /*d620*/  UMOV UR36, UR6 ;  /* 0x0000000600247c82 */ /* 0x000fe20008000000 */
[----:B------:R-:W-:-:S06]  /*d630*/  UISETP.NE.AND UP0, UPT, UR7, 0x1, UPT ;  /* 0x000000010700788c */ /* 0x000fcc000bf05270 */
[----:B------:R-:W-:-:S13]  /*d640*/  PLOP3.LUT P0, PT, PT, PT, UP0, 0x80, 0x0 ;  /* 0x000000000000781c */ /* 0x000fda0003f0f008 */
[----:B------:R-:W-:Y:S05]  /*d650*/  @!P0 BRA `(.L_x_39) ;  /* 0x0000000000308947 */ /* 0x000fea0003800000 */
[----:B------:R-:W-:Y:S01]  /*d660*/  ULDC UR4, c[0x0][0xc54] ;  /* 0x0003150000047ab9 */ /* 0x000fe20000000800 */
[----:B------:R-:W-:Y:S01]  /*d670*/  ULDC UR36, c[0x0][0xc58] ;  /* 0x0003160000247ab9 */ /* 0x000fe20000000800 */
[----:B------:R-:W-:-:S04]  /*d680*/  UIMAD.WIDE.U32 UR4, UR6, UR4, URZ ;  /* 0x00000004060472a5 */ /* 0x000fc8000f8e003f */
[----:B------:R-:W-:Y:S01]  /*d690*/  USHF.R.U32.HI UR36, URZ, UR36, UR5 ;  /* 0x000000243f247299 */ /* 0x000fe20008011605 */
[----:B------:R-:W-:Y:S11]  /*d6a0*/  BRA `(.L_x_39) ;  /* 0x00000000001c7947 */ /* 0x000ff60003800000 */
.L_x_38:
[----:B------:R-:W-:Y:S01]  /*d6b0*/  ULDC UR7, c[0x0][0xc50] ;  /* 0x0003140000077ab9 */ /* 0x000fe20000000800 */
[----:B------:R-:W-:Y:S01]  /*d6c0*/  UMOV UR36, UR6 ;  /* 0x0000000600247c82 */ /* 0x000fe20008000000 */
[----:B------:R-:W-:-:S11]  /*d6d0*/  UISETP.NE.AND UP0, UPT, UR7, 0x1, UPT ;  /* 0x000000010700788c */ /* 0x000fd6000bf05270 */
[----:B------:R-:W-:Y:S01]  /*d6e0*/  @UP0 ULDC UR4, c[0x0][0xc54] ;  /* 0x0003150000040ab9 */ /* 0x000fe20000000800 */
[----:B------:R-:W-:Y:S01]  /*d6f0*/  @UP0 ULDC UR8, c[0x0][0xc58] ;  /* 0x0003160000080ab9 */ /* 0x000fe20000000800 */
[----:B------:R-:W-:-:S04]  /*d700*/  UIMAD.WIDE.U32 UR4, UR6, UR4, URZ ;  /* 0x00000004060472a5 */ /* 0x000fc8000f8e003f */
[----:B------:R-:W-:-:S12]  /*d710*/  @UP0 USHF.R.U32.HI UR36, URZ, UR8, UR5 ;  /* 0x000000083f240299 */ /* 0x000fd80008011605 */
.L_x_39:
[----:B------:R-:W-:Y:S01]  /*d720*/  ISETP.GE.AND P0, PT, R18, RZ, PT ;  /* 0x000000ff1200720c */ /* 0x000fe20003f06270 */
[----:B------:R-:W-:Y:S01]  /*d730*/  UIADD3 UR4, -UR36, URZ, URZ ;  /* 0x0000003f24047290 */ /* 0x000fe2000fffe13f */
[----:B------:R-:W-:Y:S02]  /*d740*/  IMAD.MOV.U32 R20, RZ, RZ, 0x1 ;  /* 0x00000001ff147424 */ /* 0x000fe400078e00ff */
[----:B------:R-:W-:Y:S01]  /*d750*/  IMAD.MOV.U32 R0, RZ, RZ, RZ ;  /* 0x000000ffff007224 */ /* 0x000fe200078e00ff */
[----:B------:R-:W-:Y:S01]  /*d760*/  UIMAD UR6, UR7, UR4, UR6 ;  /* 0x00000004070672a4 */ /* 0x000fe2000f8e0206 */
[----:B------:R-:W-:-:S07]  /*d770*/  IMAD.MOV.U32 R2, RZ, RZ, 0x1 ;  /* 0x00000001ff027424 */ /* 0x000fce00078e00ff */
[----:B------:R-:W-:Y:S05]  /*d780*/  @!P0 BRA `(.L_x_40) ;  /* 0x0000003000cc8947 */ /* 0x000fea0003800000 */
[----:B------:R-:W-:Y:S01]  /*d790*/  ULDC.64 UR4, c[0x0][0x418] ;  /* 0x0001060000047ab9 */ /* 0x000fe20000000a00 */
[----:B------:R-:W-:Y:S01]  /*d7a0*/  ULOP3.LUT UR8, UR6, 0xffff, URZ, 0xc0, !UPT ;  /* 0x0000ffff06087892 */ /* 0x000fe2000f8ec03f */
[----:B------:R-:W-:Y:S01]  /*d7b0*/  IMAD.MOV.U32 R17, RZ, RZ, RZ ;  /* 0x000000ffff117224 */ /* 0x000fe200078e00ff */
[----:B------:R-:W-:-:S03]  /*d7c0*/  UISETP.NE.U32.AND UP0, UPT, UR4, URZ, UPT ;  /* 0x0000003f0400728c */ /* 0x000fc6000bf05070 */
[----:B------:R-:W-:Y:S01]  /*d7d0*/  ULDC UR4, c[0x0][0x424] ;  /* 0x0001090000047ab9 */ /* 0x000fe20000000800 */
[----:B------:R-:W-:-:S03]  /*d7e0*/  UISETP.NE.AND.EX UP0, UPT, UR5, URZ, UPT, UP0 ;  /* 0x0000003f0500728c */ /* 0x000fc6000bf05300 */
[----:B------:R-:W-:Y:S01]  /*d7f0*/  ULDC UR5, c[0x0][0x2f0] ;  /* 0x0000bc0000057ab9 */ /* 0x000fe20000000800 */
[----:B------:R-:W-:-:S04]  /*d800*/  USEL UR4, UR4, 0x1, UP0 ;  /* 0x0000000104047887 */ /* 0x000fc80008000000 */
[----:B------:R-:W-:-:S04]  /*d810*/  UIMAD UR4, UR4, UR5, URZ ;  /* 0x00000005040472a4 */ /* 0x000fc8000f8e023f */
[----:B------:R-:W-:Y:S02]  /*d820*/  UISETP.GE.AND UP0, UPT, UR4, 0x1, UPT ;  /* 0x000000010400788c */ /* 0x000fe4000bf06270 */
[----:B------:R-:W-:-:S03]  /*d830*/  UIADD3 UR5, UR4, 0xdf, URZ ;  /* 0x000000df04057890 */ /* 0x000fc6000fffe03f */
[----:B------:R-:W-:Y:S01]  /*d840*/  UMOV UR4, URZ ;  /* 0x0000003f00047c82 */ /* 0x000fe20008000000 */
[----:B------:R-:W-:Y:S01]  /*d850*/  PLOP3.LUT P0, PT, PT, PT, UP0, 0x80, 0x0 ;  /* 0x000000000000781c */ /* 0x000fe20003f0f008 */
[----:B------:R-:W-:-:S04]  /*d860*/  UIMAD.WIDE UR4, UR5, -0x6db6db6d, UR4 ;  /* 0x92492493050478a5 */ /* 0x000fc8000f8e0204 */
[----:B------:R-:W-:-:S04]  /*d870*/  USHF.R.U32.HI UR4, URZ, 0x1f, UR5 ;  /* 0x0000001f3f047899 */ /* 0x000fc80008011605 */
[----:B------:R-:W-:-:S04]  /*d880*/  ULEA.HI.SX32 UR7, UR5, UR4, 0x19 ;  /* 0x0000000405077291 */ /* 0x000fc8000f8fca3f */
[----:B------:R-:W-:Y:S08]  /*d890*/  @!P0 BRA `(.L_x_41) ;  /* 0x00000000007c8947 */ /* 0x000ff00003800000 */
[----:B------:R-:W-:-:S04]  /*d8a0*/  USHF.R.U32.HI UR4, URZ, 0x10, UR6 ;  /* 0x000000103f047899 */ /* 0x000fc80008011606 */
[----:B------:R-:W-:-:S11]  /*d8b0*/  UISETP.NE.AND UP0, UPT, UR4, URZ, UPT ;  /* 0x0000003f0400728c */ /* 0x000fd6000bf05270 */
[----:B------:R-:W-:Y:S02]  /*d8c0*/  @!UP0 ULDC UR4, c[0x0][0x9f0] ;  /* 0x00027c0000048ab9 */ /* 0x000fe40000000800 */
[----:B------:R-:W-:Y:S01]  /*d8d0*/  IMAD.U32 R6, RZ, RZ, UR4 ;  /* 0x00000004ff067e24 */ /* 0x000fe2000f8e00ff */
[----:B------:R-:W-:-:S04]  /*d8e0*/  UIADD3 UR5, UR7, -0x1, UR4 ;  /* 0xffffffff07057890 */ /* 0x000fc8000fffe004 */
[-C--:B------:R-:W-:Y:S02]  /*d8f0*/  IABS R0, R6.reuse ;  /* 0x0000000600007213 */ /* 0x080fe40000000000 */
[----:B------:R-:W-:Y:S02]  /*d900*/  IABS R6, R6 ;  /* 0x0000000600067213 */ /* 0x000fe40000000000 */
[----:B------:R-:W0:Y:S08]  /*d910*/  I2F.RP R4, R0 ;  /* 0x0000000000047306 */ /* 0x000e300000209400 */
[----:B0-----:R-:W0:Y:S02]  /*d920*/  MUFU.RCP R4, R4 ;  /* 0x0000000400047308 */ /* 0x001e240000001000 */
[----:B0-----:R-:W-:-:S06]  /*d930*/  VIADD R2, R4, 0xffffffe ;  /* 0x0ffffffe04027836 */ /* 0x001fcc0000000000 */
[----:B------:R0:W1:Y:S02]  /*d940*/  F2I.FTZ.U32.TRUNC.NTZ R3, R2 ;  /* 0x0000000200037305 */ /* 0x000064000021f000 */
[----:B0-----:R-:W-:Y:S02]  /*d950*/  IMAD.MOV.U32 R2, RZ, RZ, RZ ;  /* 0x000000ffff027224 */ /* 0x001fe400078e00ff */
[----:B-1----:R-:W-:-:S04]  /*d960*/  IMAD.MOV R5, RZ, RZ, -R3 ;  /* 0x000000ffff057224 */ /* 0x002fc800078e0a03 */
[----:B------:R-:W-:-:S04]  /*d970*/  IMAD R5, R5, R0, RZ ;  /* 0x0000000005057224 */ /* 0x000fc800078e02ff */
[----:B------:R-:W-:-:S04]  /*d980*/  IMAD.HI.U32 R3, R3, R5, R2 ;  /* 0x0000000503037227 */ /* 0x000fc800078e0002 */
[----:B------:R-:W-:Y:S01]  /*d990*/  IMAD.U32 R5, RZ, RZ, UR5 ;  /* 0x00000005ff057e24 */ /* 0x000fe2000f8e00ff */
[----:B------:R-:W-:-:S04]  /*d9a0*/  ULOP3.LUT UR5, UR5, UR4, URZ, 0x3c, !UPT ;  /* 0x0000000405057292 */ /* 0x000fc8000f8e3c3f */
[----:B------:R-:W-:Y:S02]  /*d9b0*/  IABS R2, R5 ;  /* 0x0000000500027213 */ /* 0x000fe40000000000 */
[----:B------:R-:W-:Y:S02]  /*d9c0*/  IADD3 R5, RZ, -R6, RZ ;  /* 0x80000006ff057210 */ /* 0x000fe40007ffe0ff */
[----:B------:R-:W-:Y:S01]  /*d9d0*/  ISETP.LE.AND P2, PT, RZ, UR5, PT ;  /* 0x00000005ff007c0c */ /* 0x000fe2000bf43270 */
[----:B------:R-:W-:-:S04]  /*d9e0*/  IMAD.HI.U32 R3, R3, R2, RZ ;  /* 0x0000000203037227 */ /* 0x000fc800078e00ff */
[----:B------:R-:W-:-:S05]  /*d9f0*/  IMAD R5, R3, R5, R2 ;  /* 0x0000000503057224 */ /* 0x000fca00078e0202 */
[----:B------:R-:W-:-:S13]  /*da00*/  ISETP.GT.U32.AND P1, PT, R0, R5, PT ;  /* 0x000000050000720c */ /* 0x000fda0003f24070 */
[----:B------:R-:W-:Y:S02]  /*da10*/  @!P1 IMAD.IADD R5, R5, 0x1, -R0 ;  /* 0x0000000105059824 */ /* 0x000fe400078e0a00 */
[----:B------:R-:W-:Y:S01]  /*da20*/  @!P1 VIADD R3, R3, 0x1 ;  /* 0x0000000103039836 */ /* 0x000fe20000000000 */
[----:B------:R-:W-:Y:S02]  /*da30*/  ISETP.NE.AND P1, PT, RZ, UR4, PT ;  /* 0x00000004ff007c0c */ /* 0x000fe4000bf25270 */
[----:B------:R-:W-:-:S13]  /*da40*/  ISETP.GE.U32.AND P0, PT, R5, R0, PT ;  /* 0x000000000500720c */ /* 0x000fda0003f06070 */
[----:B------:R-:W-:-:S04]  /*da50*/  @P0 VIADD R3, R3, 0x1 ;  /* 0x0000000103030836 */ /* 0x000fc80000000000 */
[----:B------:R-:W-:Y:S01]  /*da60*/  @!P2 IMAD.MOV R3, RZ, RZ, -R3 ;  /* 0x000000ffff03a224 */ /* 0x000fe200078e0a03 */
[----:B------:R-:W-:-:S05]  /*da70*/  @!P1 LOP3.LUT R3, RZ, UR4, RZ, 0x33, !PT ;  /* 0x00000004ff039c12 */ /* 0x000fca000f8e33ff */
[----:B------:R-:W-:-:S07]  /*da80*/  IMAD.MOV.U32 R17, RZ, RZ, R3 ;  /* 0x000000ffff117224 */ /* 0x000fce00078e0003 */
.L_x_41:
[----:B------:R-:W-:Y:S02]  /*da90*/  IMAD R0, R17, UR8, RZ ;  /* 0x0000000811007c24 */ /* 0x000fe4000f8e02ff */
[----:B------:R-:W-:-:S03]  /*daa0*/  IMAD.MOV.U32 R2, RZ, RZ, 0x1 ;  /* 0x00000001ff027424 */ /* 0x000fc600078e00ff */
[----:B------:R-:W-:Y:S01]  /*dab0*/  VIADDMNMX R17, R0, R17, UR7, PT ;  /* 0x0000000700117e46 */ /* 0x000fe2000b800111 */
[----:B------:R0:W-:Y:S03]  /*dac0*/  STL [R1+0x8], R0 ;  /* 0x0000080001007387 */ /* 0x0001e60000100800 */
[----:B------:R-:W-:Y:S01]  /*dad0*/  ISETP.GT.AND P0, PT, R17, R0, PT ;  /* 0x000000001100720c */ /* 0x000fe20003f04270 */
[----:B0-----:R-:W-:-:S12]  /*dae0*/  IMAD.MOV.U32 R0, RZ, RZ, RZ ;  /* 0x000000ffff007224 */ /* 0x001fd800078e00ff */
[----:B------:R-:W-:Y:S05]  /*daf0*/  @!P0 BRA `(.L_x_40) ;  /* 0x0000002c00f08947 */ /* 0x000fea0003800000 */
[----:B------:R-:W0:Y:S01]  /*db00*/  S2UR UR4, SR_CgaCtaId ;  /* 0x00000000000479c3 */ /* 0x000e220000008800 */
[----:B------:R-:W-:Y:S02]  /*db10*/  UMOV UR38, 0x400 ;  /* 0x0000040000267882 */ /* 0x000fe40000000000 */
[----:B0-----:R-:W-:-:S04]  /*db20*/  ULEA UR38, UR4, UR38, 0x18 ;  /* 0x0000002604267291 */ /* 0x001fc8000f8ec03f */
[----:B------:R-:W-:-:S04]  /*db30*/  UIADD3 UR4, UR38, 0x20400, URZ ;  /* 0x0002040026047890 */ /* 0x000fc8000fffe03f */
[----:B------:R-:W-:-:S06]  /*db40*/  ULOP3.LUT UP0, URZ, UR4, 0x3ff, URZ, 0xc0, !UPT ;  /* 0x000003ff043f7892 */ /* 0x000fcc000f80c03f */
[----:B------:R-:W-:-:S13]  /*db50*/  PLOP3.LUT P0, PT, PT, PT, UP0, 0x80, 0x0 ;  /* 0x000000000000781c */ /* 0x000fda0003f0f008 */
[----:B------:R-:W-:Y:S05]  /*db60*/  @!P0 BRA `(.L_x_42) ;  /* 0x0000000000408947 */ /* 0x000fea0003800000 */
[----:B------:R-:W-:Y:S01]  /*db70*/  MOV R2, 0x0 ;  /* 0x0000000000027802 */ /* 0x000fe20000000f00 */
[----:B------:R-:W-:Y:S01]  /*db80*/  ULDC.64 UR6, c[0x4][0xc0] ;  /* 0x0100300000067ab9 */ /* 0x000fe20000000a00 */
[----:B------:R-:W-:Y:S01]  /*db90*/  ULDC.64 UR8, c[0x4][0xc8] ;  /* 0x0100320000087ab9 */ /* 0x000fe20000000a00 */
[----:B------:R-:W-:Y:S01]  /*dba0*/  ULDC.64 UR4, c[0x4][0x8] ;  /* 0x0100020000047ab9 */ /* 0x000fe20000000a00 */
[----:B------:R-:W-:Y:S01]  /*dbb0*/  IMAD.U32 R4, RZ, RZ, UR6 ;  /* 0x00000006ff047e24 */ /* 0x000fe2000f8e00ff */
[----:B------:R-:W-:Y:S01]  /*dbc0*/  MOV R11, UR5 ;  /* 0x00000005000b7c02 */ /* 0x000fe20008000f00 */
[----:B------:R-:W0:Y:S01]  /*dbd0*/  LDC.64 R2, c[0x4][R2] ;  /* 0x0100000002027b82 */ /* 0x000e220000000a00 */
[----:B------:R-:W-:Y:S02]  /*dbe0*/  IMAD.U32 R5, RZ, RZ, UR7 ;  /* 0x00000007ff057e24 */ /* 0x000fe4000f8e00ff */
[----:B------:R-:W-:Y:S02]  /*dbf0*/  IMAD.U32 R6, RZ, RZ, UR8 ;  /* 0x00000008ff067e24 */ /* 0x000fe4000f8e00ff */
[----:B------:R-:W-:-:S02]  /*dc00*/  IMAD.U32 R7, RZ, RZ, UR9 ;  /* 0x00000009ff077e24 */ /* 0x000fc4000f8e00ff */
[----:B------:R-:W-:Y:S02]  /*dc10*/  IMAD.U32 R10, RZ, RZ, UR4 ;  /* 0x00000004ff0a7e24 */ /* 0x000fe4000f8e00ff */
[----:B------:R-:W-:Y:S02]  /*dc20*/  IMAD.MOV.U32 R8, RZ, RZ, 0x70 ;  /* 0x00000070ff087424 */ /* 0x000fe400078e00ff */
[----:B------:R-:W-:Y:S02]  /*dc30*/  IMAD.MOV.U32 R12, RZ, RZ, 0x1 ;  /* 0x00000001ff0c7424 */ /* 0x000fe400078e00ff */
[----:B------:R-:W-:-:S07]  /*dc40*/  IMAD.MOV.U32 R13, RZ, RZ, RZ ;  /* 0x000000ffff0d7224 */ /* 0x000fce00078e00ff */
[----:B------:R-:W-:-:S07]  /*dc50*/  LEPC R20, `(.L_x_42) ;  /* 0x000000001014794e */ /* 0x000fce0000000000 */
[----:B0-----:R-:W-:Y:S05]  /*dc60*/  CALL.ABS.NOINC R2 ;  /* 0x0000000002007343 */ /* 0x001fea0003c00000 */
.L_x_42:
[----:B------:R-:W-:-:S06]  /*dc70*/  UIADD3 UR4, UR38, 0xe400, URZ ;  /* 0x0000e40026047890 */ /* 0x000fcc000fffe03f */
[----:B------:R-:W-:-:S05]  /*dc80*/  IMAD.U32 R16, RZ, RZ, UR4 ;  /* 0x00000004ff107e24 */ /* 0x000fca000f8e00ff */
[----:B------:R-:W-:-:S13]  /*dc90*/  LOP3.LUT P0, RZ, R16, 0x3ff, RZ, 0xc0, !PT ;  /* 0x000003ff10ff7812 */ /* 0x000fda000780c0ff */
[----:B------:R-:W-:Y:S05]  /*dca0*/  @!P0 BRA `(.L_x_43) ;  /* 0x0000000000408947 */ /* 0x000fea0003800000 */
[----:B------:R-:W-:Y:S01]  /*dcb0*/  MOV R2, 0x0 ;  /* 0x0000000000027802 */ /* 0x000fe20000000f00 */
[----:B------:R-:W-:Y:S01]  /*dcc0*/  ULDC.64 UR6, c[0x4][0xc0] ;  /* 0x0100300000067ab9 */ /* 0x000fe20000000a00 */
[----:B------:R-:W-:Y:S01]  /*dcd0*/  ULDC.64 UR8, c[0x4][0xc8] ;  /* 0x0100320000087ab9 */ /* 0x000fe20000000a00 */
[----:B------:R-:W-:Y:S01]  /*dce0*/  ULDC.64 UR4, c[0x4][0x10] ;  /* 0x0100040000047ab9 */ /* 0x000fe20000000a00 */
[----:B------:R-:W-:Y:S01]  /*dcf0*/  IMAD.U32 R4, RZ, RZ, UR6 ;  /* 0x00000006ff047e24 */ /* 0x000fe2000f8e00ff */
[----:B------:R-:W-:Y:S01]  /*dd00*/  MOV R13, RZ ;  /* 0x000000ff000d7202 */ /* 0x000fe20000000f00 */
[----:B------:R-:W0:Y:S01]  /*dd10*/  LDC.64 R2, c[0x4][R2] ;  /* 0x0100000002027b82 */ /* 0x000e220000000a00 */
[----:B------:R-:W-:Y:S02]  /*dd20*/  IMAD.U32 R5, RZ, RZ, UR7 ;  /* 0x00000007ff057e24 */ /* 0x000fe4000f8e00ff */
[----:B------:R-:W-:Y:S02]  /*dd30*/  IMAD.U32 R6, RZ, RZ, UR8 ;  /* 0x00000008ff067e24 */ /* 0x000fe4000f8e00ff */
[----:B------:R-:W-:-:S02]  /*dd40*/  IMAD.U32 R7, RZ, RZ, UR9 ;  /* 0x00000009ff077e24 */ /* 0x000fc4000f8e00ff */
[----:B------:R-:W-:Y:S02]  /*dd50*/  IMAD.U32 R10, RZ, RZ, UR4 ;  /* 0x00000004ff0a7e24 */ /* 0x000fe4000f8e00ff */
[----:B------:R-:W-:Y:S02]  /*dd60*/  IMAD.U32 R11, RZ, RZ, UR5 ;  /* 0x00000005ff0b7e24 */ /* 0x000fe4000f8e00ff */
[----:B------:R-:W-:Y:S02]  /*dd70*/  IMAD.MOV.U32 R8, RZ, RZ, 0x70 ;  /* 0x00000070ff087424 */ /* 0x000fe400078e00ff */
[----:B------:R-:W-:-:S07]  /*dd80*/  IMAD.MOV.U32 R12, RZ, RZ, 0x1 ;  /* 0x00000001ff0c7424 */ /* 0x000fce00078e00ff */
[----:B------:R-:W-:-:S07]  /*dd90*/  LEPC R20, `(.L_x_43) ;  /* 0x000000001014794e */ /* 0x000fce0000000000 */
[----:B0-----:R-:W-:Y:S05]  /*dda0*/  CALL.ABS.NOINC R2 ;  /* 0x0000000002007343 */ /* 0x001fea0003c00000 */
.L_x_43:
        /* <DEDUP_REMOVED lines=8> */
[----:B------:R-:W-:Y:S02]  /*de30*/  IMAD.U32 R4, RZ, RZ, UR6 ;  /* 0x00000006ff047e24 */ /* 0x000fe4000f8e00ff */
[----:B------:R-:W0:Y:S01]  /*de40*/  LDC.64 R2, c[0x4][R2] ;  /* 0x0100000002027b82 */ /* 0x000e220000000a00 */
[----:B------:R-:W-:Y:S02]  /*de50*/  IMAD.U32 R5, RZ, RZ, UR7 ;  /* 0x00000007ff057e24 */ /* 0x000fe4000f8e00ff */
[----:B------:R-:W-:Y:S02]  /*de60*/  IMAD.U32 R6, RZ, RZ, UR8 ;  /* 0x00000008ff067e24 */ /* 0x000fe4000f8e00ff */
[----:B------:R-:W-:-:S02]  /*de70*/  IMAD.U32 R7, RZ, RZ, UR9 ;  /* 0x00000009ff077e24 */ /* 0x000fc4000f8e00ff */
[----:B------:R-:W-:Y:S02]  /*de80*/  IMAD.U32 R10, RZ, RZ, UR4 ;  /* 0x00000004ff0a7e24 */ /* 0x000fe4000f8e00ff */
[----:B------:R-:W-:Y:S02]  /*de90*/  IMAD.U32 R11, RZ, RZ, UR5 ;  /* 0x00000005ff0b7e24 */ /* 0x000fe4000f8e00ff */
[----:B------:R-:W-:Y:S02]  /*dea0*/  IMAD.MOV.U32 R8, RZ, RZ, 0x70 ;  /* 0x00000070ff087424 */ /* 0x000fe400078e00ff */
[----:B------:R-:W-:Y:S02]  /*deb0*/  IMAD.MOV.U32 R12, RZ, RZ, 0x1 ;  /* 0x00000001ff0c7424 */ /* 0x000fe400078e00ff */
[----:B------:R-:W-:-:S07]  /*dec0*/  IMAD.MOV.U32 R13, RZ, RZ, RZ ;  /* 0x000000ffff0d7224 */ /* 0x000fce00078e00ff */
[----:B------:R-:W-:-:S07]  /*ded0*/  LEPC R20, `(.L_x_44) ;  /* 0x000000001014794e */ /* 0x000fce0000000000 */
[----:B0-----:R-:W-:Y:S05]  /*dee0*/  CALL.ABS.NOINC R2 ;  /* 0x0000000002007343 */ /* 0x001fea0003c00000 */
.L_x_44:
[----:B------:R-:W-:-:S13]  /*def0*/  LOP3.LUT P6, RZ, R16, 0x3ff, RZ, 0xc0, !PT ;  /* 0x000003ff10ff7812 */ /* 0x000fda00078cc0ff */
        /* <DEDUP_REMOVED lines=17> */
.L_x_45:
[----:B------:R-:W0:Y:S01]  /*e010*/  LDC.64 R2, c[0x0][0x9f8] ;  /* 0x00027e00ff027b82 */ /* 0x000e220000000a00 */
[----:B------:R-:W-:Y:S01]  /*e020*/  IMAD.MOV.U32 R9, RZ, RZ, R18 ;  /* 0x000000ffff097224 */ /* 0x000fe200078e0012 */
[----:B------:R-:W2:Y:S01]  /*e030*/  LDL.LU R6, [R1] ;  /* 0x0000000001067983 */ /* 0x000ea20000300800 */
[----:B0-----:R-:W-:-:S04]  /*e040*/  ISETP.NE.U32.AND P0, PT, R2, RZ, PT ;  /* 0x000000ff0200720c */ /* 0x001fc80003f05070 */
[----:B------:R-:W-:-:S13]  /*e050*/  ISETP.NE.AND.EX P0, PT, R3, RZ, PT, P0 ;  /* 0x000000ff0300720c */ /* 0x000fda0003f05300 */
[----:B------:R-:W0:Y:S02]  /*e060*/  @P0 LDC.64 R2, c[0x0][0x9f8] ;  /* 0x00027e00ff020b82 */ /* 0x000e240000000a00 */
[----:B0-----:R-:W-:-:S05]  /*e070*/  @P0 IMAD.WIDE R2, R18, 0x4, R2 ;  /* 0x0000000412020825 */ /* 0x001fca00078e0202 */
[----:B------:R0:W3:Y:S01]  /*e080*/  @P0 LDG.E R9, desc[UR44][R2.64] ;  /* 0x0000002c02090981 */ /* 0x0000e2000c1e1900 */
[C---:B------:R-:W-:Y:S02]  /*e090*/  IMAD.SHL.U32 R0, R19.reuse, 0x20, RZ ;  /* 0x0000002013007824 */ /* 0x040fe400078e00ff */
[----:B------:R-:W-:-:S03]  /*e0a0*/  IMAD.SHL.U32 R7, R19, 0x4, RZ ;  /* 0x0000000413077824 */ /* 0x000fc600078e00ff */
[----:B------:R-:W-:Y:S02]  /*e0b0*/  LOP3.LUT R4, R0, 0x80, RZ, 0xc0, !PT ;  /* 0x0000008000047812 */ /* 0x000fe400078ec0ff */
[----:B------:R-:W-:Y:S02]  /*e0c0*/  LOP3.LUT R8, R19, 0x7f, RZ, 0xc0, !PT ;  /* 0x0000007f13087812 */ /* 0x000fe400078ec0ff */
[----:B------:R-:W-:Y:S01]  /*e0d0*/  LOP3.LUT R4, R4, 0x10, R19, 0xf8, !PT ;  /* 0x0000001004047812 */ /* 0x000fe200078ef813 */
[----:B0-----:R-:W0:Y:S01]  /*e0e0*/  LDC.64 R2, c[0x0][0x418] ;  /* 0x00010600ff027b82 */ /* 0x001e220000000a00 */
[----:B------:R-:W-:Y:S02]  /*e0f0*/  SHF.R.U32.HI R5, RZ, 0x5, R8 ;  /* 0x00000005ff057819 */ /* 0x000fe40000011608 */
[----:B------:R-:W-:Y:S02]  /*e100*/  LOP3.LUT R7, R4, 0x10, R7, 0x78, !PT ;  /* 0x0000001004077812 */ /* 0x000fe400078e7807 */
[----:B------:R-:W-:-:S02]  /*e110*/  LOP3.LUT R4, R0, 0x60, RZ, 0xc0, !PT ;  /* 0x0000006000047812 */ /* 0x000fc400078ec0ff */
[----:B------:R-:W-:-:S03]  /*e120*/  LOP3.LUT R0, R0, 0x100, RZ, 0xc0, !PT ;  /* 0x0000010000007812 */ /* 0x000fc600078ec0ff */
[----:B------:R-:W-:-:S05]  /*e130*/  IMAD R4, R5, 0x200, R4 ;  /* 0x0000020005047824 */ /* 0x000fca00078e0204 */
[----:B------:R-:W-:Y:S01]  /*e140*/  IADD3 R4, R7, R4, R0 ;  /* 0x0000000407047210 */ /* 0x000fe20007ffe000 */
[C---:B------:R-:W-:Y:S02]  /*e150*/  IMAD.SHL.U32 R0, R19.reuse, 0x80, RZ ;  /* 0x0000008013007824 */ /* 0x040fe400078e00ff */
[----:B------:R-:W-:Y:S02]  /*e160*/  IMAD.SHL.U32 R18, R19, 0x10, RZ ;  /* 0x0000001013127824 */ /* 0x000fe400078e00ff */
[----:B------:R1:W-:Y:S03]  /*e170*/  STL [R1+0x18], R4 ;  /* 0x0000180401007387 */ /* 0x0003e60000100800 */
[----:B------:R-:W-:Y:S02]  /*e180*/  LOP3.LUT R18, R18, 0x70, RZ, 0xc0, !PT ;  /* 0x0000007012127812 */ /* 0x000fe400078ec0ff */
[----:B-1----:R-:W-:-:S05]  /*e190*/  LOP3.LUT R4, R0, 0x380, RZ, 0xc0, !PT ;  /* 0x0000038000047812 */ /* 0x002fca00078ec0ff */
[----:B------:R-:W-:Y:S01]  /*e1a0*/  IMAD R5, R5, 0x10, R4 ;  /* 0x0000001005057824 */ /* 0x000fe200078e0204 */
[----:B0-----:R-:W-:-:S04]  /*e1b0*/  ISETP.NE.U32.AND P0, PT, R2, RZ, PT ;  /* 0x000000ff0200720c */ /* 0x001fc80003f05070 */
[----:B------:R-:W-:Y:S02]  /*e1c0*/  LOP3.LUT R5, R5, R18, RZ, 0x3c, !PT ;  /* 0x0000001205057212 */ /* 0x000fe400078e3cff */
[----:B------:R-:W-:Y:S02]  /*e1d0*/  ISETP.NE.AND.EX P2, PT, R3, RZ, PT, P0 ;  /* 0x000000ff0300720c */ /* 0x000fe40003f45300 */
[----:B------:R-:W-:Y:S02]  /*e1e0*/  LOP3.LUT R0, R5, 0xc00, R0, 0xf8, !PT ;  /* 0x00000c0005007812 */ /* 0x000fe400078ef800 */
[----:B------:R-:W-:-:S03]  /*e1f0*/  LOP3.LUT P1, RZ, R19, 0x4, RZ, 0xc0, !PT ;  /* 0x0000000413ff7812 */ /* 0x000fc6000782c0ff */
[----:B------:R0:W-:Y:S02]  /*e200*/  STL [R1+0x10], R0 ;  /* 0x0000100001007387 */ /* 0x0001e40000100800 */
[----:B0-----:R-:W-:-:S04]  /*e210*/  MOV R0, 0x40 ;  /* 0x0000004000007802 */ /* 0x001fc80000000f00 */
[----:B------:R-:W-:-:S05]  /*e220*/  SEL R0, R0, 0xffffffc0, !P1 ;  /* 0xffffffc000007807 */ /* 0x000fca0004800000 */
[----:B------:R0:W-:Y:S01]  /*e230*/  STL [R1+0x14], R0 ;  /* 0x0000140001007387 */ /* 0x0001e20000100800 */
[----:B------:R-:W-:Y:S01]  /*e240*/  UMOV UR4, 0xffffffff ;  /* 0xffffffff00047882 */ /* 0x000fe20000000000 */
[----:B------:R-:W-:-:S04]  /*e250*/  SHF.R.U32.HI R7, RZ, 0x5, R19 ;  /* 0x00000005ff077819 */ /* 0x000fc80000011613 */
[----:B------:R-:W-:Y:S02]  /*e260*/  LOP3.LUT R7, R7, 0x3, RZ, 0xc0, !PT ;  /* 0x0000000307077812 */ /* 0x000fe400078ec0ff */
[----:B--2---:R-:W-:-:S04]  /*e270*/  LOP3.LUT R6, R6, 0xfffffffe, RZ, 0xc0, !PT ;  /* 0xfffffffe06067812 */ /* 0x004fc800078ec0ff */
[----:B------:R-:W-:Y:S02]  /*e280*/  @P2 LOP3.LUT R6, R6, 0x1, RZ, 0xfc, !PT ;  /* 0x0000000106062812 */ /* 0x000fe400078efcff */
[----:B---3--:R-:W-:Y:S01]  /*e290*/  SHF.R.S32.HI R10, RZ, 0x1f, R9 ;  /* 0x0000001fff0a7819 */ /* 0x008fe20000011409 */
[----:B------:R0:W-:Y:S04]  /*e2a0*/  STL [R1+0x4], R9 ;  /* 0x0000040901007387 */ /* 0x0001e80000100800 */
[----:B------:R0:W-:Y:S04]  /*e2b0*/  STL [R1], R6 ;  /* 0x0000000601007387 */ /* 0x0001e80000100800 */
[----:B------:R0:W-:Y:S01]  /*e2c0*/  STL [R1+0xc], R10 ;  /* 0x00000c0a01007387 */ /* 0x0001e20000100800 */
[----:B------:R-:W-:Y:S01]  /*e2d0*/  SEL R16, R9, RZ, !P2 ;  /* 0x000000ff09107207 */ /* 0x000fe20005000000 */
[----:B------:R-:W-:Y:S06]  /*e2e0*/  BRA.DIV UR4, `(.L_x_46) ;  /* 0x0000002e04407947 */ /* 0x000fec000b800000 */
[----:B------:R1:W2:Y:S02]  /*e2f0*/  SHFL.IDX PT, R14, R7, RZ, 0x1f ;  /* 0x00001fff070e7589 */ /* 0x0002a400000e0000 */
.L_x_95:
[----:B------:R-:W-:Y:S01]  /*e300*/  PLOP3.LUT P1, PT, PT, PT, PT, 0x8, 0x0 ;  /* 0x000000000000781c */ /* 0x000fe20003f2e170 */
[----:B0-----:R-:W-:Y:S01]  /*e310*/  IMAD.MOV.U32 R0, RZ, RZ, R6 ;  /* 0x000000ffff007224 */ /* 0x001fe200078e0006 */
[----:B--2---:R-:W-:-:S04]  /*e320*/  ISETP.NE.AND P0, PT, R14, RZ, PT ;  /* 0x000000ff0e00720c */ /* 0x004fc80003f05270 */
[----:B------:R-:W-:-:S07]  /*e330*/  LOP3.LUT R0, R0, 0xfffffffd, RZ, 0xc0, !PT ;  /* 0xfffffffd00007812 */ /* 0x000fce00078ec0ff */
[----:B------:R-:W-:-:S05]  /*e340*/  @P1 LOP3.LUT R0, R0, 0x2, RZ, 0xfc, !PT ;  /* 0x0000000200001812 */ /* 0x000fca00078efcff */
[----:B------:R0:W-:Y:S01]  /*e350*/  STL [R1], R0 ;  /* 0x0000000001007387 */ /* 0x0001e20000100800 */
[----:B------:R-:W-:Y:S05]  /*e360*/  @P0 BRA `(.L_x_47) ;  /* 0x0000000400280947 */ /* 0x000fea0003800000 */
[----:B------:R-:W-:Y:S01]  /*e370*/  UMOV UR4, 0xffffffff ;  /* 0xffffffff00047882 */ /* 0x000fe20000000000 */
[----:B0-----:R-:W-:Y:S02]  /*e380*/  VIADD R0, R17, 0xffffffff ;  /* 0xffffffff11007836 */ /* 0x001fe40000000000 */
[----:B------:R-:W-:Y:S05]  /*e390*/  BRA.DIV UR4, `(.L_x_48) ;  /* 0x0000002e04347947 */ /* 0x000fea000b800000 */
[----:B------:R-:W-:-:S13]  /*e3a0*/  ELECT P6, URZ, PT ;  /* 0x00000000003f782f */ /* 0x000fda00038c0000 */
.L_x_98:
[----:B------:R-:W-:Y:S05]  /*e3b0*/  @!P6 BRA `(.L_x_47) ;  /* 0x000000040014e947 */ /* 0x000fea0003800000 */
[----:B------:R-:W-:Y:S01]  /*e3c0*/  IMAD.MOV.U32 R16, RZ, RZ, R9 ;  /* 0x000000ffff107224 */ /* 0x000fe200078e0009 */
[----:B------:R-:W-:Y:S06]  /*e3d0*/  @!P2 BRA `(.L_x_49) ;  /* 0x000000000044a947 */ /* 0x000fec0003800000 */
[----:B-1----:R-:W0:Y:S01]  /*e3e0*/  LDC R7, c[0x0][0x43c] ;  /* 0x00010f00ff077b82 */ /* 0x002e220000000800 */
[----:B------:R-:W-:Y:S01]  /*e3f0*/  ULDC.64 UR4, c[0x0][0x428] ;  /* 0x00010a0000047ab9 */ /* 0x000fe20000000a00 */
[----:B0-----:R-:W-:-:S13]  /*e400*/  ISETP.NE.AND P0, PT, R7, 0x1, PT ;  /* 0x000000010700780c */ /* 0x001fda0003f05270 */
[----:B------:R-:W0:Y:S02]  /*e410*/  @P0 LDC.64 R4, c[0x0][0x440] ;  /* 0x00011000ff040b82 */ /* 0x000e240000000a00 */
[----:B0-----:R-:W-:-:S04]  /*e420*/  @P0 IMAD.HI.U32 R6, R0, R4, RZ ;  /* 0x0000000400060227 */ /* 0x001fc800078e00ff */
[----:B------:R-:W-:Y:S01]  /*e430*/  IMAD.MOV.U32 R4, RZ, RZ, R0 ;  /* 0x000000ffff047224 */ /* 0x000fe200078e0000 */
[----:B------:R-:W-:Y:S01]  /*e440*/  @P0 SHF.R.U32.HI R4, RZ, R5, R6 ;  /* 0x00000005ff040219 */ /* 0x000fe20000011606 */
[----:B------:R-:W-:-:S04]  /*e450*/  IMAD R6, R10, UR4, RZ ;  /* 0x000000040a067c24 */ /* 0x000fc8000f8e02ff */
[----:B------:R-:W-:Y:S02]  /*e460*/  IMAD.MOV R5, RZ, RZ, -R4 ;  /* 0x000000ffff057224 */ /* 0x000fe400078e0a04 */
[----:B------:R-:W-:Y:S02]  /*e470*/  IMAD R6, R9, UR5, R6 ;  /* 0x0000000509067c24 */ /* 0x000fe4000f8e0206 */
[----:B------:R-:W-:Y:S01]  /*e480*/  IMAD R0, R7, R5, R0 ;  /* 0x0000000507007224 */ /* 0x000fe200078e0200 */
[----:B------:R-:W-:-:S03]  /*e490*/  SHF.R.S32.HI R5, RZ, 0x1f, R4 ;  /* 0x0000001fff057819 */ /* 0x000fc60000011404 */
[----:B------:R-:W-:-:S04]  /*e4a0*/  IMAD.WIDE.U32 R4, R9, UR4, R4 ;  /* 0x0000000409047c25 */ /* 0x000fc8000f8e0004 */
[----:B------:R-:W-:Y:S01]  /*e4b0*/  IMAD.IADD R6, R5, 0x1, R6 ;  /* 0x0000000105067824 */ /* 0x000fe200078e0206 */
[----:B------:R-:W-:-:S04]  /*e4c0*/  LEA R2, P0, R4, R2, 0x2 ;  /* 0x0000000204027211 */ /* 0x000fc800078010ff */
[----:B------:R-:W-:-:S05]  /*e4d0*/  LEA.HI.X R3, R4, R3, R6, 0x2, P0 ;  /* 0x0000000304037211 */ /* 0x000fca00000f1406 */
[----:B------:R0:W5:Y:S04]  /*e4e0*/  LDG.E R16, desc[UR44][R2.64] ;  /* 0x0000002c02107981 */ /* 0x000168000c1e1900 */
.L_x_49:
[----:B0-----:R-:W-:Y:S01]  /*e4f0*/  IMAD.MOV.U32 R2, RZ, RZ, 0x1 ;  /* 0x00000001ff027424 */ /* 0x001fe200078e00ff */
[----:B------:R-:W-:-:S04]  /*e500*/  ISETP.NE.AND P1, PT, R8, RZ, PT ;  /* 0x000000ff0800720c */ /* 0x000fc80003f25270 */
[----:B------:R-:W-:-:S04]  /*e510*/  SHF.L.U32 R2, R2, 0x1f, RZ ;  /* 0x0000001f02027819 */ /* 0x000fc800000006ff */
[----:B------:R-:W0:Y:S02]  /*e520*/  SYNCS.PHASECHK.TRANS64.TRYWAIT P0, [UR38+0x2e880], R2 ;  /* 0x02e88002ff0075a7 */ /* 0x000e240008000166 */
[----:B0-----:R-:W-:Y:S05]  /*e530*/  @!P0 BRA `(.L_x_50) ;  /* 0x0000002800ec8947 */ /* 0x001fea0003800000 */
.L_x_99:
[----:B------:R-:W-:Y:S05]  /*e540*/  @P1 BRA `(.L_x_51) ;  /* 0x0000000000141947 */ /* 0x000fea0003800000 */
[----:B------:R-:W-:Y:S01]  /*e550*/  LOP3.LUT P0, RZ, R19, 0x1f, RZ, 0xc0, !PT ;  /* 0x0000001f13ff7812 */ /* 0x000fe2000780c0ff */
[----:B0-----:R-:W-:-:S04]  /*e560*/  IMAD.MOV.U32 R3, RZ, RZ, 0x7000 ;  /* 0x00007000ff037424 */ /* 0x001fc800078e00ff */
[----:B------:R2:W-:Y:S08]  /*e570*/  SYNCS.ARRIVE.TRANS64 RZ, [UR38+0x2e870], R3 ;  /* 0x02e87003ffff79a7 */ /* 0x0005f00008000026 */
[----:B--2---:R-:W-:Y:S05]  /*e580*/  @!P0 BRA `(.L_x_51) ;  /* 0x0000000000048947 */ /* 0x004fea0003800000 */
[----:B------:R-:W-:Y:S01]  /*e590*/  BPT.TRAP 0x1 ;  /* 0x000000040000795c */ /* 0x000fe20000300000 */
.L_x_51:
[----:B------:R-:W-:Y:S01]  /*e5a0*/  IMAD R0, R0, 0xe0, RZ ;  /* 0x000000e000007824 */ /* 0x000fe200078e02ff */
[----:B------:R-:W-:Y:S01]  /*e5b0*/  ULDC.64 UR4, c[0x0][0x198] ;  /* 0x0000660000047ab9 */ /* 0x000fe20000000a00 */
[----:B-----5:R-:W-:Y:S01]  /*e5c0*/  R2UR UR13, R16 ;  /* 0x00000000100d72ca */ /* 0x020fe200000e0000 */
[----:B------:R-:W-:Y:S02]  /*e5d0*/  UIADD3 UR4, UP0, UR4, 0x470, URZ ;  /* 0x0000047004047890 */ /* 0x000fe4000ff1e03f */
[----:B------:R-:W-:Y:S01]  /*e5e0*/  R2UR UR11, R0 ;  /* 0x00000000000b72ca */ /* 0x000fe200000e0000 */
[----:B------:R-:W-:Y:S02]  /*e5f0*/  UIADD3 UR8, UR38, 0xe400, URZ ;  /* 0x0000e40026087890 */ /* 0x000fe4000fffe03f */
[----:B------:R-:W-:Y:S02]  /*e600*/  UIADD3 UR9, UR38, 0x2e870, URZ ;  /* 0x0002e87026097890 */ /* 0x000fe4000fffe03f */
[----:B------:R-:W-:Y:S01]  /*e610*/  UIADD3.X UR5, URZ, UR5, URZ, UP0, !UPT ;  /* 0x000000053f057290 */ /* 0x000fe200087fe43f */
[----:B------:R-:W-:Y:S01]  /*e620*/  UMOV UR6, 0x0 ;  /* 0x0000000000067882 */ /* 0x000fe20000000000 */
[----:B------:R-:W-:Y:S01]  /*e630*/  UMOV UR7, 0x14f00000 ;  /* 0x14f0000000077882 */ /* 0x000fe20000000000 */
[----:B------:R-:W-:Y:S01]  /*e640*/  UMOV UR10, URZ ;  /* 0x0000003f000a7c82 */ /* 0x000fe20008000000 */
[----:B------:R-:W-:-:S05]  /*e650*/  UMOV UR12, UR36 ;  /* 0x00000024000c7c82 */ /* 0x000fca0008000000 */
[----:B------:R2:W-:Y:S01]  /*e660*/  UTMALDG.4D [UR8], [UR4], desc[UR6] ;  /* 0x00000608040075b4 */ /* 0x0005e20008019000 */
[----:B------:R-:W3:Y:S02]  /*e670*/  SYNCS.PHASECHK.TRANS64.TRYWAIT P0, [UR38+0x2e840], R2 ;  /* 0x02e84002ff0075a7 */ /* 0x000ee40008000166 */
[----:B--23--:R-:W-:Y:S05]  /*e680*/  @!P0 BRA `(.L_x_52) ;  /* 0x0000002800b08947 */ /* 0x00cfea0003800000 */
.L_x_100:
[----:B------:R-:W-:Y:S05]  /*e690*/  @P1 BRA `(.L_x_53) ;  /* 0x0000000000141947 */ /* 0x000fea0003800000 */
[----:B------:R-:W-:Y:S01]  /*e6a0*/  LOP3.LUT P0, RZ, R19, 0x1f, RZ, 0xc0, !PT ;  /* 0x0000001f13ff7812 */ /* 0x000fe2000780c0ff */
[----:B0-----:R-:W-:-:S04]  /*e6b0*/  IMAD.MOV.U32 R2, RZ, RZ, 0x7000 ;  /* 0x00007000ff027424 */ /* 0x001fc800078e00ff */
[----:B------:R2:W-:Y:S08]  /*e6c0*/  SYNCS.ARRIVE.TRANS64 RZ, [UR38+0x2e830], R2 ;  /* 0x02e83002ffff79a7 */ /* 0x0005f00008000026 */
[----:B--2---:R-:W-:Y:S05]  /*e6d0*/  @!P0 BRA `(.L_x_53) ;  /* 0x0000000000048947 */ /* 0x004fea0003800000 */
[----:B------:R-:W-:Y:S01]  /*e6e0*/  BPT.TRAP 0x1 ;  /* 0x000000040000795c */ /* 0x000fe20000300000 */
.L_x_53:
[----:B0-----:R-:W2:Y:S01]  /*e6f0*/  LDL.LU R2, [R1] ;  /* 0x0000000001027983 */ /* 0x001ea20000300800 */
[----:B------:R-:W-:Y:S01]  /*e700*/  PLOP3.LUT P0, PT, PT, PT, PT, 0x80, 0x0 ;  /* 0x000000000000781c */ /* 0x000fe20003f0f070 */
[----:B------:R-:W-:Y:S01]  /*e710*/  ULDC.64 UR4, c[0x0][0x198] ;  /* 0x0000660000047ab9 */ /* 0x000fe20000000a00 */
[----:B------:R-:W-:Y:S01]  /*e720*/  R2UR UR11, R0 ;  /* 0x00000000000b72ca */ /* 0x000fe200000e0000 */
[----:B------:R-:W-:Y:S01]  /*e730*/  UIADD3 UR4, UP0, UR4, 0x370, URZ ;  /* 0x0000037004047890 */ /* 0x000fe2000ff1e03f */
        /* <DEDUP_REMOVED lines=9> */
[----:B--2---:R-:W-:-:S04]  /*e7d0*/  LOP3.LUT R2, R2, 0xfffffffd, RZ, 0xc0, !PT ;  /* 0xfffffffd02027812 */ /* 0x004fc800078ec0ff */
[----:B------:R-:W-:-:S05]  /*e7e0*/  @P0 LOP3.LUT R2, R2, 0x2, RZ, 0xfc, !PT ;  /* 0x0000000202020812 */ /* 0x000fca00078efcff */
[----:B------:R3:W-:Y:S01]  /*e7f0*/  STL [R1], R2 ;  /* 0x0000000201007387 */ /* 0x0007e20000100800 */
[----:B------:R-:W-:Y:S01]  /*e800*/  NOP ;  /* 0x0000000000007918 */ /* 0x000fe20000000000 */
.L_x_47:
[----:B------:R-:W-:Y:S05]  /*e810*/  WARPSYNC.ALL ;  /* 0x0000000000007948 */ /* 0x000fea0003800000 */
[----:B---3--:R-:W-:Y:S01]  /*e820*/  UIADD3 UR4, UR38, 0x1c400, URZ ;  /* 0x0001c40026047890 */ /* 0x008fe2000fffe03f */
[----:B------:R-:W-:Y:S03]  /*e830*/  BAR.SYNC.DEFER_BLOCKING 0x8, 0x180 ;  /* 0x0206000000007b1d */ /* 0x000fe60000010000 */
        /* <DEDUP_REMOVED lines=8> */
[----:B-1----:R-:W-:Y:S01]  /*e8c0*/  MOV R7, UR9 ;  /* 0x0000000900077c02 */ /* 0x002fe20008000f00 */
[----:B------:R-:W1:Y:S01]  /*e8d0*/  LDC.64 R2, c[0x4][R2] ;  /* 0x0100000002027b82 */ /* 0x000e620000000a00 */
        /* <DEDUP_REMOVED lines=8> */
[----:B01----:R-:W-:Y:S05]  /*e960*/  CALL.ABS.NOINC R2 ;  /* 0x0000000002007343 */ /* 0x003fea0003c00000 */
.L_x_54:
[----:B------:R-:W2:Y:S01]  /*e970*/  S2R R4, SR_CTAID.Z ;  /* 0x0000000000047919 */ /* 0x000ea20000002700 */
[----:B------:R-:W3:Y:S01]  /*e980*/  LDC R8, c[0x0][0x448] ;  /* 0x00011200ff087b82 */ /* 0x000ee20000000800 */
[----:B------:R-:W-:Y:S01]  /*e990*/  USHF.R.S32.HI UR4, URZ, 0x1f, UR36 ;  /* 0x0000001f3f047899 */ /* 0x000fe20008011424 */
[----:B-1----:R-:W-:Y:S01]  /*e9a0*/  LOP3.LUT R7, R19, 0x7f, RZ, 0xc0, !PT ;  /* 0x0000007f13077812 */ /* 0x002fe200078ec0ff */
[----:B------:R-:W-:Y:S01]  /*e9b0*/  ULDC.64 UR8, c[0x0][0x2d8] ;  /* 0x0000b60000087ab9 */ /* 0x000fe20000000a00 */
[----:B------:R-:W1:Y:S01]  /*e9c0*/  S2R R10, SR_CTAID.X ;  /* 0x00000000000a7919 */ /* 0x000e620000002500 */
[----:B------:R-:W-:Y:S01]  /*e9d0*/  UIMAD UR6, UR4, UR8, URZ ;  /* 0x00000008040672a4 */ /* 0x000fe2000f8e023f */
[----:B------:R-:W-:Y:S01]  /*e9e0*/  SHF.R.U32.HI R9, RZ, 0x3, R19 ;  /* 0x00000003ff097819 */ /* 0x000fe20000011613 */
[----:B------:R-:W-:Y:S01]  /*e9f0*/  UIMAD.WIDE.U32 UR4, UR36, UR8, URZ ;  /* 0x00000008240472a5 */ /* 0x000fe2000f8e003f */
[----:B------:R-:W0:Y:S01]  /*ea00*/  LDC.64 R2, c[0x0][0x2e0] ;  /* 0x0000b800ff027b82 */ /* 0x000e220000000a00 */
[----:B------:R-:W-:-:S04]  /*ea10*/  UIMAD UR6, UR36, UR9, UR6 ;  /* 0x00000009240672a4 */ /* 0x000fc8000f8e0206 */
[----:B------:R-:W-:Y:S01]  /*ea20*/  UIADD3 UR5, UR5, UR6, URZ ;  /* 0x0000000605057290 */ /* 0x000fe2000fffe03f */
[----:B---3--:R-:W-:Y:S02]  /*ea30*/  ISETP.NE.AND P0, PT, R8, 0x1, PT ;  /* 0x000000010800780c */ /* 0x008fe40003f05270 */
[----:B--2---:R-:W-:-:S05]  /*ea40*/  SHF.R.S32.HI R5, RZ, 0x1f, R4 ;  /* 0x0000001fff057819 */ /* 0x004fca0000011404 */
[----:B0-----:R-:W-:-:S06]  /*ea50*/  IMAD R0, R5, R2, RZ ;  /* 0x0000000205007224 */ /* 0x001fcc00078e02ff */
[----:B------:R-:W0:Y:S01]  /*ea60*/  @P0 LDC R6, c[0x0][0x44c] ;  /* 0x00011300ff060b82 */ /* 0x000e220000000800 */
[----:B------:R-:W-:Y:S01]  /*ea70*/  LEA.HI R5, R7, R18, RZ, 0x1d ;  /* 0x0000001207057211 */ /* 0x000fe200078fe8ff */
[C---:B------:R-:W-:Y:S02]  /*ea80*/  IMAD R0, R4.reuse, R3, R0 ;  /* 0x0000000304007224 */ /* 0x040fe400078e0200 */
[----:B------:R-:W-:Y:S01]  /*ea90*/  IMAD.WIDE.U32 R2, R4, R2, UR4 ;  /* 0x0000000404027e25 */ /* 0x000fe2000f8e0002 */
[----:B------:R-:W-:-:S03]  /*eaa0*/  ULDC.64 UR4, c[0x0][0x2d0] ;  /* 0x0000b40000047ab9 */ /* 0x000fc60000000a00 */
[----:B------:R-:W-:Y:S02]  /*eab0*/  IMAD.IADD R3, R3, 0x1, R0 ;  /* 0x0000000103037824 */ /* 0x000fe400078e0200 */
[----:B------:R-:W2:Y:S01]  /*eac0*/  @P0 LDC R0, c[0x0][0x450] ;  /* 0x00011400ff000b82 */ /* 0x000ea20000000800 */
[----:B-1----:R-:W-:-:S04]  /*ead0*/  IMAD R5, R10, 0x80, R5 ;  /* 0x000000800a057824 */ /* 0x002fc800078e0205 */
[----:B------:R-:W-:Y:S02]  /*eae0*/  IMAD.MOV.U32 R4, RZ, RZ, R5 ;  /* 0x000000ffff047224 */ /* 0x000fe400078e0005 */
[----:B0-----:R-:W-:-:S05]  /*eaf0*/  @P0 IMAD.HI.U32 R6, R5, R6, RZ ;  /* 0x0000000605060227 */ /* 0x001fca00078e00ff */
[----:B--2---:R-:W-:-:S05]  /*eb00*/  @P0 SHF.R.U32.HI R4, RZ, R0, R6 ;  /* 0x00000000ff040219 */ /* 0x004fca0000011606 */
[----:B------:R-:W-:Y:S02]  /*eb10*/  IMAD.MOV R0, RZ, RZ, -R4 ;  /* 0x000000ffff007224 */ /* 0x000fe400078e0a04 */
[----:B------:R-:W-:-:S04]  /*eb20*/  IMAD.WIDE.U32 R2, R4, UR4, R2 ;  /* 0x0000000404027c25 */ /* 0x000fc8000f8e0002 */
[----:B------:R-:W-:Y:S01]  /*eb30*/  IMAD R0, R8, R0, R5 ;  /* 0x0000000008007224 */ /* 0x000fe200078e0205 */
[----:B------:R-:W-:-:S05]  /*eb40*/  SHF.R.S32.HI R5, RZ, 0x1f, R4 ;  /* 0x0000001fff057819 */ /* 0x000fca0000011404 */
[----:B------:R-:W-:-:S04]  /*eb50*/  IMAD R5, R5, UR4, RZ ;  /* 0x0000000405057c24 */ /* 0x000fc8000f8e02ff */
[----:B------:R-:W-:Y:S01]  /*eb60*/  IMAD R5, R4, UR5, R5 ;  /* 0x0000000504057c24 */ /* 0x000fe2000f8e0205 */
[----:B------:R-:W-:Y:S01]  /*eb70*/  SHF.R.S32.HI R4, RZ, 0x1f, R0 ;  /* 0x0000001fff047819 */ /* 0x000fe20000011400 */
[----:B------:R-:W-:Y:S02]  /*eb80*/  ULDC.64 UR4, c[0x0][0x2c8] ;  /* 0x0000b20000047ab9 */ /* 0x000fe40000000a00 */
[----:B------:R-:W-:Y:S02]  /*eb90*/  IMAD.IADD R3, R3, 0x1, R5 ;  /* 0x0000000103037824 */ /* 0x000fe400078e0205 */
[----:B------:R-:W-:Y:S02]  /*eba0*/  IMAD R4, R4, UR4, RZ ;  /* 0x0000000404047c24 */ /* 0x000fe4000f8e02ff */
[----:B------:R-:W-:-:S04]  /*ebb0*/  IMAD.WIDE.U32 R2, R0, UR4, R2 ;  /* 0x0000000400027c25 */ /* 0x000fc8000f8e0002 */
[----:B------:R-:W-:Y:S01]  /*ebc0*/  IMAD R5, R0, UR5, R4 ;  /* 0x0000000500057c24 */ /* 0x000fe2000f8e0204 */
[----:B------:R-:W-:Y:S01]  /*ebd0*/  ULDC.64 UR4, c[0x0][0x280] ;  /* 0x0000a00000047ab9 */ /* 0x000fe20000000a00 */
[----:B------:R-:W-:Y:S02]  /*ebe0*/  SHF.L.U32 R4, R7, 0x4, RZ ;  /* 0x0000000407047819 */ /* 0x000fe400000006ff */
[----:B------:R-:W-:Y:S01]  /*ebf0*/  IADD3 R0, P0, R2, UR4, RZ ;  /* 0x0000000402007c10 */ /* 0x000fe2000ff1e0ff */
[----:B------:R-:W-:Y:S01]  /*ec00*/  IMAD.SHL.U32 R2, R9, 0x10, RZ ;  /* 0x0000001009027824 */ /* 0x000fe200078e00ff */
[----:B------:R-:W-:Y:S02]  /*ec10*/  ULDC UR4, c[0x0][0x2b8] ;  /* 0x0000ae0000047ab9 */ /* 0x000fe40000000800 */
[----:B------:R-:W-:Y:S01]  /*ec20*/  IADD3.X R3, R3, UR5, R5, P0, !PT ;  /* 0x0000000503037c10 */ /* 0x000fe200087fe405 */
[----:B------:R-:W-:Y:S01]  /*ec30*/  IMAD.SHL.U32 R5, R9, 0x80, RZ ;  /* 0x0000008009057824 */ /* 0x000fe200078e00ff */
[----:B------:R-:W-:Y:S01]  /*ec40*/  ISETP.GE.AND P0, PT, R18, UR4, PT ;  /* 0x0000000412007c0c */ /* 0x000fe2000bf06270 */
[----:B------:R-:W-:-:S03]  /*ec50*/  UMOV UR4, 0xffffffff ;  /* 0xffffffff00047882 */ /* 0x000fc60000000000 */
[----:B------:R-:W-:-:S04]  /*ec60*/  LOP3.LUT R5, R18, 0x380, R5, 0xf8, !PT ;  /* 0x0000038012057812 */ /* 0x000fc800078ef805 */
[----:B------:R-:W-:-:S04]  /*ec70*/  LOP3.LUT R5, R5, 0x70, R2, 0x78, !PT ;  /* 0x0000007005057812 */ /* 0x000fc800078e7802 */
[----:B------:R-:W-:Y:S02]  /*ec80*/  LOP3.LUT R4, R5, 0x400, R4, 0xf8, !PT ;  /* 0x0000040005047812 */ /* 0x000fe400078ef804 */
[----:B------:R-:W-:Y:S01]  /*ec90*/  SHF.R.U32.HI R5, RZ, 0x3, R7 ;  /* 0x00000003ff057819 */ /* 0x000fe20000011607 */
[----:B------:R-:W-:Y:S06]  /*eca0*/  BRA.DIV UR4, `(.L_x_55) ;  /* 0x0000002604407947 */ /* 0x000fec000b800000 */
[----:B------:R-:W0:Y:S01]  /*ecb0*/  SHFL.IDX PT, R7, R0, RZ, 0x181f ;  /* 0x00181fff00077589 */ /* 0x000e2200000e0000 */
[----:B------:R-:W-:Y:S01]  /*ecc0*/  ULDC UR4, c[0x0][0x288] ;  /* 0x0000a20000047ab9 */ /* 0x000fe20000000800 */
[----:B------:R-:W-:Y:S02]  /*ecd0*/  IMAD R5, R10, 0x80, R5 ;  /* 0x000000800a057824 */ /* 0x000fe400078e0205 */
[----:B------:R-:W1:Y:S01]  /*ece0*/  SHFL.IDX PT, R6, R3, RZ, 0x181f ;  /* 0x00181fff03067589 */ /* 0x000e6200000e0000 */
[----:B------:R-:W-:Y:S02]  /*ecf0*/  IMAD R2, R8, UR4, RZ ;  /* 0x0000000408027c24 */ /* 0x000fe4000f8e02ff */
[C---:B------:R-:W-:Y:S01]  /*ed00*/  VIADD R9, R5.reuse, 0x10 ;  /* 0x0000001005097836 */ /* 0x040fe20000000000 */
[----:B------:R-:W2:Y:S02]  /*ed10*/  SHFL.IDX PT, R14, R0, 0x1, 0x181f ;  /* 0x00381f00000e7f89 */ /* 0x000ea400000e0000 */
[----:B------:R-:W-:-:S13]  /*ed20*/  ISETP.GE.AND P1, PT, R5, R2, PT ;  /* 0x000000020500720c */ /* 0x000fda0003f26270 */
[----:B------:R-:W-:Y:S01]  /*ed30*/  @!P1 VIADD R8, R4, UR38 ;  /* 0x0000002604089c36 */ /* 0x000fe20008000000 */
[----:B0-----:R-:W-:-:S05]  /*ed40*/  @!P1 IADD3 R7, P2, R18, R7, RZ ;  /* 0x0000000712079210 */ /* 0x001fca0007f5e0ff */
[----:B-1----:R-:W-:-:S05]  /*ed50*/  @!P1 IMAD.X R6, RZ, RZ, R6, P2 ;  /* 0x000000ffff069224 */ /* 0x002fca00010e0606 */
[----:B------:R-:W-:-:S04]  /*ed60*/  @!P1 LOP3.LUT R7, R7, R6, RZ, 0x3c, !PT ;  /* 0x0000000607079212 */ /* 0x000fc800078e3cff */
[----:B------:R-:W-:-:S04]  /*ed70*/  @!P1 LOP3.LUT R6, R7, R6, RZ, 0x3c, !PT ;  /* 0x0000000607069212 */ /* 0x000fc800078e3cff */
[----:B------:R-:W-:-:S05]  /*ed80*/  @!P1 LOP3.LUT R7, R7, R6, RZ, 0x3c, !PT ;  /* 0x0000000607079212 */ /* 0x000fca00078e3cff */
[----:B------:R0:W-:Y:S01]  /*ed90*/  @!P1 LDGSTS.E.BYPASS.LTC128B.128 [R8+0x1c400], desc[UR44][R6.64], !P0 ;  /* 0x1c40000006089fae */ /* 0x0001e2000c101d6c */
[----:B------:R-:W-:Y:S01]  /*eda0*/  ISETP.GE.AND P1, PT, R9, R2, PT ;  /* 0x000000020900720c */ /* 0x000fe20003f26270 */
[----:B------:R-:W-:Y:S02]  /*edb0*/  VIADD R9, R5, 0x20 ;  /* 0x0000002005097836 */ /* 0x000fe40000000000 */
[----:B0-----:R-:W0:Y:S10]  /*edc0*/  SHFL.IDX PT, R6, R3, 0x1, 0x181f ;  /* 0x00381f0003067f89 */ /* 0x001e3400000e0000 */
[----:B--2---:R-:W-:Y:S01]  /*edd0*/  @!P1 IADD3 R7, P2, R18, R14, RZ ;  /* 0x0000000e12079210 */ /* 0x004fe20007f5e0ff */
[----:B------:R-:W-:Y:S01]  /*ede0*/  @!P1 VIADD R8, R4, UR38 ;  /* 0x0000002604089c36 */ /* 0x000fe20008000000 */
[----:B------:R-:W1:Y:S03]  /*edf0*/  SHFL.IDX PT, R14, R0, 0x2, 0x181f ;  /* 0x00581f00000e7f89 */ /* 0x000e6600000e0000 */
[----:B0-----:R-:W-:-:S05]  /*ee00*/  @!P1 IMAD.X R6, RZ, RZ, R6, P2 ;  /* 0x000000ffff069224 */ /* 0x001fca00010e0606 */
[----:B------:R-:W-:-:S04]  /*ee10*/  @!P1 LOP3.LUT R7, R7, R6, RZ, 0x3c, !PT ;  /* 0x0000000607079212 */ /* 0x000fc800078e3cff */
[----:B------:R-:W-:-:S04]  /*ee20*/  @!P1 LOP3.LUT R6, R7, R6, RZ, 0x3c, !PT ;  /* 0x0000000607069212 */ /* 0x000fc800078e3cff */
[----:B------:R-:W-:-:S05]  /*ee30*/  @!P1 LOP3.LUT R7, R7, R6, RZ, 0x3c, !PT ;  /* 0x0000000607079212 */ /* 0x000fca00078e3cff */
[----:B------:R0:W-:Y:S01]  /*ee40*/  @!P1 LDGSTS.E.BYPASS.LTC128B.128 [R8+0x1cc00], desc[UR44][R6.64], !P0 ;  /* 0x1cc0000006089fae */ /* 0x0001e2000c101d6c */
[----:B------:R-:W-:Y:S01]  /*ee50*/  ISETP.GE.AND P1, PT, R9, R2, PT ;  /* 0x000000020900720c */ /* 0x000fe20003f26270 */
[----:B------:R-:W-:Y:S02]  /*ee60*/  VIADD R9, R5, 0x30 ;  /* 0x0000003005097836 */ /* 0x000fe40000000000 */
[----:B0-----:R-:W0:Y:S10]  /*ee70*/  SHFL.IDX PT, R6, R3, 0x2, 0x181f ;  /* 0x00581f0003067f89 */ /* 0x001e3400000e0000 */
[----:B-1----:R-:W-:Y:S01]  /*ee80*/  @!P1 IADD3 R7, P2, R18, R14, RZ ;  /* 0x0000000e12079210 */ /* 0x002fe20007f5e0ff */
[----:B------:R-:W-:Y:S01]  /*ee90*/  @!P1 VIADD R8, R4, UR38 ;  /* 0x0000002604089c36 */ /* 0x000fe20008000000 */
[----:B------:R-:W1:Y:S03]  /*eea0*/  SHFL.IDX PT, R14, R0, 0x3, 0x181f ;  /* 0x00781f00000e7f89 */ /* 0x000e6600000e0000 */
[----:B0-----:R-:W-:-:S05]  /*eeb0*/  @!P1 IMAD.X R6, RZ, RZ, R6, P2 ;  /* 0x000000ffff069224 */ /* 0x001fca00010e0606 */
[----:B------:R-:W-:-:S04]  /*eec0*/  @!P1 LOP3.LUT R7, R7, R6, RZ, 0x3c, !PT ;  /* 0x0000000607079212 */ /* 0x000fc800078e3cff */
[----:B------:R-:W-:-:S04]  /*eed0*/  @!P1 LOP3.LUT R6, R7, R6, RZ, 0x3c, !PT ;  /* 0x0000000607069212 */ /* 0x000fc800078e3cff */
[----:B------:R-:W-:-:S05]  /*eee0*/  @!P1 LOP3.LUT R7, R7, R6, RZ, 0x3c, !PT ;  /* 0x0000000607079212 */ /* 0x000fca00078e3cff */
[----:B------:R0:W-:Y:S01]  /*eef0*/  @!P1 LDGSTS.E.BYPASS.LTC128B.128 [R8+0x1d400], desc[UR44][R6.64], !P0 ;  /* 0x1d40000006089fae */ /* 0x0001e2000c101d6c */
[----:B------:R-:W-:Y:S02]  /*ef00*/  ISETP.GE.AND P1, PT, R9, R2, PT ;  /* 0x000000020900720c */ /* 0x000fe40003f26270 */
[----:B------:R-:W-:Y:S01]  /*ef10*/  IADD3 R9, R5, 0x40, RZ ;  /* 0x0000004005097810 */ /* 0x000fe20007ffe0ff */
        /* <DEDUP_REMOVED lines=25> */
[----:B------:R-:W-:Y:S03]  /*f0b0*/  SHFL.IDX PT, R14, R0, 0x7, 0x181f ;  /* 0x00f81f00000e7f89 */ /* 0x000fe600000e0000 */
[----:B0-----:R-:W-:-:S05]  /*f0c0*/  @!P1 IMAD.X R6, RZ, RZ, R6, P2 ;  /* 0x000000ffff069224 */ /* 0x001fca00010e0606 */
[----:B------:R-:W-:-:S04]  /*f0d0*/  @!P1 LOP3.LUT R7, R7, R6, RZ, 0x3c, !PT ;  /* 0x0000000607079212 */ /* 0x000fc800078e3cff */
[----:B------:R-:W-:-:S04]  /*f0e0*/  @!P1 LOP3.LUT R6, R7, R6, RZ, 0x3c, !PT ;  /* 0x0000000607069212 */ /* 0x000fc800078e3cff */
[----:B------:R-:W-:-:S05]  /*f0f0*/  @!P1 LOP3.LUT R7, R7, R6, RZ, 0x3c, !PT ;  /* 0x0000000607079212 */ /* 0x000fca00078e3cff */
[----:B------:R0:W-:Y:S01]  /*f100*/  @!P1 LDGSTS.E.BYPASS.LTC128B.128 [R8+0x1ec00], desc[UR44][R6.64], !P0 ;  /* 0x1ec0000006089fae */ /* 0x0001e2000c101d6c */
[----:B------:R-:W-:-:S03]  /*f110*/  ISETP.GE.AND P1, PT, R9, R2, PT ;  /* 0x000000020900720c */ /* 0x000fc60003f26270 */
[----:B0-----:R-:W0:Y:S10]  /*f120*/  SHFL.IDX PT, R7, R0, 0x6, 0x181f ;  /* 0x00d81f0000077f89 */ /* 0x001e3400000e0000 */
[----:B------:R-:W-:Y:S01]  /*f130*/  @!P1 VIADD R8, R4, UR38 ;  /* 0x0000002604089c36 */ /* 0x000fe20008000000 */
[----:B------:R-:W1:Y:S04]  /*f140*/  SHFL.IDX PT, R6, R3, 0x6, 0x181f ;  /* 0x00d81f0003067f89 */ /* 0x000e6800000e0000 */
[----:B------:R-:W2:Y:S01]  /*f150*/  SHFL.IDX PT, R3, R3, 0x7, 0x181f ;  /* 0x00f81f0003037f89 */ /* 0x000ea200000e0000 */
[----:B0-----:R-:W-:-:S05]  /*f160*/  @!P1 IADD3 R7, P2, R18, R7, RZ ;  /* 0x0000000712079210 */ /* 0x001fca0007f5e0ff */
[----:B-1----:R-:W-:-:S05]  /*f170*/  @!P1 IMAD.X R6, RZ, RZ, R6, P2 ;  /* 0x000000ffff069224 */ /* 0x002fca00010e0606 */
[----:B------:R-:W-:-:S04]  /*f180*/  @!P1 LOP3.LUT R7, R7, R6, RZ, 0x3c, !PT ;  /* 0x0000000607079212 */ /* 0x000fc800078e3cff */
[----:B------:R-:W-:-:S04]  /*f190*/  @!P1 LOP3.LUT R6, R7, R6, RZ, 0x3c, !PT ;  /* 0x0000000607069212 */ /* 0x000fc800078e3cff */
[----:B------:R-:W-:-:S05]  /*f1a0*/  @!P1 LOP3.LUT R7, R7, R6, RZ, 0x3c, !PT ;  /* 0x0000000607079212 */ /* 0x000fca00078e3cff */
[----:B--2---:R0:W-:Y:S02]  /*f1b0*/  @!P1 LDGSTS.E.BYPASS.LTC128B.128 [R8+0x1f400], desc[UR44][R6.64], !P0 ;  /* 0x1f40000006089fae */ /* 0x0041e4000c101d6c */
.L_x_117:
[----:B------:R-:W-:Y:S02]  /*f1c0*/  VIADD R5, R5, 0x70 ;  /* 0x0000007005057836 */ /* 0x000fe40000000000 */
[----:B------:R-:W-:-:S03]  /*f1d0*/  IMAD.MOV.U32 R0, RZ, RZ, 0x1 ;  /* 0x00000001ff007424 */ /* 0x000fc600078e00ff */
[----:B------:R-:W-:Y:S02]  /*f1e0*/  ISETP.GE.AND P1, PT, R5, R2, PT ;  /* 0x000000020500720c */ /* 0x000fe40003f26270 */
[----:B------:R-:W-:-:S11]  /*f1f0*/  SHF.L.U32 R0, R0, 0x1f, RZ ;  /* 0x0000001f00007819 */ /* 0x000fd600000006ff */
[----:B------:R-:W-:Y:S01]  /*f200*/  @!P1 IADD3 R2, P2, R18, R14, RZ ;  /* 0x0000000e12029210 */ /* 0x000fe20007f5e0ff */
[----:B------:R-:W-:-:S04]  /*f210*/  @!P1 VIADD R5, R4, UR38 ;  /* 0x0000002604059c36 */ /* 0x000fc80008000000 */
[----:B------:R-:W-:-:S05]  /*f220*/  @!P1 IMAD.X R3, RZ, RZ, R3, P2 ;  /* 0x000000ffff039224 */ /* 0x000fca00010e0603 */
[----:B------:R-:W-:Y:S01]  /*f230*/  @!PT LDS RZ, [RZ] ;  /* 0x00000000fffff984 */ /* 0x000fe20000000800 */
[----:B------:R-:W-:Y:S01]  /*f240*/  @!PT LDS RZ, [RZ] ;  /* 0x00000000fffff984 */ /* 0x000fe20000000800 */
[----:B------:R-:W-:Y:S01]  /*f250*/  @!PT LDS RZ, [RZ] ;  /* 0x00000000fffff984 */ /* 0x000fe20000000800 */
[----:B------:R1:W-:Y:S01]  /*f260*/  @!P1 LDGSTS.E.BYPASS.LTC128B.128 [R5+0x1fc00], desc[UR44][R2.64], !P0 ;  /* 0x1fc0000002059fae */ /* 0x0003e2000c101d6c */
[----:B------:R-:W-:Y:S01]  /*f270*/  NOP ;  /* 0x0000000000007918 */ /* 0x000fe20000000000 */
[----:B------:R-:W-:Y:S02]  /*f280*/  SYNCS.ARRIVE.TRANS64.RED.A0T1 RZ, [UR38+0x2e800], RZ ;  /* 0x02e800ffffff79a7 */ /* 0x000fe40008200426 */
[----:B------:R-:W-:Y:S01]  /*f290*/  ARRIVES.LDGSTSBAR.64.TRANSCNT [UR38+0x2e800] ;  /* 0x02e80000ff0079b0 */ /* 0x000fe20008000aa6 */
[----:B------:R-:W-:-:S03]  /*f2a0*/  NOP ;  /* 0x0000000000007918 */ /* 0x000fc60000000000 */
[----:B0-----:R-:W2:Y:S01]  /*f2b0*/  LDL R6, [R1+0x8] ;  /* 0x0000080001067983 */ /* 0x001ea20000100800 */
[----:B------:R-:W-:Y:S01]  /*f2c0*/  SYNCS.ARRIVE.TRANS64.A1T0 RZ, [UR38+0x2e800], RZ ;  /* 0x02e800ffffff79a7 */ /* 0x000fe20008100026 */
[----:B------:R-:W-:Y:S01]  /*f2d0*/  IADD3 R17, R17, -0x2, RZ ;  /* 0xfffffffe11117810 */ /* 0x000fe20007ffe0ff */
[----:B------:R-:W0:Y:S03]  /*f2e0*/  SYNCS.PHASECHK.TRANS64.TRYWAIT P0, [UR38+0x2e820], R0 ;  /* 0x02e82000ff0075a7 */ /* 0x000e260008000166 */
[----:B--2---:R-:W-:Y:S01]  /*f2f0*/  ISETP.GE.AND P1, PT, R17, R6, PT ;  /* 0x000000061100720c */ /* 0x004fe20003f26270 */
[----:B01----:R-:W-:-:S12]  /*f300*/  @!P0 BRA `(.L_x_56) ;  /* 0x0000002800548947 */ /* 0x003fd80003800000 */
.L_x_118:
[----:B------:R-:W-:Y:S01]  /*f310*/  IMAD.MOV.U32 R20, RZ, RZ, 0x1 ;  /* 0x00000001ff147424 */ /* 0x000fe200078e00ff */
[----:B------:R-:W-:Y:S06]  /*f320*/  @!P1 BRA `(.L_x_57) ;  /* 0x0000000c00c89947 */ /* 0x000fec0003800000 */
[----:B------:R-:W2:Y:S01]  /*f330*/  LDL R2, [R1+0x1c] ;  /* 0x00001c0001027983 */ /* 0x000ea20000100800 */
[----:B0-----:R-:W-:Y:S02]  /*f340*/  IMAD.MOV.U32 R0, RZ, RZ, 0x1 ;  /* 0x00000001ff007424 */ /* 0x001fe400078e00ff */
[----:B------:R-:W-:Y:S01]  /*f350*/  IMAD.MOV.U32 R6, RZ, RZ, RZ ;  /* 0x000000ffff067224 */ /* 0x000fe200078e00ff */
[C---:B--2---:R-:W-:Y:S02]  /*f360*/  LOP3.LUT R3, R2.reuse, 0x1, RZ, 0xfc, !PT ;  /* 0x0000000102037812 */ /* 0x044fe400078efcff */
[----:B------:R-:W-:-:S03]  /*f370*/  LOP3.LUT R21, R2, 0x2, RZ, 0xfc, !PT ;  /* 0x0000000202157812 */ /* 0x000fc600078efcff */
[----:B------:R0:W-:Y:S04]  /*f380*/  STL [R1+0x20], R3 ;  /* 0x0000200301007387 */ /* 0x0001e80000100800 */
.L_x_74:
[----:B------:R-:W2:Y:S01]  /*f390*/  LDL R2, [R1] ;  /* 0x0000000001027983 */ /* 0x000ea20000100800 */
[----:B------:R-:W-:Y:S01]  /*f3a0*/  VIADD R19, R6, 0x1 ;  /* 0x0000000106137836 */ /* 0x000fe20000000000 */
[----:B------:R-:W-:Y:S04]  /*f3b0*/  BSSY B0, `(.L_x_58) ;  /* 0x0000066000007945 */ /* 0x000fe80003800000 */
[----:B------:R-:W-:-:S04]  /*f3c0*/  ISETP.NE.AND P0, PT, R19, 0x2, PT ;  /* 0x000000021300780c */ /* 0x000fc80003f05270 */
[----:B0-----:R-:W-:Y:S02]  /*f3d0*/  SEL R3, RZ, 0x1, P0 ;  /* 0x00000001ff037807 */ /* 0x001fe40000000000 */
[----:B------:R-:W-:Y:S02]  /*f3e0*/  SEL R19, R19, RZ, P0 ;  /* 0x000000ff13137207 */ /* 0x000fe40000000000 */
[----:B------:R-:W-:Y:S02]  /*f3f0*/  LOP3.LUT R20, R0, R3, RZ, 0x3c, !PT ;  /* 0x0000000300147212 */ /* 0x000fe400078e3cff */
[----:B--2---:R-:W-:-:S13]  /*f400*/  LOP3.LUT P1, RZ, R2, 0x2, RZ, 0xc0, !PT ;  /* 0x0000000202ff7812 */ /* 0x004fda000782c0ff */
[----:B------:R-:W-:Y:S05]  /*f410*/  @!P1 BRA `(.L_x_59) ;  /* 0x00000004007c9947 */ /* 0x000fea0003800000 */
[----:B------:R-:W-:Y:S01]  /*f420*/  LOP3.LUT P1, RZ, R2, 0x1, RZ, 0xc0, !PT ;  /* 0x0000000102ff7812 */ /* 0x000fe2000782c0ff */
[----:B------:R-:W-:-:S12]  /*f430*/  IMAD.MOV.U32 R7, RZ, RZ, R17 ;  /* 0x000000ffff077224 */ /* 0x000fd800078e0011 */
[----:B------:R-:W-:Y:S05]  /*f440*/  @!P1 BRA `(.L_x_60) ;  /* 0x0000000000509947 */ /* 0x000fea0003800000 */
[----:B------:R-:W2:Y:S01]  /*f450*/  LDL R8, [R1+0xc] ;  /* 0x00000c0001087983 */ /* 0x000ea20000100800 */
[----:B------:R-:W0:Y:S01]  /*f460*/  LDC R7, c[0x0][0x43c] ;  /* 0x00010f00ff077b82 */ /* 0x000e220000000800 */
[----:B------:R-:W-:Y:S02]  /*f470*/  ULDC.64 UR4, c[0x0][0x428] ;  /* 0x00010a0000047ab9 */ /* 0x000fe40000000a00 */
[----:B------:R-:W3:Y:S01]  /*f480*/  LDL R9, [R1+0x4] ;  /* 0x0000040001097983 */ /* 0x000ee20000100800 */
[----:B0-----:R-:W-:-:S13]  /*f490*/  ISETP.NE.AND P0, PT, R7, 0x1, PT ;  /* 0x000000010700780c */ /* 0x001fda0003f05270 */
[----:B------:R-:W0:Y:S02]  /*f4a0*/  @P0 LDC.64 R2, c[0x0][0x440] ;  /* 0x00011000ff020b82 */ /* 0x000e240000000a00 */
[----:B0-----:R-:W-:-:S04]  /*f4b0*/  @P0 IMAD.HI.U32 R4, R17, R2, RZ ;  /* 0x0000000211040227 */ /* 0x001fc800078e00ff */
[----:B------:R-:W-:Y:S01]  /*f4c0*/  IMAD.MOV.U32 R2, RZ, RZ, R17 ;  /* 0x000000ffff027224 */ /* 0x000fe200078e0011 */
[----:B------:R-:W-:-:S04]  /*f4d0*/  @P0 SHF.R.U32.HI R2, RZ, R3, R4 ;  /* 0x00000003ff020219 */ /* 0x000fc80000011604 */
[--C-:B------:R-:W-:Y:S01]  /*f4e0*/  SHF.R.S32.HI R3, RZ, 0x1f, R2.reuse ;  /* 0x0000001fff037819 */ /* 0x100fe20000011402 */
[----:B------:R-:W-:-:S04]  /*f4f0*/  IMAD.MOV R4, RZ, RZ, -R2 ;  /* 0x000000ffff047224 */ /* 0x000fc800078e0a02 */
[----:B------:R-:W-:Y:S02]  /*f500*/  IMAD R7, R7, R4, R17 ;  /* 0x0000000407077224 */ /* 0x000fe400078e0211 */
[----:B------:R-:W0:Y:S01]  /*f510*/  LDC.64 R4, c[0x0][0x418] ;  /* 0x00010600ff047b82 */ /* 0x000e220000000a00 */
[----:B--2---:R-:W-:-:S04]  /*f520*/  IMAD R8, R8, UR4, RZ ;  /* 0x0000000408087c24 */ /* 0x004fc8000f8e02ff */
[C---:B---3--:R-:W-:Y:S02]  /*f530*/  IMAD R8, R9.reuse, UR5, R8 ;  /* 0x0000000509087c24 */ /* 0x048fe4000f8e0208 */
[----:B------:R-:W-:-:S04]  /*f540*/  IMAD.WIDE.U32 R2, R9, UR4, R2 ;  /* 0x0000000409027c25 */ /* 0x000fc8000f8e0002 */
[----:B------:R-:W-:Y:S01]  /*f550*/  IMAD.IADD R8, R8, 0x1, R3 ;  /* 0x0000000108087824 */ /* 0x000fe200078e0203 */
[----:B0-----:R-:W-:-:S04]  /*f560*/  LEA R4, P0, R2, R4, 0x2 ;  /* 0x0000000402047211 */ /* 0x001fc800078010ff */
[----:B------:R-:W-:-:S05]  /*f570*/  LEA.HI.X R5, R2, R5, R8, 0x2, P0 ;  /* 0x0000000502057211 */ /* 0x000fca00000f1408 */
[----:B------:R0:W5:Y:S04]  /*f580*/  LDG.E R16, desc[UR44][R4.64] ;  /* 0x0000002c04107981 */ /* 0x000168000c1e1900 */
.L_x_60:
[----:B0-----:R-:W-:Y:S01]  /*f590*/  LEA R4, R19, UR38, 0x3 ;  /* 0x0000002613047c11 */ /* 0x001fe2000f8e18ff */
[----:B------:R-:W0:Y:S01]  /*f5a0*/  S2R R2, SR_TID.X ;  /* 0x0000000000027919 */ /* 0x000e220000002100 */
[----:B------:R-:W-:-:S04]  /*f5b0*/  SHF.L.U32 R3, R20, 0x1f, RZ ;  /* 0x0000001f14037819 */ /* 0x000fc800000006ff */
[----:B------:R-:W1:Y:S01]  /*f5c0*/  SYNCS.PHASECHK.TRANS64.TRYWAIT P0, [R4+URZ+0x2e880], R3 ;  /* 0x02e88003040075a7 */ /* 0x000e62000800017f */
[----:B0-----:R-:W-:-:S04]  /*f5d0*/  LOP3.LUT R2, R2, 0x7f, RZ, 0xc0, !PT ;  /* 0x0000007f02027812 */ /* 0x001fc800078ec0ff */
[----:B------:R-:W-:Y:S01]  /*f5e0*/  ISETP.NE.AND P1, PT, R2, RZ, PT ;  /* 0x000000ff0200720c */ /* 0x000fe20003f25270 */
[----:B-1----:R-:W-:-:S12]  /*f5f0*/  @!P0 BRA `(.L_x_61) ;  /* 0x0000002400b08947 */ /* 0x002fd80003800000 */
.L_x_119:
[----:B------:R-:W-:Y:S04]  /*f600*/  BSSY B1, `(.L_x_62) ;  /* 0x0000009000017945 */ /* 0x000fe80003800000 */
[----:B------:R-:W-:Y:S05]  /*f610*/  @P1 BRA `(.L_x_63) ;  /* 0x00000000001c1947 */ /* 0x000fea0003800000 */
[----:B------:R-:W1:Y:S01]  /*f620*/  S2R R5, SR_TID.X ;  /* 0x0000000000057919 */ /* 0x000e620000002100 */
[----:B------:R-:W-:-:S04]  /*f630*/  IMAD.MOV.U32 R2, RZ, RZ, 0x7000 ;  /* 0x00007000ff027424 */ /* 0x000fc800078e00ff */
[----:B------:R2:W-:Y:S01]  /*f640*/  SYNCS.ARRIVE.TRANS64 RZ, [R4+URZ+0x2e870], R2 ;  /* 0x02e8700204ff79a7 */ /* 0x0005e2000800003f */
[----:B-1----:R-:W-:-:S04]  /*f650*/  LOP3.LUT R5, R5, 0x1f, RZ, 0xc0, !PT ;  /* 0x0000001f05057812 */ /* 0x002fc800078ec0ff */
[----:B------:R-:W-:-:S13]  /*f660*/  ISETP.NE.AND P0, PT, R5, RZ, PT ;  /* 0x000000ff0500720c */ /* 0x000fda0003f05270 */
[----:B--2---:R-:W-:Y:S05]  /*f670*/  @!P0 BRA `(.L_x_63) ;  /* 0x0000000000048947 */ /* 0x004fea0003800000 */
[----:B------:R-:W-:Y:S01]  /*f680*/  BPT.TRAP 0x1 ;  /* 0x000000040000795c */ /* 0x000fe20000300000 */
.L_x_63:
[----:B------:R-:W-:Y:S05]  /*f690*/  BSYNC B1 ;  /* 0x0000000000017941 */ /* 0x000fea0003800000 */
.L_x_62:
[----:B------:R-:W-:Y:S01]  /*f6a0*/  IMAD.U32 R2, RZ, RZ, UR38 ;  /* 0x00000026ff027e24 */ /* 0x000fe2000f8e00ff */
[----:B------:R-:W-:Y:S01]  /*f6b0*/  R2UR UR33, R4 ;  /* 0x00000000042172ca */ /* 0x000fe200000e0000 */
[----:B------:R-:W-:Y:S01]  /*f6c0*/  IMAD R5, R7, 0xe0, RZ ;  /* 0x000000e007057824 */ /* 0x000fe200078e02ff */
[----:B------:R-:W-:Y:S01]  /*f6d0*/  ULDC.64 UR4, c[0x0][0x198] ;  /* 0x0000660000047ab9 */ /* 0x000fe20000000a00 */
[----:B------:R-:W-:Y:S01]  /*f6e0*/  IMAD R2, R19, 0x7000, R2 ;  /* 0x0000700013027824 */ /* 0x000fe200078e0202 */
[----:B------:R-:W-:Y:S01]  /*f6f0*/  UIADD3 UR4, UP0, UR4, 0x470, URZ ;  /* 0x0000047004047890 */ /* 0x000fe2000ff1e03f */
[----:B------:R-:W-:Y:S01]  /*f700*/  IMAD.MOV.U32 R7, RZ, RZ, RZ ;  /* 0x000000ffff077224 */ /* 0x000fe200078e00ff */
[----:B------:R-:W-:Y:S01]  /*f710*/  R2UR UR35, R5 ;  /* 0x00000000052372ca */ /* 0x000fe200000e0000 */
[----:B------:R-:W-:Y:S01]  /*f720*/  UMOV UR6, 0x0 ;  /* 0x0000000000067882 */ /* 0x000fe20000000000 */
[----:B------:R-:W-:Y:S01]  /*f730*/  R2UR UR32, R2 ;  /* 0x00000000022072ca */ /* 0x000fe200000e0000 */
[----:B------:R-:W-:Y:S01]  /*f740*/  UIADD3.X UR5, URZ, UR5, URZ, UP0, !UPT ;  /* 0x000000053f057290 */ /* 0x000fe200087fe43f */
[----:B------:R-:W-:Y:S01]  /*f750*/  R2UR UR34, R7 ;  /* 0x00000000072272ca */ /* 0x000fe200000e0000 */
[----:B------:R-:W-:Y:S01]  /*f760*/  UMOV UR7, 0x14f00000 ;  /* 0x14f0000000077882 */ /* 0x000fe20000000000 */
[----:B------:R-:W-:Y:S01]  /*f770*/  PLOP3.LUT P0, PT, PT, PT, PT, 0x80, 0x0 ;  /* 0x000000000000781c */ /* 0x000fe20003f0f070 */
[----:B------:R-:W-:-:S08]  /*f780*/  UIADD3 UR33, UR33, 0x2e870, URZ ;  /* 0x0002e87021217890 */ /* 0x000fd0000fffe03f */
[----:B------:R-:W-:-:S12]  /*f790*/  UIADD3 UR32, UR32, 0xe400, URZ ;  /* 0x0000e40020207890 */ /* 0x000fd8000fffe03f */
.L_x_64:
[----:B------:R-:W-:-:S13]  /*f7a0*/  @P0 ELECT P2, URZ, PT ;  /* 0x00000000003f082f */ /* 0x000fda0003840000 */
[----:B-----5:R-:W-:Y:S02]  /*f7b0*/  @P2 R2UR UR37, R16 ;  /* 0x00000000102522ca */ /* 0x020fe400000e0000 */
[----:B------:R-:W-:-:S11]  /*f7c0*/  @P2 PLOP3.LUT P0, PT, P2, PT, PT, 0x8, 0x0 ;  /* 0x000000000000281c */ /* 0x000fd6000170e170 */
[----:B------:R1:W-:Y:S01]  /*f7d0*/  UTMALDG.4D [UR32], [UR4], desc[UR6] ;  /* 0x00000620040075b4 */ /* 0x0003e20008019000 */
[----:B------:R-:W-:Y:S01]  /*f7e0*/  PLOP3.LUT P2, PT, PT, PT, PT, 0x8, 0x0 ;  /* 0x000000000000781c */ /* 0x000fe20003f4e170 */
[----:B-1----:R-:W-:-:S12]  /*f7f0*/  @P0 BRA.U.ANY `(.L_x_64) ;  /* 0xfffffffd00e80947 */ /* 0x002fd8000393ffff */
[----:B------:R-:W1:Y:S02]  /*f800*/  SYNCS.PHASECHK.TRANS64.TRYWAIT P0, [R4+URZ+0x2e840], R3 ;  /* 0x02e84003040075a7 */ /* 0x000e64000800017f */
[----:B-1----:R-:W-:Y:S05]  /*f810*/  @!P0 BRA `(.L_x_65) ;  /* 0x00000024003c8947 */ /* 0x002fea0003800000 */
.L_x_120:
[----:B------:R-:W-:Y:S01]  /*f820*/  BSSY B1, `(.L_x_66) ;  /* 0x000000b000017945 */ /* 0x000fe20003800000 */
[----:B------:R-:W-:Y:S01]  /*f830*/  IMAD.MOV.U32 R8, RZ, RZ, 0x0 ;  /* 0x00000000ff087424 */ /* 0x000fe200078e00ff */
[----:B------:R-:W-:Y:S02]  /*f840*/  MOV R9, 0x14f00000 ;  /* 0x14f0000000097802 */ /* 0x000fe40000000f00 */
[----:B------:R-:W-:Y:S05]  /*f850*/  @P1 BRA `(.L_x_67) ;  /* 0x00000000001c1947 */ /* 0x000fea0003800000 */
[----:B------:R-:W2:Y:S01]  /*f860*/  S2R R10, SR_TID.X ;  /* 0x00000000000a7919 */ /* 0x000ea20000002100 */
[----:B01----:R-:W-:-:S04]  /*f870*/  IMAD.MOV.U32 R3, RZ, RZ, 0x7000 ;  /* 0x00007000ff037424 */ /* 0x003fc800078e00ff */
[----:B------:R3:W-:Y:S01]  /*f880*/  SYNCS.ARRIVE.TRANS64 RZ, [R4+URZ+0x2e830], R3 ;  /* 0x02e8300304ff79a7 */ /* 0x0007e2000800003f */
[----:B--2---:R-:W-:-:S04]  /*f890*/  LOP3.LUT R10, R10, 0x1f, RZ, 0xc0, !PT ;  /* 0x0000001f0a0a7812 */ /* 0x004fc800078ec0ff */
[----:B------:R-:W-:-:S13]  /*f8a0*/  ISETP.NE.AND P0, PT, R10, RZ, PT ;  /* 0x000000ff0a00720c */ /* 0x000fda0003f05270 */
[----:B---3--:R-:W-:Y:S05]  /*f8b0*/  @!P0 BRA `(.L_x_67) ;  /* 0x0000000000048947 */ /* 0x008fea0003800000 */
[----:B------:R-:W-:Y:S01]  /*f8c0*/  BPT.TRAP 0x1 ;  /* 0x000000040000795c */ /* 0x000fe20000300000 */
.L_x_67:
[----:B------:R-:W-:Y:S05]  /*f8d0*/  BSYNC B1 ;  /* 0x0000000000017941 */ /* 0x000fea0003800000 */
.L_x_66:
[----:B------:R-:W-:Y:S01]  /*f8e0*/  R2UR UR8, R2 ;  /* 0x00000000020872ca */ /* 0x000fe200000e0000 */
[----:B------:R-:W-:Y:S01]  /*f8f0*/  ULDC.64 UR4, c[0x0][0x198] ;  /* 0x0000660000047ab9 */ /* 0x000fe20000000a00 */
[----:B------:R-:W-:Y:S01]  /*f900*/  R2UR UR9, R4 ;  /* 0x00000000040972ca */ /* 0x000fe200000e0000 */
[----:B------:R-:W-:Y:S01]  /*f910*/  UIADD3 UR4, UP0, UR4, 0x370, URZ ;  /* 0x0000037004047890 */ /* 0x000fe2000ff1e03f */
[----:B------:R-:W-:Y:S02]  /*f920*/  R2UR UR6, R8 ;  /* 0x00000000080672ca */ /* 0x000fe400000e0000 */
[----:B------:R-:W-:Y:S01]  /*f930*/  R2UR UR7, R9 ;  /* 0x00000000090772ca */ /* 0x000fe200000e0000 */
[----:B------:R-:W-:Y:S01]  /*f940*/  UIADD3.X UR5, URZ, UR5, URZ, UP0, !UPT ;  /* 0x000000053f057290 */ /* 0x000fe200087fe43f */
[----:B------:R-:W-:Y:S02]  /*f950*/  R2UR UR10, R7 ;  /* 0x00000000070a72ca */ /* 0x000fe400000e0000 */
[----:B------:R-:W-:-:S02]  /*f960*/  R2UR UR11, R5 ;  /* 0x00000000050b72ca */ /* 0x000fc400000e0000 */
[----:B------:R-:W-:Y:S01]  /*f970*/  PLOP3.LUT P0, PT, PT, PT, PT, 0x80, 0x0 ;  /* 0x000000000000781c */ /* 0x000fe20003f0f070 */
[----:B------:R-:W-:Y:S02]  /*f980*/  UIADD3 UR8, UR8, 0x20400, URZ ;  /* 0x0002040008087890 */ /* 0x000fe4000fffe03f */
[----:B------:R-:W-:-:S12]  /*f990*/  UIADD3 UR9, UR9, 0x2e830, URZ ;  /* 0x0002e83009097890 */ /* 0x000fd8000fffe03f */
.L_x_68:
[----:B------:R-:W-:-:S13]  /*f9a0*/  @P0 ELECT P1, URZ, PT ;  /* 0x00000000003f082f */ /* 0x000fda0003820000 */
[----:B------:R-:W-:Y:S01]  /*f9b0*/  @P1 R2UR UR13, R16 ;  /* 0x00000000100d12ca */ /* 0x000fe200000e0000 */
[----:B------:R-:W-:Y:S01]  /*f9c0*/  UMOV UR12, UR36 ;  /* 0x00000024000c7c82 */ /* 0x000fe20008000000 */
[----:B------:R-:W-:-:S11]  /*f9d0*/  @P1 PLOP3.LUT P0, PT, P1, PT, PT, 0x8, 0x0 ;  /* 0x000000000000181c */ /* 0x000fd60000f0e170 */
[----:B------:R2:W-:Y:S01]  /*f9e0*/  UTMALDG.4D [UR8], [UR4], desc[UR6] ;  /* 0x00000608040075b4 */ /* 0x0005e20008019000 */
[----:B------:R-:W-:Y:S01]  /*f9f0*/  PLOP3.LUT P1, PT, PT, PT, PT, 0x8, 0x0 ;  /* 0x000000000000781c */ /* 0x000fe20003f2e170 */
[----:B--2---:R-:W-:-:S12]  /*fa00*/  @P0 BRA.U.ANY `(.L_x_68) ;  /* 0xfffffffd00e40947 */ /* 0x004fd8000393ffff */
.L_x_59:
[----:B------:R-:W-:Y:S05]  /*fa10*/  BSYNC B0 ;  /* 0x0000000000007941 */ /* 0x000fea0003800000 */
.L_x_58:
[----:B------:R-:W2:Y:S02]  /*fa20*/  LDL R2, [R1+0x20] ;  /* 0x0000200001027983 */ /* 0x000ea40000100800 */
[----:B--2---:R-:W-:-:S13]  /*fa30*/  ISETP.NE.AND P0, PT, R2, 0x3, PT ;  /* 0x000000030200780c */ /* 0x004fda0003f05270 */
[----:B------:R-:W-:Y:S05]  /*fa40*/  @!P0 BRA `(.L_x_69) ;  /* 0x0000000000048947 */ /* 0x000fea0003800000 */
[----:B------:R-:W-:Y:S01]  /*fa50*/  BPT.TRAP 0x1 ;  /* 0x000000040000795c */ /* 0x000fe20000300000 */
.L_x_69:
[----:B01----:R-:W-:Y:S02]  /*fa60*/  LOP3.LUT R3, R0, 0x1, RZ, 0x3c, !PT ;  /* 0x0000000100037812 */ /* 0x003fe400078e3cff */
[----:B------:R-:W-:Y:S02]  /*fa70*/  LEA R18, R6, UR38, 0x3 ;  /* 0x0000002606127c11 */ /* 0x000fe4000f8e18ff */
[----:B------:R-:W-:Y:S02]  /*fa80*/  SHF.L.U32 R3, R3, 0x1f, RZ ;  /* 0x0000001f03037819 */ /* 0x000fe400000006ff */
[----:B------:R-:W-:Y:S02]  /*fa90*/  ISETP.NE.AND P1, PT, R21, 0x3, PT ;  /* 0x000000031500780c */ /* 0x000fe40003f25270 */
[----:B------:R-:W0:Y:S02]  /*faa0*/  SYNCS.PHASECHK.TRANS64.TRYWAIT P0, [R18+URZ+0x2e870], R3 ;  /* 0x02e87003120075a7 */ /* 0x000e24000800017f */
[----:B0-----:R-:W-:Y:S09]  /*fab0*/  @!P0 BRA `(.L_x_70) ;  /* 0x0000002000a88947 */ /* 0x001ff20003800000 */
.L_x_121:
[----:B------:R-:W-:Y:S05]  /*fac0*/  @!P1 BRA `(.L_x_71) ;  /* 0x0000000000049947 */ /* 0x000fea0003800000 */
[----:B------:R-:W-:Y:S01]  /*fad0*/  BPT.TRAP 0x1 ;  /* 0x000000040000795c */ /* 0x000fe20000300000 */
.L_x_71:
[----:B0-----:R-:W-:Y:S01]  /*fae0*/  SHF.L.U32 R3, R0, 0x1f, RZ ;  /* 0x0000001f00037819 */ /* 0x001fe200000006ff */
[----:B------:R-:W-:-:S03]  /*faf0*/  IMAD R0, R6, 0x7000, RZ ;  /* 0x0000700006007824 */ /* 0x000fc600078e02ff */
[----:B------:R-:W0:Y:S02]  /*fb00*/  SYNCS.PHASECHK.TRANS64.TRYWAIT P0, [R18+URZ+0x2e860], R3 ;  /* 0x02e86003120075a7 */ /* 0x000e24000800017f */
[----:B0-----:R-:W-:Y:S05]  /*fb10*/  @!P0 BRA `(.L_x_72) ;  /* 0x0000002000a48947 */ /* 0x001fea0003800000 */
.L_x_122:
[----:B------:R-:W2:Y:S04]  /*fb20*/  LDL R2, [R1+0x10] ;  /* 0x0000100001027983 */ /* 0x000ea80000100800 */
[----:B------:R-:W3:Y:S04]  /*fb30*/  LDL R10, [R1+0x14] ;  /* 0x00001400010a7983 */ /* 0x000ee80000100800 */
[----:B------:R-:W4:Y:S01]  /*fb40*/  LDL R12, [R1+0x18] ;  /* 0x00001800010c7983 */ /* 0x000f220000100800 */
[----:B------:R-:W-:Y:S05]  /*fb50*/  WARPSYNC.ALL ;  /* 0x0000000000007948 */ /* 0x000fea0003800000 */
[----:B--2---:R-:W-:-:S05]  /*fb60*/  LOP3.LUT R2, R0, R2, RZ, 0xfc, !PT ;  /* 0x0000000200027212 */ /* 0x004fca00078efcff */
[----:B------:R-:W1:Y:S01]  /*fb70*/  LDSM.16.MT88.4 R4, [R2+UR38+0xe400] ;  /* 0x00e400260204783b */ /* 0x000e620008004200 */
[----:B0-----:R-:W-:Y:S01]  /*fb80*/  VIADD R3, R2, UR38 ;  /* 0x0000002602037c36 */ /* 0x001fe20008000000 */
[----:B----4-:R-:W-:-:S03]  /*fb90*/  IADD3 R0, R0, UR38, R12 ;  /* 0x0000002600007c10 */ /* 0x010fc6000fffe00c */
[----:B---3--:R-:W-:Y:S01]  /*fba0*/  IMAD.IADD R3, R10, 0x1, R3 ;  /* 0x000000010a037824 */ /* 0x008fe200078e0203 */
[C-C-:B-1----:R-:W-:Y:S02]  /*fbb0*/  PRMT R8, R4.reuse, 0x6420, R5.reuse ;  /* 0x0000642004087816 */ /* 0x142fe40000000005 */
[----:B------:R-:W-:Y:S02]  /*fbc0*/  PRMT R9, R4, 0x7531, R5 ;  /* 0x0000753104097816 */ /* 0x000fe40000000005 */
[C-C-:B------:R-:W-:Y:S02]  /*fbd0*/  PRMT R10, R6.reuse, 0x6420, R7.reuse ;  /* 0x00006420060a7816 */ /* 0x140fe40000000007 */
[----:B------:R-:W-:Y:S02]  /*fbe0*/  PRMT R11, R6, 0x7531, R7 ;  /* 0x00007531060b7816 */ /* 0x000fe40000000007 */
[----:B------:R-:W0:Y:S04]  /*fbf0*/  LDSM.16.MT88.4 R4, [R3+0xe400] ;  /* 0x00e400000304783b */ /* 0x000e280000004200 */
[----:B------:R0:W-:Y:S02]  /*fc00*/  STSM.16.M88.4 [R0+0x400], R8 ;  /* 0x0004000800007844 */ /* 0x0001e40000000200 */
[----:B0-----:R-:W-:-:S02]  /*fc10*/  PRMT R8, R4, 0x6420, R5 ;  /* 0x0000642004087816 */ /* 0x001fc40000000005 */
[----:B------:R-:W-:Y:S02]  /*fc20*/  PRMT R9, R4, 0x7531, R5 ;  /* 0x0000753104097816 */ /* 0x000fe40000000005 */
[C-C-:B------:R-:W-:Y:S02]  /*fc30*/  PRMT R10, R6.reuse, 0x6420, R7.reuse ;  /* 0x00006420060a7816 */ /* 0x140fe40000000007 */
[----:B------:R-:W-:-:S05]  /*fc40*/  PRMT R11, R6, 0x7531, R7 ;  /* 0x00007531060b7816 */ /* 0x000fca0000000007 */
[----:B------:R-:W-:Y:S04]  /*fc50*/  STSM.16.M88.4 [R0+0xc00], R8 ;  /* 0x000c000800007844 */ /* 0x000fe80000000200 */
[----:B------:R-:W0:Y:S02]  /*fc60*/  LDSM.16.MT88.4 R4, [R2+UR38+0xf400] ;  /* 0x00f400260204783b */ /* 0x000e240008004200 */
[C-C-:B0-----:R-:W-:Y:S02]  /*fc70*/  PRMT R12, R4.reuse, 0x6420, R5.reuse ;  /* 0x00006420040c7816 */ /* 0x141fe40000000005 */
[----:B------:R-:W-:Y:S02]  /*fc80*/  PRMT R13, R4, 0x7531, R5 ;  /* 0x00007531040d7816 */ /* 0x000fe40000000005 */
[----:B------:R-:W-:-:S02]  /*fc90*/  PRMT R14, R6, 0x6420, R7 ;  /* 0x00006420060e7816 */ /* 0x000fc40000000007 */
[----:B------:R-:W-:Y:S02]  /*fca0*/  PRMT R15, R6, 0x7531, R7 ;  /* 0x00007531060f7816 */ /* 0x000fe40000000007 */
[----:B------:R-:W0:Y:S04]  /*fcb0*/  LDSM.16.MT88.4 R4, [R3+0xf400] ;  /* 0x00f400000304783b */ /* 0x000e280000004200 */
[----:B------:R-:W-:Y:S01]  /*fcc0*/  STSM.16.M88.4 [R0+0x1400], R12 ;  /* 0x0014000c00007844 */ /* 0x000fe20000000200 */
[C-C-:B0-----:R-:W-:Y:S02]  /*fcd0*/  PRMT R8, R4.reuse, 0x6420, R5.reuse ;  /* 0x0000642004087816 */ /* 0x141fe40000000005 */
[----:B------:R-:W-:Y:S02]  /*fce0*/  PRMT R9, R4, 0x7531, R5 ;  /* 0x0000753104097816 */ /* 0x000fe40000000005 */
[----:B------:R-:W-:-:S02]  /*fcf0*/  PRMT R10, R6, 0x6420, R7 ;  /* 0x00006420060a7816 */ /* 0x000fc40000000007 */
        /* <DEDUP_REMOVED lines=56> */
[----:B------:R1:W-:Y:S01]  /*10080*/  STSM.16.M88.4 [R0+0x6400], R12 ;  /* 0x0064000c00007844 */ /* 0x0003e20000000200 */
[C-C-:B0-----:R-:W-:Y:S02]  /*10090*/  PRMT R8, R4.reuse, 0x6420, R5.reuse ;  /* 0x0000642004087816 */ /* 0x141fe40000000005 */
[----:B------:R-:W-:Y:S02]  /*100a0*/  PRMT R9, R4, 0x7531, R5 ;  /* 0x0000753104097816 */ /* 0x000fe40000000005 */
[----:B------:R-:W-:-:S02]  /*100b0*/  PRMT R10, R6, 0x6420, R7 ;  /* 0x00006420060a7816 */ /* 0x000fc40000000007 */
[----:B------:R-:W-:-:S05]  /*100c0*/  PRMT R11, R6, 0x7531, R7 ;  /* 0x00007531060b7816 */ /* 0x000fca0000000007 */
[----:B------:R1:W-:Y:S01]  /*100d0*/  STSM.16.M88.4 [R0+0x6c00], R8 ;  /* 0x006c000800007844 */ /* 0x0003e20000000200 */
[----:B------:R-:W-:Y:S01]  /*100e0*/  @!PT LDS RZ, [RZ] ;  /* 0x00000000fffff984 */ /* 0x000fe20000000800 */
[----:B------:R-:W-:Y:S01]  /*100f0*/  @!PT LDS RZ, [RZ] ;  /* 0x00000000fffff984 */ /* 0x000fe20000000800 */
[----:B------:R-:W-:Y:S01]  /*10100*/  @!PT LDS RZ, [RZ] ;  /* 0x00000000fffff984 */ /* 0x000fe20000000800 */
[----:B------:R-:W-:Y:S01]  /*10110*/  @!PT LDS RZ, [RZ] ;  /* 0x00000000fffff984 */ /* 0x000fe20000000800 */
[----:B------:R0:W-:Y:S06]  /*10120*/  MEMBAR.ALL.CTA ;  /* 0x0000000000007992 */ /* 0x0001ec0000008000 */
[----:B0-----:R-:W0:Y:S01]  /*10130*/  FENCE.VIEW.ASYNC.S ;  /* 0x00000000000073c6 */ /* 0x001e220000000000 */
[----:B------:R-:W-:Y:S05]  /*10140*/  @!P1 BRA `(.L_x_73) ;  /* 0x0000000000049947 */ /* 0x000fea0003800000 */
[----:B------:R-:W-:Y:S01]  /*10150*/  BPT.TRAP 0x1 ;  /* 0x000000040000795c */ /* 0x000fe20000300000 */
.L_x_73:
[----:B------:R-:W2:Y:S01]  /*10160*/  LDL R2, [R1+0x8] ;  /* 0x0000080001027983 */ /* 0x000ea20000100800 */
[----:B0-----:R-:W-:Y:S01]  /*10170*/  SYNCS.ARRIVE.TRANS64.A1T0 RZ, [R18+URZ+0x2e850], RZ ;  /* 0x02e850ff12ff79a7 */ /* 0x001fe2000810003f */
[----:B-1----:R-:W0:Y:S02]  /*10180*/  S2R R0, SR_TID.X ;  /* 0x0000000000007919 */ /* 0x002e240000002100 */
[----:B0-----:R-:W-:Y:S01]  /*10190*/  LOP3.LUT R0, R0, 0x7f, RZ, 0xc0, !PT ;  /* 0x0000007f00007812 */ /* 0x001fe200078ec0ff */
[----:B------:R-:W-:Y:S03]  /*101a0*/  BAR.SYNC.DEFER_BLOCKING 0x2, 0x80 ;  /* 0x0082000000007b1d */ /* 0x000fe60000010000 */
[----:B------:R-:W-:-:S13]  /*101b0*/  ISETP.NE.AND P0, PT, R0, RZ, PT ;  /* 0x000000ff0000720c */ /* 0x000fda0003f05270 */
[----:B------:R-:W-:-:S05]  /*101c0*/  @!P0 VIADD R0, R18, 0x2e880 ;  /* 0x0002e88012008836 */ /* 0x000fca0000000000 */
[----:B------:R-:W-:-:S04]  /*101d0*/  @!P0 PRMT R0, RZ, 0x654, R0 ;  /* 0x00000654ff008816 */ /* 0x000fc80000000000 */
[----:B------:R0:W-:Y:S01]  /*101e0*/  @!P0 SYNCS.ARRIVE.TRANS64.RED.A1T0 RZ, [R0+URZ], RZ ;  /* 0x000000ff00ff89a7 */ /* 0x0001e2000810043f */
[----:B------:R-:W-:Y:S02]  /*101f0*/  IMAD.MOV.U32 R6, RZ, RZ, R19 ;  /* 0x000000ffff067224 */ /* 0x000fe400078e0013 */
[----:B0-----:R-:W-:Y:S01]  /*10200*/  IMAD.MOV.U32 R0, RZ, RZ, R20 ;  /* 0x000000ffff007224 */ /* 0x001fe200078e0014 */
[C---:B--2---:R-:W-:Y:S01]  /*10210*/  ISETP.GT.AND P0, PT, R17.reuse, R2, PT ;  /* 0x000000021100720c */ /* 0x044fe20003f04270 */
[----:B------:R-:W-:-:S12]  /*10220*/  VIADD R17, R17, 0xffffffff ;  /* 0xffffffff11117836 */ /* 0x000fd80000000000 */
[----:B------:R-:W-:Y:S05]  /*10230*/  @P0 BRA `(.L_x_74) ;  /* 0xfffffff000540947 */ /* 0x000fea000383ffff */
[----:B------:R-:W-:Y:S05]  /*10240*/  BRA `(.L_x_75) ;  /* 0x0000000000047947 */ /* 0x000fea0003800000 */
.L_x_57:
[----:B------:R-:W-:-:S07]  /*10250*/  IMAD.MOV.U32 R19, RZ, RZ, RZ ;  /* 0x000000ffff137224 */ /* 0x000fce00078e00ff */
.L_x_75:
[----:B------:R-:W0:Y:S02]  /*10260*/  LDL R2, [R1+0x1c] ;  /* 0x00001c0001027983 */ /* 0x000e240000100800 */
[----:B0-----:R-:W-:-:S04]  /*10270*/  LOP3.LUT R0, R2, 0x1, RZ, 0xfc, !PT ;  /* 0x0000000102007812 */ /* 0x001fc800078efcff */
[----:B------:R-:W-:-:S13]  /*10280*/  ISETP.NE.AND P0, PT, R0, 0x3, PT ;  /* 0x000000030000780c */ /* 0x000fda0003f05270 */
[----:B------:R-:W-:Y:S05]  /*10290*/  @!P0 BRA `(.L_x_76) ;  /* 0x0000000000048947 */ /* 0x000fea0003800000 */
[----:B------:R-:W-:Y:S01]  /*102a0*/  BPT.TRAP 0x1 ;  /* 0x000000040000795c */ /* 0x000fe20000300000 */
.L_x_76:
[----:B------:R-:W-:Y:S01]  /*102b0*/  LOP3.LUT R3, R20, 0x1, RZ, 0x3c, !PT ;  /* 0x0000000114037812 */ /* 0x000fe200078e3cff */
[----:B------:R-:W-:Y:S01]  /*102c0*/  BSSY B0, `(.L_x_77) ;  /* 0x0000007000007945 */ /* 0x000fe20003800000 */
[----:B------:R-:W-:Y:S02]  /*102d0*/  LEA R16, R19, UR38, 0x3 ;  /* 0x0000002613107c11 */ /* 0x000fe4000f8e18ff */
[----:B------:R-:W-:Y:S02]  /*102e0*/  SHF.L.U32 R3, R3, 0x1f, RZ ;  /* 0x0000001f03037819 */ /* 0x000fe400000006ff */
[----:B------:R-:W-:Y:S02]  /*102f0*/  LOP3.LUT R0, R2, 0x2, RZ, 0xfc, !PT ;  /* 0x0000000202007812 */ /* 0x000fe400078efcff */
[----:B------:R-:W0:Y:S02]  /*10300*/  SYNCS.PHASECHK.TRANS64.TRYWAIT P0, [R16+URZ+0x2e870], R3 ;  /* 0x02e87003100075a7 */ /* 0x000e24000800017f */
[----:B------:R-:W-:Y:S01]  /*10310*/  ISETP.NE.AND P1, PT, R0, 0x3, PT ;  /* 0x000000030000780c */ /* 0x000fe20003f25270 */
[----:B0-----:R-:W-:-:S12]  /*10320*/  @!P0 BRA `(.L_x_78) ;  /* 0x0000001800b48947 */ /* 0x001fd80003800000 */
.L_x_123:
[----:B------:R-:W-:Y:S05]  /*10330*/  BSYNC B0 ;  /* 0x0000000000007941 */ /* 0x000fea0003800000 */
.L_x_77:
[----:B------:R-:W-:Y:S05]  /*10340*/  @!P1 BRA `(.L_x_79) ;  /* 0x0000000000049947 */ /* 0x000fea0003800000 */
[----:B------:R-:W-:Y:S01]  /*10350*/  BPT.TRAP 0x1 ;  /* 0x000000040000795c */ /* 0x000fe20000300000 */
.L_x_79:
[----:B------:R-:W2:Y:S01]  /*10360*/  LDL.LU R2, [R1+0x10] ;  /* 0x0000100001027983 */ /* 0x000ea20000300800 */
[----:B0-----:R-:W-:Y:S01]  /*10370*/  SHF.L.U32 R3, R20, 0x1f, RZ ;  /* 0x0000001f14037819 */ /* 0x001fe200000006ff */
[----:B------:R-:W-:-:S03]  /*10380*/  IMAD R0, R19, 0x7000, RZ ;  /* 0x0000700013007824 */ /* 0x000fc600078e02ff */
[----:B------:R-:W0:Y:S02]  /*10390*/  SYNCS.PHASECHK.TRANS64.TRYWAIT P0, [R16+URZ+0x2e860], R3 ;  /* 0x02e86003100075a7 */ /* 0x000e24000800017f */
[----:B--2---:R-:W-:Y:S01]  /*103a0*/  LOP3.LUT R2, R0, R2, RZ, 0xfc, !PT ;  /* 0x0000000200027212 */ /* 0x004fe200078efcff */
[----:B0-----:R-:W-:Y:S06]  /*103b0*/  @!P0 BRA `(.L_x_80) ;  /* 0x0000001800a48947 */ /* 0x001fec0003800000 */
.L_x_124:
[----:B------:R-:W2:Y:S04]  /*103c0*/  LDL.LU R4, [R1+0x14] ;  /* 0x0000140001047983 */ /* 0x000ea80000300800 */
[----:B------:R-:W3:Y:S01]  /*103d0*/  LDL.LU R12, [R1+0x18] ;  /* 0x00001800010c7983 */ /* 0x000ee20000300800 */
[----:B0-----:R-:W-:Y:S01]  /*103e0*/  VIADD R3, R2, UR38 ;  /* 0x0000002602037c36 */ /* 0x001fe20008000000 */
[----:B------:R-:W-:Y:S05]  /*103f0*/  WARPSYNC.ALL ;  /* 0x0000000000007948 */ /* 0x000fea0003800000 */
[----:B------:R-:W0:Y:S02]  /*10400*/  LDSM.16.MT88.4 R8, [R2+UR38+0xe400] ;  /* 0x00e400260208783b */ /* 0x000e240008004200 */
[----:B0-----:R-:W-:-:S02]  /*10410*/  PRMT R13, R8, 0x7531, R9 ;  /* 0x00007531080d7816 */ /* 0x001fc40000000009 */
[C-C-:B------:R-:W-:Y:S02]  /*10420*/  PRMT R14, R10.reuse, 0x6420, R11.reuse ;  /* 0x000064200a0e7816 */ /* 0x140fe4000000000b */
[----:B------:R-:W-:Y:S01]  /*10430*/  PRMT R15, R10, 0x7531, R11 ;  /* 0x000075310a0f7816 */ /* 0x000fe2000000000b */
[----:B--2---:R-:W-:Y:S01]  /*10440*/  IMAD.IADD R3, R4, 0x1, R3 ;  /* 0x0000000104037824 */ /* 0x004fe200078e0203 */
[----:B---3--:R-:W-:-:S04]  /*10450*/  IADD3 R0, R0, UR38, R12 ;  /* 0x0000002600007c10 */ /* 0x008fc8000fffe00c */
[----:B------:R-:W0:Y:S01]  /*10460*/  LDSM.16.MT88.4 R4, [R3+0xe400] ;  /* 0x00e400000304783b */ /* 0x000e220000004200 */
[----:B------:R-:W-:-:S05]  /*10470*/  PRMT R12, R8, 0x6420, R9 ;  /* 0x00006420080c7816 */ /* 0x000fca0000000009 */
[----:B------:R-:W-:Y:S01]  /*10480*/  STSM.16.M88.4 [R0+0x400], R12 ;  /* 0x0004000c00007844 */ /* 0x000fe20000000200 */
[C-C-:B0-----:R-:W-:Y:S02]  /*10490*/  PRMT R8, R4.reuse, 0x6420, R5.reuse ;  /* 0x0000642004087816 */ /* 0x141fe40000000005 */
[----:B------:R-:W-:Y:S02]  /*104a0*/  PRMT R9, R4, 0x7531, R5 ;  /* 0x0000753104097816 */ /* 0x000fe40000000005 */
[C-C-:B------:R-:W-:Y:S02]  /*104b0*/  PRMT R10, R6.reuse, 0x6420, R7.reuse ;  /* 0x00006420060a7816 */ /* 0x140fe40000000007 */
[----:B------:R-:W-:-:S05]  /*104c0*/  PRMT R11, R6, 0x7531, R7 ;  /* 0x00007531060b7816 */ /* 0x000fca0000000007 */
[----:B------:R-:W-:Y:S04]  /*104d0*/  STSM.16.M88.4 [R0+0xc00], R8 ;  /* 0x000c000800007844 */ /* 0x000fe80000000200 */
[----:B------:R-:W0:Y:S04]  /*104e0*/  LDSM.16.MT88.4 R8, [R2+UR38+0xf400] ;  /* 0x00f400260208783b */ /* 0x000e280008004200 */
[----:B------:R-:W1:Y:S01]  /*104f0*/  LDSM.16.MT88.4 R4, [R3+0xf400] ;  /* 0x00f400000304783b */ /* 0x000e620000004200 */
[C-C-:B0-----:R-:W-:Y:S02]  /*10500*/  PRMT R12, R8.reuse, 0x6420, R9.reuse ;  /* 0x00006420080c7816 */ /* 0x141fe40000000009 */
[----:B------:R-:W-:-:S02]  /*10510*/  PRMT R13, R8, 0x7531, R9 ;  /* 0x00007531080d7816 */ /* 0x000fc40000000009 */
[C-C-:B------:R-:W-:Y:S02]  /*10520*/  PRMT R14, R10.reuse, 0x6420, R11.reuse ;  /* 0x000064200a0e7816 */ /* 0x140fe4000000000b */
[----:B------:R-:W-:-:S05]  /*10530*/  PRMT R15, R10, 0x7531, R11 ;  /* 0x000075310a0f7816 */ /* 0x000fca000000000b */
[----:B------:R1:W-:Y:S02]  /*10540*/  STSM.16.M88.4 [R0+0x1400], R12 ;  /* 0x0014000c00007844 */ /* 0x0003e40000000200 */
[C-C-:B-1----:R-:W-:Y:S02]  /*10550*/  PRMT R12, R4.reuse, 0x6420, R5.reuse ;  /* 0x00006420040c7816 */ /* 0x142fe40000000005 */
        /* <DEDUP_REMOVED lines=9> */
[----:B------:R-:W-:Y:S02]  /*105f0*/  PRMT R15, R10, 0x7531, R11 ;  /* 0x000075310a0f7816 */ /* 0x000fe4000000000b */
[C-C-:B-1----:R-:W-:Y:S02]  /*10600*/  PRMT R8, R4.reuse, 0x6420, R5.reuse ;  /* 0x0000642004087816 */ /* 0x142fe40000000005 */
[----:B------:R-:W-:Y:S01]  /*10610*/  PRMT R9, R4, 0x7531, R5 ;  /* 0x0000753104097816 */ /* 0x000fe20000000005 */
[----:B------:R-:W-:Y:S01]  /*10620*/  STSM.16.M88.4 [R0+0x2400], R12 ;  /* 0x0024000c00007844 */ /* 0x000fe20000000200 */
        /* <DEDUP_REMOVED lines=47> */
[----:B------:R0:W-:Y:S01]  /*10920*/  STSM.16.M88.4 [R0+0x6400], R12 ;  /* 0x0064000c00007844 */ /* 0x0001e20000000200 */
[C-C-:B------:R-:W-:Y:S02]  /*10930*/  PRMT R10, R6.reuse, 0x6420, R7.reuse ;  /* 0x00006420060a7816 */ /* 0x140fe40000000007 */
[----:B------:R-:W-:-:S05]  /*10940*/  PRMT R11, R6, 0x7531, R7 ;  /* 0x00007531060b7816 */ /* 0x000fca0000000007 */
[----:B------:R0:W-:Y:S01]  /*10950*/  STSM.16.M88.4 [R0+0x6c00], R8 ;  /* 0x006c000800007844 */ /* 0x0001e20000000200 */
[----:B------:R-:W-:Y:S01]  /*10960*/  @!PT LDS RZ, [RZ] ;  /* 0x00000000fffff984 */ /* 0x000fe20000000800 */
[----:B------:R-:W-:Y:S01]  /*10970*/  @!PT LDS RZ, [RZ] ;  /* 0x00000000fffff984 */ /* 0x000fe20000000800 */
[----:B------:R-:W-:Y:S01]  /*10980*/  @!PT LDS RZ, [RZ] ;  /* 0x00000000fffff984 */ /* 0x000fe20000000800 */
[----:B------:R-:W-:Y:S01]  /*10990*/  @!PT LDS RZ, [RZ] ;  /* 0x00000000fffff984 */ /* 0x000fe20000000800 */
[----:B------:R1:W-:Y:S06]  /*109a0*/  MEMBAR.ALL.CTA ;  /* 0x0000000000007992 */ /* 0x0003ec0000008000 */
[----:B-1----:R-:W1:Y:S01]  /*109b0*/  FENCE.VIEW.ASYNC.S ;  /* 0x00000000000073c6 */ /* 0x002e620000000000 */
[----:B------:R-:W-:Y:S05]  /*109c0*/  @!P1 BRA `(.L_x_81) ;  /* 0x0000000000049947 */ /* 0x000fea0003800000 */
[----:B------:R-:W-:Y:S01]  /*109d0*/  BPT.TRAP 0x1 ;  /* 0x000000040000795c */ /* 0x000fe20000300000 */
.L_x_81:
[----:B0-----:R-:W0:Y:S01]  /*109e0*/  S2R R0, SR_TID.X ;  /* 0x0000000000007919 */ /* 0x001e220000002100 */
[----:B-1----:R-:W-:Y:S01]  /*109f0*/  SYNCS.ARRIVE.TRANS64.A1T0 RZ, [R16+URZ+0x2e850], RZ ;  /* 0x02e850ff10ff79a7 */ /* 0x002fe2000810003f */
[----:B------:R-:W-:Y:S02]  /*10a00*/  MOV R2, RZ ;  /* 0x000000ff00027202 */ /* 0x000fe40000000f00 */
[----:B0-----:R-:W-:Y:S01]  /*10a10*/  LOP3.LUT R0, R0, 0x7f, RZ, 0xc0, !PT ;  /* 0x0000007f00007812 */ /* 0x001fe200078ec0ff */
[----:B------:R-:W-:Y:S03]  /*10a20*/  BAR.SYNC.DEFER_BLOCKING 0x2, 0x80 ;  /* 0x0082000000007b1d */ /* 0x000fe60000010000 */
[----:B------:R-:W-:-:S13]  /*10a30*/  ISETP.NE.AND P0, PT, R0, RZ, PT ;  /* 0x000000ff0000720c */ /* 0x000fda0003f05270 */
[----:B------:R-:W-:-:S05]  /*10a40*/  @!P0 VIADD R0, R16, 0x2e880 ;  /* 0x0002e88010008836 */ /* 0x000fca0000000000 */
[----:B------:R-:W-:-:S04]  /*10a50*/  @!P0 PRMT R0, RZ, 0x654, R0 ;  /* 0x00000654ff008816 */ /* 0x000fc80000000000 */
[----:B------:R0:W-:Y:S02]  /*10a60*/  @!P0 SYNCS.ARRIVE.TRANS64.RED.A1T0 RZ, [R0+URZ], RZ ;  /* 0x000000ff00ff89a7 */ /* 0x0001e4000810043f */
[----:B0-----:R-:W-:-:S05]  /*10a70*/  VIADD R0, R19, 0x1 ;  /* 0x0000000113007836 */ /* 0x001fca0000000000 */
[----:B------:R-:W-:-:S04]  /*10a80*/  ISETP.NE.AND P0, PT, R0, 0x2, PT ;  /* 0x000000020000780c */ /* 0x000fc80003f05270 */
[----:B------:R-:W-:Y:S02]  /*10a90*/  SEL R3, RZ, 0x1, P0 ;  /* 0x00000001ff037807 */ /* 0x000fe40000000000 */
[----:B------:R-:W-:Y:S02]  /*10aa0*/  SEL R0, R0, RZ, P0 ;  /* 0x000000ff00007207 */ /* 0x000fe40000000000 */
[----:B------:R-:W-:-:S07]  /*10ab0*/  LOP3.LUT R20, R20, R3, RZ, 0x3c, !PT ;  /* 0x0000000314147212 */ /* 0x000fce00078e3cff */
.L_x_40:
[----:B------:R-:W0:Y:S01]  /*10ac0*/  S2R R4, SR_CgaCtaId ;  /* 0x0000000000047919 */ /* 0x000e220000008800 */
[----:B------:R-:W-:Y:S02]  /*10ad0*/  MOV R3, 0x400 ;  /* 0x0000040000037802 */ /* 0x000fe40000000f00 */
[----:B------:R-:W-:Y:S02]  /*10ae0*/  SHF.L.U32 R2, R2, 0x1f, RZ ;  /* 0x0000001f02027819 */ /* 0x000fe400000006ff */
[----:B0-----:R-:W-:-:S04]  /*10af0*/  LEA R9, R4, R3, 0x18 ;  /* 0x0000000304097211 */ /* 0x001fc800078ec0ff */
[----:B------:R-:W0:Y:S02]  /*10b00*/  SYNCS.PHASECHK.TRANS64.TRYWAIT P0, [R9+URZ+0x2e820], R2 ;  /* 0x02e82002090075a7 */ /* 0x000e24000800017f */
[----:B0-----:R-:W-:Y:S05]  /*10b10*/  @!P0 BRA `(.L_x_82) ;  /* 0x0000001000e08947 */ /* 0x001fea0003800000 */
.L_x_125:
[----:B------:R-:W1:Y:S02]  /*10b20*/  S2R R3, SR_TID.X ;  /* 0x0000000000037919 */ /* 0x000e640000002100 */
[----:B-1----:R-:W-:-:S04]  /*10b30*/  SHF.R.U32.HI R3, RZ, 0x5, R3 ;  /* 0x00000005ff037819 */ /* 0x002fc80000011603 */
[----:B------:R-:W-:-:S05]  /*10b40*/  LOP3.LUT R3, R3, 0x3, RZ, 0xc0, !PT ;  /* 0x0000000303037812 */ /* 0x000fca00078ec0ff */
[----:B0-----:R-:W0:Y:S02]  /*10b50*/  SHFL.IDX PT, R2, R3, RZ, 0x1f ;  /* 0x00001fff03027589 */ /* 0x001e2400000e0000 */
[----:B0-----:R-:W-:-:S13]  /*10b60*/  ISETP.NE.AND P0, PT, R2, RZ, PT ;  /* 0x000000ff0200720c */ /* 0x001fda0003f05270 */
[----:B------:R-:W-:Y:S05]  /*10b70*/  @P0 BRA `(.L_x_10) ;  /* 0x00000000009c0947 */ /* 0x000fea0003800000 */
[----:B------:R-:W-:-:S13]  /*10b80*/  ELECT P0, URZ, PT ;  /* 0x00000000003f782f */ /* 0x000fda0003800000 */
[----:B------:R-:W-:Y:S05]  /*10b90*/  @!P0 BRA `(.L_x_10) ;  /* 0x0000000000948947 */ /* 0x000fea0003800000 */
[----:B------:R-:W2:Y:S02]  /*10ba0*/  LDL.LU R3, [R1+0x1c] ;  /* 0x00001c0001037983 */ /* 0x000ea40000300800 */
[----:B--2---:R-:W-:-:S04]  /*10bb0*/  LOP3.LUT R2, R3, 0x2, RZ, 0xfc, !PT ;  /* 0x0000000203027812 */ /* 0x004fc800078efcff */
[----:B------:R-:W-:-:S13]  /*10bc0*/  ISETP.NE.AND P0, PT, R2, 0x3, PT ;  /* 0x000000030200780c */ /* 0x000fda0003f05270 */
[----:B------:R-:W-:Y:S05]  /*10bd0*/  @!P0 BRA `(.L_x_83) ;  /* 0x0000000000048947 */ /* 0x000fea0003800000 */
[----:B------:R-:W-:Y:S01]  /*10be0*/  BPT.TRAP 0x1 ;  /* 0x000000040000795c */ /* 0x000fe20000300000 */
.L_x_83:
[----:B------:R-:W-:Y:S01]  /*10bf0*/  VIADD R7, R9, 0x2e840 ;  /* 0x0002e84009077836 */ /* 0x000fe20000000000 */
[----:B------:R-:W-:Y:S01]  /*10c00*/  SHF.L.U32 R4, R20, 0x1f, RZ ;  /* 0x0000001f14047819 */ /* 0x000fe200000006ff */
[C---:B------:R-:W-:Y:S02]  /*10c10*/  VIADD R2, R0.reuse, 0x1 ;  /* 0x0000000100027836 */ /* 0x040fe40000000000 */
[----:B------:R-:W-:-:S03]  /*10c20*/  IMAD R5, R0, 0x8, R7 ;  /* 0x0000000800057824 */ /* 0x000fc600078e0207 */
[----:B------:R-:W-:Y:S01]  /*10c30*/  ISETP.NE.AND P2, PT, R2, 0x2, PT ;  /* 0x000000020200780c */ /* 0x000fe20003f45270 */
[----:B------:R-:W0:Y:S03]  /*10c40*/  SYNCS.PHASECHK.TRANS64.TRYWAIT P1, [R5+URZ], R4 ;  /* 0x00000004050075a7 */ /* 0x000e26000802017f */
[----:B------:R-:W-:-:S04]  /*10c50*/  SEL R3, RZ, 0x1, P2 ;  /* 0x00000001ff037807 */ /* 0x000fc80001000000 */
[----:B------:R-:W-:Y:S02]  /*10c60*/  LOP3.LUT R20, R20, R3, RZ, 0x3c, !PT ;  /* 0x0000000314147212 */ /* 0x000fe400078e3cff */
[----:B------:R-:W-:Y:S02]  /*10c70*/  SEL R3, R2, RZ, P2 ;  /* 0x000000ff02037207 */ /* 0x000fe40001000000 */
[----:B------:R-:W-:-:S03]  /*10c80*/  SHF.L.U32 R2, R20, 0x1f, RZ ;  /* 0x0000001f14027819 */ /* 0x000fc600000006ff */
[----:B------:R-:W-:Y:S01]  /*10c90*/  IMAD R7, R3, 0x8, R7 ;  /* 0x0000000803077824 */ /* 0x000fe200078e0207 */
[----:B0-----:R-:W-:Y:S06]  /*10ca0*/  @!P1 BRA `(.L_x_84) ;  /* 0x0000001000909947 */ /* 0x001fec0003800000 */
.L_x_126:
[----:B------:R-:W1:Y:S02]  /*10cb0*/  SYNCS.PHASECHK.TRANS64.TRYWAIT P1, [R7+URZ], R2 ;  /* 0x00000002070075a7 */ /* 0x000e64000802017f */
[----:B-1----:R-:W-:Y:S05]  /*10cc0*/  @!P1 BRA `(.L_x_85) ;  /* 0x00000010009c9947 */ /* 0x002fea0003800000 */
.L_x_127:
[----:B------:R-:W-:Y:S05]  /*10cd0*/  @!P0 BRA `(.L_x_86) ;  /* 0x0000000000048947 */ /* 0x000fea0003800000 */
[----:B------:R-:W-:Y:S01]  /*10ce0*/  BPT.TRAP 0x1 ;  /* 0x000000040000795c */ /* 0x000fe20000300000 */
.L_x_86:
[----:B0-----:R-:W-:-:S04]  /*10cf0*/  IMAD R5, R0, 0x8, R9 ;  /* 0x0000000800057824 */ /* 0x001fc800078e0209 */
[----:B------:R-:W0:Y:S02]  /*10d00*/  SYNCS.PHASECHK.TRANS64.TRYWAIT P1, [R5+URZ+0x2e860], R4 ;  /* 0x02e86004050075a7 */ /* 0x000e24000802017f */
[----:B0-----:R-:W-:Y:S05]  /*10d10*/  @!P1 BRA `(.L_x_87) ;  /* 0x00000010009c9947 */ /* 0x001fea0003800000 */
.L_x_128:
[----:B------:R-:W-:Y:S05]  /*10d20*/  @!P0 BRA `(.L_x_88) ;  /* 0x0000000000048947 */ /* 0x000fea0003800000 */
[----:B------:R-:W-:Y:S01]  /*10d30*/  BPT.TRAP 0x1 ;  /* 0x000000040000795c */ /* 0x000fe20000300000 */
.L_x_88:
[----:B------:R-:W-:-:S04]  /*10d40*/  IMAD R3, R3, 0x8, R9 ;  /* 0x0000000803037824 */ /* 0x000fc800078e0209 */
[----:B------:R-:W2:Y:S02]  /*10d50*/  SYNCS.PHASECHK.TRANS64.TRYWAIT P1, [R3+URZ+0x2e860], R2 ;  /* 0x02e86002030075a7 */ /* 0x000ea4000802017f */
[----:B--2---:R-:W-:Y:S05]  /*10d60*/  @!P1 BRA `(.L_x_89) ;  /* 0x00000010009c9947 */ /* 0x004fea0003800000 */
.L_x_129:
[----:B------:R-:W-:Y:S05]  /*10d70*/  @!P0 BRA `(.L_x_90) ;  /* 0x0000000000048947 */ /* 0x000fea0003800000 */
[----:B------:R-:W-:Y:S01]  /*10d80*/  BPT.TRAP 0x1 ;  /* 0x000000040000795c */ /* 0x000fe20000300000 */
.L_x_90:
[----:B------:R-:W3:Y:S02]  /*10d90*/  SYNCS.PHASECHK.TRANS64.TRYWAIT P0, [R5+URZ+0x2e880], R4 ;  /* 0x02e88004050075a7 */ /* 0x000ee4000800017f */
[----:B---3--:R-:W-:Y:S05]  /*10da0*/  @!P0 BRA `(.L_x_91) ;  /* 0x0000001000a08947 */ /* 0x008fea0003800000 */
.L_x_92:
[----:B----4-:R4:W0:Y:S02]  /*10db0*/  SYNCS.PHASECHK.TRANS64.TRYWAIT P0, [R3+URZ+0x2e880], R2 ;  /* 0x02e88002030075a7 */ /* 0x010824000800017f */
[----:B0-----:R-:W-:Y:S05]  /*10dc0*/  @!P0 NANOSLEEP.SYNCS 0x989680 ;  /* 0x009896800000895d */ /* 0x001fea0003900000 */
[----:B------:R-:W0:Y:S02]  /*10dd0*/  @!P0 SYNCS.PHASECHK.TRANS64 P0, [R3+URZ+0x2e880], R2 ;  /* 0x02e88002030085a7 */ /* 0x000e24000800007f */
[----:B0-----:R-:W-:Y:S05]  /*10de0*/  @!P0 BRA `(.L_x_92) ;  /* 0xfffffffc00f08947 */ /* 0x001fea000383ffff */
.L_x_10:
[----:B------:R-:W-:Y:S05]  /*10df0*/  BSYNC B6 ;  /* 0x0000000000067941 */ /* 0x000fea0003800000 */
.L_x_7:
[----:B------:R-:W-:Y:S05]  /*10e00*/  EXIT ;  /* 0x000000000000794d */ /* 0x000fea0003800000 */
.L_x_14:
[----:B0-----:R-:W-:-:S04]  /*10e10*/  IMAD.U32 R3, RZ, RZ, UR39 ;  /* 0x00000027ff037e24 */ /* 0x001fc8000f8e00ff */
[----:B------:R0:W1:Y:S03]  /*10e20*/  SYNCS.PHASECHK.TRANS64.TRYWAIT P1, [R3+URZ+0x2e800], R6 ;  /* 0x02e80006030075a7 */ /* 0x000066000802017f */
[----:B-1----:R-:W-:Y:S05]  /*10e30*/  @!P1 NANOSLEEP.SYNCS 0x989680 ;  /* 0x009896800000995d */ /* 0x002fea0003900000 */
[----:B------:R-:W1:Y:S02]  /*10e40*/  @!P1 SYNCS.PHASECHK.TRANS64 P1, [R3+URZ+0x2e800], R6 ;  /* 0x02e80006030095a7 */ /* 0x000e64000802007f */
[----:B-1----:R-:W-:Y:S05]  /*10e50*/  @!P1 BRA `(.L_x_14) ;  /* 0xfffffffc00ec9947 */ /* 0x002fea000383ffff */
[----:B------:R-:W-:Y:S05]  /*10e60*/  BRA `(.L_x_93) ;  /* 0xffffff0400c47947 */ /* 0x000fea000383ffff */
.L_x_18:
[----:B0-----:R-:W-:-:S04]  /*10e70*/  IMAD.U32 R3, RZ, RZ, UR39 ;  /* 0x00000027ff037e24 */ /* 0x001fc8000f8e00ff */
[----:B------:R0:W2:Y:S03]  /*10e80*/  SYNCS.PHASECHK.TRANS64.TRYWAIT P2, [R3+URZ+0x2e830], R6 ;  /* 0x02e83006030075a7 */ /* 0x0000a6000804017f */
[----:B--2---:R-:W-:Y:S05]  /*10e90*/  @!P2 NANOSLEEP.SYNCS 0x989680 ;  /* 0x009896800000a95d */ /* 0x004fea0003900000 */
[----:B------:R-:W2:Y:S02]  /*10ea0*/  @!P2 SYNCS.PHASECHK.TRANS64 P2, [R3+URZ+0x2e830], R6 ;  /* 0x02e830060300a5a7 */ /* 0x000ea4000804007f */
[----:B--2---:R-:W-:Y:S05]  /*10eb0*/  @!P2 BRA `(.L_x_18) ;  /* 0xfffffffc00eca947 */ /* 0x004fea000383ffff */
[----:B------:R-:W-:Y:S05]  /*10ec0*/  BRA `(.L_x_17) ;  /* 0xffffff0400dc7947 */ /* 0x000fea000383ffff */
.L_x_23:
[----:B-1----:R-:W-:-:S04]  /*10ed0*/  IMAD.U32 R12, RZ, RZ, UR7 ;  /* 0x00000007ff0c7e24 */ /* 0x002fc8000f8e00ff */
[----:B------:R1:W2:Y:S03]  /*10ee0*/  SYNCS.PHASECHK.TRANS64.TRYWAIT P2, [R12+URZ+0x2e830], R11 ;  /* 0x02e8300b0c0075a7 */ /* 0x0002a6000804017f */
[----:B--2---:R-:W-:Y:S05]  /*10ef0*/  @!P2 NANOSLEEP.SYNCS 0x989680 ;  /* 0x009896800000a95d */ /* 0x004fea0003900000 */
[----:B------:R-:W2:Y:S02]  /*10f00*/  @!P2 SYNCS.PHASECHK.TRANS64 P2, [R12+URZ+0x2e830], R11 ;  /* 0x02e8300b0c00a5a7 */ /* 0x000ea4000804007f */
[----:B--2---:R-:W-:Y:S05]  /*10f10*/  @!P2 BRA `(.L_x_23) ;  /* 0xfffffffc00eca947 */ /* 0x004fea000383ffff */
[----:B------:R-:W-:Y:S05]  /*10f20*/  BRA `(.L_x_20) ;  /* 0xffffff5400007947 */ /* 0x000fea000383ffff */
.L_x_27:
[----:B-1----:R-:W-:-:S04]  /*10f30*/  IMAD.U32 R11, RZ, RZ, UR10 ;  /* 0x0000000aff0b7e24 */ /* 0x002fc8000f8e00ff */
[----:B------:R1:W2:Y:S03]  /*10f40*/  SYNCS.PHASECHK.TRANS64.TRYWAIT P2, [R11+URZ+0x2e850], R10 ;  /* 0x02e8500a0b0075a7 */ /* 0x0002a6000804017f */
[----:B--2---:R-:W-:Y:S05]  /*10f50*/  @!P2 NANOSLEEP.SYNCS 0x989680 ;  /* 0x009896800000a95d */ /* 0x004fea0003900000 */
[----:B------:R-:W2:Y:S02]  /*10f60*/  @!P2 SYNCS.PHASECHK.TRANS64 P2, [R11+URZ+0x2e850], R10 ;  /* 0x02e8500a0b00a5a7 */ /* 0x000ea4000804007f */
[----:B--2---:R-:W-:Y:S05]  /*10f70*/  @!P2 BRA `(.L_x_27) ;  /* 0xfffffffc00eca947 */ /* 0x004fea000383ffff */
[----:B------:R-:W-:Y:S05]  /*10f80*/  BRA `(.L_x_24) ;  /* 0xffffff5c00f47947 */ /* 0x000fea000383ffff */
.L_x_33:
[----:B-1----:R-:W-:-:S04]  /*10f90*/  IMAD.U32 R0, RZ, RZ, UR7 ;  /* 0x00000007ff007e24 */ /* 0x002fc8000f8e00ff */
[----:B------:R1:W2:Y:S03]  /*10fa0*/  SYNCS.PHASECHK.TRANS64.TRYWAIT P1, [R0+URZ+0x2e850], R5 ;  /* 0x02e85005000075a7 */ /* 0x0002a6000802017f */
[----:B--2---:R-:W-:Y:S05]  /*10fb0*/  @!P1 NANOSLEEP.SYNCS 0x989680 ;  /* 0x009896800000995d */ /* 0x004fea0003900000 */
[----:B------:R-:W2:Y:S02]  /*10fc0*/  @!P1 SYNCS.PHASECHK.TRANS64 P1, [R0+URZ+0x2e850], R5 ;  /* 0x02e85005000095a7 */ /* 0x000ea4000802007f */
[----:B--2---:R-:W-:Y:S05]  /*10fd0*/  @!P1 BRA `(.L_x_33) ;  /* 0xfffffffc00ec9947 */ /* 0x004fea000383ffff */
[----:B------:R-:W-:Y:S05]  /*10fe0*/  BRA `(.L_x_32) ;  /* 0xffffff9400a07947 */ /* 0x000fea000383ffff */
.L_x_46:
[----:B------:R-:W-:Y:S01]  /*10ff0*/  IMAD.MOV.U32 R13, RZ, RZ, R7 ;  /* 0x000000ffff0d7224 */ /* 0x000fe200078e0007 */
[----:B------:R-:W-:Y:S01]  /*11000*/  MOV R12, RZ ;  /* 0x000000ff000c7202 */ /* 0x000fe20000000f00 */
[----:B------:R-:W-:Y:S02]  /*11010*/  IMAD.MOV.U32 R11, RZ, RZ, 0x1f ;  /* 0x0000001fff0b7424 */ /* 0x000fe400078e00ff */
[----:B------:R-:W-:-:S07]  /*11020*/  IMAD.MOV.U32 R15, RZ, RZ, -0x1 ;  /* 0xffffffffff0f7424 */ /* 0x000fce00078e00ff */
[----:B0-----:R-:W-:Y:S05]  /*11030*/  WARPSYNC.COLLECTIVE R15, `(.L_x_94) ;  /* 0x000000000f087348 */ /* 0x001fea0003c00000 */
[----:B------:R1:W2:Y:S02]  /*11040*/  SHFL.IDX P6, R14, R13, R12, R11 ;  /* 0x0000000c0d0e7389 */ /* 0x0002a400000c000b */
[----:B012---:R-:W-:Y:S01]  /*11050*/  ENDCOLLECTIVE ;  /* 0x000000000000791b */ /* 0x007fe20003800000 */
.L_x_94:
[----:B------:R-:W-:Y:S05]  /*11060*/  BRA `(.L_x_95) ;  /* 0xffffffd000a47947 */ /* 0x000fea000383ffff */
.L_x_48:
[----:B------:R-:W-:Y:S01]  /*11070*/  BSSY B0, `(.L_x_96) ;  /* 0x0000006000007945 */ /* 0x000fe20003800000 */
[----:B------:R-:W-:-:S07]  /*11080*/  IMAD.MOV.U32 R15, RZ, RZ, -0x1 ;  /* 0xffffffffff0f7424 */ /* 0x000fce00078e00ff */
[----:B-1----:R-:W-:Y:S05]  /*11090*/  WARPSYNC.COLLECTIVE R15, `(.L_x_97) ;  /* 0x000000000f0c7348 */ /* 0x002fea0003c00000 */
[----:B------:R-:W-:Y:S02]  /*110a0*/  ELECT P6, UR62, PT ;  /* 0x00000000003e782f */ /* 0x000fe400038c0000 */
[----:B------:R-:W-:Y:S01]  /*110b0*/  MOV R14, UR62 ;  /* 0x0000003e000e7c02 */ /* 0x000fe20008000f00 */
[----:B-1----:R-:W-:Y:S10]  /*110c0*/  ENDCOLLECTIVE ;  /* 0x000000000000791b */ /* 0x002ff40003800000 */
.L_x_97:
[----:B------:R-:W-:Y:S05]  /*110d0*/  BSYNC B0 ;  /* 0x0000000000007941 */ /* 0x000fea0003800000 */
.L_x_96:
[----:B------:R-:W-:Y:S05]  /*110e0*/  BRA `(.L_x_98) ;  /* 0xffffffd000b07947 */ /* 0x000fea000383ffff */
.L_x_50:
[----:B0-----:R-:W-:-:S04]  /*110f0*/  IMAD.U32 R3, RZ, RZ, UR38 ;  /* 0x00000026ff037e24 */ /* 0x001fc8000f8e00ff */
[----:B------:R0:W2:Y:S03]  /*11100*/  SYNCS.PHASECHK.TRANS64.TRYWAIT P0, [R3+URZ+0x2e880], R2 ;  /* 0x02e88002030075a7 */ /* 0x0000a6000800017f */
[----:B--2---:R-:W-:Y:S05]  /*11110*/  @!P0 NANOSLEEP.SYNCS 0x989680 ;  /* 0x009896800000895d */ /* 0x004fea0003900000 */
[----:B------:R-:W2:Y:S02]  /*11120*/  @!P0 SYNCS.PHASECHK.TRANS64 P0, [R3+URZ+0x2e880], R2 ;  /* 0x02e88002030085a7 */ /* 0x000ea4000800007f */
[----:B--2---:R-:W-:Y:S05]  /*11130*/  @!P0 BRA `(.L_x_50) ;  /* 0xfffffffc00ec8947 */ /* 0x004fea000383ffff */
[----:B------:R-:W-:Y:S05]  /*11140*/  BRA `(.L_x_99) ;  /* 0xffffffd000fc7947 */ /* 0x000fea000383ffff */
.L_x_52:
[----:B0-----:R-:W-:-:S04]  /*11150*/  IMAD.U32 R3, RZ, RZ, UR38 ;  /* 0x00000026ff037e24 */ /* 0x001fc8000f8e00ff */
[----:B------:R0:W2:Y:S03]  /*11160*/  SYNCS.PHASECHK.TRANS64.TRYWAIT P0, [R3+URZ+0x2e840], R2 ;  /* 0x02e84002030075a7 */ /* 0x0000a6000800017f */
[----:B--2---:R-:W-:Y:S05]  /*11170*/  @!P0 NANOSLEEP.SYNCS 0x989680 ;  /* 0x009896800000895d */ /* 0x004fea0003900000 */
[----:B------:R-:W2:Y:S02]  /*11180*/  @!P0 SYNCS.PHASECHK.TRANS64 P0, [R3+URZ+0x2e840], R2 ;  /* 0x02e84002030085a7 */ /* 0x000ea4000800007f */
[----:B--2---:R-:W-:Y:S05]  /*11190*/  @!P0 BRA `(.L_x_52) ;  /* 0xfffffffc00ec8947 */ /* 0x004fea000383ffff */
[----:B------:R-:W-:Y:S05]  /*111a0*/  BRA `(.L_x_100) ;  /* 0xffffffd400387947 */ /* 0x000fea000383ffff */
.L_x_55:
[----:B------:R-:W-:Y:S02]  /*111b0*/  IMAD.MOV.U32 R13, RZ, RZ, R3 ;  /* 0x000000ffff0d7224 */ /* 0x000fe400078e0003 */
[----:B------:R-:W-:Y:S02]  /*111c0*/  IMAD.MOV.U32 R12, RZ, RZ, RZ ;  /* 0x000000ffff0c7224 */ /* 0x000fe400078e00ff */
[----:B------:R-:W-:Y:S02]  /*111d0*/  IMAD.MOV.U32 R11, RZ, RZ, 0x181f ;  /* 0x0000181fff0b7424 */ /* 0x000fe400078e00ff */
[----:B------:R-:W-:Y:S02]  /*111e0*/  IMAD.MOV.U32 R15, RZ, RZ, -0x1 ;  /* 0xffffffffff0f7424 */ /* 0x000fe400078e00ff */
[----:B------:R-:W-:-:S07]  /*111f0*/  IMAD R5, R10, 0x80, R5 ;  /* 0x000000800a057824 */ /* 0x000fce00078e0205 */
[----:B------:R-:W-:Y:S05]  /*11200*/  WARPSYNC.COLLECTIVE R15, `(.L_x_101) ;  /* 0x000000000f087348 */ /* 0x000fea0003c00000 */
[----:B------:R0:W1:Y:S02]  /*11210*/  SHFL.IDX P6, R14, R13, R12, R11 ;  /* 0x0000000c0d0e7389 */ /* 0x00006400000c000b */
[----:B01----:R-:W-:Y:S01]  /*11220*/  ENDCOLLECTIVE ;  /* 0x000000000000791b */ /* 0x003fe20003800000 */
.L_x_101:
[----:B------:R-:W-:Y:S02]  /*11230*/  VIADD R9, R5, 0x10 ;  /* 0x0000001005097836 */ /* 0x000fe40000000000 */
[----:B------:R-:W-:Y:S02]  /*11240*/  IMAD.MOV.U32 R13, RZ, RZ, R0 ;  /* 0x000000ffff0d7224 */ /* 0x000fe400078e0000 */
[----:B------:R-:W-:-:S07]  /*11250*/  IMAD.MOV.U32 R6, RZ, RZ, R14 ;  /* 0x000000ffff067224 */ /* 0x000fce00078e000e */
[----:B------:R-:W-:Y:S05]  /*11260*/  WARPSYNC.COLLECTIVE R15, `(.L_x_102) ;  /* 0x000000000f087348 */ /* 0x000fea0003c00000 */
[----:B------:R0:W1:Y:S02]  /*11270*/  SHFL.IDX P6, R14, R13, R12, R11 ;  /* 0x0000000c0d0e7389 */ /* 0x00006400000c000b */
[----:B01----:R-:W-:Y:S01]  /*11280*/  ENDCOLLECTIVE ;  /* 0x000000000000791b */ /* 0x003fe20003800000 */
.L_x_102:
[----:B------:R-:W-:Y:S02]  /*11290*/  ULDC UR4, c[0x0][0x288] ;  /* 0x0000a20000047ab9 */ /* 0x000fe40000000800 */
[----:B------:R-:W-:-:S05]  /*112a0*/  IMAD R2, R8, UR4, RZ ;  /* 0x0000000408027c24 */ /* 0x000fca000f8e02ff */
[----:B------:R-:W-:Y:S01]  /*112b0*/  ISETP.GE.AND P1, PT, R5, R2, PT ;  /* 0x000000020500720c */ /* 0x000fe20003f26270 */
[----:B------:R-:W-:Y:S02]  /*112c0*/  IMAD.MOV.U32 R13, RZ, RZ, R3 ;  /* 0x000000ffff0d7224 */ /* 0x000fe400078e0003 */
[----:B------:R-:W-:-:S10]  /*112d0*/  IMAD.MOV.U32 R12, RZ, RZ, 0x1 ;  /* 0x00000001ff0c7424 */ /* 0x000fd400078e00ff */
[----:B------:R-:W-:Y:S01]  /*112e0*/  @!P1 VIADD R8, R4, UR38 ;  /* 0x0000002604089c36 */ /* 0x000fe20008000000 */
[----:B------:R-:W-:-:S07]  /*112f0*/  MOV R7, R14 ;  /* 0x0000000e00077202 */ /* 0x000fce0000000f00 */
[----:B------:R-:W-:Y:S05]  /*11300*/  WARPSYNC.COLLECTIVE R15, `(.L_x_103) ;  /* 0x000000000f087348 */ /* 0x000fea0003c00000 */
[----:B------:R0:W1:Y:S02]  /*11310*/  SHFL.IDX P6, R14, R13, R12, R11 ;  /* 0x0000000c0d0e7389 */ /* 0x00006400000c000b */
[----:B01----:R-:W-:Y:S01]  /*11320*/  ENDCOLLECTIVE ;  /* 0x000000000000791b */ /* 0x003fe20003800000 */
.L_x_103:
[----:B------:R-:W-:-:S05]  /*11330*/  @!P1 IADD3 R7, P2, R18, R7, RZ ;  /* 0x0000000712079210 */ /* 0x000fca0007f5e0ff */
[----:B------:R-:W-:-:S05]  /*11340*/  @!P1 IMAD.X R6, RZ, RZ, R6, P2 ;  /* 0x000000ffff069224 */ /* 0x000fca00010e0606 */
[----:B------:R-:W-:Y:S01]  /*11350*/  @!P1 LOP3.LUT R7, R7, R6, RZ, 0x3c, !PT ;  /* 0x0000000607079212 */ /* 0x000fe200078e3cff */
[----:B------:R-:W-:-:S03]  /*11360*/  IMAD.MOV.U32 R13, RZ, RZ, R0 ;  /* 0x000000ffff0d7224 */ /* 0x000fc600078e0000 */
[----:B------:R-:W-:-:S04]  /*11370*/  @!P1 LOP3.LUT R6, R7, R6, RZ, 0x3c, !PT ;  /* 0x0000000607069212 */ /* 0x000fc800078e3cff */
[----:B------:R-:W-:-:S05]  /*11380*/  @!P1 LOP3.LUT R7, R7, R6, RZ, 0x3c, !PT ;  /* 0x0000000607079212 */ /* 0x000fca00078e3cff */
[----:B------:R-:W-:Y:S01]  /*11390*/  @!PT LDS RZ, [RZ] ;  /* 0x00000000fffff984 */ /* 0x000fe20000000800 */
[----:B------:R-:W-:Y:S01]  /*113a0*/  @!PT LDS RZ, [RZ] ;  /* 0x00000000fffff984 */ /* 0x000fe20000000800 */
[----:B------:R-:W-:Y:S01]  /*113b0*/  @!PT LDS RZ, [RZ] ;  /* 0x00000000fffff984 */ /* 0x000fe20000000800 */
[----:B------:R0:W-:Y:S01]  /*113c0*/  @!P1 LDGSTS.E.BYPASS.LTC128B.128 [R8+0x1c400], desc[UR44][R6.64], !P0 ;  /* 0x1c40000006089fae */ /* 0x0001e2000c101d6c */
[----:B------:R-:W-:Y:S01]  /*113d0*/  ISETP.GE.AND P1, PT, R9, R2, PT ;  /* 0x000000020900720c */ /* 0x000fe20003f26270 */
[----:B------:R-:W-:Y:S02]  /*113e0*/  VIADD R9, R5, 0x20 ;  /* 0x0000002005097836 */ /* 0x000fe40000000000 */
[----:B0-----:R-:W-:-:S10]  /*113f0*/  IMAD.MOV.U32 R6, RZ, RZ, R14 ;  /* 0x000000ffff067224 */ /* 0x001fd400078e000e */
[----:B------:R-:W-:Y:S05]  /*11400*/  WARPSYNC.COLLECTIVE R15, `(.L_x_104) ;  /* 0x000000000f087348 */ /* 0x000fea0003c00000 */
[----:B------:R0:W1:Y:S02]  /*11410*/  SHFL.IDX P6, R14, R13, R12, R11 ;  /* 0x0000000c0d0e7389 */ /* 0x00006400000c000b */
[----:B01----:R-:W-:Y:S01]  /*11420*/  ENDCOLLECTIVE ;  /* 0x000000000000791b */ /* 0x003fe20003800000 */
.L_x_104:
[----:B------:R-:W-:Y:S02]  /*11430*/  @!P1 VIADD R8, R4, UR38 ;  /* 0x0000002604089c36 */ /* 0x000fe40008000000 */
[----:B------:R-:W-:Y:S02]  /*11440*/  IMAD.MOV.U32 R13, RZ, RZ, R3 ;  /* 0x000000ffff0d7224 */ /* 0x000fe400078e0003 */
[----:B------:R-:W-:Y:S01]  /*11450*/  IMAD.MOV.U32 R12, RZ, RZ, 0x2 ;  /* 0x00000002ff0c7424 */ /* 0x000fe200078e00ff */
[----:B------:R-:W-:-:S13]  /*11460*/  @!P1 IADD3 R7, P2, R18, R14, RZ ;  /* 0x0000000e12079210 */ /* 0x000fda0007f5e0ff */
[----:B------:R-:W-:Y:S05]  /*11470*/  WARPSYNC.COLLECTIVE R15, `(.L_x_105) ;  /* 0x000000000f087348 */ /* 0x000fea0003c00000 */
[----:B------:R0:W1:Y:S02]  /*11480*/  SHFL.IDX P6, R14, R13, R12, R11 ;  /* 0x0000000c0d0e7389 */ /* 0x00006400000c000b */
[----:B01----:R-:W-:Y:S01]  /*11490*/  ENDCOLLECTIVE ;  /* 0x000000000000791b */ /* 0x003fe20003800000 */
.L_x_105:
[----:B------:R-:W-:-:S05]  /*114a0*/  @!P1 IMAD.X R6, RZ, RZ, R6, P2 ;  /* 0x000000ffff069224 */ /* 0x000fca00010e0606 */
[----:B------:R-:W-:-:S04]  /*114b0*/  @!P1 LOP3.LUT R7, R7, R6, RZ, 0x3c, !PT ;  /* 0x0000000607079212 */ /* 0x000fc800078e3cff */
[----:B------:R-:W-:Y:S01]  /*114c0*/  @!P1 LOP3.LUT R6, R7, R6, RZ, 0x3c, !PT ;  /* 0x0000000607069212 */ /* 0x000fe200078e3cff */
[----:B------:R-:W-:-:S03]  /*114d0*/  IMAD.MOV.U32 R13, RZ, RZ, R0 ;  /* 0x000000ffff0d7224 */ /* 0x000fc600078e0000 */
[----:B------:R-:W-:-:S05]  /*114e0*/  @!P1 LOP3.LUT R7, R7, R6, RZ, 0x3c, !PT ;  /* 0x0000000607079212 */ /* 0x000fca00078e3cff */
[----:B------:R-:W-:Y:S01]  /*114f0*/  @!PT LDS RZ, [RZ] ;  /* 0x00000000fffff984 */ /* 0x000fe20000000800 */
[----:B------:R-:W-:Y:S01]  /*11500*/  @!PT LDS RZ, [RZ] ;  /* 0x00000000fffff984 */ /* 0x000fe20000000800 */
[----:B------:R-:W-:Y:S01]  /*11510*/  @!PT LDS RZ, [RZ] ;  /* 0x00000000fffff984 */ /* 0x000fe20000000800 */
[----:B------:R0:W-:Y:S01]  /*11520*/  @!P1 LDGSTS.E.BYPASS.LTC128B.128 [R8+0x1cc00], desc[UR44][R6.64], !P0 ;  /* 0x1cc0000006089fae */ /* 0x0001e2000c101d6c */
[----:B------:R-:W-:Y:S01]  /*11530*/  ISETP.GE.AND P1, PT, R9, R2, PT ;  /* 0x000000020900720c */ /* 0x000fe20003f26270 */
[----:B------:R-:W-:Y:S01]  /*11540*/  VIADD R9, R5, 0x30 ;  /* 0x0000003005097836 */ /* 0x000fe20000000000 */
[----:B0-----:R-:W-:-:S11]  /*11550*/  MOV R6, R14 ;  /* 0x0000000e00067202 */ /* 0x001fd60000000f00 */
[----:B------:R-:W-:Y:S05]  /*11560*/  WARPSYNC.COLLECTIVE R15, `(.L_x_106) ;  /* 0x000000000f087348 */ /* 0x000fea0003c00000 */
[----:B------:R0:W1:Y:S02]  /*11570*/  SHFL.IDX P6, R14, R13, R12, R11 ;  /* 0x0000000c0d0e7389 */ /* 0x00006400000c000b */
[----:B01----:R-:W-:Y:S01]  /*11580*/  ENDCOLLECTIVE ;  /* 0x000000000000791b */ /* 0x003fe20003800000 */
.L_x_106:
[----:B------:R-:W-:Y:S02]  /*11590*/  @!P1 VIADD R8, R4, UR38 ;  /* 0x0000002604089c36 */ /* 0x000fe40008000000 */
[----:B------:R-:W-:Y:S02]  /*115a0*/  IMAD.MOV.U32 R13, RZ, RZ, R3 ;  /* 0x000000ffff0d7224 */ /* 0x000fe400078e0003 */
[----:B------:R-:W-:Y:S01]  /*115b0*/  IMAD.MOV.U32 R12, RZ, RZ, 0x3 ;  /* 0x00000003ff0c7424 */ /* 0x000fe200078e00ff */
[----:B------:R-:W-:-:S13]  /*115c0*/  @!P1 IADD3 R7, P2, R18, R14, RZ ;  /* 0x0000000e12079210 */ /* 0x000fda0007f5e0ff */
[----:B------:R-:W-:Y:S05]  /*115d0*/  WARPSYNC.COLLECTIVE R15, `(.L_x_107) ;  /* 0x000000000f087348 */ /* 0x000fea0003c00000 */
[----:B------:R0:W1:Y:S02]  /*115e0*/  SHFL.IDX P6, R14, R13, R12, R11 ;  /* 0x0000000c0d0e7389 */ /* 0x00006400000c000b */
[----:B01----:R-:W-:Y:S01]  /*115f0*/  ENDCOLLECTIVE ;  /* 0x000000000000791b */ /* 0x003fe20003800000 */
.L_x_107:
        /* <DEDUP_REMOVED lines=15> */
.L_x_108:
[----:B------:R-:W-:Y:S02]  /*116f0*/  @!P1 VIADD R8, R4, UR38 ;  /* 0x0000002604089c36 */ /* 0x000fe40008000000 */
[----:B------:R-:W-:Y:S01]  /*11700*/  IMAD.MOV.U32 R13, RZ, RZ, R3 ;  /* 0x000000ffff0d7224 */ /* 0x000fe200078e0003 */
[----:B------:R-:W-:Y:S02]  /*11710*/  MOV R12, 0x4 ;  /* 0x00000004000c7802 */ /* 0x000fe40000000f00 */
[----:B------:R-:W-:-:S13]  /*11720*/  @!P1 IADD3 R7, P2, R18, R14, RZ ;  /* 0x0000000e12079210 */ /* 0x000fda0007f5e0ff */
[----:B------:R-:W-:Y:S05]  /*11730*/  WARPSYNC.COLLECTIVE R15, `(.L_x_109) ;  /* 0x000000000f087348 */ /* 0x000fea0003c00000 */
[----:B------:R0:W1:Y:S02]  /*11740*/  SHFL.IDX P6, R14, R13, R12, R11 ;  /* 0x0000000c0d0e7389 */ /* 0x00006400000c000b */
[----:B01----:R-:W-:Y:S01]  /*11750*/  ENDCOLLECTIVE ;  /* 0x000000000000791b */ /* 0x003fe20003800000 */
.L_x_109:
        /* <DEDUP_REMOVED lines=15> */
.L_x_110:
[----:B------:R-:W-:Y:S02]  /*11850*/  @!P1 VIADD R8, R4, UR38 ;  /* 0x0000002604089c36 */ /* 0x000fe40008000000 */
[----:B------:R-:W-:Y:S02]  /*11860*/  IMAD.MOV.U32 R13, RZ, RZ, R3 ;  /* 0x000000ffff0d7224 */ /* 0x000fe400078e0003 */
[----:B------:R-:W-:Y:S01]  /*11870*/  IMAD.MOV.U32 R12, RZ, RZ, 0x5 ;  /* 0x00000005ff0c7424 */ /* 0x000fe200078e00ff */
[----:B------:R-:W-:-:S13]  /*11880*/  @!P1 IADD3 R7, P2, R18, R14, RZ ;  /* 0x0000000e12079210 */ /* 0x000fda0007f5e0ff */
[----:B------:R-:W-:Y:S05]  /*11890*/  WARPSYNC.COLLECTIVE R15, `(.L_x_111) ;  /* 0x000000000f087348 */ /* 0x000fea0003c00000 */
[----:B------:R0:W1:Y:S02]  /*118a0*/  SHFL.IDX P6, R14, R13, R12, R11 ;  /* 0x0000000c0d0e7389 */ /* 0x00006400000c000b */
[----:B01----:R-:W-:Y:S01]  /*118b0*/  ENDCOLLECTIVE ;  /* 0x000000000000791b */ /* 0x003fe20003800000 */
.L_x_111:
        /* <DEDUP_REMOVED lines=15> */
.L_x_112:
[----:B------:R-:W-:Y:S02]  /*119b0*/  @!P1 VIADD R8, R4, UR38 ;  /* 0x0000002604089c36 */ /* 0x000fe40008000000 */
[----:B------:R-:W-:Y:S01]  /*119c0*/  IMAD.MOV.U32 R13, RZ, RZ, R3 ;  /* 0x000000ffff0d7224 */ /* 0x000fe200078e0003 */
[----:B------:R-:W-:Y:S02]  /*119d0*/  MOV R12, 0x6 ;  /* 0x00000006000c7802 */ /* 0x000fe40000000f00 */
[----:B------:R-:W-:-:S13]  /*119e0*/  @!P1 IADD3 R7, P2, R18, R14, RZ ;  /* 0x0000000e12079210 */ /* 0x000fda0007f5e0ff */
[----:B------:R-:W-:Y:S05]  /*119f0*/  WARPSYNC.COLLECTIVE R15, `(.L_x_113) ;  /* 0x000000000f087348 */ /* 0x000fea0003c00000 */
[----:B------:R0:W1:Y:S02]  /*11a00*/  SHFL.IDX P6, R14, R13, R12, R11 ;  /* 0x0000000c0d0e7389 */ /* 0x00006400000c000b */
[----:B01----:R-:W-:Y:S01]  /*11a10*/  ENDCOLLECTIVE ;  /* 0x000000000000791b */ /* 0x003fe20003800000 */
.L_x_113:
        /* <DEDUP_REMOVED lines=10> */
[----:B0-----:R-:W-:-:S12]  /*11ac0*/  IMAD.MOV.U32 R6, RZ, RZ, R14 ;  /* 0x000000ffff067224 */ /* 0x001fd800078e000e */
[----:B------:R-:W-:Y:S05]  /*11ad0*/  WARPSYNC.COLLECTIVE R15, `(.L_x_114) ;  /* 0x000000000f087348 */ /* 0x000fea0003c00000 */
[----:B------:R0:W1:Y:S02]  /*11ae0*/  SHFL.IDX P6, R14, R13, R12, R11 ;  /* 0x0000000c0d0e7389 */ /* 0x00006400000c000b */
[----:B01----:R-:W-:Y:S01]  /*11af0*/  ENDCOLLECTIVE ;  /* 0x000000000000791b */ /* 0x003fe20003800000 */
.L_x_114:
[----:B------:R-:W-:Y:S02]  /*11b00*/  @!P1 VIADD R8, R4, UR38 ;  /* 0x0000002604089c36 */ /* 0x000fe40008000000 */
[----:B------:R-:W-:Y:S02]  /*11b10*/  IMAD.MOV.U32 R13, RZ, RZ, R3 ;  /* 0x000000ffff0d7224 */ /* 0x000fe400078e0003 */
[----:B------:R-:W-:Y:S02]  /*11b20*/  IMAD.MOV.U32 R12, RZ, RZ, 0x7 ;  /* 0x00000007ff0c7424 */ /* 0x000fe400078e00ff */
[----:B------:R-:W-:-:S07]  /*11b30*/  IMAD.MOV.U32 R7, RZ, RZ, R14 ;  /* 0x000000ffff077224 */ /* 0x000fce00078e000e */
[----:B------:R-:W-:Y:S05]  /*11b40*/  WARPSYNC.COLLECTIVE R15, `(.L_x_115) ;  /* 0x000000000f087348 */ /* 0x000fea0003c00000 */
[----:B------:R0:W1:Y:S02]  /*11b50*/  SHFL.IDX P6, R14, R13, R12, R11 ;  /* 0x0000000c0d0e7389 */ /* 0x00006400000c000b */
[----:B01----:R-:W-:Y:S01]  /*11b60*/  ENDCOLLECTIVE ;  /* 0x000000000000791b */ /* 0x003fe20003800000 */
.L_x_115:
[----:B------:R-:W-:-:S05]  /*11b70*/  @!P1 IADD3 R7, P2, R18, R7, RZ ;  /* 0x0000000712079210 */ /* 0x000fca0007f5e0ff */
[----:B------:R-:W-:-:S05]  /*11b80*/  @!P1 IMAD.X R6, RZ, RZ, R6, P2 ;  /* 0x000000ffff069224 */ /* 0x000fca00010e0606 */
[----:B------:R-:W-:Y:S01]  /*11b90*/  @!P1 LOP3.LUT R7, R7, R6, RZ, 0x3c, !PT ;  /* 0x0000000607079212 */ /* 0x000fe200078e3cff */
[----:B------:R-:W-:-:S03]  /*11ba0*/  IMAD.MOV.U32 R13, RZ, RZ, R0 ;  /* 0x000000ffff0d7224 */ /* 0x000fc600078e0000 */
[----:B------:R-:W-:-:S04]  /*11bb0*/  @!P1 LOP3.LUT R6, R7, R6, RZ, 0x3c, !PT ;  /* 0x0000000607069212 */ /* 0x000fc800078e3cff */
[----:B------:R-:W-:Y:S01]  /*11bc0*/  @!P1 LOP3.LUT R7, R7, R6, RZ, 0x3c, !PT ;  /* 0x0000000607079212 */ /* 0x000fe200078e3cff */
[----:B------:R-:W-:-:S04]  /*11bd0*/  IMAD.MOV.U32 R3, RZ, RZ, R14 ;  /* 0x000000ffff037224 */ /* 0x000fc800078e000e */
[----:B------:R-:W-:Y:S01]  /*11be0*/  @!PT LDS RZ, [RZ] ;  /* 0x00000000fffff984 */ /* 0x000fe20000000800 */
[----:B------:R-:W-:Y:S01]  /*11bf0*/  @!PT LDS RZ, [RZ] ;  /* 0x00000000fffff984 */ /* 0x000fe20000000800 */
[----:B------:R-:W-:Y:S01]  /*11c00*/  @!PT LDS RZ, [RZ] ;  /* 0x00000000fffff984 */ /* 0x000fe20000000800 */
[----:B------:R0:W-:Y:S03]  /*11c10*/  @!P1 LDGSTS.E.BYPASS.LTC128B.128 [R8+0x1f400], desc[UR44][R6.64], !P0 ;  /* 0x1f40000006089fae */ /* 0x0001e6000c101d6c */
[----:B0-----:R-:W-:Y:S05]  /*11c20*/  WARPSYNC.COLLECTIVE R15, `(.L_x_116) ;  /* 0x000000000f087348 */ /* 0x001fea0003c00000 */
[----:B------:R1:W2:Y:S02]  /*11c30*/  SHFL.IDX P6, R14, R13, R12, R11 ;  /* 0x0000000c0d0e7389 */ /* 0x0002a400000c000b */
[----:B012---:R-:W-:Y:S01]  /*11c40*/  ENDCOLLECTIVE ;  /* 0x000000000000791b */ /* 0x007fe20003800000 */
.L_x_116:
[----:B------:R-:W-:Y:S05]  /*11c50*/  BRA `(.L_x_117) ;  /* 0xffffffd400587947 */ /* 0x000fea000383ffff */
.L_x_56:
[----:B0-----:R-:W-:-:S04]  /*11c60*/  IMAD.U32 R3, RZ, RZ, UR38 ;  /* 0x00000026ff037e24 */ /* 0x001fc8000f8e00ff */
[----:B------:R0:W1:Y:S03]  /*11c70*/  SYNCS.PHASECHK.TRANS64.TRYWAIT P0, [R3+URZ+0x2e820], R0 ;  /* 0x02e82000030075a7 */ /* 0x000066000800017f */
[----:B-1----:R-:W-:Y:S05]  /*11c80*/  @!P0 NANOSLEEP.SYNCS 0x989680 ;  /* 0x009896800000895d */ /* 0x002fea0003900000 */
[----:B------:R-:W1:Y:S02]  /*11c90*/  @!P0 SYNCS.PHASECHK.TRANS64 P0, [R3+URZ+0x2e820], R0 ;  /* 0x02e82000030085a7 */ /* 0x000e64000800007f */
[----:B-1----:R-:W-:Y:S05]  /*11ca0*/  @!P0 BRA `(.L_x_56) ;  /* 0xfffffffc00ec8947 */ /* 0x002fea000383ffff */
[----:B------:R-:W-:Y:S05]  /*11cb0*/  BRA `(.L_x_118) ;  /* 0xffffffd400947947 */ /* 0x000fea000383ffff */
.L_x_61:
[----:B0-----:R0:W1:Y:S02]  /*11cc0*/  SYNCS.PHASECHK.TRANS64.TRYWAIT P0, [R4+URZ+0x2e880], R3 ;  /* 0x02e88003040075a7 */ /* 0x001064000800017f */
[----:B-1----:R-:W-:Y:S05]  /*11cd0*/  @!P0 NANOSLEEP.SYNCS 0x989680 ;  /* 0x009896800000895d */ /* 0x002fea0003900000 */
[----:B------:R-:W1:Y:S02]  /*11ce0*/  @!P0 SYNCS.PHASECHK.TRANS64 P0, [R4+URZ+0x2e880], R3 ;  /* 0x02e88003040085a7 */ /* 0x000e64000800007f */
[----:B-1----:R-:W-:Y:S05]  /*11cf0*/  @!P0 BRA `(.L_x_61) ;  /* 0xfffffffc00f08947 */ /* 0x002fea000383ffff */
[----:B------:R-:W-:Y:S05]  /*11d00*/  BRA `(.L_x_119) ;  /* 0xffffffd8003c7947 */ /* 0x000fea000383ffff */
.L_x_65:
[----:B-1----:R1:W2:Y:S02]  /*11d10*/  SYNCS.PHASECHK.TRANS64.TRYWAIT P0, [R4+URZ+0x2e840], R3 ;  /* 0x02e84003040075a7 */ /* 0x0022a4000800017f */
[----:B--2---:R-:W-:Y:S05]  /*11d20*/  @!P0 NANOSLEEP.SYNCS 0x989680 ;  /* 0x009896800000895d */ /* 0x004fea0003900000 */
[----:B------:R-:W2:Y:S02]  /*11d30*/  @!P0 SYNCS.PHASECHK.TRANS64 P0, [R4+URZ+0x2e840], R3 ;  /* 0x02e84003040085a7 */ /* 0x000ea4000800007f */
[----:B--2---:R-:W-:Y:S05]  /*11d40*/  @!P0 BRA `(.L_x_65) ;  /* 0xfffffffc00f08947 */ /* 0x004fea000383ffff */
[----:B------:R-:W-:Y:S05]  /*11d50*/  BRA `(.L_x_120) ;  /* 0xffffffd800b07947 */ /* 0x000fea000383ffff */
.L_x_70:
[----:B0-----:R0:W1:Y:S02]  /*11d60*/  SYNCS.PHASECHK.TRANS64.TRYWAIT P0, [R18+URZ+0x2e870], R3 ;  /* 0x02e87003120075a7 */ /* 0x001064000800017f */
[----:B-1----:R-:W-:Y:S05]  /*11d70*/  @!P0 NANOSLEEP.SYNCS 0x989680 ;  /* 0x009896800000895d */ /* 0x002fea0003900000 */
[----:B------:R-:W1:Y:S02]  /*11d80*/  @!P0 SYNCS.PHASECHK.TRANS64 P0, [R18+URZ+0x2e870], R3 ;  /* 0x02e87003120085a7 */ /* 0x000e64000800007f */
[----:B-1----:R-:W-:Y:S05]  /*11d90*/  @!P0 BRA `(.L_x_70) ;  /* 0xfffffffc00f08947 */ /* 0x002fea000383ffff */
[----:B------:R-:W-:Y:S05]  /*11da0*/  BRA `(.L_x_121) ;  /* 0xffffffdc00447947 */ /* 0x000fea000383ffff */
.L_x_72:
[----:B0-----:R0:W1:Y:S02]  /*11db0*/  SYNCS.PHASECHK.TRANS64.TRYWAIT P0, [R18+URZ+0x2e860], R3 ;  /* 0x02e86003120075a7 */ /* 0x001064000800017f */
[----:B-1----:R-:W-:Y:S05]  /*11dc0*/  @!P0 NANOSLEEP.SYNCS 0x989680 ;  /* 0x009896800000895d */ /* 0x002fea0003900000 */
[----:B------:R-:W1:Y:S02]  /*11dd0*/  @!P0 SYNCS.PHASECHK.TRANS64 P0, [R18+URZ+0x2e860], R3 ;  /* 0x02e86003120085a7 */ /* 0x000e64000800007f */
[----:B-1----:R-:W-:Y:S05]  /*11de0*/  @!P0 BRA `(.L_x_72) ;  /* 0xfffffffc00f08947 */ /* 0x002fea000383ffff */
[----:B------:R-:W-:Y:S05]  /*11df0*/  BRA `(.L_x_122) ;  /* 0xffffffdc00487947 */ /* 0x000fea000383ffff */
.L_x_78:
[----:B0-----:R0:W1:Y:S02]  /*11e00*/  SYNCS.PHASECHK.TRANS64.TRYWAIT P0, [R16+URZ+0x2e870], R3 ;  /* 0x02e87003100075a7 */ /* 0x001064000800017f */
[----:B-1----:R-:W-:Y:S05]  /*11e10*/  @!P0 NANOSLEEP.SYNCS 0x989680 ;  /* 0x009896800000895d */ /* 0x002fea0003900000 */
[----:B------:R-:W1:Y:S02]  /*11e20*/  @!P0 SYNCS.PHASECHK.TRANS64 P0, [R16+URZ+0x2e870], R3 ;  /* 0x02e87003100085a7 */ /* 0x000e64000800007f */
[----:B-1----:R-:W-:Y:S05]  /*11e30*/  @!P0 BRA `(.L_x_78) ;  /* 0xfffffffc00f08947 */ /* 0x002fea000383ffff */
[----:B------:R-:W-:Y:S05]  /*11e40*/  BRA `(.L_x_123) ;  /* 0xffffffe400387947 */ /* 0x000fea000383ffff */
.L_x_80:
[----:B0-----:R0:W1:Y:S02]  /*11e50*/  SYNCS.PHASECHK.TRANS64.TRYWAIT P0, [R16+URZ+0x2e860], R3 ;  /* 0x02e86003100075a7 */ /* 0x001064000800017f */
[----:B-1----:R-:W-:Y:S05]  /*11e60*/  @!P0 NANOSLEEP.SYNCS 0x989680 ;  /* 0x009896800000895d */ /* 0x002fea0003900000 */
[----:B------:R-:W1:Y:S02]  /*11e70*/  @!P0 SYNCS.PHASECHK.TRANS64 P0, [R16+URZ+0x2e860], R3 ;  /* 0x02e86003100085a7 */ /* 0x000e64000800007f */
[----:B-1----:R-:W-:Y:S05]  /*11e80*/  @!P0 BRA `(.L_x_80) ;  /* 0xfffffffc00f08947 */ /* 0x002fea000383ffff */
[----:B------:R-:W-:Y:S05]  /*11e90*/  BRA `(.L_x_124) ;  /* 0xffffffe400487947 */ /* 0x000fea000383ffff */
.L_x_82:
[----:B0-----:R0:W1:Y:S02]  /*11ea0*/  SYNCS.PHASECHK.TRANS64.TRYWAIT P0, [R9+URZ+0x2e820], R2 ;  /* 0x02e82002090075a7 */ /* 0x001064000800017f */
[----:B-1----:R-:W-:Y:S05]  /*11eb0*/  @!P0 NANOSLEEP.SYNCS 0x989680 ;  /* 0x009896800000895d */ /* 0x002fea0003900000 */
[----:B------:R-:W1:Y:S02]  /*11ec0*/  @!P0 SYNCS.PHASECHK.TRANS64 P0, [R9+URZ+0x2e820], R2 ;  /* 0x02e82002090085a7 */ /* 0x000e64000800007f */
[----:B-1----:R-:W-:Y:S05]  /*11ed0*/  @!P0 BRA `(.L_x_82) ;  /* 0xfffffffc00f08947 */ /* 0x002fea000383ffff */
[----:B------:R-:W-:Y:S05]  /*11ee0*/  BRA `(.L_x_125) ;  /* 0xffffffec000c7947 */ /* 0x000fea000383ffff */
.L_x_84:
[----:B0-----:R0:W1:Y:S02]  /*11ef0*/  SYNCS.PHASECHK.TRANS64.TRYWAIT P1, [R5+URZ], R4 ;  /* 0x00000004050075a7 */ /* 0x001064000802017f */
[----:B-1----:R-:W-:Y:S05]  /*11f00*/  @!P1 NANOSLEEP.SYNCS 0x989680 ;  /* 0x009896800000995d */ /* 0x002fea0003900000 */
[----:B------:R-:W1:Y:S02]  /*11f10*/  @!P1 SYNCS.PHASECHK.TRANS64 P1, [R5+URZ], R4 ;  /* 0x00000004050095a7 */ /* 0x000e64000802007f */
[----:B-1----:R-:W-:Y:S05]  /*11f20*/  @!P1 BRA `(.L_x_84) ;  /* 0xfffffffc00f09947 */ /* 0x002fea000383ffff */
[----:B------:R-:W-:Y:S05]  /*11f30*/  BRA `(.L_x_126) ;  /* 0xffffffec005c7947 */ /* 0x000fea000383ffff */
.L_x_85:
[----:B-1----:R1:W2:Y:S02]  /*11f40*/  SYNCS.PHASECHK.TRANS64.TRYWAIT P1, [R7+URZ], R2 ;  /* 0x00000002070075a7 */ /* 0x0022a4000802017f */
[----:B--2---:R-:W-:Y:S05]  /*11f50*/  @!P1 NANOSLEEP.SYNCS 0x989680 ;  /* 0x009896800000995d */ /* 0x004fea0003900000 */
[----:B------:R-:W2:Y:S02]  /*11f60*/  @!P1 SYNCS.PHASECHK.TRANS64 P1, [R7+URZ], R2 ;  /* 0x00000002070095a7 */ /* 0x000ea4000802007f */
[----:B--2---:R-:W-:Y:S05]  /*11f70*/  @!P1 BRA `(.L_x_85) ;  /* 0xfffffffc00f09947 */ /* 0x004fea000383ffff */
[----:B------:R-:W-:Y:S05]  /*11f80*/  BRA `(.L_x_127) ;  /* 0xffffffec00507947 */ /* 0x000fea000383ffff */
.L_x_87:
[----:B0-----:R0:W2:Y:S02]  /*11f90*/  SYNCS.PHASECHK.TRANS64.TRYWAIT P1, [R5+URZ+0x2e860], R4 ;  /* 0x02e86004050075a7 */ /* 0x0010a4000802017f */
[----:B--2---:R-:W-:Y:S05]  /*11fa0*/  @!P1 NANOSLEEP.SYNCS 0x989680 ;  /* 0x009896800000995d */ /* 0x004fea0003900000 */
[----:B------:R-:W2:Y:S02]  /*11fb0*/  @!P1 SYNCS.PHASECHK.TRANS64 P1, [R5+URZ+0x2e860], R4 ;  /* 0x02e86004050095a7 */ /* 0x000ea4000802007f */
[----:B--2---:R-:W-:Y:S05]  /*11fc0*/  @!P1 BRA `(.L_x_87) ;  /* 0xfffffffc00f09947 */ /* 0x004fea000383ffff */
[----:B------:R-:W-:Y:S05]  /*11fd0*/  BRA `(.L_x_128) ;  /* 0xffffffec00507947 */ /* 0x000fea000383ffff */
.L_x_89:
[----:B--2---:R2:W3:Y:S02]  /*11fe0*/  SYNCS.PHASECHK.TRANS64.TRYWAIT P1, [R3+URZ+0x2e860], R2 ;  /* 0x02e86002030075a7 */ /* 0x0044e4000802017f */
[----:B---3--:R-:W-:Y:S05]  /*11ff0*/  @!P1 NANOSLEEP.SYNCS 0x989680 ;  /* 0x009896800000995d */ /* 0x008fea0003900000 */
[----:B------:R-:W3:Y:S02]  /*12000*/  @!P1 SYNCS.PHASECHK.TRANS64 P1, [R3+URZ+0x2e860], R2 ;  /* 0x02e86002030095a7 */ /* 0x000ee4000802007f */
[----:B---3--:R-:W-:Y:S05]  /*12010*/  @!P1 BRA `(.L_x_89) ;  /* 0xfffffffc00f09947 */ /* 0x008fea000383ffff */
[----:B------:R-:W-:Y:S05]  /*12020*/  BRA `(.L_x_129) ;  /* 0xffffffec00507947 */ /* 0x000fea000383ffff */
.L_x_91:
[----:B---3--:R3:W4:Y:S02]  /*12030*/  SYNCS.PHASECHK.TRANS64.TRYWAIT P0, [R5+URZ+0x2e880], R4 ;  /* 0x02e88004050075a7 */ /* 0x008724000800017f */
[----:B----4-:R-:W-:Y:S05]  /*12040*/  @!P0 NANOSLEEP.SYNCS 0x989680 ;  /* 0x009896800000895d */ /* 0x010fea0003900000 */
[----:B------:R-:W4:Y:S02]  /*12050*/  @!P0 SYNCS.PHASECHK.TRANS64 P0, [R5+URZ+0x2e880], R4 ;  /* 0x02e88004050085a7 */ /* 0x000f24000800007f */
[----:B----4-:R-:W-:Y:S05]  /*12060*/  @!P0 BRA `(.L_x_91) ;  /* 0xfffffffc00f08947 */ /* 0x010fea000383ffff */
[----:B------:R-:W-:Y:S05]  /*12070*/  BRA `(.L_x_92) ;  /* 0xffffffec004c7947 */ /* 0x000fea000383ffff */
.L_x_130:
[----:B------:R-:W-:-:S00]  /*12080*/  BRA `(.L_x_130) ;  /* 0xfffffffc00fc7947 */ /* 0x000fc0000383ffff */
[----:B------:R-:W-:-:S00]  /*12090*/  NOP ;  /* 0x0000000000007918 */ /* 0x000fc00000000000 */
        /* <DEDUP_REMOVED lines=14> */
.L_x_2816:


//--------------------- .text._ZN7cutlass13device_kernelIN5flash11enable_sm90INS1_16FlashAttnFwdSm90INS1_25CollectiveMainloopFwdSm90ILi2EN4cute5tupleIJNS5_1CILi1EEES8_S8_EEENS6_IJNS7_ILi128EEENS7_ILi224EEESA_EEELi128ENS_12float_e4m3_tEfNS_4arch4Sm90ELb0ELb0ELb1ELb1ELb0ELb0ELb0ELb1ELb1ELb1ELb1ELb0EEENS1_21CollectiveEpilogueFwdINS6_IJSA_SA_SB_EEES9_NS_10bfloat16_tESF_Li256ELb1ELb1ELb1ELb1EEENS1_36VarlenDynamicPersistentTileSchedulerILi128ELi224ELi256ELi128ELb1ELb1ELb1ELb0ELb1ELb1EEEEEEEEEvNT_6ParamsE --------------------------
	.section	.text._ZN7cutlass13device_kernelIN5flash11enable_sm90INS1_16FlashAttnFwdSm90INS1_25CollectiveMainloopFwdSm90ILi2EN4cute5tupleIJNS5_1CILi1EEES8_S8_EEENS6_IJNS7_ILi128EEENS7_ILi224EEESA_EEELi128ENS_12float_e4m3_tEfNS_4arch4Sm90ELb0ELb0ELb1ELb1ELb0ELb0ELb0ELb1ELb1ELb1ELb1ELb0EEENS1_21CollectiveEpilogueFwdINS6_IJSA_SA_SB_EEES9_NS_10bfloat16_tESF_Li256ELb1ELb1ELb1ELb1EEENS1_36VarlenDynamicPersistentTileSchedulerILi128ELi224ELi256ELi128ELb1ELb1ELb1ELb0ELb1ELb1EEEEEEEEEvNT_6ParamsE,"ax",@progbits
	.align	128
.text._ZN7cutlass13device_kernelIN5flash11enable_sm90INS1_16FlashAttnFwdSm90INS1_25CollectiveMainloopFwdSm90ILi2EN4cute5tupleIJNS5_1CILi1EEES8_S8_EEENS6_IJNS7_ILi128EEENS7_ILi224EEESA_EEELi128ENS_12float_e4m3_tEfNS_4arch4Sm90ELb0ELb0ELb1ELb1ELb0ELb0ELb0ELb1ELb1ELb1ELb1ELb0EEENS1_21CollectiveEpilogueFwdINS6_IJSA_SA_SB_EEES9_NS_10bfloat16_tESF_Li256ELb1ELb1ELb1ELb1EEENS1_36VarlenDynamicPersistentTileSchedulerILi128ELi224ELi256ELi128ELb1ELb1ELb1ELb0ELb1ELb1EEEEEEEEEvNT_6ParamsE:
        .type           _ZN7cutlass13device_kernelIN5flash11enable_sm90INS1_16FlashAttnFwdSm90INS1_25CollectiveMainloopFwdSm90ILi2EN4cute5tupleIJNS5_1CILi1EEES8_S8_EEENS6_IJNS7_ILi128EEENS7_ILi224EEESA_EEELi128ENS_12float_e4m3_tEfNS_4arch4Sm90ELb0ELb0ELb1ELb1ELb0ELb0ELb0ELb1ELb1ELb1ELb1ELb0EEENS1_21CollectiveEpilogueFwdINS6_IJSA_SA_SB_EEES9_NS_10bfloat16_tESF_Li256ELb1ELb1ELb1ELb1EEENS1_36VarlenDynamicPersistentTileSchedulerILi128ELi224ELi256ELi128ELb1ELb1ELb1ELb0ELb1ELb1EEEEEEEEEvNT_6ParamsE,@function
        .size           _ZN7cutlass13device_kernelIN5flash11enable_sm90INS1_16FlashAttnFwdSm90INS1_25CollectiveMainloopFwdSm90ILi2EN4cute5tupleIJNS5_1CILi1EEES8_S8_EEENS6_IJNS7_ILi128EEENS7_ILi224EEESA_EEELi128ENS_12float_e4m3_tEfNS_4arch4Sm90ELb0ELb0ELb1ELb1ELb0ELb0ELb0ELb1ELb1ELb1ELb1ELb0EEENS1_21CollectiveEpilogueFwdINS6_IJSA_SA_SB_EEES9_NS_10bfloat16_tESF_Li256ELb1ELb1ELb1ELb1EEENS1_36VarlenDynamicPersistentTileSchedulerILi128ELi224ELi256ELi128ELb1ELb1ELb1ELb0ELb1ELb1EEEEEEEEEvNT_6ParamsE,(.L_x_2817 - _ZN7cutlass13device_kernelIN5flash11enable_sm90INS1_16FlashAttnFwdSm90INS1_25CollectiveMainloopFwdSm90ILi2EN4cute5tupleIJNS5_1CILi1EEES8_S8_EEENS6_IJNS7_ILi128EEENS7_ILi224EEESA_EEELi128ENS_12float_e4m3_tEfNS_4arch4Sm90ELb0ELb0ELb1ELb1ELb0ELb0ELb0ELb1ELb1ELb1ELb1ELb0EEENS1_21CollectiveEpilogueFwdINS6_IJSA_SA_SB_EEES9_NS_10bfloat16_tESF_Li256ELb1ELb1ELb1ELb1EEENS1_36VarlenDynamicPersistentTileSchedulerILi128ELi224ELi256ELi128ELb1ELb1ELb1ELb0ELb1ELb1EEEEEEEEEvNT_6ParamsE)
        .other          _ZN7cutlass13device_kernelIN5flash11enable_sm90INS1_16FlashAttnFwdSm90INS1_25CollectiveMainloopFwdSm90ILi2EN4cute5tupleIJNS5_1CILi1EEES8_S8_EEENS6_IJNS7_ILi128EEENS7_ILi224EEESA_EEELi128ENS_12float_e4m3_tEfNS_4arch4Sm90ELb0ELb0ELb1ELb1ELb0ELb0ELb0ELb1ELb1ELb1ELb1ELb0EEENS1_21CollectiveEpilogueFwdINS6_IJSA_SA_SB_EEES9_NS_10bfloat16_tESF_Li256ELb1ELb1ELb1ELb1EEENS1_36VarlenDynamicPersistentTileSchedulerILi128ELi224ELi256ELi128ELb1ELb1ELb1ELb0ELb1ELb1EEEEEEEEEvNT_6ParamsE,@"STO_CUDA_ENTRY STV_DEFAULT"
_ZN7cutlass13device_kernelIN5flash11enable_sm90INS1_16FlashAttnFwdSm90INS1_25CollectiveMainloopFwdSm90ILi2EN4cute5tupleIJNS5_1CILi1EEES8_S8_EEENS6_IJNS7_ILi128EEENS7_ILi224EEESA_EEELi128ENS_12float_e4m3_tEfNS_4arch4Sm90ELb0ELb0ELb1ELb1ELb0ELb0ELb0ELb1ELb1ELb1ELb1ELb0EEENS1_21CollectiveEpilogueFwdINS6_IJSA_SA_SB_EEES9_NS_10bfloat16_tESF_Li256ELb1ELb1ELb1ELb1EEENS1_36VarlenDynamicPersistentTileSchedulerILi128ELi224ELi256ELi128ELb1ELb1ELb1ELb0ELb1ELb1EEEEEEEEEvNT_6ParamsE:
[----:B------:R-:W0:Y:S02]  /*0000*/  LDC R1, c[0x0][0x28] ;  /* 0x00000a00ff017b82 */ /* 0x000e240000000800 */
[----:B0-----:R-:W-:Y:S01]  /*0010*/  VIADD R1, R1, 0xffffffb8 ;  /* 0xffffffb801017836 */ /* 0x001fe20000000000 */
[----:B------:R-:W0:Y:S01]  /*0020*/  S2R R3, SR_TID.X ;  /* 0x0000000000037919 */ /* 0x000e220000002100 */
[----:B------:R-:W-:Y:S01]  /*0030*/  ELECT P0, URZ, PT ;  /* 0x00000000003f782f */ /* 0x000fe20003800000 */
[----:B------:R-:W-:Y:S01]  /*0040*/  BSSY B0, `(.L_x_131) ;  /* 0x000000e000007945 */ /* 0x000fe20003800000 */
[--C-:B0-----:R-:W-:Y:S02]  /*0050*/  SHF.R.U32.HI R0, RZ, 0x5, R3.reuse ;  /* 0x00000005ff007819 */ /* 0x101fe40000011603 */
[----:B------:R-:W-:-:S03]  /*0060*/  SHF.R.U32.HI R3, RZ, 0x7, R3 ;  /* 0x00000007ff037819 */ /* 0x000fc60000011603 */
        /* <DEDUP_REMOVED lines=11> */
.L_x_132:
[----:B------:R-:W-:Y:S05]  /*0120*/  BSYNC B0 ;  /* 0x0000000000007941 */ /* 0x000fea0003800000 */
.L_x_131:
[----:B------:R-:W-:Y:S01]  /*0130*/  VOTEU.ANY UP0, P0 ;  /* 0x00000000003f7886 */ /* 0x000fe20000000100 */
[----:B------:R-:W0:Y:S01]  /*0140*/  SHFL.IDX PT, R3, R3, RZ, 0x1f ;  /* 0x00001fff03037589 */ /* 0x000e2200000e0000 */
[----:B------:R-:W-:Y:S01]  /*0150*/  UMOV UR4, 0x80 ;  /* 0x0000008000047882 */ /* 0x000fe20000000000 */
[----:B------:R-:W-:Y:S01]  /*0160*/  UMOV UR7, 0x100 ;  /* 0x0000010000077882 */ /* 0x000fe20000000000 */
[----:B------:R-:W-:Y:S01]  /*0170*/  VOTEU.ANY UP1, P0 ;  /* 0x00000000003f7886 */ /* 0x000fe20000020100 */
[----:B------:R-:W1:Y:S01]  /*0180*/  @UP0 S2UR UR8, SR_CgaCtaId ;  /* 0x00000000000809c3 */ /* 0x000e620000008800 */
[----:B------:R-:W2:Y:S01]  /*0190*/  SHFL.IDX PT, R2, R0, RZ, 0x1f ;  /* 0x00001fff00027589 */ /* 0x000ea200000e0000 */
[----:B------:R-:W-:Y:S01]  /*01a0*/  @UP0 UMOV UR6, 0x400 ;  /* 0x0000040000060882 */ /* 0x000fe20000000000 */
[----:B------:R-:W-:-:S04]  /*01b0*/  @UP0 UIADD3 UR4, -UR4, 0x100000, URZ ;  /* 0x0010000004040890 */ /* 0x000fc8000fffe13f */
[----:B------:R-:W-:Y:S02]  /*01c0*/  @UP0 USHF.L.U32 UR5, UR4, 0xb, URZ ;  /* 0x0000000b04050899 */ /* 0x000fe4000800063f */
[----:B------:R-:W-:Y:S01]  /*01d0*/  @UP0 USHF.L.U32 UR4, UR4, 0x1, URZ ;  /* 0x0000000104040899 */ /* 0x000fe2000800063f */
[----:B------:R-:W-:Y:S01]  /*01e0*/  VOTEU.ANY UP2, P0 ;  /* 0x00000000003f7886 */ /* 0x000fe20000040100 */
[----:B0-----:R-:W-:Y:S01]  /*01f0*/  R2UR UR9, R3 ;  /* 0x00000000030972ca */ /* 0x001fe200000e0000 */
[----:B-1----:R-:W-:Y:S01]  /*0200*/  @UP0 ULEA UR8, UR8, UR6, 0x18 ;  /* 0x0000000608080291 */ /* 0x002fe2000f8ec03f */
[----:B--2---:R-:W-:Y:S01]  /*0210*/  ISETP.NE.AND P1, PT, R2, RZ, PT ;  /* 0x000000ff0200720c */ /* 0x004fe20003f25270 */
[----:B------:R-:W-:-:S04]  /*0220*/  @UP0 UIADD3 UR6, -UR7, 0x100000, URZ ;  /* 0x0010000007060890 */ /* 0x000fc8000fffe13f */
[----:B------:R-:W-:Y:S02]  /*0230*/  @UP0 USHF.L.U32 UR7, UR6, 0xb, URZ ;  /* 0x0000000b06070899 */ /* 0x000fe4000800063f */
[----:B------:R-:W-:-:S04]  /*0240*/  @UP0 USHF.L.U32 UR6, UR6, 0x1, URZ ;  /* 0x0000000106060899 */ /* 0x000fc8000800063f */
[----:B------:R-:W-:Y:S01]  /*0250*/  UISETP.NE.AND UP0, UPT, UR9, URZ, UPT ;  /* 0x0000003f0900728c */ /* 0x000fe2000bf05270 */
[----:B------:R-:W0:Y:S02]  /*0260*/  FENCE.VIEW.ASYNC.S ;  /* 0x00000000000073c6 */ /* 0x000e240000000000 */
[----:B0-----:R0:W1:Y:S05]  /*0270*/  @UP1 SYNCS.EXCH.64 URZ, [UR8+0x2e800], UR4 ;  /* 0x02e80004083f15b2 */ /* 0x00106a0008000100 */
[----:B------:R0:W2:Y:S01]  /*0280*/  @UP2 SYNCS.EXCH.64 URZ, [UR8+0x2e820], UR6 ;  /* 0x02e82006083f25b2 */ /* 0x0000a20008000100 */
        /* <DEDUP_REMOVED lines=17> */
[----:B------:R3:W0:Y:S02]  /*03a0*/  SYNCS.EXCH.64 URZ, [UR8+0x2e848], UR6 ;  /* 0x02e84806083f75b2 */ /* 0x0006240008000100 */
[----:B---3--:R-:W-:Y:S01]  /*03b0*/  NOP ;  /* 0x0000000000007918 */ /* 0x008fe20000000000 */
.L_x_133:
[----:B------:R-:W3:Y:S01]  /*03c0*/  SHFL.IDX PT, R2, R0, RZ, 0x1f ;  /* 0x00001fff00027589 */ /* 0x000ee200000e0000 */
[----:B------:R-:W-:Y:S01]  /*03d0*/  NOP ;  /* 0x0000000000007918 */ /* 0x000fe20000000000 */
[----:B---3--:R-:W-:-:S13]  /*03e0*/  ISETP.NE.AND P0, PT, R2, RZ, PT ;  /* 0x000000ff0200720c */ /* 0x008fda0003f05270 */
        /* <DEDUP_REMOVED lines=17> */
[----:B------:R3:W0:Y:S02]  /*0500*/  SYNCS.EXCH.64 URZ, [UR8+0x2e868], UR6 ;  /* 0x02e86806083f75b2 */ /* 0x0006240008000100 */
[----:B---3--:R-:W-:Y:S01]  /*0510*/  NOP ;  /* 0x0000000000007918 */ /* 0x008fe20000000000 */
.L_x_134:
[----:B------:R-:W3:Y:S01]  /*0520*/  SHFL.IDX PT, R2, R0, RZ, 0x1f ;  /* 0x00001fff00027589 */ /* 0x000ee200000e0000 */
[----:B------:R-:W-:Y:S01]  /*0530*/  NOP ;  /* 0x0000000000007918 */ /* 0x000fe20000000000 */
[----:B---3--:R-:W-:-:S13]  /*0540*/  ISETP.NE.AND P0, PT, R2, RZ, PT ;  /* 0x000000ff0200720c */ /* 0x008fda0003f05270 */
        /* <DEDUP_REMOVED lines=13> */
[----:B------:R3:W0:Y:S02]  /*0620*/  SYNCS.EXCH.64 URZ, [UR6+0x2e888], UR4 ;  /* 0x02e88804063f75b2 */ /* 0x0006240008000100 */
[----:B---3--:R-:W-:Y:S01]  /*0630*/  NOP ;  /* 0x0000000000007918 */ /* 0x008fe20000000000 */
.L_x_135:
        /* <DEDUP_REMOVED lines=22> */
.L_x_136:
        /* <DEDUP_REMOVED lines=22> */
.L_x_137:
[----:B------:R-:W-:Y:S01]  /*0900*/  PLOP3.LUT P0, PT, PT, PT, UP0, 0x80, 0x0 ;  /* 0x000000000000781c */ /* 0x000fe20003f0f008 */
[----:B------:R-:W-:Y:S01]  /*0910*/  UMOV UR38, 0x1 ;  /* 0x0000000100267882 */ /* 0x000fe20000000000 */
[----:B------:R-:W-:Y:S01]  /*0920*/  NOP ;  /* 0x0000000000007918 */ /* 0x000fe20000000000 */
[----:B------:R-:W-:Y:S01]  /*0930*/  USEL UR38, UR38, 0x2, !UP0 ;  /* 0x0000000226267887 */ /* 0x000fe2000c000000 */
[----:B------:R-:W-:Y:S01]  /*0940*/  ULDC.64 UR48, c[0x0][0x208] ;  /* 0x0000820000307ab9 */ /* 0x000fe20000000a00 */
[----:B012-4-:R-:W-:Y:S08]  /*0950*/  BAR.SYNC.DEFER_BLOCKING 0x0 ;  /* 0x0000000000007b1d */ /* 0x017ff00000010000 */
[----:B------:R-:W-:Y:S05]  /*0960*/  @!P0 BRA `(.L_x_138) ;  /* 0x000000f000048947 */ /* 0x000fea0003800000 */
.L_x_139:
[----:B------:R-:W-:-:S08]  /*0970*/  NOP ;  /* 0x0000000000007918 */ /* 0x000fd00000000000 */
[----:B------:R-:W0:Y:S02]  /*0980*/  USETMAXREG.TRY_ALLOC.CTAPOOL UP0, 0xf0 ;  /* 0x000000f0000079c8 */ /* 0x000e240008000600 */
[----:B0-----:R-:W-:-:S13]  /*0990*/  PLOP3.LUT P0, PT, PT, PT, UP0, 0x80, 0x0 ;  /* 0x000000000000781c */ /* 0x001fda0003f0f008 */
[----:B------:R-:W-:Y:S05]  /*09a0*/  @!P0 BRA `(.L_x_139) ;  /* 0xfffffffc00f08947 */ /* 0x000fea000383ffff */
[----:B------:R-:W0:Y:S01]  /*09b0*/  S2R R2, SR_TID.X ;  /* 0x0000000000027919 */ /* 0x000e220000002100 */
[----:B------:R-:W1:Y:S01]  /*09c0*/  S2UR UR5, SR_CgaCtaId ;  /* 0x00000000000579c3 */ /* 0x000e620000008800 */
[----:B------:R-:W-:-:S07]  /*09d0*/  UMOV UR4, 0x400 ;  /* 0x0000040000047882 */ /* 0x000fce0000000000 */
[----:B------:R-:W-:Y:S06]  /*09e0*/  BAR.ARV 0x8, 0x180 ;  /* 0x0206000000007b1d */ /* 0x000fec0000002000 */
[----:B-1----:R-:W-:Y:S01]  /*09f0*/  ULEA UR4, UR5, UR4, 0x18 ;  /* 0x0000000405047291 */ /* 0x002fe2000f8ec03f */
[----:B0-----:R-:W-:-:S04]  /*0a00*/  LOP3.LUT R0, R2, 0xffffff80, RZ, 0xc0, !PT ;  /* 0xffffff8002007812 */ /* 0x001fc800078ec0ff */
[----:B------:R-:W-:-:S13]  /*0a10*/  ISETP.NE.AND P0, PT, R0, 0x80, PT ;  /* 0x000000800000780c */ /* 0x000fda0003f05270 */
[----:B------:R-:W-:Y:S08]  /*0a20*/  @!P0 BAR.ARV 0x9, 0x100 ;  /* 0x0244000000008b1d */ /* 0x000ff00000002000 */
[----:B------:R-:W-:Y:S06]  /*0a30*/  BAR.SYNC.DEFER_BLOCKING 0x5, 0x180 ;  /* 0x0146000000007b1d */ /* 0x000fec0000010000 */
[----:B------:R-:W0:Y:S01]  /*0a40*/  LDS.128 R32, [UR4+0x2e8d0] ;  /* 0x02e8d004ff207984 */ /* 0x000e220008000c00 */
[----:B------:R-:W-:Y:S01]  /*0a50*/  ULDC UR4, c[0x0][0xc3c] ;  /* 0x00030f0000047ab9 */ /* 0x000fe20000000800 */
[----:B------:R-:W-:Y:S06]  /*0a60*/  BAR.ARV 0x4, 0x180 ;  /* 0x0106000000007b1d */ /* 0x000fec0000002000 */
[----:B0-----:R-:W-:-:S13]  /*0a70*/  ISETP.GE.AND P0, PT, R35, UR4, PT ;  /* 0x0000000423007c0c */ /* 0x001fda000bf06270 */
[----:B------:R-:W-:Y:S05]  /*0a80*/  @P0 EXIT ;  /* 0x000000000000094d */ /* 0x000fea0003800000 */
[----:B------:R-:W-:Y:S01]  /*0a90*/  VIADD R12, R2, 0xffffff80 ;  /* 0xffffff80020c7836 */ /* 0x000fe20000000000 */
[----:B------:R-:W-:Y:S01]  /*0aa0*/  R2UR UR6, R33 ;  /* 0x00000000210672ca */ /* 0x000fe200000e0000 */
[----:B------:R-:W-:Y:S01]  /*0ab0*/  ULOP3.LUT UR47, UR38, 0x1, URZ, 0xfc, !UPT ;  /* 0x00000001262f7892 */ /* 0x000fe2000f8efc3f */
[----:B------:R-:W-:Y:S01]  /*0ac0*/  R2UR UR5, R34 ;  /* 0x00000000220572ca */ /* 0x000fe200000e0000 */
[----:B------:R-:W-:Y:S01]  /*0ad0*/  UMOV UR46, URZ ;  /* 0x0000003f002e7c82 */ /* 0x000fe20008000000 */
[----:B------:R-:W-:Y:S01]  /*0ae0*/  SHF.R.S32.HI R0, RZ, 0x1f, R12 ;  /* 0x0000001fff007819 */ /* 0x000fe2000001140c */
[----:B------:R-:W-:Y:S01]  /*0af0*/  UMOV UR45, URZ ;  /* 0x0000003f002d7c82 */ /* 0x000fe20008000000 */
[----:B------:R-:W-:Y:S02]  /*0b00*/  UMOV UR51, URZ ;  /* 0x0000003f00337c82 */ /* 0x000fe40008000000 */
[CC--:B------:R-:W-:Y:S02]  /*0b10*/  LEA.HI R2, R0.reuse, R12.reuse, RZ, 0x7 ;  /* 0x0000000c00027211 */ /* 0x0c0fe400078f38ff */
[----:B------:R-:W-:-:S02]  /*0b20*/  LEA.HI R4, R0, R12, RZ, 0x5 ;  /* 0x0000000c00047211 */ /* 0x000fc400078f28ff */
[----:B------:R-:W-:-:S03]  /*0b30*/  LOP3.LUT R3, R2, 0xffffff80, RZ, 0xc0, !PT ;  /* 0xffffff8002037812 */ /* 0x000fc600078ec0ff */
[----:B------:R-:W-:Y:S02]  /*0b40*/  IMAD.SHL.U32 R5, R4, 0x20, RZ ;  /* 0x0000002004057824 */ /* 0x000fe400078e00ff */
[----:B------:R-:W-:Y:S01]  /*0b50*/  IMAD.IADD R11, R12, 0x1, -R3 ;  /* 0x000000010c0b7824 */ /* 0x000fe200078e0a03 */
[----:B------:R-:W-:Y:S02]  /*0b60*/  LEA.HI R3, R0, R12, RZ, 0x4 ;  /* 0x0000000c00037211 */ /* 0x000fe400078f20ff */
[----:B------:R-:W-:Y:S02]  /*0b70*/  LOP3.LUT R5, R5, 0xfffffc00, RZ, 0xc0, !PT ;  /* 0xfffffc0005057812 */ /* 0x000fe400078ec0ff */
[C---:B------:R-:W-:Y:S02]  /*0b80*/  LOP3.LUT R4, R3.reuse, 0x3fffff0, RZ, 0xc0, !PT ;  /* 0x03fffff003047812 */ /* 0x040fe400078ec0ff */
[----:B------:R-:W-:Y:S02]  /*0b90*/  SHF.R.S32.HI R6, RZ, 0x4, R3 ;  /* 0x00000004ff067819 */ /* 0x000fe40000011403 */
[----:B------:R-:W-:Y:S01]  /*0ba0*/  SHF.R.S32.HI R7, RZ, 0x1f, R11 ;  /* 0x0000001fff077819 */ /* 0x000fe2000001140b */
[----:B------:R-:W-:Y:S01]  /*0bb0*/  IMAD.IADD R4, R12, 0x1, -R4 ;  /* 0x000000010c047824 */ /* 0x000fe200078e0a04 */
[----:B------:R-:W-:-:S02]  /*0bc0*/  LEA.HI R3, R3, R6, RZ, 0x1 ;  /* 0x0000000603037211 */ /* 0x000fc400078f08ff */
[----:B------:R-:W-:Y:S01]  /*0bd0*/  LEA.HI R8, R7, R11, RZ, 0x2 ;  /* 0x0000000b07087211 */ /* 0x000fe200078f10ff */
[----:B------:R-:W-:Y:S01]  /*0be0*/  IMAD R4, R4, 0x40, R5 ;  /* 0x0000004004047824 */ /* 0x000fe200078e0205 */
[----:B------:R-:W-:Y:S02]  /*0bf0*/  LOP3.LUT R3, R3, 0x1ffffffe, RZ, 0xc0, !PT ;  /* 0x1ffffffe03037812 */ /* 0x000fe400078ec0ff */
[-C--:B------:R-:W-:Y:S02]  /*0c00*/  LEA.HI R5, R0, R12.reuse, RZ, 0x2 ;  /* 0x0000000c00057211 */ /* 0x080fe400078f10ff */
[--C-:B------:R-:W-:Y:S01]  /*0c10*/  SHF.R.S32.HI R9, RZ, 0x2, R8.reuse ;  /* 0x00000002ff097819 */ /* 0x100fe20000011408 */
[----:B------:R-:W-:Y:S01]  /*0c20*/  IMAD.IADD R3, R6, 0x1, -R3 ;  /* 0x0000000106037824 */ /* 0x000fe200078e0a03 */
[----:B------:R-:W-:Y:S02]  /*0c30*/  LOP3.LUT R5, R5, 0xfffffffc, RZ, 0xc0, !PT ;  /* 0xfffffffc05057812 */ /* 0x000fe400078ec0ff */
[----:B------:R-:W-:Y:S01]  /*0c40*/  SHF.R.S32.HI R10, RZ, 0x1f, R8 ;  /* 0x0000001fff0a7819 */ /* 0x000fe20000011408 */
[----:B------:R-:W-:Y:S01]  /*0c50*/  IMAD R3, R3, 0x8, R4 ;  /* 0x0000000803037824 */ /* 0x000fe200078e0204 */
[----:B------:R-:W-:Y:S01]  /*0c60*/  LEA.HI R0, R0, R12, RZ, 0x3 ;  /* 0x0000000c00007211 */ /* 0x000fe200078f18ff */
[----:B------:R-:W-:Y:S01]  /*0c70*/  IMAD.IADD R5, R12, 0x1, -R5 ;  /* 0x000000010c057824 */ /* 0x000fe200078e0a05 */
[----:B------:R-:W-:-:S02]  /*0c80*/  LEA.HI R10, R10, R9, RZ, 0x3 ;  /* 0x000000090a0a7211 */ /* 0x000fc400078f18ff */
[----:B------:R-:W-:Y:S01]  /*0c90*/  SHF.R.S32.HI R6, RZ, 0x7, R2 ;  /* 0x00000007ff067819 */ /* 0x000fe20000011402 */
[----:B------:R0:W-:Y:S01]  /*0ca0*/  STL [R1+0x44], R3 ;  /* 0x0000440301007387 */ /* 0x0001e20000100800 */
[----:B------:R-:W-:Y:S02]  /*0cb0*/  LOP3.LUT R18, R0, 0xfffffff8, RZ, 0xc0, !PT ;  /* 0xfffffff800127812 */ /* 0x000fe400078ec0ff */
[----:B------:R-:W-:Y:S02]  /*0cc0*/  LOP3.LUT R10, R10, 0xfffffff8, RZ, 0xc0, !PT ;  /* 0xfffffff80a0a7812 */ /* 0x000fe400078ec0ff */
[----:B------:R-:W-:Y:S01]  /*0cd0*/  LEA.HI R7, R7, R11, RZ, 0x5 ;  /* 0x0000000b07077211 */ /* 0x000fe200078f28ff */
[----:B------:R-:W-:Y:S01]  /*0ce0*/  IMAD.IADD R18, R12, 0x1, -R18 ;  /* 0x000000010c127824 */ /* 0x000fe200078e0a12 */
[----:B------:R-:W-:Y:S01]  /*0cf0*/  LEA.HI R2, R2, R6, RZ, 0x1 ;  /* 0x0000000602027211 */ /* 0x000fe200078f08ff */
[----:B------:R-:W-:Y:S01]  /*0d00*/  IMAD.IADD R10, R9, 0x1, -R10 ;  /* 0x00000001090a7824 */ /* 0x000fe200078e0a0a */
[----:B------:R-:W-:Y:S01]  /*0d10*/  LOP3.LUT R8, R8, 0x7ffffffc, RZ, 0xc0, !PT ;  /* 0x7ffffffc08087812 */ /* 0x000fe200078ec0ff */
[----:B------:R-:W-:Y:S01]  /*0d20*/  IMAD.SHL.U32 R16, R18, 0x8, RZ ;  /* 0x0000000812107824 */ /* 0x000fe200078e00ff */
[----:B0-----:R-:W-:-:S02]  /*0d30*/  LEA.HI R3, R5, R5, RZ, 0x1 ;  /* 0x0000000505037211 */ /* 0x001fc400078f08ff */
[----:B------:R-:W-:Y:S01]  /*0d40*/  SHF.R.S32.HI R7, RZ, 0x5, R7 ;  /* 0x00000005ff077819 */ /* 0x000fe20000011407 */
[----:B------:R-:W-:Y:S01]  /*0d50*/  IMAD.IADD R8, R11, 0x1, -R8 ;  /* 0x000000010b087824 */ /* 0x000fe200078e0a08 */
[----:B------:R-:W-:Y:S01]  /*0d60*/  LOP3.LUT R2, R2, 0x3fffffe, RZ, 0xc0, !PT ;  /* 0x03fffffe02027812 */ /* 0x000fe200078ec0ff */
[----:B------:R-:W-:Y:S01]  /*0d70*/  VIADD R17, R16, 0x40 ;  /* 0x0000004010117836 */ /* 0x000fe20000000000 */
[----:B------:R-:W-:Y:S01]  /*0d80*/  LOP3.LUT R4, R3, 0x1ffffffe, RZ, 0xc0, !PT ;  /* 0x1ffffffe03047812 */ /* 0x000fe200078ec0ff */
[----:B------:R-:W-:Y:S01]  /*0d90*/  IMAD R7, R7, 0x10, R10 ;  /* 0x0000001007077824 */ /* 0x000fe200078e020a */
[----:B------:R-:W-:Y:S01]  /*0da0*/  SHF.R.S32.HI R3, RZ, 0x1f, R16 ;  /* 0x0000001fff037819 */ /* 0x000fe20000011410 */
[----:B------:R-:W-:Y:S01]  /*0db0*/  IMAD.IADD R2, R6, 0x1, -R2 ;  /* 0x0000000106027824 */ /* 0x000fe200078e0a02 */
[----:B------:R-:W-:Y:S01]  /*0dc0*/  SHF.R.S32.HI R6, RZ, 0x3, R0 ;  /* 0x00000003ff067819 */ /* 0x000fe20000011400 */
[----:B------:R-:W-:Y:S01]  /*0dd0*/  IMAD.IADD R4, R5, 0x1, -R4 ;  /* 0x0000000105047824 */ /* 0x000fe200078e0a04 */
[----:B------:R-:W-:Y:S01]  /*0de0*/  SHF.R.S32.HI R0, RZ, 0x1f, R17 ;  /* 0x0000001fff007819 */ /* 0x000fe20000011411 */
[----:B------:R-:W-:-:S02]  /*0df0*/  IMAD.SHL.U32 R5, R8, 0x2, RZ ;  /* 0x0000000208057824 */ /* 0x000fc400078e00ff */
[----:B------:R-:W-:Y:S02]  /*0e00*/  IMAD R2, R2, 0x40, R7 ;  /* 0x0000004002027824 */ /* 0x000fe400078e0207 */
[C---:B------:R-:W-:Y:S02]  /*0e10*/  VIADD R3, R5.reuse, 0x8 ;  /* 0x0000000805037836 */ /* 0x040fe40000000000 */
[C---:B------:R-:W-:Y:S01]  /*0e20*/  VIADD R0, R5.reuse, 0x10 ;  /* 0x0000001005007836 */ /* 0x040fe20000000000 */
[----:B------:R-:W-:Y:S01]  /*0e30*/  STL [R1+0x3c], R2 ;  /* 0x00003c0201007387 */ /* 0x000fe20000100800 */
[C---:B------:R-:W-:Y:S01]  /*0e40*/  VIADD R236, R5.reuse, 0x20 ;  /* 0x0000002005ec7836 */ /* 0x040fe20000000000 */
[----:B------:R-:W-:Y:S01]  /*0e50*/  SHF.R.S32.HI R6, RZ, 0x1f, R3 ;  /* 0x0000001fff067819 */ /* 0x000fe20000011403 */
[C---:B------:R-:W-:Y:S01]  /*0e60*/  VIADD R233, R5.reuse, 0x38 ;  /* 0x0000003805e97836 */ /* 0x040fe20000000000 */
[----:B------:R-:W-:Y:S01]  /*0e70*/  STL [R1+0x8], R5 ;  /* 0x0000080501007387 */ /* 0x000fe20000100800 */
[----:B------:R-:W-:-:S02]  /*0e80*/  VIADD R230, R5, 0x50 ;  /* 0x0000005005e67836 */ /* 0x000fc40000000000 */
[C---:B------:R-:W-:Y:S01]  /*0e90*/  VIADD R237, R5.reuse, 0x18 ;  /* 0x0000001805ed7836 */ /* 0x040fe20000000000 */
[----:B------:R0:W-:Y:S01]  /*0ea0*/  STL [R1+0x4], R3 ;  /* 0x0000040301007387 */ /* 0x0001e20000100800 */
[C---:B------:R-:W-:Y:S02]  /*0eb0*/  VIADD R235, R5.reuse, 0x28 ;  /* 0x0000002805eb7836 */ /* 0x040fe40000000000 */
[C---:B------:R-:W-:Y:S01]  /*0ec0*/  VIADD R234, R5.reuse, 0x30 ;  /* 0x0000003005ea7836 */ /* 0x040fe20000000000 */
[----:B------:R1:W-:Y:S01]  /*0ed0*/  STL [R1], R0 ;  /* 0x0000000001007387 */ /* 0x0003e20000100800 */
[C---:B------:R-:W-:Y:S02]  /*0ee0*/  VIADD R232, R5.reuse, 0x40 ;  /* 0x0000004005e87836 */ /* 0x040fe40000000000 */
[C---:B------:R-:W-:Y:S01]  /*0ef0*/  VIADD R231, R5.reuse, 0x48 ;  /* 0x0000004805e77836 */ /* 0x040fe20000000000 */
[----:B------:R-:W-:Y:S01]  /*0f00*/  STL [R1+0x38], R6 ;  /* 0x0000380601007387 */ /* 0x000fe20000100800 */
[C---:B------:R-:W-:Y:S01]  /*0f10*/  VIADD R229, R5.reuse, 0x58 ;  /* 0x0000005805e57836 */ /* 0x040fe20000000000 */
[----:B0-----:R-:W-:Y:S01]  /*0f20*/  SHF.R.S32.HI R3, RZ, 0x1f, R237 ;  /* 0x0000001fff037819 */ /* 0x001fe200000114ed */
[C---:B------:R-:W-:Y:S01]  /*0f30*/  VIADD R228, R5.reuse, 0x60 ;  /* 0x0000006005e47836 */ /* 0x040fe20000000000 */
[----:B------:R-:W-:Y:S01]  /*0f40*/  SHF.R.S32.HI R3, RZ, 0x1f, R234 ;  /* 0x0000001fff037819 */ /* 0x000fe200000114ea */
[C---:B------:R-:W-:Y:S01]  /*0f50*/  VIADD R23, R5.reuse, 0x68 ;  /* 0x0000006805177836 */ /* 0x040fe20000000000 */
[----:B------:R-:W-:Y:S01]  /*0f60*/  SHF.R.S32.HI R3, RZ, 0x1f, R231 ;  /* 0x0000001fff037819 */ /* 0x000fe200000114e7 */
[C---:B------:R-:W-:Y:S01]  /*0f70*/  VIADD R22, R5.reuse, 0x70 ;  /* 0x0000007005167836 */ /* 0x040fe20000000000 */
[----:B------:R-:W-:Y:S01]  /*0f80*/  SHF.R.S32.HI R3, RZ, 0x1f, R228 ;  /* 0x0000001fff037819 */ /* 0x000fe200000114e4 */
[----:B------:R-:W-:Y:S01]  /*0f90*/  VIADD R19, R5, 0x78 ;  /* 0x0000007805137836 */ /* 0x000fe20000000000 */
[----:B------:R-:W-:-:S02]  /*0fa0*/  SHF.R.S32.HI R5, RZ, 0x1f, R0 ;  /* 0x0000001fff057819 */ /* 0x000fc40000011400 */
[----:B-1----:R-:W-:Y:S02]  /*0fb0*/  SHF.R.S32.HI R0, RZ, 0x1f, R236 ;  /* 0x0000001fff007819 */ /* 0x002fe400000114ec */
[----:B------:R-:W-:Y:S01]  /*0fc0*/  SHF.R.S32.HI R0, RZ, 0x1f, R233 ;  /* 0x0000001fff007819 */ /* 0x000fe200000114e9 */
[----:B------:R0:W-:Y:S01]  /*0fd0*/  STL [R1+0x34], R5 ;  /* 0x0000340501007387 */ /* 0x0001e20000100800 */
[----:B------:R-:W-:Y:S02]  /*0fe0*/  SHF.R.S32.HI R0, RZ, 0x1f, R230 ;  /* 0x0000001fff007819 */ /* 0x000fe400000114e6 */
[----:B------:R-:W-:Y:S01]  /*0ff0*/  SHF.R.S32.HI R0, RZ, 0x1f, R23 ;  /* 0x0000001fff007819 */ /* 0x000fe20000011417 */
[----:B------:R-:W-:Y:S01]  /*1000*/  IMAD R0, R4, 0x8, R2 ;  /* 0x0000000804007824 */ /* 0x000fe200078e0202 */
[----:B------:R-:W-:-:S04]  /*1010*/  SHF.R.S32.HI R3, RZ, 0x1f, R19 ;  /* 0x0000001fff037819 */ /* 0x000fc80000011413 */
[----:B------:R1:W-:Y:S01]  /*1020*/  STL [R1+0x40], R0 ;  /* 0x0000400001007387 */ /* 0x0003e20000100800 */
[----:B0-----:R-:W-:Y:S02]  /*1030*/  SHF.R.S32.HI R5, RZ, 0x1f, R235 ;  /* 0x0000001fff057819 */ /* 0x001fe400000114eb */
[----:B------:R-:W-:Y:S02]  /*1040*/  SHF.R.S32.HI R5, RZ, 0x1f, R232 ;  /* 0x0000001fff057819 */ /* 0x000fe400000114e8 */
[----:B------:R-:W-:Y:S02]  /*1050*/  SHF.R.S32.HI R5, RZ, 0x1f, R229 ;  /* 0x0000001fff057819 */ /* 0x000fe400000114e5 */
[----:B------:R-:W-:-:S07]  /*1060*/  SHF.R.S32.HI R5, RZ, 0x1f, R22 ;  /* 0x0000001fff057819 */ /* 0x000fce0000011416 */
.L_x_187:
[----:B0-23--:R-:W0:Y:S01]  /*1070*/  LDC.64 R2, c[0x0][0xc88] ;  /* 0x00032200ff027b82 */ /* 0x00de220000000a00 */
[----:B------:R-:W-:Y:S01]  /*1080*/  ULDC.64 UR8, c[0x0][0xa28] ;  /* 0x00028a0000087ab9 */ /* 0x000fe20000000a00 */
[----:B------:R-:W-:Y:S01]  /*1090*/  ULDC.64 UR10, c[0x0][0xa20] ;  /* 0x00028800000a7ab9 */ /* 0x000fe20000000a00 */
[----:B------:R-:W-:Y:S01]  /*10a0*/  ULDC UR4, c[0x0][0x424] ;  /* 0x0001090000047ab9 */ /* 0x000fe20000000800 */
[----:B------:R-:W-:Y:S01]  /*10b0*/  ULDC UR7, c[0x0][0x2f0] ;  /* 0x0000bc0000077ab9 */ /* 0x000fe20000000800 */
[----:B0-----:R-:W-:-:S06]  /*10c0*/  IMAD.WIDE R2, R35, 0x4, R2 ;  /* 0x0000000423027825 */ /* 0x001fcc00078e0202 */
[----:B------:R-:W2:Y:S01]  /*10d0*/  LDG.E R2, desc[UR48][R2.64] ;  /* 0x0000003002027981 */ /* 0x000ea2000c1e1900 */
[----:B------:R-:W-:Y:S02]  /*10e0*/  UISETP.NE.U32.AND UP0, UPT, UR8, URZ, UPT ;  /* 0x0000003f0800728c */ /* 0x000fe4000bf05070 */
[----:B------:R-:W-:Y:S02]  /*10f0*/  UISETP.NE.U32.AND UP1, UPT, UR10, URZ, UPT ;  /* 0x0000003f0a00728c */ /* 0x000fe4000bf25070 */
[----:B------:R-:W-:Y:S02]  /*1100*/  UISETP.NE.AND.EX UP0, UPT, UR9, URZ, UPT, UP0 ;  /* 0x0000003f0900728c */ /* 0x000fe4000bf05300 */
[----:B------:R-:W-:-:S04]  /*1110*/  UISETP.NE.AND.EX UP1, UPT, UR11, URZ, UPT, UP1 ;  /* 0x0000003f0b00728c */ /* 0x000fc8000bf25310 */
[----:B------:R-:W-:Y:S02]  /*1120*/  PLOP3.LUT P0, PT, PT, PT, UP0, 0x80, 0x0 ;  /* 0x000000000000781c */ /* 0x000fe40003f0f008 */
[----:B------:R-:W-:Y:S02]  /*1130*/  PLOP3.LUT P1, PT, PT, PT, UP1, 0x80, 0x0 ;  /* 0x000000000000781c */ /* 0x000fe40003f2f018 */
[----:B--2---:R-:W-:-:S13]  /*1140*/  R2UR UR36, R2 ;  /* 0x00000000022472ca */ /* 0x004fda00000e0000 */
[----:B------:R-:W-:Y:S02]  /*1150*/  USHF.R.S32.HI UR37, URZ, 0x1f, UR36 ;  /* 0x0000001f3f257899 */ /* 0x000fe40008011424 */
[----:B------:R-:W-:-:S04]  /*1160*/  @UP0 ULEA UR8, UP2, UR36, UR8, 0x2 ;  /* 0x0000000824080291 */ /* 0x000fc8000f84103f */
[----:B------:R-:W-:Y:S02]  /*1170*/  @UP0 ULEA.HI.X UR9, UR36, UR9, UR37, 0x2, UP2 ;  /* 0x0000000924090291 */ /* 0x000fe400090f1425 */
[----:B------:R-:W-:Y:S01]  /*1180*/  @UP1 ULEA UR10, UP0, UR36, UR10, 0x2 ;  /* 0x0000000a240a1291 */ /* 0x000fe2000f80103f */
[----:B------:R-:W-:-:S03]  /*1190*/  IMAD.U32 R2, RZ, RZ, UR8 ;  /* 0x00000008ff027e24 */ /* 0x000fc6000f8e00ff */
[----:B------:R-:W-:Y:S01]  /*11a0*/  @UP1 ULEA.HI.X UR11, UR36, UR11, UR37, 0x2, UP0 ;  /* 0x0000000b240b1291 */ /* 0x000fe200080f1425 */
[----:B------:R-:W-:Y:S01]  /*11b0*/  IMAD.U32 R3, RZ, RZ, UR9 ;  /* 0x00000009ff037e24 */ /* 0x000fe2000f8e00ff */
[----:B------:R-:W-:Y:S01]  /*11c0*/  ULDC.64 UR8, c[0x0][0x418] ;  /* 0x0001060000087ab9 */ /* 0x000fe20000000a00 */
[----:B-1----:R-:W-:-:S03]  /*11d0*/  IMAD.U32 R4, RZ, RZ, UR10 ;  /* 0x0000000aff047e24 */ /* 0x002fc6000f8e00ff */
[----:B----4-:R-:W-:Y:S01]  /*11e0*/  IMAD.U32 R5, RZ, RZ, UR11 ;  /* 0x0000000bff057e24 */ /* 0x010fe2000f8e00ff */
[----:B------:R-:W2:Y:S04]  /*11f0*/  @P0 LDG.E R2, desc[UR48][R2.64] ;  /* 0x0000003002020981 */ /* 0x000ea8000c1e1900 */
[----:B------:R-:W3:Y:S01]  /*1200*/  @P1 LDG.E R4, desc[UR48][R4.64] ;  /* 0x0000003004041981 */ /* 0x000ee2000c1e1900 */
[----:B------:R-:W-:Y:S01]  /*1210*/  UISETP.NE.U32.AND UP0, UPT, UR8, URZ, UPT ;  /* 0x0000003f0800728c */ /* 0x000fe2000bf05070 */
[----:B------:R-:W-:Y:S01]  /*1220*/  UMOV UR42, UR6 ;  /* 0x00000006002a7c82 */ /* 0x000fe20008000000 */
[----:B------:R-:W-:Y:S02]  /*1230*/  UMOV UR52, URZ ;  /* 0x0000003f00347c82 */ /* 0x000fe40008000000 */
[----:B------:R-:W-:-:S02]  /*1240*/  UISETP.NE.AND.EX UP0, UPT, UR9, URZ, UPT, UP0 ;  /* 0x0000003f0900728c */ /* 0x000fc4000bf05300 */
[----:B------:R-:W-:Y:S02]  /*1250*/  ULOP3.LUT UR39, UR5, 0xffff, URZ, 0xc0, !UPT ;  /* 0x0000ffff05277892 */ /* 0x000fe4000f8ec03f */
[----:B------:R-:W-:Y:S02]  /*1260*/  USEL UR4, UR4, 0x1, UP0 ;  /* 0x0000000104047887 */ /* 0x000fe40008000000 */
[----:B------:R-:W-:Y:S02]  /*1270*/  ULOP3.LUT UR6, UR5, 0xff0000, URZ, 0xc0, !UPT ;  /* 0x00ff000005067892 */ /* 0x000fe4000f8ec03f */
[----:B------:R-:W-:Y:S02]  /*1280*/  UIMAD UR4, UR4, UR7, URZ ;  /* 0x00000007040472a4 */ /* 0x000fe4000f8e023f */
[----:B------:R-:W-:Y:S01]  /*1290*/  ULOP3.LUT UR7, UR5, 0xff000000, URZ, 0xc0, !UPT ;  /* 0xff00000005077892 */ /* 0x000fe2000f8ec03f */
[----:B--2---:R-:W-:-:S04]  /*12a0*/  @P0 R2UR UR52, R2 ;  /* 0x00000000023402ca */ /* 0x004fc800000e0000 */
[----:B---3--:R-:W-:Y:S01]  /*12b0*/  @P1 R2UR UR4, R4 ;  /* 0x00000000040412ca */ /* 0x008fe200000e0000 */
[----:B-----5:R-:W-:-:S14]  /*12c0*/  @P1 BRA `(.L_x_140) ;  /* 0x0000000000341947 */ /* 0x020fdc0003800000 */
[----:B------:R-:W-:Y:S02]  /*12d0*/  ULDC.64 UR8, c[0x0][0xa08] ;  /* 0x0002820000087ab9 */ /* 0x000fe40000000a00 */
[----:B------:R-:W-:-:S04]  /*12e0*/  ISETP.NE.U32.AND P0, PT, RZ, UR8, PT ;  /* 0x00000008ff007c0c */ /* 0x000fc8000bf05070 */
[----:B------:R-:W-:-:S13]  /*12f0*/  ISETP.NE.AND.EX P0, PT, RZ, UR9, PT, P0 ;  /* 0x00000009ff007c0c */ /* 0x000fda000bf05300 */
[----:B------:R-:W-:Y:S05]  /*1300*/  @!P0 BRA `(.L_x_140) ;  /* 0x0000000000248947 */ /* 0x000fea0003800000 */
[----:B------:R-:W-:Y:S02]  /*1310*/  ULDC.64 UR4, c[0x0][0xa08] ;  /* 0x0002820000047ab9 */ /* 0x000fe40000000a00 */
[----:B------:R-:W-:-:S06]  /*1320*/  UIMAD.WIDE UR4, UR36, 0x4, UR4 ;  /* 0x00000004240478a5 */ /* 0x000fcc000f8e0204 */
[----:B------:R-:W-:Y:S02]  /*1330*/  IMAD.U32 R2, RZ, RZ, UR4 ;  /* 0x00000004ff027e24 */ /* 0x000fe4000f8e00ff */
[----:B------:R-:W-:-:S05]  /*1340*/  IMAD.U32 R3, RZ, RZ, UR5 ;  /* 0x00000005ff037e24 */ /* 0x000fca000f8e00ff */
[----:B------:R-:W2:Y:S04]  /*1350*/  LDG.E R4, desc[UR48][R2.64] ;  /* 0x0000003002047981 */ /* 0x000ea8000c1e1900 */
[----:B-1----:R-:W3:Y:S01]  /*1360*/  LDG.E R0, desc[UR48][R2.64+0x4] ;  /* 0x0000043002007981 */ /* 0x002ee2000c1e1900 */
[----:B--2---:R-:W-:Y:S02]  /*1370*/  R2UR UR4, R4 ;  /* 0x00000000040472ca */ /* 0x004fe400000e0000 */
[----:B---3--:R-:W-:-:S13]  /*1380*/  R2UR UR5, R0 ;  /* 0x00000000000572ca */ /* 0x008fda00000e0000 */
[----:B------:R-:W-:-:S12]  /*1390*/  UIADD3 UR4, -UR4, UR5, URZ ;  /* 0x0000000504047290 */ /* 0x000fd8000fffe13f */
.L_x_140:
[----:B------:R-:W-:Y:S02]  /*13a0*/  UIADD3 UR52, -UR52, UR4, URZ ;  /* 0x0000000434347290 */ /* 0x000fe4000fffe13f */
[----:B------:R-:W-:Y:S02]  /*13b0*/  USHF.R.U32.HI UR7, URZ, 0x8, UR7 ;  /* 0x000000083f077899 */ /* 0x000fe40008011607 */
[----:B------:R-:W-:Y:S02]  /*13c0*/  UISETP.GE.AND UP0, UPT, UR52, 0x1, UPT ;  /* 0x000000013400788c */ /* 0x000fe4000bf06270 */
[----:B------:R-:W-:Y:S01]  /*13d0*/  UIADD3 UR5, UR52, 0xdf, URZ ;  /* 0x000000df34057890 */ /* 0x000fe2000fffe03f */
[----:B------:R-:W-:Y:S01]  /*13e0*/  UMOV UR4, URZ ;  /* 0x0000003f00047c82 */ /* 0x000fe20008000000 */
[----:B------:R-:W-:Y:S02]  /*13f0*/  ULEA.HI UR7, UR6, UR7, URZ, 0x10 ;  /* 0x0000000706077291 */ /* 0x000fe4000f8f803f */
[----:B------:R-:W-:Y:S01]  /*1400*/  PLOP3.LUT P0, PT, PT, PT, UP0, 0x80, 0x0 ;  /* 0x000000000000781c */ /* 0x000fe20003f0f008 */
[----:B------:R-:W-:-:S02]  /*1410*/  UIMAD.WIDE UR4, UR5, -0x6db6db6d, UR4 ;  /* 0x92492493050478a5 */ /* 0x000fc4000f8e0204 */
[----:B------:R-:W-:Y:S02]  /*1420*/  ULOP3.LUT UR40, UR7, 0xff, URZ, 0xc0, !UPT ;  /* 0x000000ff07287892 */ /* 0x000fe4000f8ec03f */
[----:B------:R-:W-:Y:S02]  /*1430*/  USHF.R.U32.HI UR6, URZ, 0x1f, UR5 ;  /* 0x0000001f3f067899 */ /* 0x000fe40008011605 */
[----:B------:R-:W-:Y:S01]  /*1440*/  USHF.R.U32.HI UR44, URZ, 0x10, UR7 ;  /* 0x000000103f2c7899 */ /* 0x000fe20008011607 */
[----:B------:R-:W-:Y:S01]  /*1450*/  UMOV UR4, URZ ;  /* 0x0000003f00047c82 */ /* 0x000fe20008000000 */
[----:B------:R-:W-:-:S04]  /*1460*/  ULEA.HI.SX32 UR9, UR5, UR6, 0x19 ;  /* 0x0000000605097291 */ /* 0x000fc8000f8fca3f */
[----:B------:R-:W-:Y:S08]  /*1470*/  @!P0 BRA `(.L_x_141) ;  /* 0x0000000000908947 */ /* 0x000ff00003800000 */
[----:B------:R-:W-:Y:S01]  /*1480*/  UISETP.NE.AND UP0, UPT, UR44, URZ, UPT ;  /* 0x0000003f2c00728c */ /* 0x000fe2000bf05270 */
[----:B------:R-:W-:-:S03]  /*1490*/  ULDC UR4, c[0x0][0x9f0] ;  /* 0x00027c0000047ab9 */ /* 0x000fc60000000800 */
[----:B------:R-:W-:-:S03]  /*14a0*/  USEL UR10, UR44, UR4, UP0 ;  /* 0x000000042c0a7287 */ /* 0x000fc60008000000 */
[----:B------:R-:W-:Y:S01]  /*14b0*/  UMOV UR4, URZ ;  /* 0x0000003f00047c82 */ /* 0x000fe20008000000 */
[----:B------:R-:W-:Y:S02]  /*14c0*/  UIADD3 UR6, UR9, -0x1, UR10 ;  /* 0xffffffff09067890 */ /* 0x000fe4000fffe00a */
[----:B------:R-:W-:-:S04]  /*14d0*/  IMAD.U32 R3, RZ, RZ, UR10 ;  /* 0x0000000aff037e24 */ /* 0x000fc8000f8e00ff */
[----:B------:R-:W-:Y:S01]  /*14e0*/  IMAD.U32 R4, RZ, RZ, UR6 ;  /* 0x00000006ff047e24 */ /* 0x000fe2000f8e00ff */
[-C--:B-1----:R-:W-:Y:S01]  /*14f0*/  IABS R0, R3.reuse ;  /* 0x0000000300007213 */ /* 0x082fe20000000000 */
[----:B------:R-:W-:Y:S01]  /*1500*/  ULOP3.LUT UR6, UR6, UR10, URZ, 0x3c, !UPT ;  /* 0x0000000a06067292 */ /* 0x000fe2000f8e3c3f */
[----:B------:R-:W-:Y:S02]  /*1510*/  IABS R5, R3 ;  /* 0x0000000300057213 */ /* 0x000fe40000000000 */
[----:B------:R-:W-:Y:S02]  /*1520*/  R2UR UR11, R0 ;  /* 0x00000000000b72ca */ /* 0x000fe400000e0000 */
[----:B------:R-:W-:-:S05]  /*1530*/  IABS R4, R4 ;  /* 0x0000000400047213 */ /* 0x000fca0000000000 */
[----:B------:R-:W-:-:S05]  /*1540*/  IMAD.MOV.U32 R3, RZ, RZ, R4 ;  /* 0x000000ffff037224 */ /* 0x000fca00078e0004 */
[----:B------:R-:W-:Y:S01]  /*1550*/  R2UR UR8, R3 ;  /* 0x00000000030872ca */ /* 0x000fe200000e0000 */
[----:B------:R-:W0:Y:S08]  /*1560*/  I2F.RP R0, UR11 ;  /* 0x0000000b00007d06 */ /* 0x000e300008209400 */
[----:B0-----:R-:W0:Y:S02]  /*1570*/  MUFU.RCP R0, R0 ;  /* 0x0000000000007308 */ /* 0x001e240000001000 */
[----:B0-----:R-:W-:-:S02]  /*1580*/  VIADD R2, R0, 0xffffffe ;  /* 0x0ffffffe00027836 */ /* 0x001fc40000000000 */
[----:B------:R-:W-:-:S04]  /*1590*/  IMAD.MOV R0, RZ, RZ, -R5 ;  /* 0x000000ffff007224 */ /* 0x000fc800078e0a05 */
[----:B------:R-:W0:Y:S02]  /*15a0*/  F2I.FTZ.U32.TRUNC.NTZ R2, R2 ;  /* 0x0000000200027305 */ /* 0x000e24000021f000 */
[----:B0-----:R-:W-:-:S13]  /*15b0*/  R2UR UR5, R2 ;  /* 0x00000000020572ca */ /* 0x001fda00000e0000 */
[----:B------:R-:W-:-:S04]  /*15c0*/  UIADD3 UR7, URZ, -UR5, URZ ;  /* 0x800000053f077290 */ /* 0x000fc8000fffe03f */
[----:B------:R-:W-:-:S04]  /*15d0*/  UIMAD UR7, UR7, UR11, URZ ;  /* 0x0000000b070772a4 */ /* 0x000fc8000f8e023f */
[----:B------:R-:W-:-:S03]  /*15e0*/  UIMAD.WIDE.U32 UR4, UR5, UR7, UR4 ;  /* 0x00000007050472a5 */ /* 0x000fc6000f8e0004 */
[----:B------:R-:W-:Y:S01]  /*15f0*/  R2UR UR7, R0 ;  /* 0x00000000000772ca */ /* 0x000fe200000e0000 */
[----:B------:R-:W-:-:S12]  /*1600*/  UIMAD.WIDE.U32 UR4, UR5, UR8, URZ ;  /* 0x00000008050472a5 */ /* 0x000fd8000f8e003f */
[----:B------:R-:W-:-:S04]  /*1610*/  UIMAD UR4, UR5, UR7, UR8 ;  /* 0x00000007050472a4 */ /* 0x000fc8000f8e0208 */
[----:B------:R-:W-:-:S11]  /*1620*/  UISETP.GT.U32.AND UP1, UPT, UR11, UR4, UPT ;  /* 0x000000040b00728c */ /* 0x000fd6000bf24070 */
[----:B------:R-:W-:Y:S02]  /*1630*/  @!UP1 UIADD3 UR4, UR4, -UR11, URZ ;  /* 0x8000000b04049290 */ /* 0x000fe4000fffe03f */
[----:B------:R-:W-:Y:S02]  /*1640*/  @!UP1 UIADD3 UR5, UR5, 0x1, URZ ;  /* 0x0000000105059890 */ /* 0x000fe4000fffe03f */
[----:B------:R-:W-:Y:S02]  /*1650*/  UISETP.GE.U32.AND UP0, UPT, UR4, UR11, UPT ;  /* 0x0000000b0400728c */ /* 0x000fe4000bf06070 */
[----:B------:R-:W-:-:S09]  /*1660*/  UISETP.GE.AND UP1, UPT, UR6, URZ, UPT ;  /* 0x0000003f0600728c */ /* 0x000fd2000bf26270 */
[----:B------:R-:W-:Y:S02]  /*1670*/  @UP0 UIADD3 UR5, UR5, 0x1, URZ ;  /* 0x0000000105050890 */ /* 0x000fe4000fffe03f */
[----:B------:R-:W-:-:S05]  /*1680*/  UISETP.NE.AND UP0, UPT, UR10, URZ, UPT ;  /* 0x0000003f0a00728c */ /* 0x000fca000bf05270 */
[----:B------:R-:W-:Y:S02]  /*1690*/  UMOV UR4, UR5 ;  /* 0x0000000500047c82 */ /* 0x000fe40008000000 */
[----:B------:R-:W-:-:S04]  /*16a0*/  @!UP1 UIADD3 UR4, -UR4, URZ, URZ ;  /* 0x0000003f04049290 */ /* 0x000fc8000fffe13f */
[----:B------:R-:W-:-:S12]  /*16b0*/  @!UP0 ULOP3.LUT UR4, URZ, UR10, URZ, 0x33, !UPT ;  /* 0x0000000a3f048292 */ /* 0x000fd8000f8e333f */
.L_x_141:
[----:B------:R-:W-:Y:S01]  /*16c0*/  UIMAD UR41, UR40, UR4, URZ ;  /* 0x00000004282972a4 */ /* 0x000fe2000f8e023f */
[----:B-1----:R-:W-:Y:S01]  /*16d0*/  IMAD.U32 R0, RZ, RZ, UR9 ;  /* 0x00000009ff007e24 */ /* 0x002fe2000f8e00ff */
[----:B------:R-:W-:Y:S01]  /*16e0*/  PLOP3.LUT P0, PT, PT, PT, PT, 0x80, 0x0 ;  /* 0x000000000000781c */ /* 0x000fe20003f0f070 */
[----:B------:R-:W-:Y:S01]  /*16f0*/  IMAD.U32 R3, RZ, RZ, UR4 ;  /* 0x00000004ff037e24 */ /* 0x000fe2000f8e00ff */
[----:B------:R-:W-:Y:S01]  /*1700*/  CS2R R6, SRZ ;  /* 0x0000000000067805 */ /* 0x000fe2000001ff00 */
[----:B------:R-:W-:Y:S01]  /*1710*/  IMAD.MOV.U32 R2, RZ, RZ, RZ ;  /* 0x000000ffff027224 */ /* 0x000fe200078e00ff */
[----:B------:R-:W-:Y:S02]  /*1720*/  CS2R R44, SRZ ;  /* 0x00000000002c7805 */ /* 0x000fe4000001ff00 */
[----:B------:R-:W-:Y:S02]  /*1730*/  CS2R R8, SRZ ;  /* 0x0000000000087805 */ /* 0x000fe4000001ff00 */
[----:B------:R-:W-:-:S02]  /*1740*/  VIADDMNMX R0, R3, UR41, R0, PT ;  /* 0x0000002903007c46 */ /* 0x000fc4000b800100 */
[----:B------:R-:W-:Y:S02]  /*1750*/  CS2R R10, SRZ ;  /* 0x00000000000a7805 */ /* 0x000fe4000001ff00 */
[----:B------:R-:W-:Y:S02]  /*1760*/  CS2R R28, SRZ ;  /* 0x00000000001c7805 */ /* 0x000fe4000001ff00 */
[----:B------:R-:W-:Y:S02]  /*1770*/  CS2R R12, SRZ ;  /* 0x00000000000c7805 */ /* 0x000fe4000001ff00 */
[----:B------:R-:W-:Y:S01]  /*1780*/  R2UR UR50, R0 ;  /* 0x00000000003272ca */ /* 0x000fe200000e0000 */
[----:B------:R-:W-:Y:S01]  /*1790*/  IMAD.MOV.U32 R0, RZ, RZ, RZ ;  /* 0x000000ffff007224 */ /* 0x000fe200078e00ff */
[----:B------:R-:W-:Y:S01]  /*17a0*/  CS2R R14, SRZ ;  /* 0x00000000000e7805 */ /* 0x000fe2000001ff00 */
[----:B------:R-:W-:Y:S01]  /*17b0*/  IMAD.MOV.U32 R47, RZ, RZ, RZ ;  /* 0x000000ffff2f7224 */ /* 0x000fe200078e00ff */
        /* <DEDUP_REMOVED lines=8> */
[----:B------:R-:W-:Y:S01]  /*1840*/  CS2R R50, SRZ ;  /* 0x0000000000327805 */ /* 0x000fe2000001ff00 */
[----:B------:R-:W-:Y:S01]  /*1850*/  UISETP.GT.AND UP0, UPT, UR50, UR41, UPT ;  /* 0x000000293200728c */ /* 0x000fe2000bf04270 */
[----:B------:R-:W-:Y:S01]  /*1860*/  CS2R R60, SRZ ;  /* 0x00000000003c7805 */ /* 0x000fe2000001ff00 */
[----:B------:R-:W-:Y:S01]  /*1870*/  IMAD.MOV.U32 R90, RZ, RZ, RZ ;  /* 0x000000ffff5a7224 */ /* 0x000fe200078e00ff */
[----:B------:R-:W-:Y:S02]  /*1880*/  CS2R R62, SRZ ;  /* 0x00000000003e7805 */ /* 0x000fe4000001ff00 */
[----:B------:R-:W-:Y:S02]  /*1890*/  CS2R R58, SRZ ;  /* 0x00000000003a7805 */ /* 0x000fe4000001ff00 */
[----:B------:R-:W-:-:S02]  /*18a0*/  CS2R R68, SRZ ;  /* 0x0000000000447805 */ /* 0x000fc4000001ff00 */
[----:B------:R-:W-:Y:S02]  /*18b0*/  PLOP3.LUT P1, PT, PT, PT, UP0, 0x80, 0x0 ;  /* 0x000000000000781c */ /* 0x000fe40003f2f008 */
        /* <DEDUP_REMOVED lines=11> */
[----:B------:R-:W-:Y:S06]  /*1970*/  @!P1 BRA `(.L_x_142) ;  /* 0x000000a0007c9947 */ /* 0x000fec0003800000 */
[----:B------:R-:W0:Y:S01]  /*1980*/  S2R R4, SR_TID.X ;  /* 0x0000000000047919 */ /* 0x000e220000002100 */
[----:B------:R-:W1:Y:S01]  /*1990*/  S2UR UR6, SR_CgaCtaId ;  /* 0x00000000000679c3 */ /* 0x000e620000008800 */
[----:B------:R-:W-:Y:S02]  /*19a0*/  UMOV UR5, 0x400 ;  /* 0x0000040000057882 */ /* 0x000fe40000000000 */
[----:B-1----:R-:W-:-:S04]  /*19b0*/  ULEA UR5, UR6, UR5, 0x18 ;  /* 0x0000000506057291 */ /* 0x002fc8000f8ec03f */
[----:B------:R-:W-:Y:S01]  /*19c0*/  UIADD3 UR5, UR5, 0x1c400, URZ ;  /* 0x0001c40005057890 */ /* 0x000fe2000fffe03f */
[----:B0-----:R-:W-:-:S03]  /*19d0*/  VIADD R5, R4, 0xffffff80 ;  /* 0xffffff8004057836 */ /* 0x001fc60000000000 */
[----:B------:R-:W-:Y:S02]  /*19e0*/  ULOP3.LUT UP0, URZ, UR5, 0x9f, URZ, 0xc0, !UPT ;  /* 0x0000009f053f7892 */ /* 0x000fe4000f80c03f */
[----:B------:R-:W-:-:S04]  /*19f0*/  SHF.R.S32.HI R4, RZ, 0x1f, R5 ;  /* 0x0000001fff047819 */ /* 0x000fc80000011405 */
[----:B------:R-:W-:Y:S02]  /*1a00*/  PLOP3.LUT P0, PT, PT, PT, UP0, 0x80, 0x0 ;  /* 0x000000000000781c */ /* 0x000fe40003f0f008 */
[----:B------:R-:W-:-:S04]  /*1a10*/  LEA.HI R4, R4, R5, RZ, 0x7 ;  /* 0x0000000504047211 */ /* 0x000fc800078f38ff */
[----:B------:R-:W-:-:S05]  /*1a20*/  SHF.R.S32.HI R4, RZ, 0x7, R4 ;  /* 0x00000007ff047819 */ /* 0x000fca0000011404 */
[----:B------:R-:W0:Y:S02]  /*1a30*/  SHFL.IDX PT, R0, R4, RZ, 0x1f ;  /* 0x00001fff04007589 */ /* 0x000e2400000e0000 */
[----:B0-----:R-:W-:-:S13]  /*1a40*/  R2UR UR43, R0 ;  /* 0x00000000002b72ca */ /* 0x001fda00000e0000 */
        /* <DEDUP_REMOVED lines=23> */
.L_x_143:
[----:B------:R-:W-:Y:S01]  /*1bc0*/  ULDC.64 UR6, c[0x0][0x998] ;  /* 0x0002660000067ab9 */ /* 0x000fe20000000a00 */
[----:B------:R-:W-:Y:S01]  /*1bd0*/  ULDC.64 UR4, c[0x0][0x990] ;  /* 0x0002640000047ab9 */ /* 0x000fe20000000a00 */
[----:B------:R-:W-:Y:S02]  /*1be0*/  ISETP.NE.U32.AND P1, PT, RZ, UR6, PT ;  /* 0x00000006ff007c0c */ /* 0x000fe4000bf25070 */
[----:B------:R-:W-:Y:S02]  /*1bf0*/  ISETP.NE.U32.AND P0, PT, RZ, UR4, PT ;  /* 0x00000004ff007c0c */ /* 0x000fe4000bf05070 */
[----:B------:R-:W-:Y:S02]  /*1c00*/  ISETP.NE.AND.EX P1, PT, RZ, UR7, PT, P1 ;  /* 0x00000007ff007c0c */ /* 0x000fe4000bf25310 */
[----:B------:R-:W-:-:S11]  /*1c10*/  ISETP.NE.AND.EX P0, PT, RZ, UR5, PT, P0 ;  /* 0x00000005ff007c0c */ /* 0x000fd6000bf05300 */
[----:B------:R-:W0:Y:S08]  /*1c20*/  @P1 LDC.64 R8, c[0x0][0x9b8] ;  /* 0x00026e00ff081b82 */ /* 0x000e300000000a00 */
[----:B------:R-:W1:Y:S08]  /*1c30*/  @P0 LDC.64 R6, c[0x0][0x9a8] ;  /* 0x00026a00ff060b82 */ /* 0x000e700000000a00 */
[----:B------:R-:W2:Y:S08]  /*1c40*/  @P0 LDC.64 R10, c[0x0][0x9b0] ;  /* 0x00026c00ff0a0b82 */ /* 0x000eb00000000a00 */
[----:B------:R-:W3:Y:S01]  /*1c50*/  @P1 LDC.64 R12, c[0x0][0x9c0] ;  /* 0x00027000ff0c1b82 */ /* 0x000ee20000000a00 */
[----:B0-----:R-:W-:-:S02]  /*1c60*/  @P1 IMAD R2, R8, UR37, RZ ;  /* 0x0000002508021c24 */ /* 0x001fc4000f8e02ff */
[----:B------:R-:W-:-:S04]  /*1c70*/  @P1 IMAD.WIDE.U32 R4, R8, UR36, RZ ;  /* 0x0000002408041c25 */ /* 0x000fc8000f8e00ff */
[----:B------:R-:W-:Y:S02]  /*1c80*/  @P1 IMAD R9, R9, UR36, R2 ;  /* 0x0000002409091c24 */ /* 0x000fe4000f8e0202 */
[C---:B-1----:R-:W-:Y:S02]  /*1c90*/  @P0 IMAD R0, R6.reuse, UR37, RZ ;  /* 0x0000002506000c24 */ /* 0x042fe4000f8e02ff */
[----:B------:R-:W-:-:S04]  /*1ca0*/  @P0 IMAD.WIDE.U32 R2, R6, UR36, RZ ;  /* 0x0000002406020c25 */ /* 0x000fc8000f8e00ff */
[----:B------:R-:W-:Y:S02]  /*1cb0*/  @P0 IMAD R7, R7, UR36, R0 ;  /* 0x0000002407070c24 */ /* 0x000fe4000f8e0200 */
[----:B------:R-:W-:Y:S02]  /*1cc0*/  @P1 IMAD.IADD R5, R5, 0x1, R9 ;  /* 0x0000000105051824 */ /* 0x000fe400078e0209 */
[----:B------:R-:W-:Y:S02]  /*1cd0*/  @P0 IMAD.IADD R3, R3, 0x1, R7 ;  /* 0x0000000103030824 */ /* 0x000fe400078e0207 */
[----:B------:R-:W-:Y:S02]  /*1ce0*/  IMAD.MOV.U32 R0, RZ, RZ, 0x3f800000 ;  /* 0x3f800000ff007424 */ /* 0x000fe400078e00ff */
[----:B--2---:R-:W-:-:S04]  /*1cf0*/  @P0 IMAD.WIDE.U32 R2, R10, UR39, R2 ;  /* 0x000000270a020c25 */ /* 0x004fc8000f8e0002 */
[----:B---3--:R-:W-:Y:S01]  /*1d00*/  @P1 IMAD.WIDE.U32 R6, R12, UR39, R4 ;  /* 0x000000270c061c25 */ /* 0x008fe2000f8e0004 */
[----:B------:R-:W-:-:S03]  /*1d10*/  @P0 LEA R4, P2, R2, UR4, 0x2 ;  /* 0x0000000402040c11 */ /* 0x000fc6000f8410ff */
[----:B------:R-:W-:Y:S01]  /*1d20*/  @P0 IMAD R5, R11, UR39, R3 ;  /* 0x000000270b050c24 */ /* 0x000fe2000f8e0203 */
[----:B------:R-:W-:Y:S01]  /*1d30*/  @P1 LEA R8, P3, R6, UR6, 0x2 ;  /* 0x0000000606081c11 */ /* 0x000fe2000f8610ff */
[----:B------:R-:W-:Y:S02]  /*1d40*/  @P1 IMAD R3, R13, UR39, R7 ;  /* 0x000000270d031c24 */ /* 0x000fe4000f8e0207 */
[----:B------:R-:W-:Y:S01]  /*1d50*/  IMAD.MOV.U32 R7, RZ, RZ, 0x3f800000 ;  /* 0x3f800000ff077424 */ /* 0x000fe200078e00ff */
[----:B------:R-:W-:Y:S02]  /*1d60*/  @P0 LEA.HI.X R5, R2, UR5, R5, 0x2, P2 ;  /* 0x0000000502050c11 */ /* 0x000fe400090f1405 */
[----:B------:R-:W-:-:S03]  /*1d70*/  @P1 LEA.HI.X R9, R6, UR7, R3, 0x2, P3 ;  /* 0x0000000706091c11 */ /* 0x000fc600098f1403 */
[----:B------:R0:W2:Y:S04]  /*1d80*/  @P0 LDG.E R7, desc[UR48][R4.64] ;  /* 0x0000003004070981 */ /* 0x0000a8000c1e1900 */
[----:B------:R-:W2:Y:S01]  /*1d90*/  @P1 LDG.E R0, desc[UR48][R8.64] ;  /* 0x0000003008001981 */ /* 0x000ea2000c1e1900 */
[----:B------:R-:W1:Y:S01]  /*1da0*/  S2UR UR5, SR_CgaCtaId ;  /* 0x00000000000579c3 */ /* 0x000e620000008800 */
[----:B------:R-:W-:Y:S01]  /*1db0*/  ULEA.HI UR4, UR46, UR46, URZ, 0x1 ;  /* 0x0000002e2e047291 */ /* 0x000fe2000f8f083f */
[----:B------:R-:W-:-:S03]  /*1dc0*/  MOV R2, 0x400 ;  /* 0x0000040000027802 */ /* 0x000fc60000000f00 */
[----:B------:R-:W-:Y:S01]  /*1dd0*/  ULOP3.LUT UR4, UR4, 0xfffffffe, URZ, 0xc0, !UPT ;  /* 0xfffffffe04047892 */ /* 0x000fe2000f8ec03f */
[----:B0-----:R-:W-:-:S03]  /*1de0*/  IMAD.U32 R4, RZ, RZ, UR47 ;  /* 0x0000002fff047e24 */ /* 0x001fc6000f8e00ff */
[----:B------:R-:W-:Y:S02]  /*1df0*/  UIADD3 UR4, UR46, -UR4, URZ ;  /* 0x800000042e047290 */ /* 0x000fe4000fffe03f */
[----:B------:R-:W-:-:S04]  /*1e00*/  ISETP.NE.AND P0, PT, R4, 0x3, PT ;  /* 0x000000030400780c */ /* 0x000fc80003f05270 */
[----:B------:R-:W-:Y:S01]  /*1e10*/  IMAD.U32 R11, RZ, RZ, UR4 ;  /* 0x00000004ff0b7e24 */ /* 0x000fe2000f8e00ff */
[----:B------:R-:W-:-:S04]  /*1e20*/  ULDC UR4, c[0x0][0x9d8] ;  /* 0x0002760000047ab9 */ /* 0x000fc80000000800 */
[----:B------:R-:W-:Y:S01]  /*1e30*/  SHF.L.U32 R11, R11, 0x1f, RZ ;  /* 0x0000001f0b0b7819 */ /* 0x000fe200000006ff */
[----:B-1----:R-:W-:-:S05]  /*1e40*/  IMAD.U32 R3, RZ, RZ, UR5 ;  /* 0x00000005ff037e24 */ /* 0x002fca000f8e00ff */
[----:B------:R-:W-:-:S04]  /*1e50*/  LEA R2, R3, R2, 0x18 ;  /* 0x0000000203027211 */ /* 0x000fc800078ec0ff */
[----:B------:R-:W0:Y:S01]  /*1e60*/  SYNCS.PHASECHK.TRANS64.TRYWAIT P1, [R2+URZ+0x2e800], R11 ;  /* 0x02e8000b020075a7 */ /* 0x000e22000802017f */
[----:B--2---:R-:W-:-:S04]  /*1e70*/  FMUL.FTZ R0, R7, R0 ;  /* 0x0000000007007220 */ /* 0x004fc80000410000 */
[----:B------:R-:W-:Y:S01]  /*1e80*/  FMUL.FTZ R0, R0, UR4 ;  /* 0x0000000400007c20 */ /* 0x000fe20008410000 */
[----:B0-----:R-:W-:Y:S06]  /*1e90*/  @!P1 BRA `(.L_x_144) ;  /* 0x0000013400709947 */ /* 0x001fec0003800000 */
.L_x_278:
[----:B------:R-:W-:Y:S05]  /*1ea0*/  @!P0 BRA `(.L_x_145) ;  /* 0x0000000000048947 */ /* 0x000fea0003800000 */
[----:B------:R-:W-:Y:S01]  /*1eb0*/  BPT.TRAP 0x1 ;  /* 0x000000040000795c */ /* 0x000fe20000300000 */
.L_x_145:
[----:B------:R-:W-:Y:S02]  /*1ec0*/  IMAD.U32 R7, RZ, RZ, UR45 ;  /* 0x0000002dff077e24 */ /* 0x000fe4000f8e00ff */
[----:B------:R-:W-:-:S03]  /*1ed0*/  IMAD.U32 R5, RZ, RZ, UR51 ;  /* 0x00000033ff057e24 */ /* 0x000fc6000f8e00ff */
[----:B------:R-:W-:Y:S01]  /*1ee0*/  SHF.L.U32 R7, R7, 0x1f, RZ ;  /* 0x0000001f07077819 */ /* 0x000fe200000006ff */
[----:B------:R-:W-:-:S04]  /*1ef0*/  IMAD R6, R5, 0x8, R2 ;  /* 0x0000000805067824 */ /* 0x000fc800078e0202 */
[----:B------:R1:W2:Y:S01]  /*1f00*/  SYNCS.PHASECHK.TRANS64.TRYWAIT P2, [R6+URZ+0x2e830], R7 ;  /* 0x02e83007060075a7 */ /* 0x0002a2000804017f */
[----:B------:R-:W-:Y:S05]  /*1f10*/  @!P0 BRA `(.L_x_146) ;  /* 0x0000000000048947 */ /* 0x000fea0003800000 */
[----:B------:R-:W-:Y:S01]  /*1f20*/  BPT.TRAP 0x1 ;  /* 0x000000040000795c */ /* 0x000fe20000300000 */
.L_x_146:
[----:B------:R-:W3:Y:S01]  /*1f30*/  S2R R4, SR_TID.X ;  /* 0x0000000000047919 */ /* 0x000ee20000002100 */
[----:B------:R-:W-:-:S05]  /*1f40*/  VIADD R5, R2, 0x20400 ;  /* 0x0002040002057836 */ /* 0x000fca0000000000 */
[----:B------:R-:W-:-:S04]  /*1f50*/  SHF.R.U32.HI R5, RZ, 0x4, R5 ;  /* 0x00000004ff057819 */ /* 0x000fc80000011605 */
[----:B------:R-:W-:Y:S02]  /*1f60*/  LOP3.LUT R5, R5, 0x3fff, RZ, 0xc0, !PT ;  /* 0x00003fff05057812 */ /* 0x000fe400078ec0ff */
[----:B---3--:R-:W-:Y:S01]  /*1f70*/  LOP3.LUT P1, R4, R4, 0x7f, RZ, 0xc0, !PT ;  /* 0x0000007f04047812 */ /* 0x008fe2000782c0ff */
[----:B--2---:R-:W-:-:S12]  /*1f80*/  @P2 BRA `(.L_x_147) ;  /* 0x0000000000082947 */ /* 0x004fd80003800000 */
[----:B------:R-:W2:Y:S02]  /*1f90*/  SYNCS.PHASECHK.TRANS64.TRYWAIT P2, [R6+URZ+0x2e830], R7 ;  /* 0x02e83007060075a7 */ /* 0x000ea4000804017f */
[----:B--2---:R-:W-:Y:S05]  /*1fa0*/  @!P2 BRA `(.L_x_148) ;  /* 0x000001340040a947 */ /* 0x004fea0003800000 */
.L_x_147:
[----:B------:R-:W-:Y:S05]  /*1fb0*/  WARPSYNC.ALL ;  /* 0x0000000000007948 */ /* 0x000fea0003800000 */
[----:B------:R-:W-:Y:S01]  /*1fc0*/  IMAD.MOV.U32 R25, RZ, RZ, RZ ;  /* 0x000000ffff197224 */ /* 0x000fe200078e00ff */
[----:B------:R-:W-:-:S04]  /*1fd0*/  LOP3.LUT R5, R5, 0x10000, RZ, 0xfc, !PT ;  /* 0x0001000005057812 */ /* 0x000fc800078efcff */
[----:B------:R-:W-:Y:S01]  /*1fe0*/  R2UR UR20, R5 ;  /* 0x00000000051472ca */ /* 0x000fe200000e0000 */
[----:B------:R-:W-:Y:S01]  /*1ff0*/  ULOP3.LUT UR12, UR53, 0x10000, URZ, 0xfc, !UPT ;  /* 0x00010000350c7892 */ /* 0x000fe2000f8efc3f */
[----:B------:R-:W-:Y:S01]  /*2000*/  WARPGROUP.ARRIVE ;  /* 0x00000000000079c5 */ /* 0x000fe20000000000 */
[----:B------:R-:W-:Y:S01]  /*2010*/  UMOV UR17, 0x40000040 ;  /* 0x4000004000117882 */ /* 0x000fe20000000000 */
[----:B------:R-:W-:Y:S01]  /*2020*/  UMOV UR19, 0x40000040 ;  /* 0x4000004000137882 */ /* 0x000fe20000000000 */
[----:B------:R-:W3:Y:S01]  /*2030*/  LDL R141, [R1+0x8] ;  /* 0x00000800018d7983 */ /* 0x000ee20000100800 */
[----:B------:R-:W-:Y:S01]  /*2040*/  UIADD3 UR7, UR12, 0x2, URZ ;  /* 0x000000020c077890 */ /* 0x000fe2000fffe03f */
[----:B------:R-:W-:Y:S01]  /*2050*/  P2R R140, PR, RZ, 0x1 ;  /* 0x00000001ff8c7803 */ /* 0x000fe20000000000 */
[----:B------:R-:W-:Y:S01]  /*2060*/  UMOV UR16, UR12 ;  /* 0x0000000c00107c82 */ /* 0x000fe20008000000 */
[----:B------:R-:W-:Y:S01]  /*2070*/  UIADD3 UR11, UR12, 0x4, URZ ;  /* 0x000000040c0b7890 */ /* 0x000fe2000fffe03f */
[----:B-12---:R-:W-:Y:S01]  /*2080*/  @!P1 VIADD R6, R6, 0x2e840 ;  /* 0x0002e84006069836 */ /* 0x006fe20000000000 */
[----:B------:R-:W-:-:S02]  /*2090*/  UIADD3 UR14, UR12, 0x6, URZ ;  /* 0x000000060c0e7890 */ /* 0x000fc4000fffe03f */
[----:B------:R-:W-:Y:S01]  /*20a0*/  UIMAD UR20, UR51, 0x700, UR20 ;  /* 0x00000700331478a4 */ /* 0x000fe2000f8e0214 */
[----:B------:R-:W-:Y:S01]  /*20b0*/  UMOV UR13, 0x40000040 ;  /* 0x40000040000d7882 */ /* 0x000fe20000000000 */
[----:B------:R-:W-:Y:S02]  /*20c0*/  UMOV UR15, 0x40000040 ;  /* 0x40000040000f7882 */ /* 0x000fe40000000000 */
[----:B------:R-:W-:Y:S02]  /*20d0*/  UIADD3 UR4, UR20, 0x200, URZ ;  /* 0x0000020014047890 */ /* 0x000fe4000fffe03f */
[----:B------:R-:W-:Y:S02]  /*20e0*/  UIADD3 UR5, UR20, 0x300, URZ ;  /* 0x0000030014057890 */ /* 0x000fe4000fffe03f */
[----:B------:R-:W-:Y:S01]  /*20f0*/  UMOV UR18, UR20 ;  /* 0x0000001400127c82 */ /* 0x000fe20008000000 */
[----:B------:R-:W-:Y:S01]  /*2100*/  UIADD3 UR6, UR20, 0x400, URZ ;  /* 0x0000040014067890 */ /* 0x000fe2000fffe03f */
[----:B------:R-:W-:Y:S01]  /*2110*/  QGMMA.64x32x32.F32.E4M3.E4M3 R124, gdesc[UR16], RZ, !UPT, gsb0 ;  /* 0x00600000107c79f3 */ /* 0x000fe2000c0008ff */
[----:B------:R-:W-:Y:S01]  /*2120*/  UIADD3 UR18, UR20, 0x100, URZ ;  /* 0x0000010014127890 */ /* 0x000fe2000fffe03f */
[----:B------:R-:W-:Y:S01]  /*2130*/  UMOV UR19, 0x40000040 ;  /* 0x4000004000137882 */ /* 0x000fe20000000000 */
[----:B------:R-:W-:-:S02]  /*2140*/  UIADD3 UR8, UR20, 0x202, URZ ;  /* 0x0000020214087890 */ /* 0x000fc4000fffe03f */
[----:B------:R-:W-:Y:S02]  /*2150*/  UIADD3 UR9, UR20, 0x302, URZ ;  /* 0x0000030214097890 */ /* 0x000fe4000fffe03f */
[----:B------:R-:W-:Y:S02]  /*2160*/  UIADD3 UR10, UR20, 0x402, URZ ;  /* 0x00000402140a7890 */ /* 0x000fe4000fffe03f */
[----:B------:R-:W-:Y:S01]  /*2170*/  UIADD3 UR12, UR20, 0x404, URZ ;  /* 0x00000404140c7890 */ /* 0x000fe2000fffe03f */
[----:B------:R-:W-:Y:S02]  /*2180*/  WARPGROUP.DEPBAR.LE gsb0, 0x0 ;  /* 0x00008000000079c5 */ /* 0x000fe40000010000 */
[----:B------:R-:W-:-:S06]  /*2190*/  WARPGROUP.ARRIVE ;  /* 0x00000000000079c5 */ /* 0x000fcc0000000000 */
[----:B------:R-:W-:Y:S01]  /*21a0*/  QGMMA.64x32x32.F32.E4M3.E4M3 R108, gdesc[UR16], RZ, !UPT, gsb0 ;  /* 0x00600000106c79f3 */ /* 0x000fe2000c0008ff */
[----:B------:R-:W-:Y:S01]  /*21b0*/  UMOV UR18, UR4 ;  /* 0x0000000400127c82 */ /* 0x000fe20008000000 */
[----:B------:R-:W-:Y:S01]  /*21c0*/  UMOV UR19, 0x40000040 ;  /* 0x4000004000137882 */ /* 0x000fe20000000000 */
        /* <DEDUP_REMOVED lines=18> */
[----:B------:R-:W-:Y:S01]  /*22f0*/  UMOV UR4, UR7 ;  /* 0x0000000700047c82 */ /* 0x000fe20008000000 */
[----:B------:R-:W-:Y:S01]  /*2300*/  UMOV UR7, 0x40000040 ;  /* 0x4000004000077882 */ /* 0x000fe20000000000 */
[----:B------:R-:W-:Y:S02]  /*2310*/  WARPGROUP.DEPBAR.LE gsb0, 0x0 ;  /* 0x00008000000079c5 */ /* 0x000fe40000010000 */
[----:B------:R-:W-:-:S06]  /*2320*/  WARPGROUP.ARRIVE ;  /* 0x00000000000079c5 */ /* 0x000fcc0000000000 */
[----:B------:R-:W-:Y:S01]  /*2330*/  QGMMA.64x32x32.F32.E4M3.E4M3 R44, gdesc[UR16], RZ, !UPT, gsb0 ;  /* 0x00600000102c79f3 */ /* 0x000fe2000c0008ff */
[----:B------:R-:W-:Y:S01]  /*2340*/  UMOV UR18, UR5 ;  /* 0x0000000500127c82 */ /* 0x000fe20008000000 */
[----:B------:R-:W-:Y:S01]  /*2350*/  UMOV UR19, 0x40000040 ;  /* 0x4000004000137882 */ /* 0x000fe20000000000 */
[----:B------:R-:W-:Y:S01]  /*2360*/  UMOV UR5, 0x40000040 ;  /* 0x4000004000057882 */ /* 0x000fe20000000000 */
[----:B------:R-:W-:Y:S02]  /*2370*/  WARPGROUP.DEPBAR.LE gsb0, 0x0 ;  /* 0x00008000000079c5 */ /* 0x000fe40000010000 */
[----:B------:R-:W-:-:S06]  /*2380*/  WARPGROUP.ARRIVE ;  /* 0x00000000000079c5 */ /* 0x000fcc0000000000 */
[----:B------:R-:W-:Y:S01]  /*2390*/  QGMMA.64x32x32.F32.E4M3.E4M3 R28, gdesc[UR16], RZ, !UPT, gsb0 ;  /* 0x00600000101c79f3 */ /* 0x000fe2000c0008ff */
[----:B------:R-:W-:Y:S02]  /*23a0*/  UIADD3 UR18, UR20, 0x6, URZ ;  /* 0x0000000614127890 */ /* 0x000fe4000fffe03f */
        /* <DEDUP_REMOVED lines=28> */
[----:B------:R-:W-:Y:S01]  /*2570*/  UMOV UR8, UR11 ;  /* 0x0000000b00087c82 */ /* 0x000fe20008000000 */
[----:B------:R-:W-:Y:S01]  /*2580*/  UMOV UR11, 0x40000040 ;  /* 0x40000040000b7882 */ /* 0x000fe20000000000 */
[----:B------:R-:W-:Y:S02]  /*2590*/  WARPGROUP.DEPBAR.LE gsb0, 0x0 ;  /* 0x00008000000079c5 */ /* 0x000fe40000010000 */
[----:B------:R-:W-:-:S06]  /*25a0*/  WARPGROUP.ARRIVE ;  /* 0x00000000000079c5 */ /* 0x000fcc0000000000 */
[----:B------:R-:W-:Y:S01]  /*25b0*/  QGMMA.64x32x32.F32.E4M3.E4M3 R44, gdesc[UR4], R44, gsb0 ;  /* 0x00600000042c79f3 */ /* 0x000fe2000800082c */
[----:B------:R-:W-:Y:S01]  /*25c0*/  UMOV UR6, UR9 ;  /* 0x0000000900067c82 */ /* 0x000fe20008000000 */
[----:B------:R-:W-:Y:S01]  /*25d0*/  UMOV UR7, 0x40000040 ;  /* 0x4000004000077882 */ /* 0x000fe20000000000 */
[----:B------:R-:W-:Y:S01]  /*25e0*/  UMOV UR9, 0x40000040 ;  /* 0x4000004000097882 */ /* 0x000fe20000000000 */
[----:B------:R-:W-:Y:S02]  /*25f0*/  WARPGROUP.DEPBAR.LE gsb0, 0x0 ;  /* 0x00008000000079c5 */ /* 0x000fe40000010000 */
[----:B------:R-:W-:-:S06]  /*2600*/  WARPGROUP.ARRIVE ;  /* 0x00000000000079c5 */ /* 0x000fcc0000000000 */
[----:B------:R-:W-:Y:S01]  /*2610*/  QGMMA.64x32x32.F32.E4M3.E4M3 R28, gdesc[UR4], R28, gsb0 ;  /* 0x00600000041c79f3 */ /* 0x000fe2000800081c */
[----:B------:R-:W-:Y:S02]  /*2620*/  UIADD3 UR6, UR20, 0x204, URZ ;  /* 0x0000020414067890 */ /* 0x000fe4000fffe03f */
        /* <DEDUP_REMOVED lines=24> */
[----:B------:R-:W-:Y:S01]  /*27b0*/  UMOV UR14, UR18 ;  /* 0x00000012000e7c82 */ /* 0x000fe20008000000 */
        /* <DEDUP_REMOVED lines=13> */
[----:B------:R-:W-:Y:S02]  /*2890*/  ULDC UR11, c[0x0][0x988] ;  /* 0x00026200000b7ab9 */ /* 0x000fe40000000800 */
        /* <DEDUP_REMOVED lines=8> */
[C---:B------:R-:W-:Y:S01]  /*2920*/  FMUL.FTZ R7, R0.reuse, R124 ;  /* 0x0000007c00077220 */ /* 0x040fe20000410000 */
[C---:B------:R-:W-:Y:S01]  /*2930*/  FMUL.FTZ R9, R0.reuse, R125 ;  /* 0x0000007d00097220 */ /* 0x040fe20000410000 */
[C---:B0-----:R-:W-:Y:S01]  /*2940*/  FMUL.FTZ R11, R0.reuse, R128 ;  /* 0x00000080000b7220 */ /* 0x041fe20000410000 */
[----:B------:R-:W-:Y:S01]  /*2950*/  FMUL.FTZ R12, R0, R129 ;  /* 0x00000081000c7220 */ /* 0x000fe20000410000 */
[----:B------:R-:W-:Y:S01]  /*2960*/  QGMMA.64x32x32.F32.E4M3.E4M3 R108, gdesc[UR12], R108, gsb0 ;  /* 0x006000000c6c79f3 */ /* 0x000fe2000800086c */
[----:B------:R-:W-:Y:S01]  /*2970*/  UIADD3 UR14, UR20, 0x206, URZ ;  /* 0x00000206140e7890 */ /* 0x000fe2000fffe03f */
[----:B------:R-:W-:Y:S01]  /*2980*/  MUFU.TANH R10, R10 ;  /* 0x0000000a000a7308 */ /* 0x000fe20000002400 */
[----:B------:R-:W-:Y:S01]  /*2990*/  UMOV UR15, 0x40000040 ;  /* 0x40000040000f7882 */ /* 0x000fe20000000000 */
[----:B------:R-:W-:-:S02]  /*29a0*/  IMAD.U32 R128, RZ, RZ, UR50 ;  /* 0x00000032ff807e24 */ /* 0x000fc4000f8e00ff */
[C---:B------:R-:W-:Y:S01]  /*29b0*/  FMUL.FTZ R8, R0.reuse, R126 ;  /* 0x0000007e00087220 */ /* 0x040fe20000410000 */
[C---:B------:R-:W-:Y:S01]  /*29c0*/  FMUL.FTZ R14, R0.reuse, R132 ;  /* 0x00000084000e7220 */ /* 0x040fe20000410000 */
[C---:B------:R-:W-:Y:S01]  /*29d0*/  FMUL.FTZ R15, R0.reuse, R133 ;  /* 0x00000085000f7220 */ /* 0x040fe20000410000 */
[C---:B------:R-:W-:Y:S01]  /*29e0*/  FMUL.FTZ R13, R0.reuse, R130 ;  /* 0x00000082000d7220 */ /* 0x040fe20000410000 */
[C---:B------:R-:W-:Y:S01]  /*29f0*/  FMUL.FTZ R20, R0.reuse, R131 ;  /* 0x0000008300147220 */ /* 0x040fe20000410000 */
[----:B------:R-:W0:Y:S01]  /*2a00*/  MUFU.TANH R7, R7 ;  /* 0x0000000700077308 */ /* 0x000e220000002400 */
[C---:B------:R-:W-:Y:S01]  /*2a10*/  FMUL.FTZ R21, R0.reuse, R136 ;  /* 0x0000008800157220 */ /* 0x040fe20000410000 */
[C---:B------:R-:W-:Y:S01]  /*2a20*/  FMUL.FTZ R27, R0.reuse, R135 ;  /* 0x00000087001b7220 */ /* 0x040fe20000410000 */
[C---:B------:R-:W-:Y:S01]  /*2a30*/  FMUL.FTZ R26, R0.reuse, R137 ;  /* 0x00000089001a7220 */ /* 0x040fe20000410000 */
[C---:B------:R-:W-:Y:S01]  /*2a40*/  FMUL.FTZ R24, R0.reuse, R134 ;  /* 0x0000008600187220 */ /* 0x040fe20000410000 */
[C---:B------:R-:W-:Y:S01]  /*2a50*/  FMUL.FTZ R124, R0.reuse, R138 ;  /* 0x0000008a007c7220 */ /* 0x040fe20000410000 */
[----:B------:R-:W-:Y:S01]  /*2a60*/  FMUL.FTZ R125, R0, R139 ;  /* 0x0000008b007d7220 */ /* 0x000fe20000410000 */
[----:B------:R-:W-:Y:S01]  /*2a70*/  UIADD3 UR50, UR50, -0x2, URZ ;  /* 0xfffffffe32327890 */ /* 0x000fe2000fffe03f */
[----:B------:R-:W-:Y:S03]  /*2a80*/  MUFU.TANH R9, R9 ;  /* 0x0000000900097308 */ /* 0x000fe60000002400 */
[----:B------:R-:W-:-:S05]  /*2a90*/  UISETP.GE.AND UP0, UPT, UR50, UR41, UPT ;  /* 0x000000293200728c */ /* 0x000fca000bf06270 */
[----:B------:R-:W1:Y:S08]  /*2aa0*/  MUFU.TANH R11, R11 ;  /* 0x0000000b000b7308 */ /* 0x000e700000002400 */
[----:B------:R-:W2:Y:S08]  /*2ab0*/  MUFU.TANH R12, R12 ;  /* 0x0000000c000c7308 */ /* 0x000eb00000002400 */
[----:B------:R-:W4:Y:S08]  /*2ac0*/  MUFU.TANH R8, R8 ;  /* 0x0000000800087308 */ /* 0x000f300000002400 */
[----:B------:R-:W5:Y:S08]  /*2ad0*/  MUFU.TANH R14, R14 ;  /* 0x0000000e000e7308 */ /* 0x000f700000002400 */
[----:B------:R-:W5:Y:S01]  /*2ae0*/  MUFU.TANH R15, R15 ;  /* 0x0000000f000f7308 */ /* 0x000f620000002400 */
[----:B------:R-:W-:-:S02]  /*2af0*/  WARPGROUP.DEPBAR.LE gsb0, 0x0 ;  /* 0x00008000000079c5 */ /* 0x000fc40000010000 */
[----:B------:R-:W-:Y:S01]  /*2b00*/  WARPGROUP.ARRIVE ;  /* 0x00000000000079c5 */ /* 0x000fe20000000000 */
[C---:B------:R-:W-:Y:S01]  /*2b10*/  FMUL.FTZ R127, R0.reuse, R115 ;  /* 0x00000073007f7220 */ /* 0x040fe20000410000 */
[C---:B------:R-:W-:Y:S01]  /*2b20*/  FMUL.FTZ R115, R0.reuse, R117 ;  /* 0x0000007500737220 */ /* 0x040fe20000410000 */
[C---:B------:R-:W-:Y:S01]  /*2b30*/  FMUL.FTZ R117, R0.reuse, R120 ;  /* 0x0000007800757220 */ /* 0x040fe20000410000 */
[C---:B------:R-:W-:Y:S01]  /*2b40*/  FMUL.FTZ R120, R0.reuse, R122 ;  /* 0x0000007a00787220 */ /* 0x040fe20000410000 */
[----:B------:R-:W5:Y:S01]  /*2b50*/  MUFU.TANH R13, R13 ;  /* 0x0000000d000d7308 */ /* 0x000f620000002400 */
[----:B------:R-:W-:Y:S01]  /*2b60*/  QGMMA.64x32x32.F32.E4M3.E4M3 R92, gdesc[UR12], R92, gsb0 ;  /* 0x006000000c5c79f3 */ /* 0x000fe2000800085c */
[----:B------:R-:W-:Y:S01]  /*2b70*/  UIADD3 UR14, UR20, 0x306, URZ ;  /* 0x00000306140e7890 */ /* 0x000fe2000fffe03f */
[C---:B------:R-:W-:Y:S01]  /*2b80*/  FMUL.FTZ R108, R0.reuse, R108 ;  /* 0x0000006c006c7220 */ /* 0x040fe20000410000 */
[----:B------:R-:W-:Y:S01]  /*2b90*/  UMOV UR15, 0x40000040 ;  /* 0x40000040000f7882 */ /* 0x000fe20000000000 */
[C---:B------:R-:W-:Y:S01]  /*2ba0*/  FMUL.FTZ R109, R0.reuse, R109 ;  /* 0x0000006d006d7220 */ /* 0x040fe20000410000 */
[C---:B------:R-:W-:Y:S01]  /*2bb0*/  FMUL.FTZ R126, R0.reuse, R111 ;  /* 0x0000006f007e7220 */ /* 0x040fe20000410000 */
[C---:B------:R-:W-:Y:S01]  /*2bc0*/  FMUL.FTZ R111, R0.reuse, R112 ;  /* 0x00000070006f7220 */ /* 0x040fe20000410000 */
[----:B------:R-:W-:Y:S01]  /*2bd0*/  MUFU.TANH R21, R21 ;  /* 0x0000001500157308 */ /* 0x000fe20000002400 */
        /* <DEDUP_REMOVED lines=8> */
[----:B------:R-:W-:-:S07]  /*2c60*/  FMUL.FTZ R114, R0, R114 ;  /* 0x0000007200727220 */ /* 0x000fce0000410000 */
[----:B------:R-:W5:Y:S08]  /*2c70*/  MUFU.TANH R26, R26 ;  /* 0x0000001a001a7308 */ /* 0x000f700000002400 */
[----:B------:R-:W5:Y:S08]  /*2c80*/  MUFU.TANH R24, R24 ;  /* 0x0000001800187308 */ /* 0x000f700000002400 */
[----:B------:R-:W5:Y:S08]  /*2c90*/  MUFU.TANH R108, R108 ;  /* 0x0000006c006c7308 */ /* 0x000f700000002400 */
        /* <DEDUP_REMOVED lines=8> */
[C---:B------:R-:W-:Y:S01]  /*2d20*/  FMUL.FTZ R104, R0.reuse, R106 ;  /* 0x0000006a00687220 */ /* 0x040fe20000410000 */
[----:B------:R-:W-:Y:S01]  /*2d30*/  QGMMA.64x32x32.F32.E4M3.E4M3 R76, gdesc[UR12], R76, gsb0 ;  /* 0x006000000c4c79f3 */ /* 0x000fe2000800084c */
[----:B------:R-:W-:Y:S01]  /*2d40*/  UIADD3 UR14, UR20, 0x406, URZ ;  /* 0x00000406140e7890 */ /* 0x000fe2000fffe03f */
[----:B------:R-:W-:Y:S01]  /*2d50*/  MUFU.TANH R124, R124 ;  /* 0x0000007c007c7308 */ /* 0x000fe20000002400 */
[----:B------:R-:W-:Y:S01]  /*2d60*/  UMOV UR15, 0x40000040 ;  /* 0x40000040000f7882 */ /* 0x000fe20000000000 */
        /* <DEDUP_REMOVED lines=9> */
[C---:B------:R-:W-:Y:S01]  /*2e00*/  FMUL.FTZ R98, R0.reuse, R98 ;  /* 0x0000006200627220 */ /* 0x040fe20000410000 */
[C---:B------:R-:W-:Y:S01]  /*2e10*/  FMUL.FTZ R103, R0.reuse, R103 ;  /* 0x0000006700677220 */ /* 0x040fe20000410000 */
[----:B------:R-:W-:-:S03]  /*2e20*/  FMUL.FTZ R102, R0, R102 ;  /* 0x0000006600667220 */ /* 0x000fc60000410000 */
[----:B------:R-:W5:Y:S08]  /*2e30*/  MUFU.TANH R125, R125 ;  /* 0x0000007d007d7308 */ /* 0x000f700000002400 */
        /* <DEDUP_REMOVED lines=14> */
[C---:B------:R-:W-:Y:S01]  /*2f20*/  FMUL.FTZ R87, R0.reuse, R90 ;  /* 0x0000005a00577220 */ /* 0x040fe20000410000 */
        /* <DEDUP_REMOVED lines=11> */
[----:B------:R-:W-:-:S04]  /*2fe0*/  FMUL.FTZ R86, R0, R86 ;  /* 0x0000005600567220 */ /* 0x000fc80000410000 */
        /* <DEDUP_REMOVED lines=9> */
[----:B------:R-:W-:Y:S02]  /*3080*/  IMAD.U32 R63, RZ, RZ, UR52 ;  /* 0x00000034ff3f7e24 */ /* 0x000fe4000f8e00ff */
[C---:B------:R-:W-:Y:S01]  /*3090*/  FMUL.FTZ R74, R0.reuse, R74 ;  /* 0x0000004a004a7220 */ /* 0x040fe20000410000 */
[C---:B------:R-:W-:Y:S01]  /*30a0*/  FMUL.FTZ R91, R0.reuse, R70 ;  /* 0x00000046005b7220 */ /* 0x040fe20000410000 */
[----:B------:R-:W5:Y:S01]  /*30b0*/  MUFU.TANH R93, R93 ;  /* 0x0000005d005d7308 */ /* 0x000f620000002400 */
[----:B------:R-:W-:Y:S01]  /*30c0*/  QGMMA.64x32x32.F32.E4M3.E4M3 R44, gdesc[UR12], R44, gsb0 ;  /* 0x006000000c2c79f3 */ /* 0x000fe2000800082c */
[----:B---3--:R-:W-:Y:S01]  /*30d0*/  IADD3 R63, R63, 0xe0, -R141 ;  /* 0x000000e03f3f7810 */ /* 0x008fe20007ffe88d */
[----:B------:R-:W-:Y:S01]  /*30e0*/  UIADD3 UR14, UR20, 0x606, URZ ;  /* 0x00000606140e7890 */ /* 0x000fe2000fffe03f */
[C---:B------:R-:W-:Y:S01]  /*30f0*/  FMUL.FTZ R129, R0.reuse, R72 ;  /* 0x0000004800817220 */ /* 0x040fe20000410000 */
[----:B------:R-:W-:Y:S01]  /*3100*/  UMOV UR15, 0x40000040 ;  /* 0x40000040000f7882 */ /* 0x000fe20000000000 */
[----:B------:R-:W-:Y:S01]  /*3110*/  FMUL.FTZ R73, R0, R73 ;  /* 0x0000004900497220 */ /* 0x000fe20000410000 */
[----:B------:R-:W-:Y:S01]  /*3120*/  IMAD R63, R128, -0xe0, R63 ;  /* 0xffffff20803f7824 */ /* 0x000fe200078e023f */
[----:B------:R-:W3:Y:S01]  /*3130*/  MUFU.TANH R120, R120 ;  /* 0x0000007800787308 */ /* 0x000ee20000002400 */
[C---:B------:R-:W-:Y:S01]  /*3140*/  FMUL.FTZ R60, R0.reuse, R60 ;  /* 0x0000003c003c7220 */ /* 0x040fe20000410000 */
[C---:B------:R-:W-:Y:S01]  /*3150*/  FMUL.FTZ R62, R0.reuse, R62 ;  /* 0x0000003e003e7220 */ /* 0x040fe20000410000 */
[C---:B------:R-:W-:Y:S01]  /*3160*/  FMUL.FTZ R61, R0.reuse, R61 ;  /* 0x0000003d003d7220 */ /* 0x040fe20000410000 */
[C---:B------:R-:W-:Y:S01]  /*3170*/  ISETP.GT.AND P6, PT, R63.reuse, 0x1, PT ;  /* 0x000000013f00780c */ /* 0x040fe20003fc4270 */
[C---:B------:R-:W-:Y:S01]  /*3180*/  FMUL.FTZ R64, R0.reuse, R64 ;  /* 0x0000004000407220 */ /* 0x040fe20000410000 */
[C---:B------:R-:W-:Y:S01]  /*3190*/  ISETP.GT.AND P2, PT, R63.reuse, RZ, PT ;  /* 0x000000ff3f00720c */ /* 0x040fe20003f44270 */
[C---:B------:R-:W-:Y:S01]  /*31a0*/  FMUL.FTZ R128, R0.reuse, R71 ;  /* 0x0000004700807220 */ /* 0x040fe20000410000 */
[----:B------:R-:W-:Y:S01]  /*31b0*/  ISETP.GT.AND P5, PT, R63, 0x8, PT ;  /* 0x000000083f00780c */ /* 0x000fe20003fa4270 */
[----:B------:R-:W3:Y:S01]  /*31c0*/  MUFU.TANH R94, R94 ;  /* 0x0000005e005e7308 */ /* 0x000ee20000002400 */
[----:B0-----:R-:W-:Y:S01]  /*31d0*/  FSEL R7, R7, -INF , P2 ;  /* 0xff80000007077808 */ /* 0x001fe20001000000 */
[C---:B------:R-:W-:Y:S01]  /*31e0*/  FMUL.FTZ R65, R0.reuse, R65 ;  /* 0x0000004100417220 */ /* 0x040fe20000410000 */
[----:B------:R-:W-:Y:S01]  /*31f0*/  ISETP.GT.AND P4, PT, R63, 0x9, PT ;  /* 0x000000093f00780c */ /* 0x000fe20003f84270 */
[C---:B------:R-:W-:Y:S01]  /*3200*/  FMUL.FTZ R66, R0.reuse, R66 ;  /* 0x0000004200427220 */ /* 0x040fe20000410000 */
[----:B-1----:R-:W-:Y:S01]  /*3210*/  FSEL R11, R11, -INF , P5 ;  /* 0xff8000000b0b7808 */ /* 0x002fe20002800000 */
[----:B------:R-:W-:Y:S01]  /*3220*/  FMUL.FTZ R68, R0, R68 ;  /* 0x0000004400447220 */ /* 0x000fe20000410000 */
[C---:B------:R-:W-:Y:S01]  /*3230*/  ISETP.GT.AND P3, PT, R63.reuse, 0x10, PT ;  /* 0x000000103f00780c */ /* 0x040fe20003f64270 */
[----:B------:R-:W0:Y:S01]  /*3240*/  MUFU.TANH R121, R121 ;  /* 0x0000007900797308 */ /* 0x000e220000002400 */
[----:B--2---:R-:W-:Y:S01]  /*3250*/  FSEL R12, R12, -INF , P4 ;  /* 0xff8000000c0c7808 */ /* 0x004fe20002000000 */
[----:B------:R-:W-:Y:S01]  /*3260*/  FMUL.FTZ R69, R0, R69 ;  /* 0x0000004500457220 */ /* 0x000fe20000410000 */
[----:B----4-:R-:W-:Y:S01]  /*3270*/  FSEL R8, R8, -INF , P2 ;  /* 0xff80000008087808 */ /* 0x010fe20001000000 */
[C---:B------:R-:W-:Y:S01]  /*3280*/  FMUL.FTZ R75, R0.reuse, R75 ;  /* 0x0000004b004b7220 */ /* 0x040fe20000410000 */
[----:B------:R-:W-:Y:S01]  /*3290*/  ISETP.GT.AND P2, PT, R63, 0x11, PT ;  /* 0x000000113f00780c */ /* 0x000fe20003f44270 */
[----:B------:R-:W-:Y:S01]  /*32a0*/  FMUL.FTZ R67, R0, R67 ;  /* 0x0000004300437220 */ /* 0x000fe20000410000 */
[----:B-----5:R-:W-:Y:S01]  /*32b0*/  FSEL R14, R14, -INF , P3 ;  /* 0xff8000000e0e7808 */ /* 0x020fe20001800000 */
[----:B------:R-:W1:Y:S01]  /*32c0*/  MUFU.TANH R95, R95 ;  /* 0x0000005f005f7308 */ /* 0x000e620000002400 */
[----:B------:R-:W-:-:S02]  /*32d0*/  FSEL R15, R15, -INF , P2 ;  /* 0xff8000000f0f7808 */ /* 0x000fc40001000000 */
[----:B------:R-:W-:Y:S02]  /*32e0*/  FSEL R13, R13, -INF , P5 ;  /* 0xff8000000d0d7808 */ /* 0x000fe40002800000 */
[C---:B------:R-:W-:Y:S02]  /*32f0*/  ISETP.GT.AND P5, PT, R63.reuse, 0x19, PT ;  /* 0x000000193f00780c */ /* 0x040fe40003fa4270 */
[----:B------:R-:W-:Y:S01]  /*3300*/  FSEL R20, R20, -INF , P4 ;  /* 0xff80000014147808 */ /* 0x000fe20002000000 */
[----:B------:R-:W2:Y:S01]  /*3310*/  MUFU.TANH R122, R122 ;  /* 0x0000007a007a7308 */ /* 0x000ea20000002400 */
[----:B------:R-:W-:Y:S02]  /*3320*/  ISETP.GT.AND P4, PT, R63, 0x20, PT ;  /* 0x000000203f00780c */ /* 0x000fe40003f84270 */
[----:B------:R-:W-:Y:S02]  /*3330*/  FSEL R26, R26, -INF , P5 ;  /* 0xff8000001a1a7808 */ /* 0x000fe40002800000 */
[----:B------:R-:W-:-:S02]  /*3340*/  FSEL R24, R24, -INF , P3 ;  /* 0xff80000018187808 */ /* 0x000fc40001800000 */
[----:B------:R-:W-:Y:S01]  /*3350*/  ISETP.GT.AND P3, PT, R63, 0x21, PT ;  /* 0x000000213f00780c */ /* 0x000fe20003f64270 */
[----:B------:R-:W4:Y:S01]  /*3360*/  MUFU.TANH R96, R96 ;  /* 0x0000006000607308 */ /* 0x000f220000002400 */
[----:B------:R-:W-:Y:S02]  /*3370*/  FSEL R108, R108, -INF , P4 ;  /* 0xff8000006c6c7808 */ /* 0x000fe40002000000 */
[----:B------:R-:W-:Y:S02]  /*3380*/  FSEL R27, R27, -INF , P2 ;  /* 0xff8000001b1b7808 */ /* 0x000fe40001000000 */
[----:B------:R-:W-:Y:S02]  /*3390*/  ISETP.GT.AND P2, PT, R63, 0x28, PT ;  /* 0x000000283f00780c */ /* 0x000fe40003f44270 */
[----:B------:R-:W-:Y:S01]  /*33a0*/  FSEL R109, R109, -INF , P3 ;  /* 0xff8000006d6d7808 */ /* 0x000fe20001800000 */
[----:B------:R-:W5:Y:S01]  /*33b0*/  MUFU.TANH R123, R123 ;  /* 0x0000007b007b7308 */ /* 0x000f620000002400 */
[----:B------:R-:W-:-:S02]  /*33c0*/  FSEL R111, R111, -INF , P2 ;  /* 0xff8000006f6f7808 */ /* 0x000fc40001000000 */
[----:B------:R-:W-:Y:S01]  /*33d0*/  FSEL R125, R125, -INF , P5 ;  /* 0xff8000007d7d7808 */ /* 0x000fe20002800000 */
[----:B------:R-:W-:Y:S02]  /*33e0*/  WARPGROUP.DEPBAR.LE gsb0, 0x0 ;  /* 0x00008000000079c5 */ /* 0x000fe40000010000 */
[----:B------:R-:W-:Y:S01]  /*33f0*/  FMUL.FTZ R131, R0, R45 ;  /* 0x0000002d00837220 */ /* 0x000fe20000410000 */
[----:B------:R-:W-:Y:S01]  /*3400*/  FSEL R45, R10, -INF , P6 ;  /* 0xff8000000a2d7808 */ /* 0x000fe20003000000 */
[C---:B------:R-:W-:Y:S01]  /*3410*/  FMUL.FTZ R135, R0.reuse, R49 ;  /* 0x0000003100877220 */ /* 0x040fe20000410000 */
[----:B------:R-:W-:Y:S01]  /*3420*/  FSEL R10, R9, -INF , P6 ;  /* 0xff800000090a7808 */ /* 0x000fe20003000000 */
[----:B------:R3:W-:Y:S01]  /*3430*/  MUFU.TANH R49, R74 ;  /* 0x0000004a00317308 */ /* 0x0007e20000002400 */
[----:B------:R-:W-:Y:S01]  /*3440*/  ISETP.GT.AND P6, PT, R63, 0x18, PT ;  /* 0x000000183f00780c */ /* 0x000fe20003fc4270 */
[C---:B------:R-:W-:Y:S01]  /*3450*/  FMUL.FTZ R130, R0.reuse, R44 ;  /* 0x0000002c00827220 */ /* 0x040fe20000410000 */
[C---:B------:R-:W-:Y:S01]  /*3460*/  FMUL.FTZ R136, R0.reuse, R50 ;  /* 0x0000003200887220 */ /* 0x040fe20000410000 */
[C---:B------:R-:W-:Y:S01]  /*3470*/  FMUL.FTZ R50, R0.reuse, R53 ;  /* 0x0000003500327220 */ /* 0x040fe20000410000 */
[----:B------:R-:W-:Y:S01]  /*3480*/  FSEL R21, R21, -INF , P6 ;  /* 0xff80000015157808 */ /* 0x000fe20003000000 */
[C---:B------:R-:W-:Y:S01]  /*3490*/  FMUL.FTZ R132, R0.reuse, R46 ;  /* 0x0000002e00847220 */ /* 0x040fe20000410000 */
[----:B------:R-:W-:Y:S01]  /*34a0*/  FMUL.FTZ R70, R0, R54 ;  /* 0x0000003600467220 */ /* 0x000fe20000410000 */
[----:B------:R0:W-:Y:S01]  /*34b0*/  MUFU.TANH R53, R130 ;  /* 0x0000008200357308 */ /* 0x0001e20000002400 */
[----:B---3--:R-:W-:Y:S01]  /*34c0*/  FMNMX.FTZ R74, R7, R10, !PT ;  /* 0x0000000a074a7209 */ /* 0x008fe20007810000 */
[----:B------:R-:W-:Y:S01]  /*34d0*/  WARPGROUP.ARRIVE ;  /* 0x00000000000079c5 */ /* 0x000fe20000000000 */
[----:B------:R-:W-:Y:S01]  /*34e0*/  FSEL R124, R124, -INF , P6 ;  /* 0xff8000007c7c7808 */ /* 0x000fe20003000000 */
[C---:B------:R-:W-:Y:S01]  /*34f0*/  FMUL.FTZ R134, R0.reuse, R48 ;  /* 0x0000003000867220 */ /* 0x040fe20000410000 */
[----:B------:R-:W-:Y:S01]  /*3500*/  FMNMX.FTZ R9, R11, R74, !PT ;  /* 0x0000004a0b097209 */ /* 0x000fe20007810000 */
[----:B------:R-:W-:Y:S01]  /*3510*/  FMUL.FTZ R72, R0, R51 ;  /* 0x0000003300487220 */ /* 0x000fe20000410000 */
[C---:B------:R-:W-:Y:S01]  /*3520*/  ISETP.GT.AND P6, PT, R63.reuse, 0x29, PT ;  /* 0x000000293f00780c */ /* 0x040fe20003fc4270 */
[----:B------:R3:W-:Y:S01]  /*3530*/  MUFU.TANH R54, R132 ;  /* 0x0000008400367308 */ /* 0x0007e20000002400 */
[----:B------:R-:W-:Y:S01]  /*3540*/  FMNMX.FTZ R9, R12, R9, !PT ;  /* 0x000000090c097209 */ /* 0x000fe20007810000 */
[----:B------:R-:W-:Y:S01]  /*3550*/  QGMMA.64x32x32.F32.E4M3.E4M3 R28, gdesc[UR12], R28, gsb0 ;  /* 0x006000000c1c79f3 */ /* 0x000fe2000800081c */
[----:B------:R-:W-:Y:S01]  /*3560*/  ISETP.GT.AND P5, PT, R63, 0x30, PT ;  /* 0x000000303f00780c */ /* 0x000fe20003fa4270 */
[----:B------:R-:W-:Y:S01]  /*3570*/  FMUL.FTZ R133, R0, R47 ;  /* 0x0000002f00857220 */ /* 0x000fe20000410000 */
[----:B------:R-:W-:Y:S01]  /*3580*/  FMNMX.FTZ R74, R14, R9, !PT ;  /* 0x000000090e4a7209 */ /* 0x000fe20007810000 */
[----:B------:R-:W-:Y:S01]  /*3590*/  FMUL.FTZ R71, R0, R52 ;  /* 0x0000003400477220 */ /* 0x000fe20000410000 */
[----:B------:R-:W-:Y:S01]  /*35a0*/  FSEL R112, R112, -INF , P6 ;  /* 0xff80000070707808 */ /* 0x000fe20003000000 */
[----:B------:R-:W5:Y:S01]  /*35b0*/  MUFU.TANH R99, R99 ;  /* 0x0000006300637308 */ /* 0x000f620000002400 */
[----:B------:R-:W-:Y:S01]  /*35c0*/  FMNMX.FTZ R74, R15, R74, !PT ;  /* 0x0000004a0f4a7209 */ /* 0x000fe20007810000 */
[----:B------:R-:W-:Y:S01]  /*35d0*/  FMUL.FTZ R56, R0, R56 ;  /* 0x0000003800387220 */ /* 0x000fe20000410000 */
[----:B------:R-:W-:Y:S01]  /*35e0*/  FSEL R110, R110, -INF , P4 ;  /* 0xff8000006e6e7808 */ /* 0x000fe20002000000 */
[C---:B------:R-:W-:Y:S01]  /*35f0*/  FMUL.FTZ R57, R0.reuse, R57 ;  /* 0x0000003900397220 */ /* 0x040fe20000410000 */
[----:B------:R-:W-:Y:S01]  /*3600*/  FMNMX.FTZ R9, R21, R74, !PT ;  /* 0x0000004a15097209 */ /* 0x000fe20007810000 */
[----:B------:R-:W-:Y:S01]  /*3610*/  FMUL.FTZ R55, R0, R55 ;  /* 0x0000003700377220 */ /* 0x000fe20000410000 */
[----:B------:R-:W-:Y:S01]  /*3620*/  ISETP.GT.AND P4, PT, R63, 0x31, PT ;  /* 0x000000313f00780c */ /* 0x000fe20003f84270 */
[----:B------:R-:W5:Y:S01]  /*3630*/  MUFU.TANH R98, R98 ;  /* 0x0000006200627308 */ /* 0x000f620000002400 */
[----:B------:R-:W-:Y:S01]  /*3640*/  FMNMX.FTZ R9, R26, R9, !PT ;  /* 0x000000091a097209 */ /* 0x000fe20007810000 */
[C---:B------:R-:W-:Y:S01]  /*3650*/  FMUL.FTZ R58, R0.reuse, R58 ;  /* 0x0000003a003a7220 */ /* 0x040fe20000410000 */
[----:B------:R-:W-:Y:S01]  /*3660*/  FSEL R113, R113, -INF , P5 ;  /* 0xff80000071717808 */ /* 0x000fe20002800000 */
[----:B------:R-:W-:Y:S01]  /*3670*/  FMUL.FTZ R59, R0, R59 ;  /* 0x0000003b003b7220 */ /* 0x000fe20000410000 */
[----:B0-----:R-:W-:-:S02]  /*3680*/  FMNMX.FTZ R130, R108, R9, !PT ;  /* 0x000000096c827209 */ /* 0x001fc40007810000 */
[----:B------:R-:W-:Y:S01]  /*3690*/  FSEL R126, R126, -INF , P3 ;  /* 0xff8000007e7e7808 */ /* 0x000fe20001800000 */
[----:B------:R-:W0:Y:S01]  /*36a0*/  MUFU.TANH R100, R100 ;  /* 0x0000006400647308 */ /* 0x000e220000002400 */
[----:B---3--:R-:W-:Y:S02]  /*36b0*/  FMNMX.FTZ R132, R109, R130, !PT ;  /* 0x000000826d847209 */ /* 0x008fe40007810000 */
[----:B------:R-:W-:Y:S02]  /*36c0*/  ISETP.GT.AND P3, PT, R63, 0x38, PT ;  /* 0x000000383f00780c */ /* 0x000fe40003f64270 */
[----:B------:R-:W-:Y:S02]  /*36d0*/  FMNMX.FTZ R9, R111, R132, !PT ;  /* 0x000000846f097209 */ /* 0x000fe40007810000 */
[----:B------:R-:W-:Y:S01]  /*36e0*/  FSEL R115, R115, -INF , P4 ;  /* 0xff80000073737808 */ /* 0x000fe20002000000 */
[----:B------:R-:W3:Y:S01]  /*36f0*/  MUFU.TANH R103, R103 ;  /* 0x0000006700677308 */ /* 0x000ee20000002400 */
[----:B------:R-:W-:-:S02]  /*3700*/  FMNMX.FTZ R132, R112, R9, !PT ;  /* 0x0000000970847209 */ /* 0x000fc40007810000 */
[----:B------:R-:W-:Y:S02]  /*3710*/  FSEL R114, R114, -INF , P2 ;  /* 0xff80000072727808 */ /* 0x000fe40001000000 */
[----:B------:R-:W-:Y:S02]  /*3720*/  FMNMX.FTZ R132, R113, R132, !PT ;  /* 0x0000008471847209 */ /* 0x000fe40007810000 */
[----:B------:R-:W-:Y:S01]  /*3730*/  ISETP.GT.AND P2, PT, R63, 0x39, PT ;  /* 0x000000393f00780c */ /* 0x000fe20003f44270 */
[----:B------:R-:W3:Y:S01]  /*3740*/  MUFU.TANH R97, R97 ;  /* 0x0000006100617308 */ /* 0x000ee20000002400 */
[----:B------:R-:W-:Y:S02]  /*3750*/  FSEL R117, R117, -INF , P3 ;  /* 0xff80000075757808 */ /* 0x000fe40001800000 */
[----:B------:R-:W-:Y:S02]  /*3760*/  FMNMX.FTZ R132, R115, R132, !PT ;  /* 0x0000008473847209 */ /* 0x000fe40007810000 */
[----:B------:R-:W-:-:S02]  /*3770*/  FSEL R127, R127, -INF , P6 ;  /* 0xff8000007f7f7808 */ /* 0x000fc40003000000 */
[----:B------:R-:W-:Y:S01]  /*3780*/  ISETP.GT.AND P6, PT, R63, 0x40, PT ;  /* 0x000000403f00780c */ /* 0x000fe20003fc4270 */
[----:B------:R-:W-:Y:S01]  /*3790*/  MUFU.TANH R48, R129 ;  /* 0x0000008100307308 */ /* 0x000fe20000002400 */
[----:B------:R-:W-:Y:S02]  /*37a0*/  FSEL R119, R119, -INF , P2 ;  /* 0xff80000077777808 */ /* 0x000fe40001000000 */
[----:B------:R-:W-:Y:S02]  /*37b0*/  FMNMX.FTZ R132, R117, R132, !PT ;  /* 0x0000008475847209 */ /* 0x000fe40007810000 */
[----:B------:R-:W-:Y:S02]  /*37c0*/  FSEL R116, R116, -INF , P5 ;  /* 0xff80000074747808 */ /* 0x000fe40002800000 */
[----:B------:R-:W-:Y:S01]  /*37d0*/  ISETP.GT.AND P5, PT, R63, 0x41, PT ;  /* 0x000000413f00780c */ /* 0x000fe20003fa4270 */
[----:B------:R-:W3:Y:S01]  /*37e0*/  MUFU.TANH R101, R101 ;  /* 0x0000006500657308 */ /* 0x000ee20000002400 */
[----:B------:R-:W-:-:S02]  /*37f0*/  FSEL R92, R92, -INF , P6 ;  /* 0xff8000005c5c7808 */ /* 0x000fc40003000000 */
[----:B------:R-:W-:Y:S02]  /*3800*/  FMNMX.FTZ R9, R119, R132, !PT ;  /* 0x0000008477097209 */ /* 0x000fe40007810000 */
[----:B------:R-:W-:Y:S01]  /*3810*/  FSEL R118, R118, -INF , P4 ;  /* 0xff80000076767808 */ /* 0x000fe20002000000 */
[----:B------:R-:W-:Y:S02]  /*3820*/  WARPGROUP.DEPBAR.LE gsb0, 0x0 ;  /* 0x00008000000079c5 */ /* 0x000fe40000010000 */
[----:B------:R-:W-:Y:S01]  /*3830*/  ISETP.GT.AND P4, PT, R63, 0x48, PT ;  /* 0x000000483f00780c */ /* 0x000fe20003f84270 */
[----:B------:R2:W-:Y:S01]  /*3840*/  MUFU.TANH R129, R134 ;  /* 0x0000008600817308 */ /* 0x0005e20000002400 */
[----:B------:R-:W-:Y:S01]  /*3850*/  FSEL R93, R93, -INF , P5 ;  /* 0xff8000005d5d7808 */ /* 0x000fe20002800000 */
[----:B------:R-:W-:Y:S01]  /*3860*/  FMUL.FTZ R28, R0, R28 ;  /* 0x0000001c001c7220 */ /* 0x000fe20000410000 */
[----:B------:R-:W-:Y:S01]  /*3870*/  FMNMX.FTZ R132, R92, R9, !PT ;  /* 0x000000095c847209 */ /* 0x000fe20007810000 */
[----:B------:R-:W-:Y:S01]  /*3880*/  FMUL.FTZ R30, R0, R30 ;  /* 0x0000001e001e7220 */ /* 0x000fe20000410000 */
[----:B------:R-:W-:Y:S01]  /*3890*/  FSEL R120, R120, -INF , P3 ;  /* 0xff80000078787808 */ /* 0x000fe20001800000 */
[----:B------:R-:W-:Y:S01]  /*38a0*/  FMUL.FTZ R146, R0, R38 ;  /* 0x0000002600927220 */ /* 0x000fe20000410000 */
[----:B------:R-:W-:Y:S01]  /*38b0*/  ISETP.GT.AND P3, PT, R63, 0x49, PT ;  /* 0x000000493f00780c */ /* 0x000fe20003f64270 */
[----:B------:R-:W-:Y:S01]  /*38c0*/  MUFU.TANH R78, R78 ;  /* 0x0000004e004e7308 */ /* 0x000fe20000002400 */
[----:B------:R-:W-:Y:S01]  /*38d0*/  FSEL R94, R94, -INF , P4 ;  /* 0xff8000005e5e7808 */ /* 0x000fe20002000000 */
[C---:B------:R-:W-:Y:S01]  /*38e0*/  FMUL.FTZ R144, R0.reuse, R39 ;  /* 0x0000002700907220 */ /* 0x040fe20000410000 */
[----:B------:R-:W-:Y:S01]  /*38f0*/  FMNMX.FTZ R9, R93, R132, !PT ;  /* 0x000000845d097209 */ /* 0x000fe20007810000 */
[C---:B------:R-:W-:Y:S01]  /*3900*/  FMUL.FTZ R148, R0.reuse, R42 ;  /* 0x0000002a00947220 */ /* 0x040fe20000410000 */
[----:B------:R-:W-:Y:S01]  /*3910*/  FSEL R121, R121, -INF , P2 ;  /* 0xff80000079797808 */ /* 0x000fe20001000000 */
[----:B------:R-:W-:Y:S01]  /*3920*/  FMUL.FTZ R147, R0, R43 ;  /* 0x0000002b00937220 */ /* 0x000fe20000410000 */
[----:B------:R-:W-:Y:S01]  /*3930*/  ISETP.GT.AND P2, PT, R63, 0x50, PT ;  /* 0x000000503f00780c */ /* 0x000fe20003f44270 */
[----:B------:R-:W3:Y:S01]  /*3940*/  MUFU.TANH R80, R80 ;  /* 0x0000005000507308 */ /* 0x000ee20000002400 */
[----:B-1----:R-:W-:-:S02]  /*3950*/  FSEL R95, R95, -INF , P3 ;  /* 0xff8000005f5f7808 */ /* 0x002fc40001800000 */
[----:B--2---:R-:W-:Y:S02]  /*3960*/  FMNMX.FTZ R134, R94, R9, !PT ;  /* 0x000000095e867209 */ /* 0x004fe40007810000 */
[----:B------:R-:W-:Y:S02]  /*3970*/  FSEL R122, R122, -INF , P6 ;  /* 0xff8000007a7a7808 */ /* 0x000fe40003000000 */
[----:B------:R-:W-:Y:S01]  /*3980*/  ISETP.GT.AND P6, PT, R63, 0x51, PT ;  /* 0x000000513f00780c */ /* 0x000fe20003fc4270 */
[----:B------:R-:W1:Y:S01]  /*3990*/  MUFU.TANH R102, R102 ;  /* 0x0000006600667308 */ /* 0x000e620000002400 */
[----:B----4-:R-:W-:Y:S02]  /*39a0*/  FSEL R96, R96, -INF , P2 ;  /* 0xff80000060607808 */ /* 0x010fe40001000000 */
[----:B------:R-:W-:Y:S02]  /*39b0*/  FMNMX.FTZ R9, R95, R134, !PT ;  /* 0x000000865f097209 */ /* 0x000fe40007810000 */
[----:B-----5:R-:W-:-:S02]  /*39c0*/  FSEL R123, R123, -INF , P5 ;  /* 0xff8000007b7b7808 */ /* 0x020fc40002800000 */
[----:B------:R-:W-:Y:S01]  /*39d0*/  ISETP.GT.AND P5, PT, R63, 0x58, PT ;  /* 0x000000583f00780c */ /* 0x000fe20003fa4270 */
[----:B------:R-:W2:Y:S01]  /*39e0*/  MUFU.TANH R76, R76 ;  /* 0x0000004c004c7308 */ /* 0x000ea20000002400 */
[----:B------:R-:W-:Y:S02]  /*39f0*/  FSEL R99, R99, -INF , P6 ;  /* 0xff80000063637808 */ /* 0x000fe40003000000 */
[----:B------:R-:W-:Y:S02]  /*3a00*/  FMNMX.FTZ R134, R96, R9, !PT ;  /* 0x0000000960867209 */ /* 0x000fe40007810000 */
[----:B------:R-:W-:Y:S02]  /*3a10*/  FSEL R98, R98, -INF , P4 ;  /* 0xff80000062627808 */ /* 0x000fe40002000000 */
[----:B------:R-:W-:Y:S01]  /*3a20*/  ISETP.GT.AND P4, PT, R63, 0x59, PT ;  /* 0x000000593f00780c */ /* 0x000fe20003f84270 */
[----:B------:R-:W-:Y:S01]  /*3a30*/  MUFU.TANH R88, R88 ;  /* 0x0000005800587308 */ /* 0x000fe20000002400 */
[----:B0-----:R-:W-:-:S02]  /*3a40*/  FSEL R100, R100, -INF , P5 ;  /* 0xff80000064647808 */ /* 0x001fc40002800000 */
[----:B------:R-:W-:Y:S02]  /*3a50*/  FMNMX.FTZ R9, R99, R134, !PT ;  /* 0x0000008663097209 */ /* 0x000fe40007810000 */
[----:B---3--:R-:W-:Y:S02]  /*3a60*/  FSEL R103, R103, -INF , P6 ;  /* 0xff80000067677808 */ /* 0x008fe40003000000 */
[----:B------:R-:W-:Y:S01]  /*3a70*/  ISETP.GT.AND P6, PT, R63, 0x68, PT ;  /* 0x000000683f00780c */ /* 0x000fe20003fc4270 */
[----:B------:R-:W0:Y:S01]  /*3a80*/  MUFU.TANH R77, R77 ;  /* 0x0000004d004d7308 */ /* 0x000e220000002400 */
[----:B------:R-:W-:Y:S02]  /*3a90*/  FSEL R97, R97, -INF , P3 ;  /* 0xff80000061617808 */ /* 0x000fe40001800000 */
[----:B------:R-:W-:Y:S02]  /*3aa0*/  ISETP.GT.AND P3, PT, R63, 0x60, PT ;  /* 0x000000603f00780c */ /* 0x000fe40003f64270 */
[----:B------:R-:W-:-:S02]  /*3ab0*/  FSEL R101, R101, -INF , P4 ;  /* 0xff80000065657808 */ /* 0x000fc40002000000 */
[----:B------:R-:W-:Y:S01]  /*3ac0*/  FSEL R80, R80, -INF , P6 ;  /* 0xff80000050507808 */ /* 0x000fe20003000000 */
[----:B------:R-:W3:Y:S01]  /*3ad0*/  MUFU.TANH R104, R104 ;  /* 0x0000006800687308 */ /* 0x000ee20000002400 */
[----:B------:R-:W-:Y:S02]  /*3ae0*/  FSEL R78, R78, -INF , P6 ;  /* 0xff8000004e4e7808 */ /* 0x000fe40003000000 */
[----:B-1----:R-:W-:Y:S02]  /*3af0*/  FSEL R102, R102, -INF , P2 ;  /* 0xff80000066667808 */ /* 0x002fe40001000000 */
[C---:B------:R-:W-:Y:S02]  /*3b00*/  ISETP.GT.AND P6, PT, R63.reuse, 0x79, PT ;  /* 0x000000793f00780c */ /* 0x040fe40003fc4270 */
[----:B------:R-:W-:Y:S01]  /*3b10*/  ISETP.GT.AND P2, PT, R63, 0x61, PT ;  /* 0x000000613f00780c */ /* 0x000fe20003f44270 */
[----:B------:R-:W1:Y:S01]  /*3b20*/  MUFU.TANH R105, R105 ;  /* 0x0000006900697308 */ /* 0x000e620000002400 */
[----:B--2---:R-:W-:-:S02]  /*3b30*/  FSEL R76, R76, -INF , P3 ;  /* 0xff8000004c4c7808 */ /* 0x004fc40001800000 */
[----:B0-----:R-:W-:-:S05]  /*3b40*/  FSEL R77, R77, -INF , P2 ;  /* 0xff8000004d4d7808 */ /* 0x001fca0001000000 */
[----:B------:R-:W0:Y:S01]  /*3b50*/  MUFU.TANH R79, R79 ;  /* 0x0000004f004f7308 */ /* 0x000e220000002400 */
[----:B---3--:R-:W-:Y:S02]  /*3b60*/  FSEL R104, R104, -INF , P5 ;  /* 0xff80000068687808 */ /* 0x008fe40002800000 */
[----:B------:R-:W-:-:S05]  /*3b70*/  ISETP.GT.AND P5, PT, R63, 0x69, PT ;  /* 0x000000693f00780c */ /* 0x000fca0003fa4270 */
[----:B------:R2:W-:Y:S01]  /*3b80*/  MUFU.TANH R132, R50 ;  /* 0x0000003200847308 */ /* 0x0005e20000002400 */
[----:B-1----:R-:W-:Y:S02]  /*3b90*/  FSEL R105, R105, -INF , P4 ;  /* 0xff80000069697808 */ /* 0x002fe40002000000 */
[----:B------:R-:W-:-:S05]  /*3ba0*/  ISETP.GT.AND P4, PT, R63, 0x70, PT ;  /* 0x000000703f00780c */ /* 0x000fca0003f84270 */
[----:B------:R-:W1:Y:S01]  /*3bb0*/  MUFU.TANH R106, R106 ;  /* 0x0000006a006a7308 */ /* 0x000e620000002400 */
[----:B--2---:R-:W-:Y:S02]  /*3bc0*/  FMNMX.FTZ R50, R100, R9, !PT ;  /* 0x0000000964327209 */ /* 0x004fe40007810000 */
[----:B0-----:R-:W-:Y:S02]  /*3bd0*/  FSEL R79, R79, -INF , P5 ;  /* 0xff8000004f4f7808 */ /* 0x001fe40002800000 */
[----:B------:R-:W-:Y:S02]  /*3be0*/  FMNMX.FTZ R9, R101, R50, !PT ;  /* 0x0000003265097209 */ /* 0x000fe40007810000 */
[----:B------:R-:W-:Y:S01]  /*3bf0*/  FSEL R50, R88, -INF , P6 ;  /* 0xff80000058327808 */ /* 0x000fe20003000000 */
[----:B------:R-:W0:Y:S01]  /*3c00*/  MUFU.TANH R81, R81 ;  /* 0x0000005100517308 */ /* 0x000e220000002400 */
[----:B------:R-:W-:-:S07]  /*3c10*/  FMNMX.FTZ R88, R76, R9, !PT ;  /* 0x000000094c587209 */ /* 0x000fce0007810000 */
[----:B------:R-:W2:Y:S01]  /*3c20*/  MUFU.TANH R107, R107 ;  /* 0x0000006b006b7308 */ /* 0x000ea20000002400 */
[----:B-1----:R-:W-:Y:S02]  /*3c30*/  FSEL R106, R106, -INF , P3 ;  /* 0xff8000006a6a7808 */ /* 0x002fe40001800000 */
[----:B------:R-:W-:-:S05]  /*3c40*/  ISETP.GT.AND P3, PT, R63, 0x71, PT ;  /* 0x000000713f00780c */ /* 0x000fca0003f64270 */
[----:B------:R-:W1:Y:S01]  /*3c50*/  MUFU.TANH R82, R82 ;  /* 0x0000005200527308 */ /* 0x000e620000002400 */
[----:B0-----:R-:W-:-:S07]  /*3c60*/  FSEL R81, R81, -INF , P4 ;  /* 0xff80000051517808 */ /* 0x001fce0002000000 */
[----:B------:R-:W0:Y:S01]  /*3c70*/  MUFU.TANH R84, R84 ;  /* 0x0000005400547308 */ /* 0x000e220000002400 */
[----:B--2---:R-:W-:Y:S02]  /*3c80*/  FSEL R107, R107, -INF , P2 ;  /* 0xff8000006b6b7808 */ /* 0x004fe40001000000 */
[----:B------:R-:W-:-:S05]  /*3c90*/  ISETP.GT.AND P2, PT, R63, 0x78, PT ;  /* 0x000000783f00780c */ /* 0x000fca0003f44270 */
[----:B------:R2:W-:Y:S01]  /*3ca0*/  MUFU.TANH R51, R73 ;  /* 0x0000004900337308 */ /* 0x0005e20000002400 */
[----:B-1----:R-:W-:-:S07]  /*3cb0*/  FSEL R82, R82, -INF , P3 ;  /* 0xff80000052527808 */ /* 0x002fce0001800000 */
[----:B------:R-:W1:Y:S01]  /*3cc0*/  MUFU.TANH R83, R83 ;  /* 0x0000005300537308 */ /* 0x000e620000002400 */
[----:B--2---:R-:W-:Y:S02]  /*3cd0*/  FMNMX.FTZ R73, R77, R88, !PT ;  /* 0x000000584d497209 */ /* 0x004fe40007810000 */
[----:B0-----:R-:W-:Y:S02]  /*3ce0*/  FSEL R84, R84, -INF , P2 ;  /* 0xff80000054547808 */ /* 0x001fe40001000000 */
[----:B------:R-:W-:-:S03]  /*3cf0*/  FMNMX.FTZ R88, R78, R73, !PT ;  /* 0x000000494e587209 */ /* 0x000fc60007810000 */
[----:B------:R-:W0:Y:S01]  /*3d00*/  MUFU.TANH R86, R86 ;  /* 0x0000005600567308 */ /* 0x000e220000002400 */
[----:B------:R-:W-:-:S04]  /*3d10*/  FMNMX.FTZ R88, R79, R88, !PT ;  /* 0x000000584f587209 */ /* 0x000fc80007810000 */
[----:B------:R-:W-:Y:S01]  /*3d20*/  FMNMX.FTZ R73, R81, R88, !PT ;  /* 0x0000005851497209 */ /* 0x000fe20007810000 */
[----:B------:R-:W-:Y:S02]  /*3d30*/  FMUL.FTZ R88, R0, R29 ;  /* 0x0000001d00587220 */ /* 0x000fe40000410000 */
[----:B------:R-:W2:Y:S01]  /*3d40*/  MUFU.TANH R60, R60 ;  /* 0x0000003c003c7308 */ /* 0x000ea20000002400 */
[----:B------:R-:W-:Y:S02]  /*3d50*/  FMNMX.FTZ R73, R82, R73, !PT ;  /* 0x0000004952497209 */ /* 0x000fe40007810000 */
[----:B-1----:R-:W-:Y:S02]  /*3d60*/  FSEL R83, R83, -INF , P5 ;  /* 0xff80000053537808 */ /* 0x002fe40002800000 */
[----:B------:R-:W-:Y:S02]  /*3d70*/  ISETP.GT.AND P5, PT, R63, 0x80, PT ;  /* 0x000000803f00780c */ /* 0x000fe40003fa4270 */
[----:B------:R-:W-:Y:S01]  /*3d80*/  FMNMX.FTZ R73, R84, R73, !PT ;  /* 0x0000004954497209 */ /* 0x000fe20007810000 */
[----:B------:R-:W1:Y:S01]  /*3d90*/  MUFU.TANH R62, R62 ;  /* 0x0000003e003e7308 */ /* 0x000e620000002400 */
[----:B0-----:R-:W-:-:S02]  /*3da0*/  FSEL R86, R86, -INF , P4 ;  /* 0xff80000056567808 */ /* 0x001fc40002000000 */
[----:B------:R-:W-:Y:S02]  /*3db0*/  ISETP.GT.AND P4, PT, R63, 0x81, PT ;  /* 0x000000813f00780c */ /* 0x000fe40003f84270 */
[----:B------:R-:W-:-:S03]  /*3dc0*/  FMNMX.FTZ R73, R50, R73, !PT ;  /* 0x0000004932497209 */ /* 0x000fc60007810000 */
[----:B------:R-:W0:Y:S01]  /*3dd0*/  MUFU.TANH R85, R85 ;  /* 0x0000005500557308 */ /* 0x000e220000002400 */
[----:B--2---:R-:W-:-:S04]  /*3de0*/  FSEL R60, R60, -INF , P5 ;  /* 0xff8000003c3c7808 */ /* 0x004fc80002800000 */
[----:B------:R-:W-:-:S03]  /*3df0*/  FMNMX.FTZ R134, R60, R73, !PT ;  /* 0x000000493c867209 */ /* 0x000fc60007810000 */
[----:B------:R-:W2:Y:S01]  /*3e00*/  MUFU.TANH R61, R61 ;  /* 0x0000003d003d7308 */ /* 0x000ea20000002400 */
[----:B-1----:R-:W-:Y:S02]  /*3e10*/  FSEL R62, R62, -INF , P5 ;  /* 0xff8000003e3e7808 */ /* 0x002fe40002800000 */
[----:B------:R-:W-:-:S05]  /*3e20*/  ISETP.GT.AND P5, PT, R63, 0x91, PT ;  /* 0x000000913f00780c */ /* 0x000fca0003fa4270 */
[----:B------:R-:W1:Y:S01]  /*3e30*/  MUFU.TANH R90, R90 ;  /* 0x0000005a005a7308 */ /* 0x000e620000002400 */
[----:B0-----:R-:W-:Y:S02]  /*3e40*/  FSEL R85, R85, -INF , P3 ;  /* 0xff80000055557808 */ /* 0x001fe40001800000 */
[----:B------:R-:W-:-:S05]  /*3e50*/  ISETP.GT.AND P3, PT, R63, 0x88, PT ;  /* 0x000000883f00780c */ /* 0x000fca0003f64270 */
[----:B------:R-:W0:Y:S01]  /*3e60*/  MUFU.TANH R87, R87 ;  /* 0x0000005700577308 */ /* 0x000e220000002400 */
[----:B--2---:R-:W-:-:S07]  /*3e70*/  FSEL R61, R61, -INF , P4 ;  /* 0xff8000003d3d7808 */ /* 0x004fce0002000000 */
[----:B------:R-:W-:Y:S01]  /*3e80*/  MUFU.TANH R47, R128 ;  /* 0x00000080002f7308 */ /* 0x000fe20000002400 */
[----:B-1----:R-:W-:Y:S02]  /*3e90*/  FSEL R90, R90, -INF , P4 ;  /* 0xff8000005a5a7808 */ /* 0x002fe40002000000 */
[----:B------:R-:W-:-:S04]  /*3ea0*/  ISETP.GT.AND P4, PT, R63, 0x98, PT ;  /* 0x000000983f00780c */ /* 0x000fc80003f84270 */
[----:B------:R-:W-:Y:S01]  /*3eb0*/  FSEL R29, R49, -INF , P4 ;  /* 0xff800000311d7808 */ /* 0x000fe20002000000 */
[----:B------:R-:W1:Y:S01]  /*3ec0*/  MUFU.TANH R64, R64 ;  /* 0x0000004000407308 */ /* 0x000e620000002400 */
[----:B0-----:R-:W-:Y:S01]  /*3ed0*/  FSEL R87, R87, -INF , P2 ;  /* 0xff80000057577808 */ /* 0x001fe20001000000 */
[----:B------:R-:W-:Y:S01]  /*3ee0*/  FMUL.FTZ R49, R0, R34 ;  /* 0x0000002200317220 */ /* 0x000fe20000410000 */
[----:B------:R-:W-:-:S05]  /*3ef0*/  ISETP.GT.AND P2, PT, R63, 0x89, PT ;  /* 0x000000893f00780c */ /* 0x000fca0003f44270 */
[----:B------:R-:W0:Y:S08]  /*3f00*/  MUFU.TANH R89, R89 ;  /* 0x0000005900597308 */ /* 0x000e300000002400 */
[----:B------:R-:W2:Y:S01]  /*3f10*/  MUFU.TANH R65, R65 ;  /* 0x0000004100417308 */ /* 0x000ea20000002400 */
[----:B-1----:R-:W-:-:S07]  /*3f20*/  FSEL R64, R64, -INF , P3 ;  /* 0xff80000040407808 */ /* 0x002fce0001800000 */
[----:B------:R-:W1:Y:S01]  /*3f30*/  MUFU.TANH R66, R66 ;  /* 0x0000004200427308 */ /* 0x000e620000002400 */
[----:B0-----:R-:W-:Y:S02]  /*3f40*/  FSEL R9, R89, -INF , P6 ;  /* 0xff80000059097808 */ /* 0x001fe40003000000 */
[----:B------:R-:W-:-:S05]  /*3f50*/  ISETP.GT.AND P6, PT, R63, 0x90, PT ;  /* 0x000000903f00780c */ /* 0x000fca0003fc4270 */
[----:B------:R-:W0:Y:S01]  /*3f60*/  MUFU.TANH R46, R69 ;  /* 0x00000045002e7308 */ /* 0x000e220000002400 */
[----:B--2---:R-:W-:-:S07]  /*3f70*/  FSEL R65, R65, -INF , P2 ;  /* 0xff80000041417808 */ /* 0x004fce0001000000 */
[----:B------:R-:W2:Y:S01]  /*3f80*/  MUFU.TANH R68, R68 ;  /* 0x0000004400447308 */ /* 0x000ea20000002400 */
[----:B-1----:R-:W-:Y:S02]  /*3f90*/  FSEL R66, R66, -INF , P3 ;  /* 0xff80000042427808 */ /* 0x002fe40001800000 */
[----:B------:R-:W-:-:S04]  /*3fa0*/  ISETP.GT.AND P3, PT, R63, 0x99, PT ;  /* 0x000000993f00780c */ /* 0x000fc80003f64270 */
[----:B------:R-:W-:Y:S01]  /*3fb0*/  FSEL R89, R51, -INF , P3 ;  /* 0xff80000033597808 */ /* 0x000fe20001800000 */
[----:B------:R1:W-:Y:S01]  /*3fc0*/  MUFU.TANH R52, R75 ;  /* 0x0000004b00347308 */ /* 0x0003e20000002400 */
[----:B0-----:R-:W-:Y:S01]  /*3fd0*/  FSEL R73, R46, -INF , P5 ;  /* 0xff8000002e497808 */ /* 0x001fe20002800000 */
[----:B------:R-:W-:-:S06]  /*3fe0*/  FMUL.FTZ R46, R0, R31 ;  /* 0x0000001f002e7220 */ /* 0x000fcc0000410000 */
[----:B------:R-:W0:Y:S01]  /*3ff0*/  MUFU.TANH R74, R136 ;  /* 0x00000088004a7308 */ /* 0x000e220000002400 */
[----:B-1----:R-:W-:Y:S02]  /*4000*/  FSEL R75, R48, -INF , P4 ;  /* 0xff800000304b7808 */ /* 0x002fe40002000000 */
[----:B--2---:R-:W-:Y:S02]  /*4010*/  FSEL R68, R68, -INF , P6 ;  /* 0xff80000044447808 */ /* 0x004fe40003000000 */
[----:B------:R-:W-:-:S03]  /*4020*/  ISETP.GT.AND P4, PT, R63, 0xa9, PT ;  /* 0x000000a93f00780c */ /* 0x000fc60003f84270 */
[----:B------:R1:W-:Y:S08]  /*4030*/  MUFU.TANH R136, R28 ;  /* 0x0000001c00887308 */ /* 0x0003f00000002400 */
[----:B------:R-:W2:Y:S01]  /*4040*/  MUFU.TANH R67, R67 ;  /* 0x0000004300437308 */ /* 0x000ea20000002400 */
[----:B-1----:R-:W-:Y:S02]  /*4050*/  FSEL R28, R47, -INF , P5 ;  /* 0xff8000002f1c7808 */ /* 0x002fe40002800000 */
[----:B------:R-:W-:-:S02]  /*4060*/  FMNMX.FTZ R47, R61, R134, !PT ;  /* 0x000000863d2f7209 */ /* 0x000fc40007810000 */
[----:B------:R-:W-:Y:S02]  /*4070*/  ISETP.GT.AND P5, PT, R63, 0xa8, PT ;  /* 0x000000a83f00780c */ /* 0x000fe40003fa4270 */
[----:B------:R-:W-:Y:S01]  /*4080*/  FMNMX.FTZ R48, R64, R47, !PT ;  /* 0x0000002f40307209 */ /* 0x000fe20007810000 */
[----:B------:R1:W3:Y:S01]  /*4090*/  MUFU.TANH R44, R91 ;  /* 0x0000005b002c7308 */ /* 0x0002e20000002400 */
[----:B------:R-:W-:Y:S01]  /*40a0*/  FSEL R129, R129, -INF , P5 ;  /* 0xff80000081817808 */ /* 0x000fe20002800000 */
[----:B------:R-:W-:Y:S01]  /*40b0*/  FMUL.FTZ R47, R0, R32 ;  /* 0x00000020002f7220 */ /* 0x000fe20000410000 */
[----:B------:R-:W-:Y:S02]  /*40c0*/  FMNMX.FTZ R31, R65, R48, !PT ;  /* 0x00000030411f7209 */ /* 0x000fe40007810000 */
[----:B0-----:R-:W-:Y:S02]  /*40d0*/  FSEL R34, R74, -INF , P5 ;  /* 0xff8000004a227808 */ /* 0x001fe40002800000 */
[----:B------:R-:W-:Y:S01]  /*40e0*/  ISETP.GT.AND P5, PT, R63, 0xb9, PT ;  /* 0x000000b93f00780c */ /* 0x000fe20003fa4270 */
[----:B------:R0:W-:Y:S01]  /*40f0*/  MUFU.TANH R139, R30 ;  /* 0x0000001e008b7308 */ /* 0x0001e20000002400 */
[----:B--2---:R-:W-:-:S02]  /*4100*/  FSEL R67, R67, -INF , P2 ;  /* 0xff80000043437808 */ /* 0x004fc40001000000 */
[----:B------:R-:W-:-:S04]  /*4110*/  ISETP.GT.AND P2, PT, R63, 0xa0, PT ;  /* 0x000000a03f00780c */ /* 0x000fc80003f44270 */
[----:B-1----:R-:W-:Y:S01]  /*4120*/  FSEL R91, R53, -INF , P2 ;  /* 0xff800000355b7808 */ /* 0x002fe20001000000 */
[----:B------:R-:W1:Y:S01]  /*4130*/  MUFU.TANH R128, R131 ;  /* 0x0000008300807308 */ /* 0x000e620000002400 */
[----:B0-----:R-:W-:Y:S02]  /*4140*/  FSEL R30, R52, -INF , P3 ;  /* 0xff800000341e7808 */ /* 0x001fe40001800000 */
[----:B------:R-:W-:Y:S02]  /*4150*/  FMNMX.FTZ R52, R68, R31, !PT ;  /* 0x0000001f44347209 */ /* 0x000fe40007810000 */
[----:B---3--:R-:W-:Y:S02]  /*4160*/  FSEL R44, R44, -INF , P6 ;  /* 0xff8000002c2c7808 */ /* 0x008fe40003000000 */
[----:B------:R-:W-:Y:S01]  /*4170*/  FMNMX.FTZ R52, R73, R52, !PT ;  /* 0x0000003449347209 */ /* 0x000fe20007810000 */
[----:B------:R-:W0:Y:S01]  /*4180*/  MUFU.TANH R130, R135 ;  /* 0x0000008700827308 */ /* 0x000e220000002400 */
[----:B------:R-:W-:-:S02]  /*4190*/  ISETP.GT.AND P6, PT, R63, 0xa1, PT ;  /* 0x000000a13f00780c */ /* 0x000fc40003fc4270 */
[----:B------:R-:W-:Y:S02]  /*41a0*/  FMNMX.FTZ R52, R75, R52, !PT ;  /* 0x000000344b347209 */ /* 0x000fe40007810000 */
[----:B------:R-:W-:Y:S02]  /*41b0*/  ISETP.GT.AND P3, PT, R63, 0xb0, PT ;  /* 0x000000b03f00780c */ /* 0x000fe40003f64270 */
[----:B------:R-:W-:Y:S01]  /*41c0*/  FMNMX.FTZ R52, R89, R52, !PT ;  /* 0x0000003459347209 */ /* 0x000fe20007810000 */
[----:B------:R-:W2:Y:S01]  /*41d0*/  MUFU.TANH R71, R71 ;  /* 0x0000004700477308 */ /* 0x000ea20000002400 */
[----:B-1----:R-:W-:Y:S02]  /*41e0*/  FSEL R128, R128, -INF , P6 ;  /* 0xff80000080807808 */ /* 0x002fe40003000000 */
[----:B------:R-:W-:Y:S02]  /*41f0*/  FMNMX.FTZ R51, R91, R52, !PT ;  /* 0x000000345b337209 */ /* 0x000fe40007810000 */
[----:B------:R-:W-:-:S02]  /*4200*/  FSEL R31, R54, -INF , P2 ;  /* 0xff800000361f7808 */ /* 0x000fc40001000000 */
[----:B------:R-:W-:Y:S01]  /*4210*/  FMNMX.FTZ R52, R128, R51, !PT ;  /* 0x0000003380347209 */ /* 0x000fe20007810000 */
[----:B------:R-:W1:Y:S01]  /*4220*/  MUFU.TANH R69, R133 ;  /* 0x0000008500457308 */ /* 0x000e620000002400 */
[----:B0-----:R-:W-:Y:S01]  /*4230*/  FSEL R130, R130, -INF , P4 ;  /* 0xff80000082827808 */ /* 0x001fe20002000000 */
[----:B------:R-:W-:Y:S01]  /*4240*/  FMUL.FTZ R51, R0, R36 ;  /* 0x0000002400337220 */ /* 0x000fe20000410000 */
[----:B------:R-:W-:Y:S02]  /*4250*/  FMNMX.FTZ R53, R129, R52, !PT ;  /* 0x0000003481357209 */ /* 0x000fe40007810000 */
[----:B------:R-:W-:Y:S02]  /*4260*/  ISETP.GT.AND P2, PT, R63, 0xb1, PT ;  /* 0x000000b13f00780c */ /* 0x000fe40003f44270 */
[----:B------:R-:W-:Y:S01]  /*4270*/  FMNMX.FTZ R52, R130, R53, !PT ;  /* 0x0000003582347209 */ /* 0x000fe20007810000 */
[----:B------:R-:W0:Y:S01]  /*4280*/  MUFU.TANH R56, R56 ;  /* 0x0000003800387308 */ /* 0x000e220000002400 */
[----:B--2---:R-:W-:-:S02]  /*4290*/  FSEL R131, R71, -INF , P3 ;  /* 0xff80000047837808 */ /* 0x004fc40001800000 */
[----:B------:R-:W-:Y:S02]  /*42a0*/  FSEL R132, R132, -INF , P2 ;  /* 0xff80000084847808 */ /* 0x000fe40001000000 */
[----:B------:R-:W-:-:S03]  /*42b0*/  FMNMX.FTZ R53, R131, R52, !PT ;  /* 0x0000003483357209 */ /* 0x000fc60007810000 */
[----:B------:R-:W-:Y:S01]  /*42c0*/  MUFU.TANH R72, R72 ;  /* 0x0000004800487308 */ /* 0x000fe20000002400 */
[----:B-1----:R-:W-:Y:S02]  /*42d0*/  FSEL R32, R69, -INF , P6 ;  /* 0xff80000045207808 */ /* 0x002fe40003000000 */
[----:B------:R-:W-:Y:S02]  /*42e0*/  ISETP.GT.AND P6, PT, R63, 0xb8, PT ;  /* 0x000000b83f00780c */ /* 0x000fe40003fc4270 */
[----:B------:R-:W-:-:S03]  /*42f0*/  FMNMX.FTZ R52, R132, R53, !PT ;  /* 0x0000003584347209 */ /* 0x000fc60007810000 */
[----:B------:R-:W1:Y:S01]  /*4300*/  MUFU.TANH R57, R57 ;  /* 0x0000003900397308 */ /* 0x000e620000002400 */
[----:B0-----:R-:W-:-:S04]  /*4310*/  FSEL R133, R56, -INF , P6 ;  /* 0xff80000038857808 */ /* 0x001fc80003000000 */
[----:B------:R-:W-:Y:S01]  /*4320*/  FMNMX.FTZ R53, R133, R52, !PT ;  /* 0x0000003485357209 */ /* 0x000fe20007810000 */
[----:B------:R-:W-:Y:S02]  /*4330*/  FMUL.FTZ R52, R0, R40 ;  /* 0x0000002800347220 */ /* 0x000fe40000410000 */
[----:B------:R-:W0:Y:S08]  /*4340*/  MUFU.TANH R70, R70 ;  /* 0x0000004600467308 */ /* 0x000e300000002400 */
[----:B------:R-:W-:Y:S01]  /*4350*/  MUFU.TANH R55, R55 ;  /* 0x0000003700377308 */ /* 0x000fe20000002400 */
[----:B-1----:R-:W-:-:S04]  /*4360*/  FSEL R134, R57, -INF , P5 ;  /* 0xff80000039867808 */ /* 0x002fc80002800000 */
[----:B------:R-:W-:-:S03]  /*4370*/  FMNMX.FTZ R53, R134, R53, !PT ;  /* 0x0000003586357209 */ /* 0x000fc60007810000 */
[----:B------:R-:W1:Y:S01]  /*4380*/  MUFU.TANH R88, R88 ;  /* 0x0000005800587308 */ /* 0x000e620000002400 */
[----:B0-----:R-:W-:Y:S02]  /*4390*/  FSEL R36, R70, -INF , P3 ;  /* 0xff80000046247808 */ /* 0x001fe40001800000 */
[----:B------:R-:W-:-:S05]  /*43a0*/  ISETP.GT.AND P3, PT, R63, 0xc1, PT ;  /* 0x000000c13f00780c */ /* 0x000fca0003f64270 */
[----:B------:R-:W0:Y:S08]  /*43b0*/  MUFU.TANH R58, R58 ;  /* 0x0000003a003a7308 */ /* 0x000e300000002400 */
[----:B------:R2:W-:Y:S01]  /*43c0*/  MUFU.TANH R48, R46 ;  /* 0x0000002e00307308 */ /* 0x0005e20000002400 */
[----:B-1----:R-:W-:-:S07]  /*43d0*/  FSEL R135, R88, -INF , P3 ;  /* 0xff80000058877808 */ /* 0x002fce0001800000 */
[----:B------:R-:W1:Y:S01]  /*43e0*/  MUFU.TANH R47, R47 ;  /* 0x0000002f002f7308 */ /* 0x000e620000002400 */
[----:B--2---:R-:W-:Y:S01]  /*43f0*/  FMUL.FTZ R46, R0, R33 ;  /* 0x00000021002e7220 */ /* 0x004fe20000410000 */
[----:B------:R-:W-:Y:S02]  /*4400*/  FSEL R33, R72, -INF , P4 ;  /* 0xff80000048217808 */ /* 0x000fe40002000000 */
[C---:B------:R-:W-:Y:S02]  /*4410*/  ISETP.GT.AND P4, PT, R63.reuse, 0xc0, PT ;  /* 0x000000c03f00780c */ /* 0x040fe40003f84270 */
[----:B0-----:R-:W-:Y:S02]  /*4420*/  FSEL R40, R58, -INF , P6 ;  /* 0xff8000003a287808 */ /* 0x001fe40003000000 */
[----:B------:R-:W-:Y:S01]  /*4430*/  MUFU.TANH R59, R59 ;  /* 0x0000003b003b7308 */ /* 0x000fe20000002400 */
[----:B------:R-:W-:Y:S02]  /*4440*/  FSEL R136, R136, -INF , P4 ;  /* 0xff80000088887808 */ /* 0x000fe40002000000 */
[----:B------:R-:W-:-:S02]  /*4450*/  ISETP.GT.AND P6, PT, R63, 0xc9, PT ;  /* 0x000000c93f00780c */ /* 0x000fc40003fc4270 */
[----:B------:R-:W-:Y:S01]  /*4460*/  FMNMX.FTZ R54, R136, R53, !PT ;  /* 0x0000003588367209 */ /* 0x000fe20007810000 */
[----:B------:R-:W-:Y:S02]  /*4470*/  FMUL.FTZ R53, R0, R41 ;  /* 0x0000002900357220 */ /* 0x000fe40000410000 */
[----:B------:R0:W2:Y:S01]  /*4480*/  MUFU.TANH R138, R46 ;  /* 0x0000002e008a7308 */ /* 0x0000a20000002400 */
[----:B------:R-:W-:-:S07]  /*4490*/  FMNMX.FTZ R54, R135, R54, !PT ;  /* 0x0000003687367209 */ /* 0x000fce0007810000 */
[----:B------:R-:W3:Y:S01]  /*44a0*/  MUFU.TANH R51, R51 ;  /* 0x0000003300337308 */ /* 0x000ee20000002400 */
[----:B0-----:R-:W-:Y:S01]  /*44b0*/  FMUL.FTZ R46, R0, R37 ;  /* 0x00000025002e7220 */ /* 0x001fe20000410000 */
[----:B------:R-:W-:Y:S02]  /*44c0*/  FSEL R37, R55, -INF , P2 ;  /* 0xff80000037257808 */ /* 0x000fe40001000000 */
[----:B------:R-:W-:-:S04]  /*44d0*/  ISETP.GT.AND P2, PT, R63, 0xc8, PT ;  /* 0x000000c83f00780c */ /* 0x000fc80003f44270 */
[----:B------:R0:W4:Y:S01]  /*44e0*/  MUFU.TANH R141, R46 ;  /* 0x0000002e008d7308 */ /* 0x0001220000002400 */
[----:B-1----:R-:W-:Y:S02]  /*44f0*/  FSEL R137, R47, -INF , P2 ;  /* 0xff8000002f897808 */ /* 0x002fe40001000000 */
[----:B--2---:R-:W-:Y:S02]  /*4500*/  FSEL R138, R138, -INF , P6 ;  /* 0xff8000008a8a7808 */ /* 0x004fe40003000000 */
[----:B------:R-:W-:Y:S02]  /*4510*/  FMNMX.FTZ R41, R137, R54, !PT ;  /* 0x0000003689297209 */ /* 0x000fe40007810000 */
[----:B------:R-:W-:Y:S01]  /*4520*/  FSEL R47, R139, -INF , P4 ;  /* 0xff8000008b2f7808 */ /* 0x000fe20002000000 */
[----:B------:R-:W1:Y:S01]  /*4530*/  MUFU.TANH R49, R49 ;  /* 0x0000003100317308 */ /* 0x000e620000002400 */
[----:B0-----:R-:W-:Y:S02]  /*4540*/  FSEL R46, R59, -INF , P5 ;  /* 0xff8000003b2e7808 */ /* 0x001fe40002800000 */
[----:B------:R-:W-:-:S02]  /*4550*/  ISETP.GT.AND P5, PT, R63, 0xd0, PT ;  /* 0x000000d03f00780c */ /* 0x000fc40003fa4270 */
[----:B------:R-:W-:Y:S02]  /*4560*/  ISETP.GT.AND P4, PT, R63, 0xd1, PT ;  /* 0x000000d13f00780c */ /* 0x000fe40003f84270 */
[----:B---3--:R-:W-:Y:S01]  /*4570*/  FSEL R139, R51, -INF , P5 ;  /* 0xff800000338b7808 */ /* 0x008fe20002800000 */
[----:B------:R-:W0:Y:S01]  /*4580*/  MUFU.TANH R52, R52 ;  /* 0x0000003400347308 */ /* 0x000e220000002400 */
[----:B------:R-:W-:Y:S01]  /*4590*/  FMNMX.FTZ R54, R138, R41, !PT ;  /* 0x000000298a367209 */ /* 0x000fe20007810000 */
[----:B------:R-:W-:Y:S01]  /*45a0*/  IMAD.U32 R51, RZ, RZ, UR11 ;  /* 0x0000000bff337e24 */ /* 0x000fe2000f8e00ff */
[----:B------:R-:W-:Y:S02]  /*45b0*/  FSEL R41, R48, -INF , P3 ;  /* 0xff80000030297808 */ /* 0x000fe40001800000 */
[----:B------:R-:W-:Y:S02]  /*45c0*/  ISETP.GT.AND P3, PT, R63, 0xd8, PT ;  /* 0x000000d83f00780c */ /* 0x000fe40003f64270 */
[----:B----4-:R-:W-:Y:S01]  /*45d0*/  FSEL R141, R141, -INF , P4 ;  /* 0xff8000008d8d7808 */ /* 0x010fe20002000000 */
[----:B------:R-:W2:Y:S01]  /*45e0*/  MUFU.TANH R53, R53 ;  /* 0x0000003500357308 */ /* 0x000ea20000002400 */
[----:B------:R-:W-:-:S02]  /*45f0*/  FMNMX.FTZ R54, R139, R54, !PT ;  /* 0x000000368b367209 */ /* 0x000fc40007810000 */
[----:B-1----:R-:W-:Y:S02]  /*4600*/  FSEL R48, R49, -INF , P2 ;  /* 0xff80000031307808 */ /* 0x002fe40001000000 */
[----:B------:R-:W-:Y:S02]  /*4610*/  ISETP.GT.AND P2, PT, R63, 0xd9, PT ;  /* 0x000000d93f00780c */ /* 0x000fe40003f44270 */
[----:B------:R-:W-:Y:S01]  /*4620*/  FMNMX.FTZ R54, R141, R54, !PT ;  /* 0x000000368d367209 */ /* 0x000fe20007810000 */
[----:B------:R-:W1:Y:S01]  /*4630*/  MUFU.TANH R146, R146 ;  /* 0x0000009200927308 */ /* 0x000e620000002400 */
[----:B0-----:R-:W-:-:S04]  /*4640*/  FSEL R143, R52, -INF , P3 ;  /* 0xff800000348f7808 */ /* 0x001fc80001800000 */
[----:B------:R-:W-:-:S03]  /*4650*/  FMNMX.FTZ R54, R143, R54, !PT ;  /* 0x000000368f367209 */ /* 0x000fc60007810000 */
[----:B------:R-:W0:Y:S01]  /*4660*/  MUFU.TANH R144, R144 ;  /* 0x0000009000907308 */ /* 0x000e220000002400 */
[----:B--2---:R-:W-:-:S04]  /*4670*/  FSEL R145, R53, -INF , P2 ;  /* 0xff80000035917808 */ /* 0x004fc80001000000 */
[----:B------:R-:W-:-:S03]  /*4680*/  FMNMX.FTZ R54, R145, R54, !PT ;  /* 0x0000003691367209 */ /* 0x000fc60007810000 */
[----:B------:R-:W2:Y:S01]  /*4690*/  MUFU.TANH R148, R148 ;  /* 0x0000009400947308 */ /* 0x000ea20000002400 */
[----:B-1----:R-:W-:Y:S01]  /*46a0*/  FSEL R146, R146, -INF , P5 ;  /* 0xff80000092927808 */ /* 0x002fe20002800000 */
[----:B------:R-:W1:Y:S06]  /*46b0*/  SHFL.BFLY PT, R49, R54, 0x2, 0x1f ;  /* 0x0c401f0036317f89 */ /* 0x000e6c00000e0000 */
[----:B------:R-:W3:Y:S01]  /*46c0*/  MUFU.TANH R147, R147 ;  /* 0x0000009300937308 */ /* 0x000ee20000002400 */
[----:B0-----:R-:W-:Y:S02]  /*46d0*/  FSEL R144, R144, -INF , P4 ;  /* 0xff80000090907808 */ /* 0x001fe40002000000 */
[----:B--2---:R-:W-:-:S02]  /*46e0*/  FSEL R148, R148, -INF , P3 ;  /* 0xff80000094947808 */ /* 0x004fc40001800000 */
[----:B---3--:R-:W-:Y:S02]  /*46f0*/  FSEL R147, R147, -INF , P2 ;  /* 0xff80000093937808 */ /* 0x008fe40001000000 */
[----:B-1----:R-:W-:Y:S02]  /*4700*/  FMNMX.FTZ R49, R54, R49, !PT ;  /* 0x0000003136317209 */ /* 0x002fe40007810000 */
[----:B------:R-:W-:-:S03]  /*4710*/  FMNMX.FTZ R54, R8, R45, !PT ;  /* 0x0000002d08367209 */ /* 0x000fc60007810000 */
[----:B------:R-:W0:Y:S02]  /*4720*/  SHFL.BFLY PT, R88, R49, 0x1, 0x1f ;  /* 0x0c201f0031587f89 */ /* 0x000e2400000e0000 */
[----:B0-----:R-:W-:-:S04]  /*4730*/  FMNMX.FTZ R88, R49, R88, !PT ;  /* 0x0000005831587209 */ /* 0x001fc80007810000 */
[C---:B------:R-:W-:Y:S01]  /*4740*/  FSETP.NEU.FTZ.AND P0, PT, R88.reuse, -INF , PT ;  /* 0xff8000005800780b */ /* 0x040fe20003f1d000 */
[----:B------:R-:W-:-:S01]  /*4750*/  FFMA.FTZ R142, R88, R51, -8 ;  /* 0xc1000000588e7423 */ /* 0x000fc20000010033 */
[----:B------:R-:W-:-:S04]  /*4760*/  FMNMX.FTZ R51, R13, R54, !PT ;  /* 0x000000360d337209 */ /* 0x000fc80007810000 */
[----:B------:R-:W-:Y:S02]  /*4770*/  FMNMX.FTZ R51, R20, R51, !PT ;  /* 0x0000003314337209 */ /* 0x000fe40007810000 */
[----:B------:R-:W-:Y:S02]  /*4780*/  FSEL R142, R142, RZ, P0 ;  /* 0x000000ff8e8e7208 */ /* 0x000fe40000000000 */
[----:B------:R-:W-:Y:S02]  /*4790*/  FMNMX.FTZ R56, R24, R51, !PT ;  /* 0x0000003318387209 */ /* 0x000fe40007810000 */
[----:B------:R-:W-:Y:S01]  /*47a0*/  ISETP.NE.AND P0, PT, R140, RZ, PT ;  /* 0x000000ff8c00720c */ /* 0x000fe20003f05270 */
[--C-:B------:R-:W-:Y:S01]  /*47b0*/  FFMA.FTZ R71, R76, UR11, -R142.reuse ;  /* 0x0000000b4c477c23 */ /* 0x100fe2000801088e */
[----:B------:R-:W-:Y:S01]  /*47c0*/  FMNMX.FTZ R53, R27, R56, !PT ;  /* 0x000000381b357209 */ /* 0x000fe20007810000 */
[----:B------:R-:W-:Y:S01]  /*47d0*/  FMUL.FTZ R140, R0, R35 ;  /* 0x00000023008c7220 */ /* 0x000fe20000410000 */
[----:B------:R-:W-:-:S01]  /*47e0*/  FFMA.FTZ R92, R92, UR11, -R142 ;  /* 0x0000000b5c5c7c23 */ /* 0x000fc2000801088e */
[--C-:B------:R-:W-:Y:S01]  /*47f0*/  FFMA.FTZ R96, R96, UR11, -R142.reuse ;  /* 0x0000000b60607c23 */ /* 0x100fe2000801088e */
[----:B------:R-:W-:Y:S01]  /*4800*/  FMNMX.FTZ R58, R124, R53, !PT ;  /* 0x000000357c3a7209 */ /* 0x000fe20007810000 */
[--C-:B------:R-:W-:Y:S01]  /*4810*/  FFMA.FTZ R42, R112, UR11, -R142.reuse ;  /* 0x0000000b702a7c23 */ /* 0x100fe2000801088e */
[----:B------:R-:W-:Y:S01]  /*4820*/  MUFU.EX2 R51, R92 ;  /* 0x0000005c00337308 */ /* 0x000fe20000000800 */
[----:B------:R-:W-:-:S01]  /*4830*/  FFMA.FTZ R84, R84, UR11, -R142 ;  /* 0x0000000b54547c23 */ /* 0x000fc2000801088e */
[----:B------:R-:W-:Y:S01]  /*4840*/  FMNMX.FTZ R53, R125, R58, !PT ;  /* 0x0000003a7d357209 */ /* 0x000fe20007810000 */
[----:B------:R-:W-:-:S01]  /*4850*/  FFMA.FTZ R38, R109, UR11, -R142 ;  /* 0x0000000b6d267c23 */ /* 0x000fc2000801088e */
[--C-:B------:R-:W-:Y:S01]  /*4860*/  FFMA.FTZ R7, R7, UR11, -R142.reuse ;  /* 0x0000000b07077c23 */ /* 0x100fe2000801088e */
[----:B------:R-:W-:-:S01]  /*4870*/  FFMA.FTZ R10, R10, UR11, -R142 ;  /* 0x0000000b0a0a7c23 */ /* 0x000fc2000801088e */
[----:B------:R-:W-:Y:S01]  /*4880*/  FMNMX.FTZ R55, R110, R53, !PT ;  /* 0x000000356e377209 */ /* 0x000fe20007810000 */
[----:B------:R-:W-:-:S01]  /*4890*/  FFMA.FTZ R11, R11, UR11, -R142 ;  /* 0x0000000b0b0b7c23 */ /* 0x000fc2000801088e */
[----:B------:R-:W0:Y:S01]  /*48a0*/  MUFU.TANH R140, R140 ;  /* 0x0000008c008c7308 */ /* 0x000e220000002400 */
[----:B------:R-:W-:-:S01]  /*48b0*/  FFMA.FTZ R39, R111, UR11, -R142 ;  /* 0x0000000b6f277c23 */ /* 0x000fc2000801088e */
[----:B------:R-:W-:Y:S01]  /*48c0*/  FMNMX.FTZ R55, R126, R55, !PT ;  /* 0x000000377e377209 */ /* 0x000fe20007810000 */
[----:B------:R-:W-:-:S01]  /*48d0*/  FFMA.FTZ R12, R12, UR11, -R142 ;  /* 0x0000000b0c0c7c23 */ /* 0x000fc2000801088e */
[--C-:B------:R-:W-:Y:S01]  /*48e0*/  FFMA.FTZ R14, R14, UR11, -R142.reuse ;  /* 0x0000000b0e0e7c23 */ /* 0x100fe2000801088e */
[----:B------:R-:W-:-:S01]  /*48f0*/  FFMA.FTZ R119, R119, UR11, -R142 ;  /* 0x0000000b77777c23 */ /* 0x000fc2000801088e */
[----:B------:R-:W-:Y:S01]  /*4900*/  FMNMX.FTZ R70, R114, R55, !PT ;  /* 0x0000003772467209 */ /* 0x000fe20007810000 */
[----:B------:R-:W-:-:S01]  /*4910*/  FFMA.FTZ R15, R15, UR11, -R142 ;  /* 0x0000000b0f0f7c23 */ /* 0x000fc2000801088e */
        /* <DEDUP_REMOVED lines=9> */
[----:B0-----:R-:W-:Y:S01]  /*49b0*/  FSEL R140, R140, -INF , P6 ;  /* 0xff8000008c8c7808 */ /* 0x001fe20003000000 */
[--C-:B------:R-:W-:Y:S01]  /*49c0*/  FFMA.FTZ R49, R117, UR11, -R142.reuse ;  /* 0x0000000b75317c23 */ /* 0x100fe2000801088e */
[----:B------:R-:W-:Y:S01]  /*49d0*/  FMNMX.FTZ R57, R118, R57, !PT ;  /* 0x0000003976397209 */ /* 0x000fe20007810000 */
[--C-:B------:R-:W-:Y:S01]  /*49e0*/  FFMA.FTZ R56, R93, UR11, -R142.reuse ;  /* 0x0000000b5d387c23 */ /* 0x100fe2000801088e */
[----:B------:R-:W-:-:S01]  /*49f0*/  FFMA.FTZ R94, R94, UR11, -R142 ;  /* 0x0000000b5e5e7c23 */ /* 0x000fc2000801088e */
[--C-:B------:R-:W-:Y:S01]  /*4a00*/  FFMA.FTZ R58, R95, UR11, -R142.reuse ;  /* 0x0000000b5f3a7c23 */ /* 0x100fe2000801088e */
[----:B------:R-:W-:Y:S01]  /*4a10*/  FMNMX.FTZ R72, R120, R57, !PT ;  /* 0x0000003978487209 */ /* 0x000fe20007810000 */
[----:B------:R-:W-:Y:S01]  /*4a20*/  MUFU.EX2 R10, R10 ;  /* 0x0000000a000a7308 */ /* 0x000fe20000000800 */
[----:B------:R-:W-:-:S01]  /*4a30*/  FFMA.FTZ R70, R99, UR11, -R142 ;  /* 0x0000000b63467c23 */ /* 0x000fc2000801088e */
        /* <DEDUP_REMOVED lines=14> */
[----:B------:R-:W0:Y:S01]  /*4b20*/  MUFU.EX2 R12, R12 ;  /* 0x0000000c000c7308 */ /* 0x000e220000000800 */
        /* <DEDUP_REMOVED lines=13> */
[----:B------:R-:W-:Y:S01]  /*4c00*/  FFMA.FTZ R99, R139, UR11, -R142 ;  /* 0x0000000b8b637c23 */ /* 0x000fe2000801088e */
[----:B------:R-:W-:Y:S01]  /*4c10*/  FMNMX.FTZ R76, R104, R63, !PT ;  /* 0x0000003f684c7209 */ /* 0x000fe20007810000 */
[----:B------:R1:W-:Y:S01]  /*4c20*/  MUFU.EX2 R59, R71 ;  /* 0x00000047003b7308 */ /* 0x0003e20000000800 */
[----:B0-----:R-:W-:-:S02]  /*4c30*/  F2FP.SATFINITE.E4M3.F32.PACK_AB_MERGE_C R200, R12, R11, RZ ;  /* 0x0000000b0cc8723e */ /* 0x001fc400048070ff */
[----:B------:R-:W-:Y:S02]  /*4c40*/  FMNMX.FTZ R63, R105, R76, !PT ;  /* 0x0000004c693f7209 */ /* 0x000fe40007810000 */
[----:B------:R-:W-:Y:S02]  /*4c50*/  F2FP.SATFINITE.E4M3.F32.PACK_AB_MERGE_C R200, R10, R7, R200 ;  /* 0x000000070ac8723e */ /* 0x000fe400048070c8 */
[----:B------:R-:W-:Y:S01]  /*4c60*/  FMNMX.FTZ R76, R106, R63, !PT ;  /* 0x0000003f6a4c7209 */ /* 0x000fe20007810000 */
[----:B------:R-:W-:Y:S03]  /*4c70*/  MUFU.EX2 R54, R119 ;  /* 0x0000007700367308 */ /* 0x000fe60000000800 */
[----:B------:R-:W-:Y:S01]  /*4c80*/  FMNMX.FTZ R69, R107, R76, !PT ;  /* 0x0000004c6b457209 */ /* 0x000fe20007810000 */
[--C-:B------:R-:W-:Y:S01]  /*4c90*/  FFMA.FTZ R76, R79, UR11, -R142.reuse ;  /* 0x0000000b4f4c7c23 */ /* 0x100fe2000801088e */
[----:B------:R-:W-:-:S02]  /*4ca0*/  FFMA.FTZ R79, R82, UR11, -R142 ;  /* 0x0000000b524f7c23 */ /* 0x000fc4000801088e */
[----:B------:R-:W-:Y:S01]  /*4cb0*/  FMNMX.FTZ R78, R80, R69, !PT ;  /* 0x00000045504e7209 */ /* 0x000fe20007810000 */
[----:B------:R0:W-:Y:S03]  /*4cc0*/  MUFU.EX2 R63, R77 ;  /* 0x0000004d003f7308 */ /* 0x0001e60000000800 */
[----:B------:R-:W-:-:S04]  /*4cd0*/  FMNMX.FTZ R69, R83, R78, !PT ;  /* 0x0000004e53457209 */ /* 0x000fc80007810000 */
[----:B------:R-:W-:Y:S01]  /*4ce0*/  FMNMX.FTZ R78, R86, R69, !PT ;  /* 0x00000045564e7209 */ /* 0x000fe20007810000 */
[----:B------:R-:W-:Y:S03]  /*4cf0*/  MUFU.EX2 R15, R15 ;  /* 0x0000000f000f7308 */ /* 0x000fe60000000800 */
[----:B------:R-:W-:-:S04]  /*4d00*/  FMNMX.FTZ R78, R85, R78, !PT ;  /* 0x0000004e554e7209 */ /* 0x000fc80007810000 */
[----:B------:R-:W-:Y:S01]  /*4d10*/  FMNMX.FTZ R82, R87, R78, !PT ;  /* 0x0000004e57527209 */ /* 0x000fe20007810000 */
[----:B------:R-:W-:Y:S03]  /*4d20*/  MUFU.EX2 R21, R21 ;  /* 0x0000001500157308 */ /* 0x000fe60000000800 */
[----:B-1----:R-:W-:-:S04]  /*4d30*/  FMNMX.FTZ R71, R9, R82, !PT ;  /* 0x0000005209477209 */ /* 0x002fc80007810000 */
[----:B0-----:R-:W-:Y:S01]  /*4d40*/  FMNMX.FTZ R77, R62, R71, !PT ;  /* 0x000000473e4d7209 */ /* 0x001fe20007810000 */
[----:B------:R-:W-:Y:S03]  /*4d50*/  MUFU.EX2 R78, R79 ;  /* 0x0000004f004e7308 */ /* 0x000fe60000000800 */
[----:B------:R-:W-:-:S04]  /*4d60*/  FMNMX.FTZ R77, R90, R77, !PT ;  /* 0x0000004d5a4d7209 */ /* 0x000fc80007810000 */
[----:B------:R-:W-:Y:S01]  /*4d70*/  FMNMX.FTZ R82, R66, R77, !PT ;  /* 0x0000004d42527209 */ /* 0x000fe20007810000 */
[----:B------:R0:W-:Y:S03]  /*4d80*/  MUFU.EX2 R71, R84 ;  /* 0x0000005400477308 */ /* 0x0001e60000000800 */
[----:B------:R-:W-:-:S04]  /*4d90*/  FMNMX.FTZ R77, R67, R82, !PT ;  /* 0x00000052434d7209 */ /* 0x000fc80007810000 */
[----:B------:R-:W-:Y:S01]  /*4da0*/  FMNMX.FTZ R77, R44, R77, !PT ;  /* 0x0000004d2c4d7209 */ /* 0x000fe20007810000 */
[----:B------:R-:W1:Y:S01]  /*4db0*/  MUFU.EX2 R26, R26 ;  /* 0x0000001a001a7308 */ /* 0x000e620000000800 */
[----:B0-----:R-:W-:-:S01]  /*4dc0*/  FFMA.FTZ R84, R128, UR11, -R142 ;  /* 0x0000000b80547c23 */ /* 0x001fc2000801088e */
[----:B------:R-:W-:Y:S01]  /*4dd0*/  IMAD.U32 R128, RZ, RZ, UR11 ;  /* 0x0000000bff807e24 */ /* 0x000fe2000f8e00ff */
[----:B------:R-:W-:-:S04]  /*4de0*/  FMNMX.FTZ R82, R28, R77, !PT ;  /* 0x0000004d1c527209 */ /* 0x000fc80007810000 */
[----:B------:R-:W-:Y:S01]  /*4df0*/  FMNMX.FTZ R77, R29, R82, !PT ;  /* 0x000000521d4d7209 */ /* 0x000fe20007810000 */
[----:B------:R-:W-:Y:S03]  /*4e00*/  MUFU.EX2 R35, R35 ;  /* 0x0000002300237308 */ /* 0x000fe60000000800 */
[----:B------:R-:W-:-:S04]  /*4e10*/  FMNMX.FTZ R82, R30, R77, !PT ;  /* 0x0000004d1e527209 */ /* 0x000fc80007810000 */
[----:B------:R-:W-:Y:S01]  /*4e20*/  FMNMX.FTZ R77, R31, R82, !PT ;  /* 0x000000521f4d7209 */ /* 0x000fe20007810000 */
[----:B------:R-:W-:Y:S01]  /*4e30*/  MUFU.EX2 R38, R38 ;  /* 0x0000002600267308 */ /* 0x000fe20000000800 */
[----:B-1----:R-:W-:Y:S02]  /*4e40*/  F2FP.SATFINITE.E4M3.F32.PACK_AB_MERGE_C R202, R26, R21, RZ ;  /* 0x000000151aca723e */ /* 0x002fe400048070ff */
[----:B------:R-:W-:Y:S02]  /*4e50*/  FMNMX.FTZ R77, R32, R77, !PT ;  /* 0x0000004d204d7209 */ /* 0x000fe40007810000 */
[----:B------:R-:W-:Y:S02]  /*4e60*/  F2FP.SATFINITE.E4M3.F32.PACK_AB_MERGE_C R202, R15, R14, R202 ;  /* 0x0000000e0fca723e */ /* 0x000fe400048070ca */
[----:B------:R-:W-:Y:S01]  /*4e70*/  FMNMX.FTZ R82, R34, R77, !PT ;  /* 0x0000004d22527209 */ /* 0x000fe20007810000 */
[----:B------:R-:W-:Y:S03]  /*4e80*/  MUFU.EX2 R39, R39 ;  /* 0x0000002700277308 */ /* 0x000fe60000000800 */
[----:B------:R-:W-:-:S04]  /*4e90*/  FMNMX.FTZ R77, R33, R82, !PT ;  /* 0x00000052214d7209 */ /* 0x000fc80007810000 */
[----:B------:R-:W-:Y:S01]  /*4ea0*/  FMNMX.FTZ R82, R36, R77, !PT ;  /* 0x0000004d24527209 */ /* 0x000fe20007810000 */
[----:B------:R-:W0:Y:S03]  /*4eb0*/  MUFU.EX2 R42, R42 ;  /* 0x0000002a002a7308 */ /* 0x000e260000000800 */
[----:B------:R-:W-:-:S04]  /*4ec0*/  FMNMX.FTZ R77, R37, R82, !PT ;  /* 0x00000052254d7209 */ /* 0x000fc80007810000 */
[----:B------:R-:W-:Y:S01]  /*4ed0*/  FMNMX.FTZ R77, R40, R77, !PT ;  /* 0x0000004d284d7209 */ /* 0x000fe20007810000 */
[----:B------:R-:W-:Y:S03]  /*4ee0*/  MUFU.EX2 R43, R43 ;  /* 0x0000002b002b7308 */ /* 0x000fe60000000800 */
[----:B------:R-:W-:-:S04]  /*4ef0*/  FMNMX.FTZ R82, R46, R77, !PT ;  /* 0x0000004d2e527209 */ /* 0x000fc80007810000 */
[----:B------:R-:W-:Y:S01]  /*4f00*/  FMNMX.FTZ R82, R47, R82, !PT ;  /* 0x000000522f527209 */ /* 0x000fe20007810000 */
[----:B------:R-:W-:Y:S01]  /*4f10*/  MUFU.EX2 R52, R52 ;  /* 0x0000003400347308 */ /* 0x000fe20000000800 */
[----:B0-----:R-:W-:Y:S02]  /*4f20*/  F2FP.SATFINITE.E4M3.F32.PACK_AB_MERGE_C R204, R42, R39, RZ ;  /* 0x000000272acc723e */ /* 0x001fe400048070ff */
[----:B------:R-:W-:Y:S01]  /*4f30*/  FMNMX.FTZ R77, R41, R82, !PT ;  /* 0x00000052294d7209 */ /* 0x000fe20007810000 */
[----:B------:R-:W-:-:S01]  /*4f40*/  FFMA.FTZ R82, R89, UR11, -R142 ;  /* 0x0000000b59527c23 */ /* 0x000fc2000801088e */
[----:B------:R-:W-:Y:S02]  /*4f50*/  F2FP.SATFINITE.E4M3.F32.PACK_AB_MERGE_C R204, R38, R35, R204 ;  /* 0x0000002326cc723e */ /* 0x000fe400048070cc */
[----:B------:R-:W-:Y:S01]  /*4f60*/  FMNMX.FTZ R77, R48, R77, !PT ;  /* 0x0000004d304d7209 */ /* 0x000fe20007810000 */
[----:B------:R-:W0:Y:S03]  /*4f70*/  MUFU.EX2 R49, R49 ;  /* 0x0000003100317308 */ /* 0x000e260000000800 */
[----:B------:R-:W-:-:S04]  /*4f80*/  FMNMX.FTZ R77, R140, R77, !PT ;  /* 0x0000004d8c4d7209 */ /* 0x000fc80007810000 */
[----:B------:R-:W-:Y:S01]  /*4f90*/  FMNMX.FTZ R79, R146, R77, !PT ;  /* 0x0000004d924f7209 */ /* 0x000fe20007810000 */
[----:B------:R-:W-:Y:S03]  /*4fa0*/  MUFU.EX2 R56, R56 ;  /* 0x0000003800387308 */ /* 0x000fe60000000800 */
[----:B------:R-:W-:-:S04]  /*4fb0*/  FMNMX.FTZ R79, R144, R79, !PT ;  /* 0x0000004f904f7209 */ /* 0x000fc80007810000 */
[----:B------:R-:W-:Y:S01]  /*4fc0*/  FMNMX.FTZ R92, R148, R79, !PT ;  /* 0x0000004f945c7209 */ /* 0x000fe20007810000 */
[----:B------:R1:W-:Y:S01]  /*4fd0*/  MUFU.EX2 R53, R94 ;  /* 0x0000005e00357308 */ /* 0x0003e20000000800 */
[----:B0-----:R-:W-:Y:S01]  /*4fe0*/  F2FP.SATFINITE.E4M3.F32.PACK_AB_MERGE_C R206, R54, R49, RZ ;  /* 0x0000003136ce723e */ /* 0x001fe200048070ff */
[--C-:B------:R-:W-:Y:S01]  /*4ff0*/  FFMA.FTZ R79, R129, UR11, -R142.reuse ;  /* 0x0000000b814f7c23 */ /* 0x100fe2000801088e */
[----:B------:R-:W-:Y:S01]  /*5000*/  FMNMX.FTZ R89, R147, R92, !PT ;  /* 0x0000005c93597209 */ /* 0x000fe20007810000 */
[----:B------:R-:W-:Y:S01]  /*5010*/  FFMA.FTZ R92, R130, UR11, -R142 ;  /* 0x0000000b825c7c23 */ /* 0x000fe2000801088e */
[----:B------:R-:W-:-:S03]  /*5020*/  F2FP.SATFINITE.E4M3.F32.PACK_AB_MERGE_C R206, R52, R43, R206 ;  /* 0x0000002b34ce723e */ /* 0x000fc600048070ce */
[----:B------:R-:W0:Y:S01]  /*5030*/  SHFL.BFLY PT, R96, R89, 0x2, 0x1f ;  /* 0x0c401f0059607f89 */ /* 0x000e2200000e0000 */
[----:B------:R-:W2:Y:S01]  /*5040*/  MUFU.EX2 R58, R58 ;  /* 0x0000003a003a7308 */ /* 0x000ea20000000800 */
[----:B-1----:R-:W-:-:S07]  /*5050*/  FFMA.FTZ R94, R132, UR11, -R142 ;  /* 0x0000000b845e7c23 */ /* 0x002fce000801088e */
[----:B------:R-:W-:Y:S08]  /*5060*/  MUFU.EX2 R70, R70 ;  /* 0x0000004600467308 */ /* 0x000ff00000000800 */
[----:B------:R1:W-:Y:S01]  /*5070*/  MUFU.EX2 R57, R100 ;  /* 0x0000006400397308 */ /* 0x0003e20000000800 */
[----:B--2---:R-:W-:-:S04]  /*5080*/  F2FP.SATFINITE.E4M3.F32.PACK_AB_MERGE_C R208, R58, R53, RZ ;  /* 0x000000353ad0723e */ /* 0x004fc800048070ff */
[----:B------:R-:W-:Y:S02]  /*5090*/  F2FP.SATFINITE.E4M3.F32.PACK_AB_MERGE_C R208, R56, R51, R208 ;  /* 0x0000003338d0723e */ /* 0x000fe400048070d0 */
[----:B0-----:R-:W-:Y:S01]  /*50a0*/  FMNMX.FTZ R101, R89, R96, !PT ;  /* 0x0000006059657209 */ /* 0x001fe20007810000 */
[----:B------:R-:W0:Y:S01]  /*50b0*/  MUFU.EX2 R72, R72 ;  /* 0x0000004800487308 */ /* 0x000e220000000800 */
[----:B-1----:R-:W-:-:S03]  /*50c0*/  FFMA.FTZ R100, R135, UR11, -R142 ;  /* 0x0000000b87647c23 */ /* 0x002fc6000801088e */
[----:B------:R-:W1:Y:S04]  /*50d0*/  SHFL.BFLY PT, R112, R101, 0x1, 0x1f ;  /* 0x0c201f0065707f89 */ /* 0x000e6800000e0000 */
[----:B------:R-:W-:Y:S08]  /*50e0*/  MUFU.EX2 R74, R74 ;  /* 0x0000004a004a7308 */ /* 0x000ff00000000800 */
[----:B------:R-:W2:Y:S01]  /*50f0*/  MUFU.EX2 R76, R76 ;  /* 0x0000004c004c7308 */ /* 0x000ea20000000800 */
[----:B0-----:R-:W-:-:S04]  /*5100*/  F2FP.SATFINITE.E4M3.F32.PACK_AB_MERGE_C R210, R72, R57, RZ ;  /* 0x0000003948d2723e */ /* 0x001fc800048070ff */
[----:B------:R-:W-:-:S03]  /*5110*/  F2FP.SATFINITE.E4M3.F32.PACK_AB_MERGE_C R210, R70, R55, R210 ;  /* 0x0000003746d2723e */ /* 0x000fc600048070d2 */
[----:B------:R0:W-:Y:S01]  /*5120*/  MUFU.EX2 R69, R81 ;  /* 0x0000005100457308 */ /* 0x0001e20000000800 */
[----:B-1----:R-:W-:Y:S01]  /*5130*/  FMNMX.FTZ R89, R101, R112, !PT ;  /* 0x0000007065597209 */ /* 0x002fe20007810000 */
[--C-:B------:R-:W-:Y:S01]  /*5140*/  FFMA.FTZ R112, R141, UR11, -R142.reuse ;  /* 0x0000000b8d707c23 */ /* 0x100fe2000801088e */
[----:B------:R-:W-:-:S02]  /*5150*/  FFMA.FTZ R101, R143, UR11, -R142 ;  /* 0x0000000b8f657c23 */ /* 0x000fc4000801088e */
[C---:B------:R-:W-:Y:S01]  /*5160*/  FSETP.NEU.FTZ.AND P2, PT, R89.reuse, -INF , PT ;  /* 0xff8000005900780b */ /* 0x040fe20003f5d000 */
[----:B------:R-:W-:-:S02]  /*5170*/  FFMA.FTZ R109, R89, R128, -8 ;  /* 0xc1000000596d7423 */ /* 0x000fc40000010080 */
[----:B------:R-:W-:Y:S01]  /*5180*/  MUFU.EX2 R50, R50 ;  /* 0x0000003200327308 */ /* 0x000fe20000000800 */
[----:B0-----:R-:W-:-:S01]  /*5190*/  FFMA.FTZ R81, R131, UR11, -R142 ;  /* 0x0000000b83517c23 */ /* 0x001fc2000801088e */
[----:B------:R-:W-:Y:S01]  /*51a0*/  FFMA.FTZ R128, R145, UR11, -R142 ;  /* 0x0000000b91807c23 */ /* 0x000fe2000801088e */
[----:B--2---:R-:W-:-:S02]  /*51b0*/  F2FP.SATFINITE.E4M3.F32.PACK_AB_MERGE_C R212, R76, R63, RZ ;  /* 0x0000003f4cd4723e */ /* 0x004fc400048070ff */
[----:B------:R-:W-:Y:S02]  /*51c0*/  FSEL R109, R109, RZ, P2 ;  /* 0x000000ff6d6d7208 */ /* 0x000fe40001000000 */
[----:B------:R-:W-:Y:S01]  /*51d0*/  F2FP.SATFINITE.E4M3.F32.PACK_AB_MERGE_C R212, R74, R59, R212 ;  /* 0x0000003b4ad4723e */ /* 0x000fe200048070d4 */
[----:B------:R-:W-:Y:S02]  /*51e0*/  MUFU.EX2 R60, R60 ;  /* 0x0000003c003c7308 */ /* 0x000fe40000000800 */
[----:B------:R-:W-:-:S01]  /*51f0*/  FFMA.FTZ R8, R8, UR11, -R109 ;  /* 0x0000000b08087c23 */ /* 0x000fc2000801086d */
[--C-:B------:R-:W-:Y:S01]  /*5200*/  FFMA.FTZ R45, R45, UR11, -R109.reuse ;  /* 0x0000000b2d2d7c23 */ /* 0x100fe2000801086d */
[----:B------:R-:W-:-:S01]  /*5210*/  FFMA.FTZ R111, R13, UR11, -R109 ;  /* 0x0000000b0d6f7c23 */ /* 0x000fc2000801086d */
[--C-:B------:R-:W-:Y:S01]  /*5220*/  FFMA.FTZ R130, R20, UR11, -R109.reuse ;  /* 0x0000000b14827c23 */ /* 0x100fe2000801086d */
[----:B------:R-:W-:-:S01]  /*5230*/  FFMA.FTZ R13, R24, UR11, -R109 ;  /* 0x0000000b180d7c23 */ /* 0x000fc2000801086d */
[--C-:B------:R-:W-:Y:S01]  /*5240*/  FFMA.FTZ R20, R27, UR11, -R109.reuse ;  /* 0x0000000b1b147c23 */ /* 0x100fe2000801086d */
[----:B------:R-:W-:Y:S01]  /*5250*/  MUFU.EX2 R8, R8 ;  /* 0x0000000800087308 */ /* 0x000fe20000000800 */
[----:B------:R-:W-:-:S01]  /*5260*/  FFMA.FTZ R24, R110, UR11, -R109 ;  /* 0x0000000b6e187c23 */ /* 0x000fc2000801086d */
[--C-:B------:R-:W-:Y:S01]  /*5270*/  FFMA.FTZ R115, R118, UR11, -R109.reuse ;  /* 0x0000000b76737c23 */ /* 0x100fe2000801086d */
[----:B------:R-:W-:-:S01]  /*5280*/  FFMA.FTZ R119, R123, UR11, -R109 ;  /* 0x0000000b7b777c23 */ /* 0x000fc2000801086d */
[--C-:B------:R-:W-:Y:S01]  /*5290*/  FFMA.FTZ R113, R124, UR11, -R109.reuse ;  /* 0x0000000b7c717c23 */ /* 0x100fe2000801086d */
[----:B------:R-:W-:-:S01]  /*52a0*/  FFMA.FTZ R110, R116, UR11, -R109 ;  /* 0x0000000b746e7c23 */ /* 0x000fc2000801086d */
[--C-:B------:R-:W-:Y:S01]  /*52b0*/  FFMA.FTZ R118, R120, UR11, -R109.reuse ;  /* 0x0000000b78767c23 */ /* 0x100fe2000801086d */
[----:B------:R-:W-:-:S01]  /*52c0*/  FFMA.FTZ R123, R97, UR11, -R109 ;  /* 0x0000000b617b7c23 */ /* 0x000fc2000801086d */
[----:B------:R-:W0:Y:S01]  /*52d0*/  MUFU.EX2 R45, R45 ;  /* 0x0000002d002d7308 */ /* 0x000e220000000800 */
[----:B------:R-:W-:-:S01]  /*52e0*/  FFMA.FTZ R116, R122, UR11, -R109 ;  /* 0x0000000b7a747c23 */ /* 0x000fc2000801086d */
[--C-:B------:R-:W-:Y:S01]  /*52f0*/  FFMA.FTZ R120, R98, UR11, -R109.reuse ;  /* 0x0000000b62787c23 */ /* 0x100fe2000801086d */
[----:B------:R-:W-:-:S01]  /*5300*/  FFMA.FTZ R97, R102, UR11, -R109 ;  /* 0x0000000b66617c23 */ /* 0x000fc2000801086d */
[--C-:B------:R-:W-:Y:S01]  /*5310*/  FFMA.FTZ R27, R126, UR11, -R109.reuse ;  /* 0x0000000b7e1b7c23 */ /* 0x100fe2000801086d */
[----:B------:R-:W-:-:S01]  /*5320*/  FFMA.FTZ R98, R103, UR11, -R109 ;  /* 0x0000000b67627c23 */ /* 0x000fc2000801086d */
[----:B------:R-:W-:Y:S01]  /*5330*/  FFMA.FTZ R102, R106, UR11, -R109 ;  /* 0x0000000b6a667c23 */ /* 0x000fe2000801086d */
[----:B------:R-:W-:-:S01]  /*5340*/  FADD.FTZ R122, R7, R10 ;  /* 0x0000000a077a7221 */ /* 0x000fc20000010000 */
[----:B------:R-:W1:Y:S01]  /*5350*/  MUFU.EX2 R111, R111 ;  /* 0x0000006f006f7308 */ /* 0x000e620000000800 */
[----:B------:R-:W-:-:S01]  /*5360*/  FFMA.FTZ R103, R107, UR11, -R109 ;  /* 0x0000000b6b677c23 */ /* 0x000fc2000801086d */
[--C-:B------:R-:W-:Y:S01]  /*5370*/  FFMA.FTZ R106, R80, UR11, -R109.reuse ;  /* 0x0000000b506a7c23 */ /* 0x100fe2000801086d */
[----:B------:R-:W-:-:S01]  /*5380*/  FFMA.FTZ R124, R125, UR11, -R109 ;  /* 0x0000000b7d7c7c23 */ /* 0x000fc2000801086d */
[--C-:B------:R-:W-:Y:S01]  /*5390*/  FFMA.FTZ R107, R83, UR11, -R109.reuse ;  /* 0x0000000b536b7c23 */ /* 0x100fe2000801086d */
[----:B------:R-:W-:-:S01]  /*53a0*/  FFMA.FTZ R80, R86, UR11, -R109 ;  /* 0x0000000b56507c23 */ /* 0x000fc2000801086d */
[--C-:B------:R-:W-:Y:S01]  /*53b0*/  FFMA.FTZ R83, R85, UR11, -R109.reuse ;  /* 0x0000000b55537c23 */ /* 0x100fe2000801086d */
[----:B------:R-:W-:-:S01]  /*53c0*/  FFMA.FTZ R86, R9, UR11, -R109 ;  /* 0x0000000b09567c23 */ /* 0x000fc2000801086d */
[----:B------:R-:W2:Y:S01]  /*53d0*/  MUFU.EX2 R130, R130 ;  /* 0x0000008200827308 */ /* 0x000ea20000000800 */
[----:B0-----:R-:W-:-:S01]  /*53e0*/  FADD.FTZ R126, R8, R45 ;  /* 0x0000002d087e7221 */ /* 0x001fc20000010000 */
[----:B------:R-:W-:Y:S01]  /*53f0*/  FFMA.FTZ R85, R87, UR11, -R109 ;  /* 0x0000000b57557c23 */ /* 0x000fe2000801086d */
[----:B------:R-:W-:-:S01]  /*5400*/  FADD.FTZ R9, R11, R122 ;  /* 0x0000007a0b097221 */ /* 0x000fc20000010000 */
[--C-:B------:R-:W-:Y:S01]  /*5410*/  FFMA.FTZ R114, R114, UR11, -R109.reuse ;  /* 0x0000000b72727c23 */ /* 0x100fe2000801086d */
[----:B------:R-:W-:-:S01]  /*5420*/  FFMA.FTZ R117, R127, UR11, -R109 ;  /* 0x0000000b7f757c23 */ /* 0x000fc2000801086d */
[----:B------:R-:W-:Y:S01]  /*5430*/  FFMA.FTZ R62, R62, UR11, -R109 ;  /* 0x0000000b3e3e7c23 */ /* 0x000fe2000801086d */
[----:B------:R-:W-:-:S01]  /*5440*/  FADD.FTZ R125, R12, R9 ;  /* 0x000000090c7d7221 */ /* 0x000fc20000010000 */
[----:B------:R-:W0:Y:S01]  /*5450*/  MUFU.EX2 R13, R13 ;  /* 0x0000000d000d7308 */ /* 0x000e220000000800 */
[----:B-1----:R-:W-:-:S01]  /*5460*/  FADD.FTZ R87, R111, R126 ;  /* 0x0000007e6f577221 */ /* 0x002fc20000010000 */
[----:B------:R-:W-:Y:S01]  /*5470*/  @!P1 PRMT R9, RZ, 0x654, R6 ;  /* 0x00000654ff099816 */ /* 0x000fe20000000006 */
[----:B------:R-:W-:-:S01]  /*5480*/  FADD.FTZ R126, R14, R125 ;  /* 0x0000007d0e7e7221 */ /* 0x000fc20000010000 */
[--C-:B------:R-:W-:Y:S01]  /*5490*/  FFMA.FTZ R121, R121, UR11, -R109.reuse ;  /* 0x0000000b79797c23 */ /* 0x100fe2000801086d */
[----:B------:R-:W-:-:S01]  /*54a0*/  FFMA.FTZ R66, R66, UR11, -R109 ;  /* 0x0000000b42427c23 */ /* 0x000fc2000801086d */
[----:B------:R1:W-:Y:S01]  /*54b0*/  @!P1 SYNCS.ARRIVE.TRANS64.RED.A1T0 RZ, [R9+URZ], RZ ;  /* 0x000000ff09ff99a7 */ /* 0x0003e2000810043f */
[----:B------:R-:W-:-:S01]  /*54c0*/  FADD.FTZ R126, R15, R126 ;  /* 0x0000007e0f7e7221 */ /* 0x000fc20000010000 */
[----:B------:R-:W3:Y:S01]  /*54d0*/  MUFU.EX2 R20, R20 ;  /* 0x0000001400147308 */ /* 0x000ee20000000800 */
[----:B--2---:R-:W-:-:S01]  /*54e0*/  FADD.FTZ R122, R130, R87 ;  /* 0x00000057827a7221 */ /* 0x004fc20000010000 */
[--C-:B------:R-:W-:Y:S01]  /*54f0*/  FFMA.FTZ R67, R67, UR11, -R109.reuse ;  /* 0x0000000b43437c23 */ /* 0x100fe2000801086d */
[----:B------:R-:W-:-:S01]  /*5500*/  FFMA.FTZ R44, R44, UR11, -R109 ;  /* 0x0000000b2c2c7c23 */ /* 0x000fc2000801086d */
[--C-:B------:R-:W-:Y:S01]  /*5510*/  FFMA.FTZ R104, R104, UR11, -R109.reuse ;  /* 0x0000000b68687c23 */ /* 0x100fe2000801086d */
[----:B------:R-:W-:-:S01]  /*5520*/  FFMA.FTZ R105, R105, UR11, -R109 ;  /* 0x0000000b69697c23 */ /* 0x000fc2000801086d */
[--C-:B-1----:R-:W-:Y:S01]  /*5530*/  FFMA.FTZ R9, R90, UR11, -R109.reuse ;  /* 0x0000000b5a097c23 */ /* 0x102fe2000801086d */
[----:B------:R-:W-:-:S01]  /*5540*/  FFMA.FTZ R34, R34, UR11, -R109 ;  /* 0x0000000b22227c23 */ /* 0x000fc2000801086d */
[----:B------:R-:W1:Y:S01]  /*5550*/  MUFU.EX2 R113, R113 ;  /* 0x0000007100717308 */ /* 0x000e620000000800 */
[----:B0-----:R-:W-:-:S01]  /*5560*/  FADD.FTZ R87, R13, R122 ;  /* 0x0000007a0d577221 */ /* 0x001fc20000010000 */
[--C-:B------:R-:W-:Y:S01]  /*5570*/  FFMA.FTZ R122, R31, UR11, -R109.reuse ;  /* 0x0000000b1f7a7c23 */ /* 0x100fe2000801086d */
[----:B------:R-:W-:Y:S01]  /*5580*/  F2FP.SATFINITE.E4M3.F32.PACK_AB_MERGE_C R201, R130, R111, RZ ;  /* 0x0000006f82c9723e */ /* 0x000fe200048070ff */
[--C-:B------:R-:W-:Y:S01]  /*5590*/  FFMA.FTZ R36, R36, UR11, -R109.reuse ;  /* 0x0000000b24247c23 */ /* 0x100fe2000801086d */
[----:B------:R-:W-:-:S01]  /*55a0*/  FFMA.FTZ R40, R40, UR11, -R109 ;  /* 0x0000000b28287c23 */ /* 0x000fc2000801086d */
[----:B------:R-:W-:Y:S01]  /*55b0*/  FFMA.FTZ R46, R46, UR11, -R109 ;  /* 0x0000000b2e2e7c23 */ /* 0x000fe2000801086d */
[----:B------:R-:W-:Y:S01]  /*55c0*/  F2FP.SATFINITE.E4M3.F32.PACK_AB_MERGE_C R201, R45, R8, R201 ;  /* 0x000000082dc9723e */ /* 0x000fe200048070c9 */
[----:B------:R-:W0:Y:S01]  /*55d0*/  MUFU.EX2 R124, R124 ;  /* 0x0000007c007c7308 */ /* 0x000e220000000800 */
[----:B---3--:R-:W-:-:S01]  /*55e0*/  FADD.FTZ R90, R20, R87 ;  /* 0x00000057145a7221 */ /* 0x008fc20000010000 */
[----:B------:R-:W-:Y:S01]  /*55f0*/  FADD.FTZ R87, R21, R126 ;  /* 0x0000007e15577221 */ /* 0x000fe20000010000 */
[----:B------:R-:W-:-:S01]  /*5600*/  FFMA.FTZ R47, R47, UR11, -R109 ;  /* 0x0000000b2f2f7c23 */ /* 0x000fc2000801086d */
[--C-:B------:R-:W-:Y:S01]  /*5610*/  FFMA.FTZ R41, R41, UR11, -R109.reuse ;  /* 0x0000000b29297c23 */ /* 0x100fe2000801086d */
[----:B------:R-:W-:-:S01]  /*5620*/  FFMA.FTZ R48, R48, UR11, -R109 ;  /* 0x0000000b30307c23 */ /* 0x000fc2000801086d */
[--C-:B------:R-:W-:Y:S01]  /*5630*/  FFMA.FTZ R140, R140, UR11, -R109.reuse ;  /* 0x0000000b8c8c7c23 */ /* 0x100fe2000801086d */
[----:B------:R-:W-:-:S01]  /*5640*/  FFMA.FTZ R146, R146, UR11, -R109 ;  /* 0x0000000b92927c23 */ /* 0x000fc2000801086d */
[----:B------:R-:W2:Y:S01]  /*5650*/  MUFU.EX2 R24, R24 ;  /* 0x0000001800187308 */ /* 0x000ea20000000800 */
[----:B-1----:R-:W-:-:S01]  /*5660*/  FADD.FTZ R125, R113, R90 ;  /* 0x0000005a717d7221 */ /* 0x002fc20000010000 */
[----:B------:R-:W-:Y:S01]  /*5670*/  FADD.FTZ R90, R26, R87 ;  /* 0x000000571a5a7221 */ /* 0x000fe20000010000 */
[----:B------:R-:W-:-:S01]  /*5680*/  FFMA.FTZ R87, R29, UR11, -R109 ;  /* 0x0000000b1d577c23 */ /* 0x000fc2000801086d */
[--C-:B------:R-:W-:Y:S01]  /*5690*/  FFMA.FTZ R144, R144, UR11, -R109.reuse ;  /* 0x0000000b90907c23 */ /* 0x100fe2000801086d */
[----:B------:R-:W-:-:S01]  /*56a0*/  FFMA.FTZ R148, R148, UR11, -R109 ;  /* 0x0000000b94947c23 */ /* 0x000fc2000801086d */
[----:B------:R-:W-:Y:S01]  /*56b0*/  FADD.FTZ R127, R35, R90 ;  /* 0x0000005a237f7221 */ /* 0x000fe20000010000 */
[----:B------:R-:W-:-:S01]  /*56c0*/  FFMA.FTZ R90, R30, UR11, -R109 ;  /* 0x0000000b1e5a7c23 */ /* 0x000fc2000801086d */
[----:B------:R-:W1:Y:S01]  /*56d0*/  MUFU.EX2 R27, R27 ;  /* 0x0000001b001b7308 */ /* 0x000e620000000800 */
[----:B0-----:R-:W-:-:S01]  /*56e0*/  FADD.FTZ R125, R124, R125 ;  /* 0x0000007d7c7d7221 */ /* 0x001fc20000010000 */
[----:B------:R-:W-:Y:S01]  /*56f0*/  FADD.FTZ R30, R38, R127 ;  /* 0x0000007f261e7221 */ /* 0x000fe20000010000 */
[----:B------:R-:W-:Y:S01]  /*5700*/  F2FP.SATFINITE.E4M3.F32.PACK_AB_MERGE_C R203, R124, R113, RZ ;  /* 0x000000717ccb723e */ /* 0x000fe200048070ff */
[----:B------:R-:W-:Y:S01]  /*5710*/  IMAD.MOV.U32 R38, RZ, RZ, R25 ;  /* 0x000000ffff267224 */ /* 0x000fe200078e0019 */
[----:B------:R-:W-:Y:S01]  /*5720*/  PLOP3.LUT P1, PT, PT, PT, UP0, 0x80, 0x0 ;  /* 0x000000000000781c */ /* 0x000fe20003f2f008 */
[----:B------:R-:W-:Y:S01]  /*5730*/  FADD.FTZ R127, R39, R30 ;  /* 0x0000001e277f7221 */ /* 0x000fe20000010000 */
[----:B------:R-:W-:Y:S01]  /*5740*/  F2FP.SATFINITE.E4M3.F32.PACK_AB_MERGE_C R203, R20, R13, R203 ;  /* 0x0000000d14cb723e */ /* 0x000fe200048070cb */
[----:B------:R-:W0:Y:S01]  /*5750*/  MUFU.EX2 R114, R114 ;  /* 0x0000007200727308 */ /* 0x000e220000000800 */
[----:B--2---:R-:W-:-:S01]  /*5760*/  FADD.FTZ R126, R24, R125 ;  /* 0x0000007d187e7221 */ /* 0x004fc20000010000 */
[----:B------:R-:W-:Y:S01]  /*5770*/  FFMA.FTZ R125, R32, UR11, -R109 ;  /* 0x0000000b207d7c23 */ /* 0x000fe2000801086d */
[----:B------:R-:W-:-:S01]  /*5780*/  FADD.FTZ R32, R42, R127 ;  /* 0x0000007f2a207221 */ /* 0x000fc20000010000 */
[----:B------:R-:W-:-:S03]  /*5790*/  IMAD.MOV.U32 R45, RZ, RZ, R25 ;  /* 0x000000ffff2d7224 */ /* 0x000fc600078e0019 */
[----:B------:R-:W-:Y:S01]  /*57a0*/  FADD.FTZ R127, R43, R32 ;  /* 0x000000202b7f7221 */ /* 0x000fe20000010000 */
[----:B------:R-:W2:Y:S01]  /*57b0*/  MUFU.EX2 R117, R117 ;  /* 0x0000007500757308 */ /* 0x000ea20000000800 */
[----:B-1----:R-:W-:-:S01]  /*57c0*/  FADD.FTZ R29, R27, R126 ;  /* 0x0000007e1b1d7221 */ /* 0x002fc20000010000 */
[----:B------:R-:W-:Y:S02]  /*57d0*/  IMAD.MOV.U32 R43, RZ, RZ, R25 ;  /* 0x000000ffff2b7224 */ /* 0x000fe400078e0019 */
[----:B------:R-:W-:-:S01]  /*57e0*/  FADD.FTZ R32, R52, R127 ;  /* 0x0000007f34207221 */ /* 0x000fc20000010000 */
[----:B------:R-:W-:-:S03]  /*57f0*/  IMAD.MOV.U32 R52, RZ, RZ, R25 ;  /* 0x000000ffff347224 */ /* 0x000fc600078e0019 */
[----:B------:R-:W-:Y:S01]  /*5800*/  MUFU.EX2 R110, R110 ;  /* 0x0000006e006e7308 */ /* 0x000fe20000000800 */
[----:B0-----:R-:W-:-:S07]  /*5810*/  FADD.FTZ R30, R114, R29 ;  /* 0x0000001d721e7221 */ /* 0x001fce0000010000 */
[----:B------:R-:W-:Y:S01]  /*5820*/  MUFU.EX2 R115, R115 ;  /* 0x0000007300737308 */ /* 0x000fe20000000800 */
[----:B--2---:R-:W-:-:S04]  /*5830*/  F2FP.SATFINITE.E4M3.F32.PACK_AB_MERGE_C R205, R117, R114, RZ ;  /* 0x0000007275cd723e */ /* 0x004fc800048070ff */
[----:B------:R-:W-:Y:S01]  /*5840*/  F2FP.SATFINITE.E4M3.F32.PACK_AB_MERGE_C R205, R27, R24, R205 ;  /* 0x000000181bcd723e */ /* 0x000fe200048070cd */
[----:B------:R-:W-:Y:S02]  /*5850*/  IMAD.MOV.U32 R24, RZ, RZ, R25 ;  /* 0x000000ffff187224 */ /* 0x000fe400078e0019 */
[----:B------:R-:W-:Y:S08]  /*5860*/  MUFU.EX2 R118, R118 ;  /* 0x0000007600767308 */ /* 0x000ff00000000800 */
[----:B------:R0:W-:Y:S08]  /*5870*/  MUFU.EX2 R6, R62 ;  /* 0x0000003e00067308 */ /* 0x0001f00000000800 */
[----:B------:R-:W1:Y:S01]  /*5880*/  MUFU.EX2 R121, R121 ;  /* 0x0000007900797308 */ /* 0x000e620000000800 */
[----:B0-----:R-:W-:-:S07]  /*5890*/  FFMA.FTZ R62, R28, UR11, -R109 ;  /* 0x0000000b1c3e7c23 */ /* 0x001fce000801086d */
[----:B------:R0:W-:Y:S08]  /*58a0*/  MUFU.EX2 R28, R66 ;  /* 0x00000042001c7308 */ /* 0x0001f00000000800 */
[----:B------:R-:W2:Y:S01]  /*58b0*/  MUFU.EX2 R116, R116 ;  /* 0x0000007400747308 */ /* 0x000ea20000000800 */
[----:B0-----:R-:W-:-:S01]  /*58c0*/  FFMA.FTZ R66, R33, UR11, -R109 ;  /* 0x0000000b21427c23 */ /* 0x001fc2000801086d */
[----:B------:R-:W-:Y:S01]  /*58d0*/  FADD.FTZ R33, R117, R30 ;  /* 0x0000001e75217221 */ /* 0x000fe20000010000 */
[----:B-1----:R-:W-:-:S03]  /*58e0*/  F2FP.SATFINITE.E4M3.F32.PACK_AB_MERGE_C R207, R121, R118, RZ ;  /* 0x0000007679cf723e */ /* 0x002fc600048070ff */
[----:B------:R-:W-:Y:S01]  /*58f0*/  FADD.FTZ R30, R110, R33 ;  /* 0x000000216e1e7221 */ /* 0x000fe20000010000 */
[C---:B------:R-:W-:Y:S01]  /*5900*/  F2FP.SATFINITE.E4M3.F32.PACK_AB_MERGE_C R207, R115.reuse, R110, R207 ;  /* 0x0000006e73cf723e */ /* 0x040fe200048070cf */
[----:B------:R-:W0:Y:S02]  /*5910*/  MUFU.EX2 R119, R119 ;  /* 0x0000007700777308 */ /* 0x000e240000000800 */
[----:B------:R-:W-:-:S06]  /*5920*/  FADD.FTZ R33, R115, R30 ;  /* 0x0000001e73217221 */ /* 0x000fcc0000010000 */
[----:B------:R1:W-:Y:S08]  /*5930*/  MUFU.EX2 R31, R67 ;  /* 0x00000043001f7308 */ /* 0x0003f00000000800 */
[----:B------:R-:W3:Y:S01]  /*5940*/  MUFU.EX2 R120, R120 ;  /* 0x0000007800787308 */ /* 0x000ee20000000800 */
[----:B-1----:R-:W-:-:S01]  /*5950*/  FFMA.FTZ R67, R37, UR11, -R109 ;  /* 0x0000000b25437c23 */ /* 0x002fc2000801086d */
[----:B------:R-:W-:Y:S01]  /*5960*/  FADD.FTZ R37, R49, R32 ;  /* 0x0000002031257221 */ /* 0x000fe20000010000 */
[----:B------:R-:W-:-:S01]  /*5970*/  FADD.FTZ R32, R118, R33 ;  /* 0x0000002176207221 */ /* 0x000fc20000010000 */
[----:B------:R-:W-:-:S03]  /*5980*/  FFMA.FTZ R109, R147, UR11, -R109 ;  /* 0x0000000b936d7c23 */ /* 0x000fc6000801086d */
[----:B------:R-:W-:Y:S01]  /*5990*/  FADD.FTZ R33, R121, R32 ;  /* 0x0000002079217221 */ /* 0x000fe20000010000 */
[----:B------:R1:W-:Y:S08]  /*59a0*/  MUFU.EX2 R29, R44 ;  /* 0x0000002c001d7308 */ /* 0x0003f00000000800 */
[----:B------:R-:W4:Y:S01]  /*59b0*/  MUFU.EX2 R123, R123 ;  /* 0x0000007b007b7308 */ /* 0x000f220000000800 */
[----:B-1----:R-:W-:-:S01]  /*59c0*/  FADD.FTZ R44, R54, R37 ;  /* 0x00000025362c7221 */ /* 0x002fc20000010000 */
[----:B------:R-:W-:-:S03]  /*59d0*/  IMAD.MOV.U32 R54, RZ, RZ, R25 ;  /* 0x000000ffff367224 */ /* 0x000fc600078e0019 */
[----:B------:R-:W-:Y:S01]  /*59e0*/  FADD.FTZ R37, R51, R44 ;  /* 0x0000002c33257221 */ /* 0x000fe20000010000 */
[----:B--2---:R-:W-:-:S01]  /*59f0*/  FADD.FTZ R44, R116, R33 ;  /* 0x00000021742c7221 */ /* 0x004fc20000010000 */
[----:B------:R-:W-:Y:S01]  /*5a00*/  IMAD.MOV.U32 R51, RZ, RZ, R25 ;  /* 0x000000ffff337224 */ /* 0x000fe200078e0019 */
[----:B------:R-:W1:Y:S02]  /*5a10*/  MUFU.EX2 R97, R97 ;  /* 0x0000006100617308 */ /* 0x000e640000000800 */
[----:B0-----:R-:W-:-:S04]  /*5a20*/  FADD.FTZ R33, R119, R44 ;  /* 0x0000002c77217221 */ /* 0x001fc80000010000 */
[----:B---3--:R-:W-:Y:S02]  /*5a30*/  FADD.FTZ R44, R120, R33 ;  /* 0x00000021782c7221 */ /* 0x008fe40000010000 */
[----:B------:R0:W-:Y:S01]  /*5a40*/  MUFU.EX2 R30, R62 ;  /* 0x0000003e001e7308 */ /* 0x0001e20000000800 */
[C---:B----4-:R-:W-:Y:S01]  /*5a50*/  F2FP.SATFINITE.E4M3.F32.PACK_AB_MERGE_C R209, R123.reuse, R120, RZ ;  /* 0x000000787bd1723e */ /* 0x050fe200048070ff */
[----:B------:R-:W-:-:S03]  /*5a60*/  FADD.FTZ R44, R123, R44 ;  /* 0x0000002c7b2c7221 */ /* 0x000fc60000010000 */
[----:B------:R-:W-:-:S03]  /*5a70*/  F2FP.SATFINITE.E4M3.F32.PACK_AB_MERGE_C R209, R119, R116, R209 ;  /* 0x0000007477d1723e */ /* 0x000fc600048070d1 */
[----:B------:R-:W2:Y:S01]  /*5a80*/  MUFU.EX2 R98, R98 ;  /* 0x0000006200627308 */ /* 0x000ea20000000800 */
[----:B0-----:R-:W-:-:S01]  /*5a90*/  FADD.FTZ R62, R56, R37 ;  /* 0x00000025383e7221 */ /* 0x001fc20000010000 */
[----:B-1----:R-:W-:Y:S01]  /*5aa0*/  FADD.FTZ R11, R97, R44 ;  /* 0x0000002c610b7221 */ /* 0x002fe20000010000 */
[--C-:B------:R-:W-:Y:S02]  /*5ab0*/  IMAD.MOV.U32 R44, RZ, RZ, R25.reuse ;  /* 0x000000ffff2c7224 */ /* 0x100fe400078e0019 */
[----:B------:R-:W-:Y:S01]  /*5ac0*/  FADD.FTZ R127, R53, R62 ;  /* 0x0000003e357f7221 */ /* 0x000fe20000010000 */
[----:B------:R-:W-:Y:S02]  /*5ad0*/  IMAD.MOV.U32 R53, RZ, RZ, R25 ;  /* 0x000000ffff357224 */ /* 0x000fe400078e0019 */
[----:B------:R-:W-:Y:S01]  /*5ae0*/  MUFU.EX2 R104, R104 ;  /* 0x0000006800687308 */ /* 0x000fe20000000800 */
[----:B------:R-:W-:-:S01]  /*5af0*/  FADD.FTZ R62, R58, R127 ;  /* 0x0000007f3a3e7221 */ /* 0x000fc20000010000 */
[----:B------:R-:W-:-:S02]  /*5b00*/  IMAD.MOV.U32 R56, RZ, RZ, R25 ;  /* 0x000000ffff387224 */ /* 0x000fc400078e0019 */
[----:B------:R-:W-:-:S04]  /*5b10*/  IMAD.MOV.U32 R58, RZ, RZ, R25 ;  /* 0x000000ffff3a7224 */ /* 0x000fc800078e0019 */
[----:B------:R-:W0:Y:S01]  /*5b20*/  MUFU.EX2 R105, R105 ;  /* 0x0000006900697308 */ /* 0x000e220000000800 */
[----:B--2---:R-:W-:-:S07]  /*5b30*/  FADD.FTZ R11, R98, R11 ;  /* 0x0000000b620b7221 */ /* 0x004fce0000010000 */
[----:B------:R1:W-:Y:S08]  /*5b40*/  MUFU.EX2 R32, R87 ;  /* 0x0000005700207308 */ /* 0x0003f00000000800 */
[----:B------:R-:W2:Y:S01]  /*5b50*/  MUFU.EX2 R102, R102 ;  /* 0x0000006600667308 */ /* 0x000ea20000000800 */
[----:B-1----:R-:W-:-:S01]  /*5b60*/  FADD.FTZ R87, R55, R62 ;  /* 0x0000003e37577221 */ /* 0x002fc20000010000 */
[----:B0-----:R-:W-:Y:S01]  /*5b70*/  F2FP.SATFINITE.E4M3.F32.PACK_AB_MERGE_C R211, R105, R104, RZ ;  /* 0x0000006869d3723e */ /* 0x001fe200048070ff */
[----:B------:R-:W-:-:S02]  /*5b80*/  IMAD.MOV.U32 R55, RZ, RZ, R25 ;  /* 0x000000ffff377224 */ /* 0x000fc400078e0019 */
[----:B------:R-:W-:Y:S01]  /*5b90*/  FADD.FTZ R26, R70, R87 ;  /* 0x00000057461a7221 */ /* 0x000fe20000010000 */
[----:B------:R-:W-:Y:S01]  /*5ba0*/  F2FP.SATFINITE.E4M3.F32.PACK_AB_MERGE_C R211, R98, R97, R211 ;  /* 0x0000006162d3723e */ /* 0x000fe200048070d3 */
[----:B------:R-:W-:Y:S01]  /*5bb0*/  IMAD.MOV.U32 R62, RZ, RZ, R25 ;  /* 0x000000ffff3e7224 */ /* 0x000fe200078e0019 */
[----:B------:R-:W0:Y:S01]  /*5bc0*/  MUFU.EX2 R103, R103 ;  /* 0x0000006700677308 */ /* 0x000e220000000800 */
[----:B------:R-:W-:-:S01]  /*5bd0*/  FADD.FTZ R21, R57, R26 ;  /* 0x0000001a39157221 */ /* 0x000fc20000010000 */
[----:B------:R-:W-:Y:S01]  /*5be0*/  FADD.FTZ R26, R104, R11 ;  /* 0x0000000b681a7221 */ /* 0x000fe20000010000 */
[----:B------:R-:W-:Y:S02]  /*5bf0*/  IMAD.MOV.U32 R57, RZ, RZ, R25 ;  /* 0x000000ffff397224 */ /* 0x000fe400078e0019 */
[----:B------:R-:W-:Y:S01]  /*5c00*/  FADD.FTZ R42, R72, R21 ;  /* 0x00000015482a7221 */ /* 0x000fe20000010000 */
[----:B------:R-:W-:-:S01]  /*5c10*/  FADD.FTZ R11, R105, R26 ;  /* 0x0000001a690b7221 */ /* 0x000fc20000010000 */
[----:B------:R-:W-:Y:S01]  /*5c20*/  IMAD.MOV.U32 R70, RZ, RZ, R25 ;  /* 0x000000ffff467224 */ /* 0x000fe200078e0019 */
[----:B------:R-:W1:Y:S01]  /*5c30*/  MUFU.EX2 R106, R106 ;  /* 0x0000006a006a7308 */ /* 0x000e620000000800 */
[----:B------:R-:W-:-:S01]  /*5c40*/  FADD.FTZ R39, R59, R42 ;  /* 0x0000002a3b277221 */ /* 0x000fc20000010000 */
[----:B--2---:R-:W-:Y:S01]  /*5c50*/  FADD.FTZ R26, R102, R11 ;  /* 0x0000000b661a7221 */ /* 0x004fe20000010000 */
[----:B------:R-:W-:-:S02]  /*5c60*/  IMAD.MOV.U32 R59, RZ, RZ, R25 ;  /* 0x000000ffff3b7224 */ /* 0x000fc400078e0019 */
[----:B------:R-:W-:Y:S01]  /*5c70*/  FADD.FTZ R42, R74, R39 ;  /* 0x000000274a2a7221 */ /* 0x000fe20000010000 */
[----:B------:R-:W-:Y:S02]  /*5c80*/  IMAD.MOV.U32 R72, RZ, RZ, R25 ;  /* 0x000000ffff487224 */ /* 0x000fe400078e0019 */
[----:B------:R-:W2:Y:S01]  /*5c90*/  MUFU.EX2 R107, R107 ;  /* 0x0000006b006b7308 */ /* 0x000ea20000000800 */
[----:B0-----:R-:W-:-:S01]  /*5ca0*/  FADD.FTZ R11, R103, R26 ;  /* 0x0000001a670b7221 */ /* 0x001fc20000010000 */
[----:B------:R-:W-:Y:S01]  /*5cb0*/  FADD.FTZ R39, R63, R42 ;  /* 0x0000002a3f277221 */ /* 0x000fe20000010000 */
[--C-:B------:R-:W-:Y:S02]  /*5cc0*/  IMAD.MOV.U32 R42, RZ, RZ, R25.reuse ;  /* 0x000000ffff2a7224 */ /* 0x100fe400078e0019 */
[--C-:B------:R-:W-:Y:S02]  /*5cd0*/  IMAD.MOV.U32 R63, RZ, RZ, R25.reuse ;  /* 0x000000ffff3f7224 */ /* 0x100fe400078e0019 */
[----:B------:R-:W-:Y:S01]  /*5ce0*/  IMAD.MOV.U32 R74, RZ, RZ, R25 ;  /* 0x000000ffff4a7224 */ /* 0x000fe200078e0019 */
[----:B------:R-:W0:Y:S01]  /*5cf0*/  MUFU.EX2 R80, R80 ;  /* 0x0000005000507308 */ /* 0x000e220000000800 */
[----:B-1----:R-:W-:-:S01]  /*5d00*/  FADD.FTZ R26, R106, R11 ;  /* 0x0000000b6a1a7221 */ /* 0x002fc20000010000 */
[----:B------:R-:W-:-:S06]  /*5d10*/  IMAD.MOV.U32 R87, RZ, RZ, R25 ;  /* 0x000000ffff577224 */ /* 0x000fcc00078e0019 */
[----:B------:R-:W1:Y:S01]  /*5d20*/  MUFU.EX2 R83, R83 ;  /* 0x0000005300537308 */ /* 0x000e620000000800 */
[----:B--2---:R-:W-:-:S04]  /*5d30*/  F2FP.SATFINITE.E4M3.F32.PACK_AB_MERGE_C R213, R107, R106, RZ ;  /* 0x0000006a6bd5723e */ /* 0x004fc800048070ff */
[----:B------:R-:W-:-:S03]  /*5d40*/  F2FP.SATFINITE.E4M3.F32.PACK_AB_MERGE_C R213, R103, R102, R213 ;  /* 0x0000006667d5723e */ /* 0x000fc600048070d5 */
[----:B------:R-:W2:Y:S08]  /*5d50*/  MUFU.EX2 R85, R85 ;  /* 0x0000005500557308 */ /* 0x000eb00000000800 */
[----:B------:R3:W-:Y:S08]  /*5d60*/  MUFU.EX2 R21, R34 ;  /* 0x0000002200157308 */ /* 0x0007f00000000800 */
[----:B------:R-:W4:Y:S01]  /*5d70*/  MUFU.EX2 R86, R86 ;  /* 0x0000005600567308 */ /* 0x000f220000000800 */
[----:B---3--:R-:W-:-:S01]  /*5d80*/  FADD.FTZ R34, R76, R39 ;  /* 0x000000274c227221 */ /* 0x008fc20000010000 */
[----:B------:R-:W-:Y:S01]  /*5d90*/  FADD.FTZ R39, R107, R26 ;  /* 0x0000001a6b277221 */ /* 0x000fe20000010000 */
[----:B------:R-:W-:-:S02]  /*5da0*/  IMAD.MOV.U32 R76, RZ, RZ, R25 ;  /* 0x000000ffff4c7224 */ /* 0x000fc400078e0019 */
[----:B------:R-:W-:Y:S01]  /*5db0*/  FADD.FTZ R49, R69, R34 ;  /* 0x0000002245317221 */ /* 0x000fe20000010000 */
[----:B0-----:R-:W-:-:S01]  /*5dc0*/  FADD.FTZ R26, R80, R39 ;  /* 0x00000027501a7221 */ /* 0x001fc20000010000 */
[----:B------:R-:W-:Y:S01]  /*5dd0*/  IMAD.MOV.U32 R39, RZ, RZ, R25 ;  /* 0x000000ffff277224 */ /* 0x000fe200078e0019 */
[----:B------:R-:W0:Y:S01]  /*5de0*/  MUFU.EX2 R61, R61 ;  /* 0x0000003d003d7308 */ /* 0x000e220000000800 */
[----:B------:R-:W-:-:S01]  /*5df0*/  FADD.FTZ R34, R78, R49 ;  /* 0x000000314e227221 */ /* 0x000fc20000010000 */
[----:B-1----:R-:W-:Y:S01]  /*5e00*/  FADD.FTZ R26, R83, R26 ;  /* 0x0000001a531a7221 */ /* 0x002fe20000010000 */
[----:B------:R-:W-:Y:S02]  /*5e10*/  IMAD.MOV.U32 R49, RZ, RZ, R25 ;  /* 0x000000ffff317224 */ /* 0x000fe400078e0019 */
[----:B------:R-:W-:Y:S01]  /*5e20*/  FADD.FTZ R7, R71, R34 ;  /* 0x0000002247077221 */ /* 0x000fe20000010000 */
[----:B--2---:R-:W-:-:S01]  /*5e30*/  FADD.FTZ R15, R85, R26 ;  /* 0x0000001a550f7221 */ /* 0x004fc20000010000 */
[C---:B------:R-:W-:Y:S01]  /*5e40*/  F2FP.SATFINITE.E4M3.F32.PACK_AB_MERGE_C R71, R50.reuse, R71, RZ ;  /* 0x000000473247723e */ /* 0x040fe200048070ff */
[----:B------:R-:W1:Y:S01]  /*5e50*/  MUFU.EX2 R9, R9 ;  /* 0x0000000900097308 */ /* 0x000e620000000800 */
[----:B------:R-:W-:-:S01]  /*5e60*/  FADD.FTZ R7, R50, R7 ;  /* 0x0000000732077221 */ /* 0x000fc20000010000 */
[C---:B----4-:R-:W-:Y:S01]  /*5e70*/  FADD.FTZ R15, R86.reuse, R15 ;  /* 0x0000000f560f7221 */ /* 0x050fe20000010000 */
[----:B------:R-:W-:Y:S01]  /*5e80*/  F2FP.SATFINITE.E4M3.F32.PACK_AB_MERGE_C R85, R86, R85, RZ ;  /* 0x000000555655723e */ /* 0x000fe200048070ff */
[----:B------:R-:W-:-:S02]  /*5e90*/  IMAD.MOV.U32 R34, RZ, RZ, R25 ;  /* 0x000000ffff227224 */ /* 0x000fc400078e0019 */
[----:B------:R-:W-:-:S01]  /*5ea0*/  FADD.FTZ R14, R60, R7 ;  /* 0x000000073c0e7221 */ /* 0x000fc20000010000 */
[----:B------:R-:W-:Y:S01]  /*5eb0*/  FADD.FTZ R26, R6, R15 ;  /* 0x0000000f061a7221 */ /* 0x000fe20000010000 */
[----:B------:R-:W-:Y:S01]  /*5ec0*/  F2FP.SATFINITE.E4M3.F32.PACK_AB_MERGE_C R214, R78, R69, R71 ;  /* 0x000000454ed6723e */ /* 0x000fe20004807047 */
[----:B------:R-:W2:Y:S01]  /*5ed0*/  MUFU.EX2 R64, R64 ;  /* 0x0000004000407308 */ /* 0x000ea20000000800 */
[----:B0-----:R-:W-:-:S01]  /*5ee0*/  FADD.FTZ R15, R61, R14 ;  /* 0x0000000e3d0f7221 */ /* 0x001fc20000010000 */
[----:B------:R-:W-:Y:S01]  /*5ef0*/  F2FP.SATFINITE.E4M3.F32.PACK_AB_MERGE_C R215, R83, R80, R85 ;  /* 0x0000005053d7723e */ /* 0x000fe20004807055 */
[--C-:B------:R-:W-:Y:S02]  /*5f00*/  IMAD.MOV.U32 R50, RZ, RZ, R25.reuse ;  /* 0x000000ffff327224 */ /* 0x100fe400078e0019 */
[--C-:B------:R-:W-:Y:S02]  /*5f10*/  IMAD.MOV.U32 R69, RZ, RZ, R25.reuse ;  /* 0x000000ffff457224 */ /* 0x100fe400078e0019 */
[----:B------:R-:W-:Y:S01]  /*5f20*/  IMAD.MOV.U32 R71, RZ, RZ, R25 ;  /* 0x000000ffff477224 */ /* 0x000fe200078e0019 */
[----:B------:R-:W0:Y:S01]  /*5f30*/  MUFU.EX2 R65, R65 ;  /* 0x0000004100417308 */ /* 0x000e220000000800 */
[----:B-1----:R-:W-:-:S01]  /*5f40*/  FADD.FTZ R35, R9, R26 ;  /* 0x0000001a09237221 */ /* 0x002fc20000010000 */
[----:B------:R-:W-:-:S02]  /*5f50*/  IMAD.MOV.U32 R26, RZ, RZ, R25 ;  /* 0x000000ffff1a7224 */ /* 0x000fc400078e0019 */
[----:B------:R-:W-:Y:S02]  /*5f60*/  IMAD.MOV.U32 R78, RZ, RZ, R25 ;  /* 0x000000ffff4e7224 */ /* 0x000fe400078e0019 */
[----:B------:R-:W-:Y:S01]  /*5f70*/  FADD.FTZ R8, R28, R35 ;  /* 0x000000231c087221 */ /* 0x000fe20000010000 */
[----:B------:R-:W-:Y:S01]  /*5f80*/  F2FP.SATFINITE.E4M3.F32.PACK_AB_MERGE_C R28, R31, R28, RZ ;  /* 0x0000001c1f1c723e */ /* 0x000fe200048070ff */
[----:B------:R-:W-:Y:S01]  /*5f90*/  IMAD.MOV.U32 R35, RZ, RZ, R25 ;  /* 0x000000ffff237224 */ /* 0x000fe200078e0019 */
[----:B------:R-:W1:Y:S01]  /*5fa0*/  MUFU.EX2 R68, R68 ;  /* 0x0000004400447308 */ /* 0x000e620000000800 */
[----:B--2---:R-:W-:-:S01]  /*5fb0*/  FADD.FTZ R14, R64, R15 ;  /* 0x0000000f400e7221 */ /* 0x004fc20000010000 */
[----:B------:R-:W-:Y:S01]  /*5fc0*/  FADD.FTZ R8, R31, R8 ;  /* 0x000000081f087221 */ /* 0x000fe20000010000 */
[----:B------:R-:W-:Y:S01]  /*5fd0*/  F2FP.SATFINITE.E4M3.F32.PACK_AB_MERGE_C R217, R9, R6, R28 ;  /* 0x0000000609d9723e */ /* 0x000fe2000480701c */
[----:B------:R-:W-:Y:S02]  /*5fe0*/  IMAD.MOV.U32 R28, RZ, RZ, R25 ;  /* 0x000000ffff1c7224 */ /* 0x000fe400078e0019 */
[----:B------:R-:W-:-:S01]  /*5ff0*/  FADD.FTZ R13, R29, R8 ;  /* 0x000000081d0d7221 */ /* 0x000fc20000010000 */
[----:B------:R-:W-:Y:S01]  /*6000*/  IMAD.MOV.U32 R31, RZ, RZ, R25 ;  /* 0x000000ffff1f7224 */ /* 0x000fe200078e0019 */
[----:B------:R-:W2:Y:S01]  /*6010*/  MUFU.EX2 R73, R73 ;  /* 0x0000004900497308 */ /* 0x000ea20000000800 */
[C---:B0-----:R-:W-:Y:S01]  /*6020*/  F2FP.SATFINITE.E4M3.F32.PACK_AB_MERGE_C R64, R65.reuse, R64, RZ ;  /* 0x000000404140723e */ /* 0x041fe200048070ff */
[----:B------:R-:W-:Y:S01]  /*6030*/  FADD.FTZ R65, R65, R14 ;  /* 0x0000000e41417221 */ /* 0x000fe20000010000 */
[----:B------:R-:W-:-:S01]  /*6040*/  FADD.FTZ R13, R30, R13 ;  /* 0x0000000d1e0d7221 */ /* 0x000fc20000010000 */
[--C-:B------:R-:W-:Y:S01]  /*6050*/  IMAD.MOV.U32 R80, RZ, RZ, R25.reuse ;  /* 0x000000ffff507224 */ /* 0x100fe200078e0019 */
[----:B------:R-:W-:Y:S01]  /*6060*/  F2FP.SATFINITE.E4M3.F32.PACK_AB_MERGE_C R216, R61, R60, R64 ;  /* 0x0000003c3dd8723e */ /* 0x000fe20004807040 */
[----:B------:R-:W-:-:S02]  /*6070*/  IMAD.MOV.U32 R61, RZ, RZ, R25 ;  /* 0x000000ffff3d7224 */ /* 0x000fc400078e0019 */
[----:B------:R-:W0:Y:S01]  /*6080*/  MUFU.EX2 R75, R75 ;  /* 0x0000004b004b7308 */ /* 0x000e220000000800 */
[----:B-1----:R-:W-:-:S01]  /*6090*/  FADD.FTZ R14, R68, R65 ;  /* 0x00000041440e7221 */ /* 0x002fc20000010000 */
[--C-:B------:R-:W-:Y:S02]  /*60a0*/  IMAD.MOV.U32 R60, RZ, RZ, R25.reuse ;  /* 0x000000ffff3c7224 */ /* 0x100fe400078e0019 */
[--C-:B------:R-:W-:Y:S02]  /*60b0*/  IMAD.MOV.U32 R65, RZ, RZ, R25.reuse ;  /* 0x000000ffff417224 */ /* 0x100fe400078e0019 */
[----:B------:R-:W-:Y:S02]  /*60c0*/  IMAD.MOV.U32 R64, RZ, RZ, R25 ;  /* 0x000000ffff407224 */ /* 0x000fe400078e0019 */
[----:B------:R-:W1:Y:S01]  /*60d0*/  MUFU.EX2 R82, R82 ;  /* 0x0000005200527308 */ /* 0x000e620000000800 */
[----:B--2---:R-:W-:-:S01]  /*60e0*/  FADD.FTZ R14, R73, R14 ;  /* 0x0000000e490e7221 */ /* 0x004fc20000010000 */
[----:B------:R-:W-:-:S02]  /*60f0*/  IMAD.MOV.U32 R83, RZ, RZ, R25 ;  /* 0x000000ffff537224 */ /* 0x000fc400078e0019 */
[--C-:B------:R-:W-:Y:S02]  /*6100*/  IMAD.MOV.U32 R85, RZ, RZ, R25.reuse ;  /* 0x000000ffff557224 */ /* 0x100fe400078e0019 */
[----:B------:R-:W-:Y:S02]  /*6110*/  IMAD.MOV.U32 R86, RZ, RZ, R25 ;  /* 0x000000ffff567224 */ /* 0x000fe400078e0019 */
[----:B------:R-:W2:Y:S01]  /*6120*/  MUFU.EX2 R37, R90 ;  /* 0x0000005a00257308 */ /* 0x000ea20000000800 */
[----:B0-----:R-:W-:-:S01]  /*6130*/  FADD.FTZ R15, R75, R14 ;  /* 0x0000000e4b0f7221 */ /* 0x001fc20000010000 */
[----:B------:R-:W-:-:S06]  /*6140*/  FADD.FTZ R14, R32, R13 ;  /* 0x0000000d200e7221 */ /* 0x000fcc0000010000 */
[----:B------:R0:W3:Y:S01]  /*6150*/  MUFU.EX2 R77, R91 ;  /* 0x0000005b004d7308 */ /* 0x0000e20000000800 */
[C---:B-1----:R-:W-:Y:S01]  /*6160*/  F2FP.SATFINITE.E4M3.F32.PACK_AB_MERGE_C R75, R82.reuse, R75, RZ ;  /* 0x0000004b524b723e */ /* 0x042fe200048070ff */
[----:B------:R-:W-:-:S03]  /*6170*/  FADD.FTZ R82, R82, R15 ;  /* 0x0000000f52527221 */ /* 0x000fc60000010000 */
[----:B------:R-:W-:Y:S01]  /*6180*/  F2FP.SATFINITE.E4M3.F32.PACK_AB_MERGE_C R218, R73, R68, R75 ;  /* 0x0000004449da723e */ /* 0x000fe2000480704b */
[----:B------:R-:W-:Y:S02]  /*6190*/  IMAD.MOV.U32 R68, RZ, RZ, R25 ;  /* 0x000000ffff447224 */ /* 0x000fe400078e0019 */
[----:B------:R-:W1:Y:S01]  /*61a0*/  MUFU.EX2 R33, R122 ;  /* 0x0000007a00217308 */ /* 0x000e620000000800 */
[----:B--2---:R-:W-:-:S01]  /*61b0*/  FADD.FTZ R14, R37, R14 ;  /* 0x0000000e250e7221 */ /* 0x004fc20000010000 */
[----:B0-----:R-:W-:Y:S01]  /*61c0*/  FFMA.FTZ R91, R133, UR11, -R142 ;  /* 0x0000000b855b7c23 */ /* 0x001fe2000801088e */
[----:B------:R-:W-:Y:S01]  /*61d0*/  F2FP.SATFINITE.E4M3.F32.PACK_AB_MERGE_C R32, R37, R32, RZ ;  /* 0x000000202520723e */ /* 0x000fe200048070ff */
[--C-:B------:R-:W-:Y:S02]  /*61e0*/  IMAD.MOV.U32 R37, RZ, RZ, R25.reuse ;  /* 0x000000ffff257224 */ /* 0x100fe400078e0019 */
[----:B------:R-:W-:Y:S01]  /*61f0*/  IMAD.MOV.U32 R73, RZ, RZ, R25 ;  /* 0x000000ffff497224 */ /* 0x000fe200078e0019 */
[----:B------:R-:W-:Y:S01]  /*6200*/  F2FP.SATFINITE.E4M3.F32.PACK_AB_MERGE_C R219, R30, R29, R32 ;  /* 0x0000001d1edb723e */ /* 0x000fe20004807020 */
[----:B------:R-:W0:Y:S01]  /*6210*/  MUFU.EX2 R84, R84 ;  /* 0x0000005400547308 */ /* 0x000e220000000800 */
[----:B---3--:R-:W-:-:S01]  /*6220*/  FADD.FTZ R13, R77, R82 ;  /* 0x000000524d0d7221 */ /* 0x008fc20000010000 */
[----:B------:R-:W-:-:S02]  /*6230*/  IMAD.MOV.U32 R29, RZ, RZ, R25 ;  /* 0x000000ffff1d7224 */ /* 0x000fc400078e0019 */
[--C-:B------:R-:W-:Y:S02]  /*6240*/  IMAD.MOV.U32 R30, RZ, RZ, R25.reuse ;  /* 0x000000ffff1e7224 */ /* 0x100fe400078e0019 */
[----:B------:R-:W-:Y:S02]  /*6250*/  IMAD.MOV.U32 R32, RZ, RZ, R25 ;  /* 0x000000ffff207224 */ /* 0x000fe400078e0019 */
[----:B------:R-:W2:Y:S01]  /*6260*/  MUFU.EX2 R12, R125 ;  /* 0x0000007d000c7308 */ /* 0x000ea20000000800 */
[----:B-1----:R-:W-:-:S01]  /*6270*/  FADD.FTZ R15, R33, R14 ;  /* 0x0000000e210f7221 */ /* 0x002fc20000010000 */
[--C-:B------:R-:W-:Y:S02]  /*6280*/  IMAD.MOV.U32 R75, RZ, RZ, R25.reuse ;  /* 0x000000ffff4b7224 */ /* 0x100fe400078e0019 */
[----:B------:R-:W-:-:S04]  /*6290*/  IMAD.MOV.U32 R82, RZ, RZ, R25 ;  /* 0x000000ffff527224 */ /* 0x000fc800078e0019 */
[----:B------:R-:W1:Y:S01]  /*62a0*/  MUFU.EX2 R79, R79 ;  /* 0x0000004f004f7308 */ /* 0x000e620000000800 */
[----:B0-----:R-:W-:-:S07]  /*62b0*/  FADD.FTZ R14, R84, R13 ;  /* 0x0000000d540e7221 */ /* 0x001fce0000010000 */
[----:B------:R-:W0:Y:S01]  /*62c0*/  MUFU.EX2 R92, R92 ;  /* 0x0000005c005c7308 */ /* 0x000e220000000800 */
[----:B--2---:R-:W-:-:S04]  /*62d0*/  FADD.FTZ R20, R12, R15 ;  /* 0x0000000f0c147221 */ /* 0x004fc80000010000 */
[----:B------:R-:W-:-:S03]  /*62e0*/  FADD.FTZ R27, R21, R20 ;  /* 0x00000014151b7221 */ /* 0x000fc60000010000 */
[----:B------:R-:W2:Y:S01]  /*62f0*/  MUFU.EX2 R66, R66 ;  /* 0x0000004200427308 */ /* 0x000ea20000000800 */
[----:B-1----:R-:W-:-:S07]  /*6300*/  FADD.FTZ R15, R79, R14 ;  /* 0x0000000e4f0f7221 */ /* 0x002fce0000010000 */
[----:B------:R-:W1:Y:S01]  /*6310*/  MUFU.EX2 R81, R81 ;  /* 0x0000005100517308 */ /* 0x000e620000000800 */
[C---:B0-----:R-:W-:Y:S01]  /*6320*/  F2FP.SATFINITE.E4M3.F32.PACK_AB_MERGE_C R79, R92.reuse, R79, RZ ;  /* 0x0000004f5c4f723e */ /* 0x041fe200048070ff */
[----:B------:R-:W-:-:S03]  /*6330*/  FADD.FTZ R92, R92, R15 ;  /* 0x0000000f5c5c7221 */ /* 0x000fc60000010000 */
[----:B------:R-:W-:Y:S01]  /*6340*/  F2FP.SATFINITE.E4M3.F32.PACK_AB_MERGE_C R220, R84, R77, R79 ;  /* 0x0000004d54dc723e */ /* 0x000fe2000480704f */
[----:B------:R-:W-:Y:S02]  /*6350*/  IMAD.MOV.U32 R77, RZ, RZ, R25 ;  /* 0x000000ffff4d7224 */ /* 0x000fe400078e0019 */
[----:B------:R0:W3:Y:S01]  /*6360*/  MUFU.EX2 R11, R36 ;  /* 0x00000024000b7308 */ /* 0x0000e20000000800 */
[C---:B--2---:R-:W-:Y:S01]  /*6370*/  F2FP.SATFINITE.E4M3.F32.PACK_AB_MERGE_C R20, R66.reuse, R21, RZ ;  /* 0x000000154214723e */ /* 0x044fe200048070ff */
[----:B------:R-:W-:Y:S01]  /*6380*/  FADD.FTZ R66, R66, R27 ;  /* 0x0000001b42427221 */ /* 0x000fe20000010000 */
[--C-:B------:R-:W-:Y:S02]  /*6390*/  IMAD.MOV.U32 R79, RZ, RZ, R25.reuse ;  /* 0x000000ffff4f7224 */ /* 0x100fe400078e0019 */
[----:B------:R-:W-:Y:S01]  /*63a0*/  F2FP.SATFINITE.E4M3.F32.PACK_AB_MERGE_C R221, R12, R33, R20 ;  /* 0x000000210cdd723e */ /* 0x000fe20004807014 */
[----:B------:R-:W-:Y:S02]  /*63b0*/  IMAD.MOV.U32 R33, RZ, RZ, R25 ;  /* 0x000000ffff217224 */ /* 0x000fe400078e0019 */
[----:B------:R-:W2:Y:S01]  /*63c0*/  MUFU.EX2 R94, R94 ;  /* 0x0000005e005e7308 */ /* 0x000ea20000000800 */
[----:B-1----:R-:W-:-:S01]  /*63d0*/  FADD.FTZ R15, R81, R92 ;  /* 0x0000005c510f7221 */ /* 0x002fc20000010000 */
[----:B0-----:R-:W-:-:S02]  /*63e0*/  IMAD.MOV.U32 R36, RZ, RZ, R25 ;  /* 0x000000ffff247224 */ /* 0x001fc400078e0019 */
[----:B------:R-:W-:-:S04]  /*63f0*/  IMAD.MOV.U32 R84, RZ, RZ, R25 ;  /* 0x000000ffff547224 */ /* 0x000fc800078e0019 */
[----:B------:R0:W1:Y:S01]  /*6400*/  MUFU.EX2 R10, R67 ;  /* 0x00000043000a7308 */ /* 0x0000620000000800 */
[----:B---3--:R-:W-:-:S01]  /*6410*/  FADD.FTZ R21, R11, R66 ;  /* 0x000000420b157221 */ /* 0x008fc20000010000 */
[----:B------:R-:W-:-:S06]  /*6420*/  IMAD.MOV.U32 R66, RZ, RZ, R25 ;  /* 0x000000ffff427224 */ /* 0x000fcc00078e0019 */
[----:B------:R-:W3:Y:S01]  /*6430*/  MUFU.EX2 R91, R91 ;  /* 0x0000005b005b7308 */ /* 0x000ee20000000800 */
[----:B--2---:R-:W-:-:S01]  /*6440*/  FADD.FTZ R14, R94, R15 ;  /* 0x0000000f5e0e7221 */ /* 0x004fc20000010000 */
[----:B0-----:R-:W-:-:S06]  /*6450*/  IMAD.MOV.U32 R67, RZ, RZ, R25 ;  /* 0x000000ffff437224 */ /* 0x001fcc00078e0019 */
[----:B------:R-:W0:Y:S01]  /*6460*/  MUFU.EX2 R40, R40 ;  /* 0x0000002800287308 */ /* 0x000e220000000800 */
[----:B-1----:R-:W-:-:S07]  /*6470*/  FADD.FTZ R21, R10, R21 ;  /* 0x000000150a157221 */ /* 0x002fce0000010000 */
[----:B------:R-:W1:Y:S01]  /*6480*/  MUFU.EX2 R96, R134 ;  /* 0x0000008600607308 */ /* 0x000e620000000800 */
[----:B---3--:R-:W-:-:S07]  /*6490*/  FADD.FTZ R27, R91, R14 ;  /* 0x0000000e5b1b7221 */ /* 0x008fce0000010000 */
[----:B------:R2:W3:Y:S01]  /*64a0*/  MUFU.EX2 R7, R46 ;  /* 0x0000002e00077308 */ /* 0x0004e20000000800 */
[----:B0-----:R-:W-:-:S07]  /*64b0*/  FADD.FTZ R6, R40, R21 ;  /* 0x0000001528067221 */ /* 0x001fce0000010000 */
[----:B------:R-:W0:Y:S01]  /*64c0*/  MUFU.EX2 R93, R93 ;  /* 0x0000005d005d7308 */ /* 0x000e220000000800 */
[C---:B-1----:R-:W-:Y:S01]  /*64d0*/  F2FP.SATFINITE.E4M3.F32.PACK_AB_MERGE_C R91, R96.reuse, R91, RZ ;  /* 0x0000005b605b723e */ /* 0x042fe200048070ff */
[----:B------:R-:W-:Y:S01]  /*64e0*/  FADD.FTZ R96, R96, R27 ;  /* 0x0000001b60607221 */ /* 0x000fe20000010000 */
[----:B------:R-:W-:Y:S02]  /*64f0*/  IMAD.MOV.U32 R27, RZ, RZ, R25 ;  /* 0x000000ffff1b7224 */ /* 0x000fe400078e0019 */
[----:B------:R-:W-:Y:S01]  /*6500*/  F2FP.SATFINITE.E4M3.F32.PACK_AB_MERGE_C R222, R94, R81, R91 ;  /* 0x000000515ede723e */ /* 0x000fe2000480705b */
[----:B--2---:R-:W-:Y:S02]  /*6510*/  IMAD.MOV.U32 R46, RZ, RZ, R25 ;  /* 0x000000ffff2e7224 */ /* 0x004fe400078e0019 */
[----:B------:R-:W1:Y:S01]  /*6520*/  MUFU.EX2 R47, R47 ;  /* 0x0000002f002f7308 */ /* 0x000e620000000800 */
[----:B---3--:R-:W-:-:S01]  /*6530*/  FADD.FTZ R6, R7, R6 ;  /* 0x0000000607067221 */ /* 0x008fc20000010000 */
[----:B------:R-:W-:Y:S01]  /*6540*/  F2FP.SATFINITE.E4M3.F32.PACK_AB_MERGE_C R40, R7, R40, RZ ;  /* 0x000000280728723e */ /* 0x000fe200048070ff */
[----:B------:R-:W-:-:S03]  /*6550*/  IMAD.MOV.U32 R81, RZ, RZ, R25 ;  /* 0x000000ffff517224 */ /* 0x000fc600078e0019 */
[----:B------:R-:W-:Y:S01]  /*6560*/  F2FP.SATFINITE.E4M3.F32.PACK_AB_MERGE_C R223, R10, R11, R40 ;  /* 0x0000000b0adf723e */ /* 0x000fe20004807028 */
[----:B------:R-:W-:Y:S01]  /*6570*/  IMAD.MOV.U32 R40, RZ, RZ, R25 ;  /* 0x000000ffff287224 */ /* 0x000fe200078e0019 */
[----:B------:R-:W2:Y:S01]  /*6580*/  MUFU.EX2 R100, R100 ;  /* 0x0000006400647308 */ /* 0x000ea20000000800 */
[----:B0-----:R-:W-:-:S07]  /*6590*/  FADD.FTZ R7, R93, R96 ;  /* 0x000000605d077221 */ /* 0x001fce0000010000 */
[----:B------:R0:W3:Y:S01]  /*65a0*/  MUFU.EX2 R8, R41 ;  /* 0x0000002900087308 */ /* 0x0000e20000000800 */
[----:B-1----:R-:W-:-:S07]  /*65b0*/  FADD.FTZ R9, R47, R6 ;  /* 0x000000062f097221 */ /* 0x002fce0000010000 */
[----:B------:R-:W1:Y:S01]  /*65c0*/  MUFU.EX2 R95, R95 ;  /* 0x0000005f005f7308 */ /* 0x000e620000000800 */
[----:B--2---:R-:W-:-:S01]  /*65d0*/  FADD.FTZ R6, R100, R7 ;  /* 0x0000000764067221 */ /* 0x004fc20000010000 */
[----:B0-----:R-:W-:-:S06]  /*65e0*/  IMAD.MOV.U32 R41, RZ, RZ, R25 ;  /* 0x000000ffff297224 */ /* 0x001fcc00078e0019 */
[----:B------:R-:W0:Y:S01]  /*65f0*/  MUFU.EX2 R48, R48 ;  /* 0x0000003000307308 */ /* 0x000e220000000800 */
[----:B---3--:R-:W-:-:S07]  /*6600*/  FADD.FTZ R9, R8, R9 ;  /* 0x0000000908097221 */ /* 0x008fce0000010000 */
[----:B------:R-:W2:Y:S01]  /*6610*/  MUFU.EX2 R108, R108 ;  /* 0x0000006c006c7308 */ /* 0x000ea20000000800 */
[----:B-1----:R-:W-:-:S07]  /*6620*/  FADD.FTZ R7, R95, R6 ;  /* 0x000000065f077221 */ /* 0x002fce0000010000 */
[----:B------:R-:W1:Y:S01]  /*6630*/  MUFU.EX2 R13, R140 ;  /* 0x0000008c000d7308 */ /* 0x000e620000000800 */
[----:B0-----:R-:W-:-:S07]  /*6640*/  FADD.FTZ R6, R48, R9 ;  /* 0x0000000930067221 */ /* 0x001fce0000010000 */
[----:B------:R-:W0:Y:S01]  /*6650*/  MUFU.EX2 R99, R99 ;  /* 0x0000006300637308 */ /* 0x000e220000000800 */
[C---:B--2---:R-:W-:Y:S01]  /*6660*/  F2FP.SATFINITE.E4M3.F32.PACK_AB_MERGE_C R95, R108.reuse, R95, RZ ;  /* 0x0000005f6c5f723e */ /* 0x044fe200048070ff */
[----:B------:R-:W-:-:S03]  /*6670*/  FADD.FTZ R108, R108, R7 ;  /* 0x000000076c6c7221 */ /* 0x000fc60000010000 */
[----:B------:R-:W-:-:S03]  /*6680*/  F2FP.SATFINITE.E4M3.F32.PACK_AB_MERGE_C R224, R100, R93, R95 ;  /* 0x0000005d64e0723e */ /* 0x000fc6000480705f */
[----:B------:R-:W2:Y:S01]  /*6690*/  MUFU.EX2 R146, R146 ;  /* 0x0000009200927308 */ /* 0x000ea20000000800 */
[C---:B-1----:R-:W-:Y:S01]  /*66a0*/  F2FP.SATFINITE.E4M3.F32.PACK_AB_MERGE_C R48, R13.reuse, R48, RZ ;  /* 0x000000300d30723e */ /* 0x042fe200048070ff */
[----:B------:R-:W-:-:S03]  /*66b0*/  FADD.FTZ R13, R13, R6 ;  /* 0x000000060d0d7221 */ /* 0x000fc60000010000 */
[----:B------:R-:W-:Y:S01]  /*66c0*/  F2FP.SATFINITE.E4M3.F32.PACK_AB_MERGE_C R225, R8, R47, R48 ;  /* 0x0000002f08e1723e */ /* 0x000fe20004807030 */
[----:B------:R-:W-:Y:S02]  /*66d0*/  IMAD.MOV.U32 R47, RZ, RZ, R25 ;  /* 0x000000ffff2f7224 */ /* 0x000fe400078e0019 */
[----:B------:R-:W1:Y:S01]  /*66e0*/  MUFU.EX2 R112, R112 ;  /* 0x0000007000707308 */ /* 0x000e620000000800 */
[----:B0-----:R-:W-:-:S01]  /*66f0*/  FADD.FTZ R7, R99, R108 ;  /* 0x0000006c63077221 */ /* 0x001fc20000010000 */
[----:B------:R-:W-:-:S06]  /*6700*/  IMAD.MOV.U32 R48, RZ, RZ, R25 ;  /* 0x000000ffff307224 */ /* 0x000fcc00078e0019 */
[----:B------:R-:W0:Y:S01]  /*6710*/  MUFU.EX2 R15, R144 ;  /* 0x00000090000f7308 */ /* 0x000e220000000800 */
[----:B--2---:R-:W-:-:S07]  /*6720*/  FADD.FTZ R6, R146, R13 ;  /* 0x0000000d92067221 */ /* 0x004fce0000010000 */
[----:B------:R-:W-:Y:S01]  /*6730*/  MUFU.EX2 R101, R101 ;  /* 0x0000006500657308 */ /* 0x000fe20000000800 */
[----:B-1----:R-:W-:-:S07]  /*6740*/  FADD.FTZ R8, R112, R7 ;  /* 0x0000000770087221 */ /* 0x002fce0000010000 */
[----:B------:R-:W1:Y:S01]  /*6750*/  MUFU.EX2 R128, R128 ;  /* 0x0000008000807308 */ /* 0x000e620000000800 */
[----:B0-----:R-:W-:-:S07]  /*6760*/  FADD.FTZ R7, R15, R6 ;  /* 0x000000060f077221 */ /* 0x001fce0000010000 */
[----:B------:R-:W-:Y:S08]  /*6770*/  MUFU.EX2 R148, R148 ;  /* 0x0000009400947308 */ /* 0x000ff00000000800 */
[----:B------:R-:W0:Y:S01]  /*6780*/  MUFU.EX2 R109, R109 ;  /* 0x0000006d006d7308 */ /* 0x000e220000000800 */
[----:B-1----:R-:W-:Y:S01]  /*6790*/  F2FP.SATFINITE.E4M3.F32.PACK_AB_MERGE_C R6, R128, R101, RZ ;  /* 0x000000658006723e */ /* 0x002fe200048070ff */
[----:B------:R-:W-:-:S03]  /*67a0*/  FADD.FTZ R101, R101, R8 ;  /* 0x0000000865657221 */ /* 0x000fc60000010000 */
[----:B------:R-:W-:Y:S01]  /*67b0*/  F2FP.SATFINITE.E4M3.F32.PACK_AB_MERGE_C R226, R112, R99, R6 ;  /* 0x0000006370e2723e */ /* 0x000fe20004807006 */
[----:B------:R-:W-:-:S01]  /*67c0*/  FADD.FTZ R6, R128, R101 ;  /* 0x0000006580067221 */ /* 0x000fc20000010000 */
[----:B0-----:R-:W-:Y:S01]  /*67d0*/  F2FP.SATFINITE.E4M3.F32.PACK_AB_MERGE_C R9, R109, R148, RZ ;  /* 0x000000946d09723e */ /* 0x001fe200048070ff */
[----:B------:R-:W-:-:S03]  /*67e0*/  FADD.FTZ R148, R148, R7 ;  /* 0x0000000794947221 */ /* 0x000fc60000010000 */
[----:B------:R-:W-:Y:S01]  /*67f0*/  F2FP.SATFINITE.E4M3.F32.PACK_AB_MERGE_C R227, R15, R146, R9 ;  /* 0x000000920fe3723e */ /* 0x000fe20004807009 */
[----:B------:R-:W-:-:S01]  /*6800*/  FADD.FTZ R7, R109, R148 ;  /* 0x000000946d077221 */ /* 0x000fc20000010000 */
[----:B------:R-:W-:Y:S06]  /*6810*/  @!P1 BRA `(.L_x_149) ;  /* 0x0000004400d89947 */ /* 0x000fec0003800000 */
[----:B------:R-:W-:Y:S01]  /*6820*/  IMAD.MOV.U32 R8, RZ, RZ, R89 ;  /* 0x000000ffff087224 */ /* 0x000fe200078e0059 */
[----:B------:R-:W-:Y:S01]  /*6830*/  CS2R R86, SRZ ;  /* 0x0000000000567805 */ /* 0x000fe2000001ff00 */
[----:B------:R-:W-:Y:S01]  /*6840*/  IMAD.MOV.U32 R9, RZ, RZ, R88 ;  /* 0x000000ffff097224 */ /* 0x000fe200078e0058 */
        /* <DEDUP_REMOVED lines=31> */
[----:B------:R-:W-:Y:S01]  /*6a40*/  UMOV UR53, UR51 ;  /* 0x0000003300357c82 */ /* 0x000fe20008000000 */
[----:B------:R-:W-:Y:S01]  /*6a50*/  UMOV UR54, UR45 ;  /* 0x0000002d00367c82 */ /* 0x000fe20008000000 */
[----:B------:R-:W-:-:S05]  /*6a60*/  ULDC UR51, c[0x0][0x988] ;  /* 0x0002620000337ab9 */ /* 0x000fca0000000800 */
.L_x_159:
[----:B------:R-:W-:Y:S01]  /*6a70*/  ISETP.NE.AND P2, PT, RZ, UR43, PT ;  /* 0x0000002bff007c0c */ /* 0x000fe2000bf45270 */
[----:B------:R-:W-:-:S04]  /*6a80*/  UISETP.NE.AND UP0, UPT, UR53, 0x1, UPT ;  /* 0x000000013500788c */ /* 0x000fc8000bf05270 */
[----:B------:R-:W-:-:S04]  /*6a90*/  USEL UR45, URZ, 0x1, UP0 ;  /* 0x000000013f2d7887 */ /* 0x000fc80008000000 */
[----:B------:R-:W-:-:S04]  /*6aa0*/  ULOP3.LUT UR45, UR54, UR45, URZ, 0x3c, !UPT ;  /* 0x0000002d362d7292 */ /* 0x000fc8000f8e3c3f */
[----:B------:R-:W-:Y:S08]  /*6ab0*/  @P2 BRA `(.L_x_150) ;  /* 0x0000000000442947 */ /* 0x000ff00003800000 */
[----:B------:R-:W-:Y:S05]  /*6ac0*/  @!P0 BRA `(.L_x_151) ;  /* 0x0000000000048947 */ /* 0x000fea0003800000 */
[----:B------:R-:W-:Y:S01]  /*6ad0*/  BPT.TRAP 0x1 ;  /* 0x000000040000795c */ /* 0x000fe20000300000 */
.L_x_151:
[----:B------:R-:W0:Y:S01]  /*6ae0*/  S2UR UR10, SR_CgaCtaId ;  /* 0x00000000000a79c3 */ /* 0x000e220000008800 */
[----:B------:R-:W-:Y:S01]  /*6af0*/  UIADD3 UR6, UR53, 0x1, URZ ;  /* 0x0000000135067890 */ /* 0x000fe2000fffe03f */
[----:B------:R-:W-:Y:S01]  /*6b00*/  IMAD.U32 R2, RZ, RZ, UR45 ;  /* 0x0000002dff027e24 */ /* 0x000fe2000f8e00ff */
[----:B------:R-:W-:Y:S02]  /*6b10*/  UMOV UR7, 0x400 ;  /* 0x0000040000077882 */ /* 0x000fe40000000000 */
[----:B------:R-:W-:Y:S02]  /*6b20*/  UISETP.NE.AND UP0, UPT, UR6, 0x2, UPT ;  /* 0x000000020600788c */ /* 0x000fe4000bf05270 */
[----:B------:R-:W-:Y:S02]  /*6b30*/  SHF.L.U32 R2, R2, 0x1f, RZ ;  /* 0x0000001f02027819 */ /* 0x000fe400000006ff */
[----:B------:R-:W-:Y:S02]  /*6b40*/  USEL UR6, UR6, URZ, UP0 ;  /* 0x0000003f06067287 */ /* 0x000fe40008000000 */
[----:B0-----:R-:W-:-:S04]  /*6b50*/  ULEA UR7, UR10, UR7, 0x18 ;  /* 0x000000070a077291 */ /* 0x001fc8000f8ec03f */
[----:B------:R-:W-:-:S09]  /*6b60*/  ULEA UR6, UR6, UR7, 0x3 ;  /* 0x0000000706067291 */ /* 0x000fd2000f8e183f */
[----:B------:R0:W1:Y:S01]  /*6b70*/  SYNCS.PHASECHK.TRANS64.TRYWAIT P1, [UR6+0x2e830], R2 ;  /* 0x02e83002ff0075a7 */ /* 0x0000620008020146 */
[----:B------:R-:W-:Y:S05]  /*6b80*/  @!P0 BRA `(.L_x_152) ;  /* 0x0000000000048947 */ /* 0x000fea0003800000 */
[----:B------:R-:W-:Y:S01]  /*6b90*/  BPT.TRAP 0x1 ;  /* 0x000000040000795c */ /* 0x000fe20000300000 */
.L_x_152:
[----:B-1----:R-:W-:Y:S05]  /*6ba0*/  @P1 BRA `(.L_x_150) ;  /* 0x0000000000081947 */ /* 0x002fea0003800000 */
[----:B------:R-:W1:Y:S02]  /*6bb0*/  SYNCS.PHASECHK.TRANS64.TRYWAIT P1, [UR6+0x2e830], R2 ;  /* 0x02e83002ff0075a7 */ /* 0x000e640008020146 */
[----:B-1----:R-:W-:Y:S05]  /*6bc0*/  @!P1 BRA `(.L_x_153) ;  /* 0x000000e8004c9947 */ /* 0x002fea0003800000 */
.L_x_150:
[----:B-1----:R-:W1:Y:S01]  /*6bd0*/  S2R R3, SR_TID.X ;  /* 0x0000000000037919 */ /* 0x002e620000002100 */
[----:B------:R-:W-:Y:S01]  /*6be0*/  R2UR UR55, R5 ;  /* 0x00000000053772ca */ /* 0x000fe200000e0000 */
[----:B------:R-:W-:Y:S01]  /*6bf0*/  UIADD3 UR52, UR53, 0x1, URZ ;  /* 0x0000000135347890 */ /* 0x000fe2000fffe03f */
[----:B------:R-:W-:Y:S01]  /*6c00*/  UMOV UR19, 0x40000040 ;  /* 0x4000004000137882 */ /* 0x000fe20000000000 */
[----:B------:R-:W-:Y:S02]  /*6c10*/  UMOV UR20, UR16 ;  /* 0x0000001000147c82 */ /* 0x000fe40008000000 */
[----:B------:R-:W-:Y:S01]  /*6c20*/  UISETP.NE.AND UP0, UPT, UR52, 0x2, UPT ;  /* 0x000000023400788c */ /* 0x000fe2000bf05270 */
[----:B------:R-:W-:Y:S01]  /*6c30*/  UMOV UR21, UR17 ;  /* 0x0000001100157c82 */ /* 0x000fe20008000000 */
[----:B------:R-:W-:Y:S02]  /*6c40*/  UMOV UR23, 0x40000040 ;  /* 0x4000004000177882 */ /* 0x000fe40000000000 */
[----:B------:R-:W-:Y:S01]  /*6c50*/  USEL UR52, UR52, URZ, UP0 ;  /* 0x0000003f34347287 */ /* 0x000fe20008000000 */
[----:B------:R-:W-:Y:S01]  /*6c60*/  UMOV UR24, UR16 ;  /* 0x0000001000187c82 */ /* 0x000fe20008000000 */
[----:B------:R-:W-:-:S02]  /*6c70*/  UMOV UR25, UR17 ;  /* 0x0000001100197c82 */ /* 0x000fc40008000000 */
[----:B------:R-:W-:Y:S01]  /*6c80*/  UIMAD UR55, UR52, 0x700, UR55 ;  /* 0x00000700343778a4 */ /* 0x000fe2000f8e0237 */
[----:B------:R-:W-:Y:S01]  /*6c90*/  UMOV UR27, 0x40000040 ;  /* 0x40000040001b7882 */ /* 0x000fe20000000000 */
[----:B------:R-:W-:Y:S02]  /*6ca0*/  UMOV UR28, UR16 ;  /* 0x00000010001c7c82 */ /* 0x000fe40008000000 */
[----:B------:R-:W-:Y:S02]  /*6cb0*/  UIADD3 UR22, UR55, 0x100, URZ ;  /* 0x0000010037167890 */ /* 0x000fe4000fffe03f */
[----:B------:R-:W-:Y:S02]  /*6cc0*/  UIADD3 UR26, UR55, 0x200, URZ ;  /* 0x00000200371a7890 */ /* 0x000fe4000fffe03f */
[----:B------:R-:W-:Y:S01]  /*6cd0*/  UMOV UR18, UR55 ;  /* 0x0000003700127c82 */ /* 0x000fe20008000000 */
[----:B------:R-:W-:Y:S01]  /*6ce0*/  UIADD3 UR30, UR55, 0x300, URZ ;  /* 0x00000300371e7890 */ /* 0x000fe2000fffe03f */
[----:B------:R-:W-:Y:S01]  /*6cf0*/  UMOV UR29, UR17 ;  /* 0x00000011001d7c82 */ /* 0x000fe20008000000 */
[----:B------:R-:W-:Y:S01]  /*6d00*/  UMOV UR31, 0x40000040 ;  /* 0x40000040001f7882 */ /* 0x000fe20000000000 */
[----:B------:R-:W-:Y:S01]  /*6d10*/  UIADD3 UR34, UR55, 0x400, URZ ;  /* 0x0000040037227890 */ /* 0x000fe2000fffe03f */
[----:B------:R-:W-:Y:S01]  /*6d20*/  UMOV UR32, UR16 ;  /* 0x0000001000207c82 */ /* 0x000fe20008000000 */
[----:B------:R-:W-:Y:S01]  /*6d30*/  UMOV UR33, UR17 ;  /* 0x0000001100217c82 */ /* 0x000fe20008000000 */
[----:B------:R-:W-:Y:S01]  /*6d40*/  UMOV UR35, 0x40000040 ;  /* 0x4000004000237882 */ /* 0x000fe20000000000 */
[----:B-1----:R-:W-:Y:S01]  /*6d50*/  SHF.R.U32.HI R3, RZ, 0x7, R3 ;  /* 0x00000007ff037819 */ /* 0x002fe20000011603 */
[----:B------:R-:W-:Y:S01]  /*6d60*/  UIADD3 UR6, UR55, 0x2, URZ ;  /* 0x0000000237067890 */ /* 0x000fe2000fffe03f */
[----:B------:R-:W-:Y:S01]  /*6d70*/  UMOV UR7, 0x40000040 ;  /* 0x4000004000077882 */ /* 0x000fe20000000000 */
[----:B------:R-:W-:-:S02]  /*6d80*/  UIADD3 UR10, UR55, 0x602, URZ ;  /* 0x00000602370a7890 */ /* 0x000fc4000fffe03f */
[----:B0-----:R-:W-:Y:S01]  /*6d90*/  VIADD R2, R3, 0x8 ;  /* 0x0000000803027836 */ /* 0x001fe20000000000 */
[----:B------:R-:W-:Y:S01]  /*6da0*/  UMOV UR11, 0x40000040 ;  /* 0x40000040000b7882 */ /* 0x000fe20000000000 */
[----:B------:R-:W-:Y:S01]  /*6db0*/  UIADD3 UR14, UR55, 0x6, URZ ;  /* 0x00000006370e7890 */ /* 0x000fe2000fffe03f */
[----:B------:R-:W-:Y:S02]  /*6dc0*/  UMOV UR15, 0x40000040 ;  /* 0x40000040000f7882 */ /* 0x000fe40000000000 */
[----:B------:R0:W-:Y:S06]  /*6dd0*/  BAR.SYNC.DEFER_BLOCKING R2, 0x100 ;  /* 0x000400020000751d */ /* 0x0001ec0000010000 */
[----:B------:R-:W-:-:S06]  /*6de0*/  WARPGROUP.ARRIVE ;  /* 0x00000000000079c5 */ /* 0x000fcc0000000000 */
[----:B------:R-:W-:Y:S01]  /*6df0*/  QGMMA.64x32x32.F32.E4M3.E4M3 R184, gdesc[UR16], RZ, !UPT, gsb0 ;  /* 0x0060000010b879f3 */ /* 0x000fe2000c0008ff */
[----:B------:R-:W-:Y:S01]  /*6e00*/  UIADD3 UR18, UR55, 0x500, URZ ;  /* 0x0000050037127890 */ /* 0x000fe2000fffe03f */
        /* <DEDUP_REMOVED lines=153> */
.L_x_155:
[----:B------:R-:W0:Y:S01]  /*77a0*/  S2UR UR7, SR_CgaCtaId ;  /* 0x00000000000779c3 */ /* 0x000e220000008800 */
[----:B------:R-:W-:Y:S01]  /*77b0*/  UMOV UR6, 0x400 ;  /* 0x0000040000067882 */ /* 0x000fe20000000000 */
[----:B------:R-:W-:-:S05]  /*77c0*/  IMAD.U32 R2, RZ, RZ, UR54 ;  /* 0x00000036ff027e24 */ /* 0x000fca000f8e00ff */
[----:B------:R-:W-:Y:S01]  /*77d0*/  SHF.L.U32 R2, R2, 0x1f, RZ ;  /* 0x0000001f02027819 */ /* 0x000fe200000006ff */
[----:B0-----:R-:W-:-:S04]  /*77e0*/  ULEA UR6, UR7, UR6, 0x18 ;  /* 0x0000000607067291 */ /* 0x001fc8000f8ec03f */
[----:B------:R-:W-:-:S09]  /*77f0*/  ULEA UR6, UR53, UR6, 0x3 ;  /* 0x0000000635067291 */ /* 0x000fd2000f8e183f */
[----:B------:R0:W1:Y:S01]  /*7800*/  SYNCS.PHASECHK.TRANS64.TRYWAIT P1, [UR6+0x2e850], R2 ;  /* 0x02e85002ff0075a7 */ /* 0x0000620008020146 */
[----:B------:R-:W-:Y:S05]  /*7810*/  @!P0 BRA `(.L_x_156) ;  /* 0x0000000000048947 */ /* 0x000fea0003800000 */
[----:B------:R-:W-:Y:S01]  /*7820*/  BPT.TRAP 0x1 ;  /* 0x000000040000795c */ /* 0x000fe20000300000 */
.L_x_156:
[----:B-1----:R-:W-:Y:S05]  /*7830*/  @P1 BRA `(.L_x_154) ;  /* 0x0000000000081947 */ /* 0x002fea0003800000 */
[----:B------:R-:W1:Y:S02]  /*7840*/  SYNCS.PHASECHK.TRANS64.TRYWAIT P1, [UR6+0x2e850], R2 ;  /* 0x02e85002ff0075a7 */ /* 0x000e640008020146 */
[----:B-1----:R-:W-:Y:S05]  /*7850*/  @!P1 BRA `(.L_x_157) ;  /* 0x000000dc00409947 */ /* 0x002fea0003800000 */
.L_x_154:
[----:B------:R-:W2:Y:S01]  /*7860*/  S2UR UR6, SR_CgaCtaId ;  /* 0x00000000000679c3 */ /* 0x000ea20000008800 */
[----:B01----:R-:W-:Y:S01]  /*7870*/  MOV R2, 0x400 ;  /* 0x0000040000027802 */ /* 0x003fe20000000f00 */
[----:B------:R-:W-:Y:S01]  /*7880*/  WARPGROUP.ARRIVE ;  /* 0x00000000000079c5 */ /* 0x000fe20000000000 */
[----:B------:R-:W-:Y:S01]  /*7890*/  UMOV UR7, 0xc0000010 ;  /* 0xc000001000077882 */ /* 0x000fe20000000000 */
[C---:B------:R-:W-:Y:S01]  /*78a0*/  FMUL.FTZ R10, R0.reuse, R184 ;  /* 0x000000b8000a7220 */ /* 0x040fe20000410000 */
        /* <DEDUP_REMOVED lines=11> */
[C---:B------:R-:W-:Y:S01]  /*7960*/  FMUL.FTZ R187, R0.reuse, R195 ;  /* 0x000000c300bb7220 */ /* 0x040fe20000410000 */
[C---:B------:R-:W-:Y:S01]  /*7970*/  FMUL.FTZ R188, R0.reuse, R196 ;  /* 0x000000c400bc7220 */ /* 0x040fe20000410000 */
[----:B------:R-:W1:Y:S01]  /*7980*/  MUFU.TANH R12, R12 ;  /* 0x0000000c000c7308 */ /* 0x000e620000002400 */
[C---:B------:R-:W-:Y:S01]  /*7990*/  FMUL.FTZ R190, R0.reuse, R198 ;  /* 0x000000c600be7220 */ /* 0x040fe20000410000 */
[C---:B------:R-:W-:Y:S01]  /*79a0*/  FMUL.FTZ R189, R0.reuse, R197 ;  /* 0x000000c500bd7220 */ /* 0x040fe20000410000 */
[C---:B------:R-:W-:Y:S01]  /*79b0*/  FMUL.FTZ R191, R0.reuse, R199 ;  /* 0x000000c700bf7220 */ /* 0x040fe20000410000 */
[C---:B------:R-:W-:Y:S01]  /*79c0*/  FMUL.FTZ R168, R0.reuse, R168 ;  /* 0x000000a800a87220 */ /* 0x040fe20000410000 */
[----:B------:R-:W-:Y:S01]  /*79d0*/  FMUL.FTZ R170, R0, R170 ;  /* 0x000000aa00aa7220 */ /* 0x000fe20000410000 */
[----:B--2---:R-:W-:-:S02]  /*79e0*/  IMAD.U32 R3, RZ, RZ, UR6 ;  /* 0x00000006ff037e24 */ /* 0x004fc4000f8e00ff */
[----:B------:R-:W-:Y:S01]  /*79f0*/  FMUL.FTZ R169, R0, R169 ;  /* 0x000000a900a97220 */ /* 0x000fe20000410000 */
[----:B------:R-:W2:Y:S01]  /*7a00*/  MUFU.TANH R11, R11 ;  /* 0x0000000b000b7308 */ /* 0x000ea20000002400 */
[----:B0-----:R-:W-:Y:S01]  /*7a10*/  FMNMX.FTZ R193, R10, R9, !PT ;  /* 0x000000090ac17209 */ /* 0x001fe20007810000 */
[C---:B------:R-:W-:Y:S01]  /*7a20*/  FMUL.FTZ R171, R0.reuse, R171 ;  /* 0x000000ab00ab7220 */ /* 0x040fe20000410000 */
[----:B------:R-:W-:Y:S01]  /*7a30*/  LEA R2, R3, R2, 0x18 ;  /* 0x0000000203027211 */ /* 0x000fe200078ec0ff */
[C---:B------:R-:W-:Y:S01]  /*7a40*/  FMUL.FTZ R172, R0.reuse, R172 ;  /* 0x000000ac00ac7220 */ /* 0x040fe20000410000 */
[C---:B------:R-:W-:Y:S01]  /*7a50*/  FMUL.FTZ R174, R0.reuse, R174 ;  /* 0x000000ae00ae7220 */ /* 0x040fe20000410000 */
[----:B------:R-:W-:Y:S01]  /*7a60*/  FMUL.FTZ R173, R0, R173 ;  /* 0x000000ad00ad7220 */ /* 0x000fe20000410000 */
[----:B------:R-:W-:Y:S01]  /*7a70*/  R2UR UR6, R2 ;  /* 0x00000000020672ca */ /* 0x000fe200000e0000 */
        /* <DEDUP_REMOVED lines=12> */
[----:B------:R-:W-:Y:S01]  /*7b40*/  UIADD3 UR6, UR6, 0x400, URZ ;  /* 0x0000040006067890 */ /* 0x000fe2000fffe03f */
[C---:B------:R-:W-:Y:S01]  /*7b50*/  FMUL.FTZ R183, R0.reuse, R183 ;  /* 0x000000b700b77220 */ /* 0x040fe20000410000 */
[C---:B------:R-:W-:Y:S01]  /*7b60*/  FMUL.FTZ R152, R0.reuse, R152 ;  /* 0x0000009800987220 */ /* 0x040fe20000410000 */
[C---:B------:R-:W-:Y:S01]  /*7b70*/  FMUL.FTZ R154, R0.reuse, R154 ;  /* 0x0000009a009a7220 */ /* 0x040fe20000410000 */
[----:B------:R-:W-:Y:S01]  /*7b80*/  USHF.R.U32.HI UR6, URZ, 0x4, UR6 ;  /* 0x000000043f067899 */ /* 0x000fe20008011606 */
[----:B------:R-:W2:Y:S01]  /*7b90*/  MUFU.TANH R20, R20 ;  /* 0x0000001400147308 */ /* 0x000ea20000002400 */
[----:B0-----:R-:W-:Y:S01]  /*7ba0*/  FMNMX.FTZ R194, R13, R194, !PT ;  /* 0x000000c20dc27209 */ /* 0x001fe20007810000 */
[C---:B------:R-:W-:Y:S01]  /*7bb0*/  FMUL.FTZ R153, R0.reuse, R153 ;  /* 0x0000009900997220 */ /* 0x040fe20000410000 */
[----:B------:R-:W-:Y:S01]  /*7bc0*/  ULOP3.LUT UR6, UR6, 0x3fff, URZ, 0xc0, !UPT ;  /* 0x00003fff06067892 */ /* 0x000fe2000f8ec03f */
[C---:B------:R-:W-:Y:S01]  /*7bd0*/  FMUL.FTZ R155, R0.reuse, R155 ;  /* 0x0000009b009b7220 */ /* 0x040fe20000410000 */
[C---:B------:R-:W-:Y:S01]  /*7be0*/  FMUL.FTZ R156, R0.reuse, R156 ;  /* 0x0000009c009c7220 */ /* 0x040fe20000410000 */
[----:B------:R-:W-:Y:S01]  /*7bf0*/  FMUL.FTZ R158, R0, R158 ;  /* 0x0000009e009e7220 */ /* 0x000fe20000410000 */
[----:B------:R-:W-:Y:S01]  /*7c00*/  ULOP3.LUT UR6, UR6, 0x10000, URZ, 0xfc, !UPT ;  /* 0x0001000006067892 */ /* 0x000fe2000f8efc3f */
[----:B------:R-:W0:Y:S01]  /*7c10*/  MUFU.TANH R15, R15 ;  /* 0x0000000f000f7308 */ /* 0x000e220000002400 */
[----:B-1----:R-:W-:Y:S01]  /*7c20*/  FMNMX.FTZ R193, R14, R193, !PT ;  /* 0x000000c10ec17209 */ /* 0x002fe20007810000 */
[C---:B------:R-:W-:Y:S01]  /*7c30*/  FMUL.FTZ R157, R0.reuse, R157 ;  /* 0x0000009d009d7220 */ /* 0x040fe20000410000 */
[----:B------:R-:W-:Y:S01]  /*7c40*/  UIMAD UR10, UR53, 0x700, UR6 ;  /* 0x00000700350a78a4 */ /* 0x000fe2000f8e0206 */
[C---:B------:R-:W-:Y:S01]  /*7c50*/  FMUL.FTZ R159, R0.reuse, R159 ;  /* 0x0000009f009f7220 */ /* 0x040fe20000410000 */
[C---:B------:R-:W-:Y:S01]  /*7c60*/  FMUL.FTZ R160, R0.reuse, R160 ;  /* 0x000000a000a07220 */ /* 0x040fe20000410000 */
[C---:B------:R-:W-:Y:S01]  /*7c70*/  FMUL.FTZ R162, R0.reuse, R162 ;  /* 0x000000a200a27220 */ /* 0x040fe20000410000 */
[----:B------:R-:W-:Y:S01]  /*7c80*/  FMUL.FTZ R161, R0, R161 ;  /* 0x000000a100a17220 */ /* 0x000fe20000410000 */
[----:B------:R-:W1:Y:S01]  /*7c90*/  MUFU.TANH R21, R21 ;  /* 0x0000001500157308 */ /* 0x000e620000002400 */
[----:B--2---:R-:W-:Y:S01]  /*7ca0*/  FMNMX.FTZ R194, R20, R194, !PT ;  /* 0x000000c214c27209 */ /* 0x004fe20007810000 */
[----:B------:R-:W-:Y:S01]  /*7cb0*/  UMOV UR6, UR10 ;  /* 0x0000000a00067c82 */ /* 0x000fe20008000000 */
[C---:B------:R-:W-:Y:S01]  /*7cc0*/  FMUL.FTZ R163, R0.reuse, R163 ;  /* 0x000000a300a37220 */ /* 0x040fe20000410000 */
[----:B------:R-:W-:Y:S01]  /*7cd0*/  QGMMA.64x128x32.F32.E4M3.E4M3 R24, R200, gdesc[UR4], R24, gsb0 ;  /* 0x01e00004c8187df3 */ /* 0x000fe20008000818 */
[----:B------:R-:W-:Y:S01]  /*7ce0*/  UIADD3 UR6, UR10, 0x100, URZ ;  /* 0x000001000a067890 */ /* 0x000fe2000fffe03f */
[C---:B------:R-:W-:Y:S01]  /*7cf0*/  FMUL.FTZ R164, R0.reuse, R164 ;  /* 0x000000a400a47220 */ /* 0x040fe20000410000 */
[----:B------:R-:W-:Y:S01]  /*7d00*/  UMOV UR7, 0xc0000010 ;  /* 0xc000001000077882 */ /* 0x000fe20000000000 */
        /* <DEDUP_REMOVED lines=90> */
[----:B------:R-:W-:Y:S01]  /*82b0*/  UMOV UR11, UR51 ;  /* 0x00000033000b7c82 */ /* 0x000fe20008000000 */
[----:B------:R-:W-:Y:S01]  /*82c0*/  ISETP.NE.AND P1, PT, R4, RZ, PT ;  /* 0x000000ff0400720c */ /* 0x000fe20003f25270 */
[----:B------:R-:W-:-:S04]  /*82d0*/  IMAD.U32 R197, RZ, RZ, UR52 ;  /* 0x00000034ffc57e24 */ /* 0x000fc8000f8e00ff */
[----:B------:R-:W2:Y:S01]  /*82e0*/  MUFU.TANH R172, R172 ;  /* 0x000000ac00ac7308 */ /* 0x000ea20000002400 */
[----:B0-----:R-:W-:-:S07]  /*82f0*/  FMNMX.FTZ R193, R169, R193, !PT ;  /* 0x000000c1a9c17209 */ /* 0x001fce0007810000 */
[----:B------:R-:W0:Y:S01]  /*8300*/  MUFU.TANH R174, R174 ;  /* 0x000000ae00ae7308 */ /* 0x000e220000002400 */
[----:B-1----:R-:W-:Y:S01]  /*8310*/  FMNMX.FTZ R194, R171, R194, !PT ;  /* 0x000000c2abc27209 */ /* 0x002fe20007810000 */
[----:B------:R-:W-:-:S06]  /*8320*/  @!P1 IMAD R197, R197, 0x8, R2 ;  /* 0x00000008c5c59824 */ /* 0x000fcc00078e0202 */
        /* <DEDUP_REMOVED lines=8> */
[----:B------:R-:W-:Y:S02]  /*83b0*/  WARPGROUP.DEPBAR.LE gsb0, 0x0 ;  /* 0x00008000000079c5 */ /* 0x000fe40000010000 */
[----:B------:R-:W-:-:S06]  /*83c0*/  WARPGROUP.ARRIVE ;  /* 0x00000000000079c5 */ /* 0x000fcc0000000000 */
[----:B------:R-:W2:Y:S01]  /*83d0*/  S2R R203, SR_TID.X ;  /* 0x0000000000cb7919 */ /* 0x000ea20000002100 */
[----:B------:R-:W3:Y:S01]  /*83e0*/  MUFU.TANH R177, R177 ;  /* 0x000000b100b17308 */ /* 0x000ee20000002400 */
[----:B0-----:R-:W-:Y:S01]  /*83f0*/  FMNMX.FTZ R193, R176, R193, !PT ;  /* 0x000000c1b0c17209 */ /* 0x001fe20007810000 */
[----:B------:R-:W-:Y:S01]  /*8400*/  QGMMA.64x128x32.F32.E4M3.E4M3 R24, R204, gdesc[UR4], R24, gsb0 ;  /* 0x01e00004cc187df3 */ /* 0x000fe20008000818 */
[----:B------:R-:W-:Y:S01]  /*8410*/  UIADD3 UR6, UR10, 0x200, URZ ;  /* 0x000002000a067890 */ /* 0x000fe2000fffe03f */
[----:B------:R-:W-:-:S04]  /*8420*/  UMOV UR7, 0xc0000010 ;  /* 0xc000001000077882 */ /* 0x000fc80000000000 */
[----:B------:R-:W0:Y:S01]  /*8430*/  MUFU.TANH R179, R179 ;  /* 0x000000b300b37308 */ /* 0x000e220000002400 */
[----:B-1----:R-:W-:-:S07]  /*8440*/  FMNMX.FTZ R194, R178, R194, !PT ;  /* 0x000000c2b2c27209 */ /* 0x002fce0007810000 */
[----:B------:R-:W1:Y:S01]  /*8450*/  MUFU.TANH R180, R180 ;  /* 0x000000b400b47308 */ /* 0x000e620000002400 */
[----:B---3--:R-:W-:-:S07]  /*8460*/  FMNMX.FTZ R193, R177, R193, !PT ;  /* 0x000000c1b1c17209 */ /* 0x008fce0007810000 */
[----:B------:R-:W3:Y:S01]  /*8470*/  MUFU.TANH R182, R182 ;  /* 0x000000b600b67308 */ /* 0x000ee20000002400 */
[----:B0-----:R-:W-:Y:S02]  /*8480*/  FMNMX.FTZ R194, R179, R194, !PT ;  /* 0x000000c2b3c27209 */ /* 0x001fe40007810000 */
[----:B--2---:R-:W-:-:S05]  /*8490*/  SHF.R.U32.HI R203, RZ, 0x7, R203 ;  /* 0x00000007ffcb7819 */ /* 0x004fca00000116cb */
[----:B------:R-:W0:Y:S01]  /*84a0*/  MUFU.TANH R181, R181 ;  /* 0x000000b500b57308 */ /* 0x000e220000002400 */
[----:B-1----:R-:W-:-:S07]  /*84b0*/  FMNMX.FTZ R193, R180, R193, !PT ;  /* 0x000000c1b4c17209 */ /* 0x002fce0007810000 */
[----:B------:R-:W1:Y:S01]  /*84c0*/  MUFU.TANH R183, R183 ;  /* 0x000000b700b77308 */ /* 0x000e620000002400 */
[----:B---3--:R-:W-:-:S07]  /*84d0*/  FMNMX.FTZ R194, R182, R194, !PT ;  /* 0x000000c2b6c27209 */ /* 0x008fce0007810000 */
        /* <DEDUP_REMOVED lines=24> */
[----:B------:R-:W-:Y:S01]  /*8660*/  FMUL.FTZ R194, R0, R89 ;  /* 0x0000005900c27220 */ /* 0x000fe20000410000 */
[----:B------:R-:W-:Y:S02]  /*8670*/  WARPGROUP.DEPBAR.LE gsb0, 0x0 ;  /* 0x00008000000079c5 */ /* 0x000fe40000010000 */
[----:B------:R-:W-:-:S03]  /*8680*/  WARPGROUP.ARRIVE ;  /* 0x00000000000079c5 */ /* 0x000fc60000000000 */
[----:B------:R-:W2:Y:S01]  /*8690*/  MUFU.TANH R164, R164 ;  /* 0x000000a400a47308 */ /* 0x000ea20000002400 */
[----:B0-----:R-:W-:Y:S02]  /*86a0*/  FMNMX.FTZ R193, R161, R193, !PT ;  /* 0x000000c1a1c17209 */ /* 0x001fe40007810000 */
[----:B------:R-:W-:Y:S01]  /*86b0*/  QGMMA.64x128x32.F32.E4M3.E4M3 R24, R208, gdesc[UR4], R24, gsb0 ;  /* 0x01e00004d0187df3 */ /* 0x000fe20008000818 */
[----:B-1----:R-:W-:Y:S01]  /*86c0*/  FMNMX.FTZ R88, R163, R88, !PT ;  /* 0x00000058a3587209 */ /* 0x002fe20007810000 */
[----:B------:R-:W-:-:S03]  /*86d0*/  UIADD3 UR6, UR10, 0x300, URZ ;  /* 0x000003000a067890 */ /* 0x000fc6000fffe03f */
[----:B------:R-:W0:Y:S01]  /*86e0*/  MUFU.TANH R166, R166 ;  /* 0x000000a600a67308 */ /* 0x000e220000002400 */
[----:B------:R-:W-:-:S07]  /*86f0*/  UMOV UR7, 0xc0000010 ;  /* 0xc000001000077882 */ /* 0x000fce0000000000 */
        /* <DEDUP_REMOVED lines=77> */
[----:B------:R-:W-:Y:S02]  /*8bd0*/  WARPGROUP.DEPBAR.LE gsb0, 0x0 ;  /* 0x00008000000079c5 */ /* 0x000fe40000010000 */
[----:B------:R-:W-:-:S04]  /*8be0*/  WARPGROUP.ARRIVE ;  /* 0x00000000000079c5 */ /* 0x000fc80000000000 */
[----:B------:R-:W1:Y:S01]  /*8bf0*/  MUFU.TANH R105, R105 ;  /* 0x0000006900697308 */ /* 0x000e620000002400 */
[----:B--2---:R-:W-:Y:S01]  /*8c00*/  FMNMX.FTZ R89, R104, R89, !PT ;  /* 0x0000005968597209 */ /* 0x004fe20007810000 */
[----:B------:R-:W-:Y:S01]  /*8c10*/  QGMMA.64x128x32.F32.E4M3.E4M3 R24, R216, gdesc[UR4], R24, gsb0 ;  /* 0x01e00004d8187df3 */ /* 0x000fe20008000818 */
        /* <DEDUP_REMOVED lines=64> */
[----:B-1----:R-:W-:Y:S02]  /*9020*/  FMNMX.FTZ R194, R102, R88, !PT ;  /* 0x0000005866c27209 */ /* 0x002fe40007810000 */
[----:B--2---:R-:W-:-:S05]  /*9030*/  FMNMX.FTZ R88, R101, R89, !PT ;  /* 0x0000005965587209 */ /* 0x004fca0007810000 */
[----:B------:R-:W1:Y:S01]  /*9040*/  SHFL.BFLY PT, R195, R88, 0x2, 0x1f ;  /* 0x0c401f0058c37f89 */ /* 0x000e6200000e0000 */
[----:B0-----:R-:W-:-:S05]  /*9050*/  FMNMX.FTZ R89, R103, R194, !PT ;  /* 0x000000c267597209 */ /* 0x001fca0007810000 */
[----:B------:R-:W0:Y:S01]  /*9060*/  SHFL.BFLY PT, R194, R89, 0x2, 0x1f ;  /* 0x0c401f0059c27f89 */ /* 0x000e2200000e0000 */
[----:B-1----:R-:W-:-:S05]  /*9070*/  FMNMX.FTZ R88, R88, R195, !PT ;  /* 0x000000c358587209 */ /* 0x002fca0007810000 */
[----:B------:R-:W1:Y:S01]  /*9080*/  SHFL.BFLY PT, R195, R88, 0x1, 0x1f ;  /* 0x0c201f0058c37f89 */ /* 0x000e6200000e0000 */
[----:B0-----:R-:W-:-:S05]  /*9090*/  FMNMX.FTZ R89, R89, R194, !PT ;  /* 0x000000c259597209 */ /* 0x001fca0007810000 */
[----:B------:R-:W0:Y:S01]  /*90a0*/  SHFL.BFLY PT, R194, R89, 0x1, 0x1f ;  /* 0x0c201f0059c27f89 */ /* 0x000e2200000e0000 */
[----:B------:R-:W-:Y:S02]  /*90b0*/  WARPGROUP.DEPBAR.LE gsb0, 0x0 ;  /* 0x00008000000079c5 */ /* 0x000fe40000010000 */
[----:B------:R-:W-:Y:S01]  /*90c0*/  WARPGROUP.ARRIVE ;  /* 0x00000000000079c5 */ /* 0x000fe20000000000 */
[----:B-1----:R-:W-:Y:S01]  /*90d0*/  FMNMX.FTZ R88, R88, R195, !PT ;  /* 0x000000c358587209 */ /* 0x002fe20007810000 */
[----:B------:R-:W-:-:S04]  /*90e0*/  IMAD.U32 R195, RZ, RZ, UR11 ;  /* 0x0000000bffc37e24 */ /* 0x000fc8000f8e00ff */
[C---:B------:R-:W-:Y:S01]  /*90f0*/  FADD.FTZ R9, -R88.reuse, R9 ;  /* 0x0000000958097221 */ /* 0x040fe20000010100 */
[----:B------:R-:W-:Y:S01]  /*9100*/  QGMMA.64x128x32.F32.E4M3.E4M3 R24, R224, gdesc[UR4], R24, gsb0 ;  /* 0x01e00004e0187df3 */ /* 0x000fe20008000818 */
[----:B0-----:R-:W-:Y:S01]  /*9110*/  FMNMX.FTZ R89, R89, R194, !PT ;  /* 0x000000c259597209 */ /* 0x001fe20007810000 */
[----:B------:R-:W-:Y:S02]  /*9120*/  IMAD.U32 R194, RZ, RZ, UR11 ;  /* 0x0000000bffc27e24 */ /* 0x000fe4000f8e00ff */
[----:B------:R-:W-:Y:S02]  /*9130*/  FMUL.FTZ R9, R9, UR11 ;  /* 0x0000000b09097c20 */ /* 0x000fe40008410000 */
[----:B------:R-:W-:Y:S01]  /*9140*/  FFMA.FTZ R194, R88, R194, -8 ;  /* 0xc100000058c27423 */ /* 0x000fe200000100c2 */
[----:B------:R-:W-:-:S03]  /*9150*/  FADD.FTZ R8, -R89, R8 ;  /* 0x0000000859087221 */ /* 0x000fc60000010100 */
        /* <DEDUP_REMOVED lines=56> */
[----:B------:R-:W-:Y:S01]  /*94e0*/  FFMA.FTZ R101, R101, UR11, -R194 ;  /* 0x0000000b65657c23 */ /* 0x000fe200080108c2 */
[----:B------:R-:W-:-:S01]  /*94f0*/  FFMA.FTZ R194, R89, R195, -8 ;  /* 0xc100000059c27423 */ /* 0x000fc200000100c3 */
[----:B------:R-:W-:Y:S01]  /*9500*/  FMUL.FTZ R8, R8, UR11 ;  /* 0x0000000b08087c20 */ /* 0x000fe20008410000 */
[----:B------:R-:W0:Y:S02]  /*9510*/  MUFU.EX2 R10, R10 ;  /* 0x0000000a000a7308 */ /* 0x000e240000000800 */
        /* <DEDUP_REMOVED lines=14> */
[----:B------:R-:W1:Y:S01]  /*9600*/  MUFU.EX2 R12, R12 ;  /* 0x0000000c000c7308 */ /* 0x000e620000000800 */
[----:B0-----:R-:W-:-:S01]  /*9610*/  FFMA.FTZ R6, R9, R6, R10 ;  /* 0x0000000609067223 */ /* 0x001fc2000001000a */
        /* <DEDUP_REMOVED lines=15> */
[----:B-1----:R-:W-:-:S01]  /*9710*/  FFMA.FTZ R7, R8, R7, R12 ;  /* 0x0000000708077223 */ /* 0x002fc2000001000c */
[--C-:B------:R-:W-:Y:S01]  /*9720*/  FFMA.FTZ R142, R142, UR11, -R194.reuse ;  /* 0x0000000b8e8e7c23 */ /* 0x100fe200080108c2 */
[----:B------:R-:W-:-:S01]  /*9730*/  FFMA.FTZ R143, R143, UR11, -R194 ;  /* 0x0000000b8f8f7c23 */ /* 0x000fc200080108c2 */
[--C-:B------:R-:W-:Y:S01]  /*9740*/  FFMA.FTZ R146, R146, UR11, -R194.reuse ;  /* 0x0000000b92927c23 */ /* 0x100fe200080108c2 */
[----:B------:R-:W-:-:S01]  /*9750*/  FFMA.FTZ R147, R147, UR11, -R194 ;  /* 0x0000000b93937c23 */ /* 0x000fc200080108c2 */
[--C-:B------:R-:W-:Y:S01]  /*9760*/  FFMA.FTZ R150, R150, UR11, -R194.reuse ;  /* 0x0000000b96967c23 */ /* 0x100fe200080108c2 */
[----:B------:R-:W-:-:S01]  /*9770*/  FFMA.FTZ R151, R151, UR11, -R194 ;  /* 0x0000000b97977c23 */ /* 0x000fc200080108c2 */
[----:B------:R-:W1:Y:S01]  /*9780*/  MUFU.EX2 R14, R14 ;  /* 0x0000000e000e7308 */ /* 0x000e620000000800 */
[----:B0-----:R-:W-:-:S01]  /*9790*/  FADD.FTZ R6, R11, R6 ;  /* 0x000000060b067221 */ /* 0x001fc20000010000 */
[--C-:B------:R-:W-:Y:S01]  /*97a0*/  FFMA.FTZ R122, R122, UR11, -R194.reuse ;  /* 0x0000000b7a7a7c23 */ /* 0x100fe200080108c2 */
[----:B------:R-:W-:-:S01]  /*97b0*/  FFMA.FTZ R123, R123, UR11, -R194 ;  /* 0x0000000b7b7b7c23 */ /* 0x000fc200080108c2 */
[--C-:B------:R-:W-:Y:S01]  /*97c0*/  FFMA.FTZ R126, R126, UR11, -R194.reuse ;  /* 0x0000000b7e7e7c23 */ /* 0x100fe200080108c2 */
[----:B------:R-:W-:-:S01]  /*97d0*/  FFMA.FTZ R127, R127, UR11, -R194 ;  /* 0x0000000b7f7f7c23 */ /* 0x000fc200080108c2 */
[--C-:B------:R-:W-:Y:S01]  /*97e0*/  FFMA.FTZ R130, R130, UR11, -R194.reuse ;  /* 0x0000000b82827c23 */ /* 0x100fe200080108c2 */
[----:B------:R-:W-:-:S01]  /*97f0*/  FFMA.FTZ R131, R131, UR11, -R194 ;  /* 0x0000000b83837c23 */ /* 0x000fc200080108c2 */
[----:B------:R-:W0:Y:S01]  /*9800*/  MUFU.EX2 R20, R20 ;  /* 0x0000001400147308 */ /* 0x000e220000000800 */
[----:B--2---:R-:W-:-:S01]  /*9810*/  FADD.FTZ R7, R13, R7 ;  /* 0x000000070d077221 */ /* 0x004fc20000010000 */
[--C-:B------:R-:W-:Y:S01]  /*9820*/  FFMA.FTZ R134, R134, UR11, -R194.reuse ;  /* 0x0000000b86867c23 */ /* 0x100fe200080108c2 */
[----:B------:R-:W-:-:S01]  /*9830*/  FFMA.FTZ R135, R135, UR11, -R194 ;  /* 0x0000000b87877c23 */ /* 0x000fc200080108c2 */
[--C-:B------:R-:W-:Y:S01]  /*9840*/  FFMA.FTZ R106, R106, UR11, -R194.reuse ;  /* 0x0000000b6a6a7c23 */ /* 0x100fe200080108c2 */
[----:B------:R-:W-:-:S01]  /*9850*/  FFMA.FTZ R107, R107, UR11, -R194 ;  /* 0x0000000b6b6b7c23 */ /* 0x000fc200080108c2 */
[--C-:B------:R-:W-:Y:S01]  /*9860*/  FFMA.FTZ R110, R110, UR11, -R194.reuse ;  /* 0x0000000b6e6e7c23 */ /* 0x100fe200080108c2 */
[----:B------:R-:W-:-:S01]  /*9870*/  FFMA.FTZ R111, R111, UR11, -R194 ;  /* 0x0000000b6f6f7c23 */ /* 0x000fc200080108c2 */
[----:B------:R-:W2:Y:S01]  /*9880*/  MUFU.EX2 R15, R15 ;  /* 0x0000000f000f7308 */ /* 0x000ea20000000800 */
[----:B-1----:R-:W-:-:S01]  /*9890*/  FADD.FTZ R6, R14, R6 ;  /* 0x000000060e067221 */ /* 0x002fc20000010000 */
        /* <DEDUP_REMOVED lines=16> */
[----:B------:R-:W-:-:S06]  /*99a0*/  WARPGROUP.DEPBAR.LE gsb0, 0x0 ;  /* 0x00008000000079c5 */ /* 0x000fcc0000010000 */
        /* <DEDUP_REMOVED lines=160> */
[----:B------:R-:W-:-:S05]  /*a3b0*/  IADD3 R6, -R203, 0xb, RZ ;  /* 0x0000000bcb067810 */ /* 0x000fca0007ffe1ff */
[----:B------:R0:W-:Y:S06]  /*a3c0*/  BAR.ARV R6, 0x100 ;  /* 0x000400060000751d */ /* 0x0001ec0000002000 */
[----:B------:R-:W3:Y:S01]  /*a3d0*/  MUFU.EX2 R114, R114 ;  /* 0x0000007200727308 */ /* 0x000ee20000000800 */
[----:B--2---:R-:W-:-:S01]  /*a3e0*/  FADD.FTZ R195, R111, R196 ;  /* 0x000000c46fc37221 */ /* 0x004fc20000010000 */
[----:B0-----:R-:W-:Y:S02]  /*a3f0*/  @!P1 VIADD R6, R197, 0x2e840 ;  /* 0x0002e840c5069836 */ /* 0x001fe40000000000 */
[----:B-1----:R-:W-:-:S03]  /*a400*/  FADD.FTZ R196, R112, R7 ;  /* 0x0000000770c47221 */ /* 0x002fc60000010000 */
[----:B------:R-:W-:Y:S01]  /*a410*/  @!P1 PRMT R6, RZ, 0x654, R6 ;  /* 0x00000654ff069816 */ /* 0x000fe20000000006 */
[----:B------:R-:W0:Y:S03]  /*a420*/  MUFU.EX2 R113, R113 ;  /* 0x0000007100717308 */ /* 0x000e260000000800 */
        /* <DEDUP_REMOVED lines=47> */
.L_x_158:
[----:B------:R-:W-:Y:S01]  /*a720*/  F2FP.SATFINITE.E4M3.F32.PACK_AB_MERGE_C R14, R15, R14, RZ ;  /* 0x0000000e0f0e723e */ /* 0x000fe200048070ff */
[----:B------:R-:W-:Y:S01]  /*a730*/  UISETP.GT.AND UP0, UPT, UR50, UR41, UPT ;  /* 0x000000293200728c */ /* 0x000fe2000bf04270 */
[----:B------:R-:W-:Y:S01]  /*a740*/  F2FP.SATFINITE.E4M3.F32.PACK_AB_MERGE_C R20, R21, R20, RZ ;  /* 0x000000141514723e */ /* 0x000fe200048070ff */
[----:B------:R-:W-:Y:S01]  /*a750*/  UIADD3 UR50, UR50, -0x1, URZ ;  /* 0xffffffff32327890 */ /* 0x000fe2000fffe03f */
[----:B------:R-:W-:Y:S01]  /*a760*/  F2FP.SATFINITE.E4M3.F32.PACK_AB_MERGE_C R200, R11, R10, R14 ;  /* 0x0000000a0bc8723e */ /* 0x000fe2000480700e */
[----:B------:R-:W-:Y:S01]  /*a770*/  IMAD.U32 R11, RZ, RZ, UR53 ;  /* 0x00000035ff0b7e24 */ /* 0x000fe2000f8e00ff */
[----:B------:R-:W-:Y:S01]  /*a780*/  F2FP.SATFINITE.E4M3.F32.PACK_AB_MERGE_C R188, R189, R188, RZ ;  /* 0x000000bcbdbc723e */ /* 0x000fe200048070ff */
[----:B------:R-:W-:Y:S01]  /*a790*/  UMOV UR54, UR45 ;  /* 0x0000002d00367c82 */ /* 0x000fe20008000000 */
[----:B------:R-:W-:Y:S01]  /*a7a0*/  PLOP3.LUT P1, PT, PT, PT, UP0, 0x80, 0x0 ;  /* 0x000000000000781c */ /* 0x000fe20003f2f008 */
[----:B------:R-:W-:Y:S01]  /*a7b0*/  IMAD R10, R11, 0x8, R2 ;  /* 0x000000080b0a7824 */ /* 0x000fe200078e0202 */
[----:B------:R-:W-:Y:S01]  /*a7c0*/  F2FP.SATFINITE.E4M3.F32.PACK_AB_MERGE_C R190, R191, R190, RZ ;  /* 0x000000bebfbe723e */ /* 0x000fe200048070ff */
[----:B------:R-:W-:Y:S01]  /*a7d0*/  UMOV UR53, UR52 ;  /* 0x0000003400357c82 */ /* 0x000fe20008000000 */
[----:B------:R-:W-:Y:S01]  /*a7e0*/  F2FP.SATFINITE.E4M3.F32.PACK_AB_MERGE_C R172, R173, R172, RZ ;  /* 0x000000acadac723e */ /* 0x000fe200048070ff */
[----:B------:R-:W-:Y:S01]  /*a7f0*/  VIADD R10, R10, 0x2e860 ;  /* 0x0002e8600a0a7836 */ /* 0x000fe20000000000 */
[----:B------:R-:W-:Y:S01]  /*a800*/  F2FP.SATFINITE.E4M3.F32.PACK_AB_MERGE_C R174, R175, R174, RZ ;  /* 0x000000aeafae723e */ /* 0x000fe200048070ff */
[-C--:B------:R-:W-:Y:S01]  /*a810*/  FMUL.FTZ R24, R24, R9.reuse ;  /* 0x0000000918187220 */ /* 0x080fe20000410000 */
[----:B------:R-:W-:Y:S01]  /*a820*/  F2FP.SATFINITE.E4M3.F32.PACK_AB_MERGE_C R180, R181, R180, RZ ;  /* 0x000000b4b5b4723e */ /* 0x000fe200048070ff */
[-C--:B------:R-:W-:Y:S01]  /*a830*/  FMUL.FTZ R25, R25, R9.reuse ;  /* 0x0000000919197220 */ /* 0x080fe20000410000 */
[----:B------:R-:W-:Y:S01]  /*a840*/  PRMT R10, R3, 0x654, R10 ;  /* 0x00000654030a7816 */ /* 0x000fe2000000000a */
[-C--:B------:R-:W-:Y:S01]  /*a850*/  FMUL.FTZ R28, R28, R9.reuse ;  /* 0x000000091c1c7220 */ /* 0x080fe20000410000 */
[----:B------:R-:W-:Y:S01]  /*a860*/  F2FP.SATFINITE.E4M3.F32.PACK_AB_MERGE_C R182, R183, R182, RZ ;  /* 0x000000b6b7b6723e */ /* 0x000fe200048070ff */
[-C--:B------:R-:W-:Y:S01]  /*a870*/  FMUL.FTZ R29, R29, R9.reuse ;  /* 0x000000091d1d7220 */ /* 0x080fe20000410000 */
[----:B------:R-:W-:Y:S01]  /*a880*/  F2FP.SATFINITE.E4M3.F32.PACK_AB_MERGE_C R156, R157, R156, RZ ;  /* 0x0000009c9d9c723e */ /* 0x000fe200048070ff */
[----:B------:R0:W-:Y:S01]  /*a890*/  SYNCS.ARRIVE.TRANS64.RED.A1T0 RZ, [R10+URZ], RZ ;  /* 0x000000ff0aff79a7 */ /* 0x0001e2000810043f */
        /* <DEDUP_REMOVED lines=107> */
[----:B------:R-:W-:Y:S01]  /*af50*/  F2FP.SATFINITE.E4M3.F32.PACK_AB_MERGE_C R227, R99, R98, R102 ;  /* 0x0000006263e3723e */ /* 0x000fe20004807066 */
[----:B0-----:R-:W-:Y:S06]  /*af60*/  @P1 BRA `(.L_x_159) ;  /* 0xffffffb800c01947 */ /* 0x001fec000383ffff */
[----:B------:R-:W-:-:S05]  /*af70*/  UMOV UR51, UR52 ;  /* 0x0000003400337c82 */ /* 0x000fca0008000000 */
.L_x_149:
[----:B------:R-:W-:Y:S06]  /*af80*/  BAR.ARV 0x8, 0x180 ;  /* 0x0206000000007b1d */ /* 0x000fec0000002000 */
[----:B------:R-:W-:Y:S05]  /*af90*/  @!P0 BRA `(.L_x_160) ;  /* 0x0000000000048947 */ /* 0x000fea0003800000 */
[----:B------:R-:W-:Y:S01]  /*afa0*/  BPT.TRAP 0x1 ;  /* 0x000000040000795c */ /* 0x000fe20000300000 */
.L_x_160:
[----:B------:R-:W-:Y:S02]  /*afb0*/  IMAD.U32 R0, RZ, RZ, UR45 ;  /* 0x0000002dff007e24 */ /* 0x000fe4000f8e00ff */
[----:B------:R-:W-:-:S03]  /*afc0*/  IMAD.U32 R13, RZ, RZ, UR51 ;  /* 0x00000033ff0d7e24 */ /* 0x000fc6000f8e00ff */
[----:B------:R-:W-:Y:S01]  /*afd0*/  SHF.L.U32 R0, R0, 0x1f, RZ ;  /* 0x0000001f00007819 */ /* 0x000fe200000006ff */
[----:B------:R-:W-:-:S04]  /*afe0*/  IMAD R13, R13, 0x8, R2 ;  /* 0x000000080d0d7824 */ /* 0x000fc800078e0202 */
[----:B------:R0:W1:Y:S01]  /*aff0*/  SYNCS.PHASECHK.TRANS64.TRYWAIT P1, [R13+URZ+0x2e850], R0 ;  /* 0x02e850000d0075a7 */ /* 0x000062000802017f */
[----:B------:R-:W-:Y:S05]  /*b000*/  @!P0 BRA `(.L_x_161) ;  /* 0x0000000000048947 */ /* 0x000fea0003800000 */
[----:B------:R-:W-:Y:S01]  /*b010*/  BPT.TRAP 0x1 ;  /* 0x000000040000795c */ /* 0x000fe20000300000 */
.L_x_161:
[----:B------:R-:W-:Y:S02]  /*b020*/  VIADD R2, R2, 0x400 ;  /* 0x0000040002027836 */ /* 0x000fe40000000000 */
[----:B------:R-:W-:-:S03]  /*b030*/  IMAD.U32 R5, RZ, RZ, UR51 ;  /* 0x00000033ff057e24 */ /* 0x000fc6000f8e00ff */
[----:B------:R-:W-:-:S04]  /*b040*/  SHF.R.U32.HI R2, RZ, 0x4, R2 ;  /* 0x00000004ff027819 */ /* 0x000fc80000011602 */
[----:B------:R-:W-:-:S04]  /*b050*/  LOP3.LUT R2, R2, 0x3fff, RZ, 0xc0, !PT ;  /* 0x00003fff02027812 */ /* 0x000fc800078ec0ff */
[----:B------:R-:W-:Y:S01]  /*b060*/  LOP3.LUT R2, R2, 0x10000, RZ, 0xfc, !PT ;  /* 0x0001000002027812 */ /* 0x000fe200078efcff */
[----:B-1----:R-:W-:Y:S06]  /*b070*/  @P1 BRA `(.L_x_162) ;  /* 0x0000000000081947 */ /* 0x002fec0003800000 */
[----:B------:R-:W1:Y:S02]  /*b080*/  SYNCS.PHASECHK.TRANS64.TRYWAIT P1, [R13+URZ+0x2e850], R0 ;  /* 0x02e850000d0075a7 */ /* 0x000e64000802017f */
[----:B-1----:R-:W-:Y:S05]  /*b090*/  @!P1 BRA `(.L_x_163) ;  /* 0x000000a400489947 */ /* 0x002fea0003800000 */
.L_x_162:
[----:B------:R-:W-:Y:S01]  /*b0a0*/  IMAD R4, R5, 0x700, R2 ;  /* 0x0000070005047824 */ /* 0x000fe200078e0202 */
[----:B------:R-:W-:Y:S05]  /*b0b0*/  WARPSYNC.ALL ;  /* 0x0000000000007948 */ /* 0x000fea0003800000 */
[----:B------:R-:W-:Y:S01]  /*b0c0*/  IMAD.MOV.U32 R5, RZ, RZ, -0x3ffffff0 ;  /* 0xc0000010ff057424 */ /* 0x000fe200078e00ff */
[C---:B------:R-:W-:Y:S01]  /*b0d0*/  R2UR UR6, R4.reuse ;  /* 0x00000000040672ca */ /* 0x040fe200000e0000 */
[----:B------:R-:W-:Y:S01]  /*b0e0*/  WARPGROUP.ARRIVE ;  /* 0x00000000000079c5 */ /* 0x000fe20000000000 */
[C---:B------:R-:W-:Y:S01]  /*b0f0*/  VIADD R8, R4.reuse, 0x100 ;  /* 0x0000010004087836 */ /* 0x040fe20000000000 */
[----:B------:R-:W-:Y:S01]  /*b100*/  ULDC.64 UR4, c[0x0][0x9a0] ;  /* 0x0002680000047ab9 */ /* 0x000fe20000000a00 */
[----:B------:R-:W-:Y:S01]  /*b110*/  R2UR UR7, R5 ;  /* 0x00000000050772ca */ /* 0x000fe200000e0000 */
[----:B------:R-:W-:Y:S01]  /*b120*/  IMAD.MOV.U32 R9, RZ, RZ, -0x3ffffff0 ;  /* 0xc0000010ff097424 */ /* 0x000fe200078e00ff */
[----:B------:R-:W-:Y:S01]  /*b130*/  ISETP.NE.U32.AND P1, PT, RZ, UR4, PT ;  /* 0x00000004ff007c0c */ /* 0x000fe2000bf25070 */
[----:B------:R-:W-:-:S02]  /*b140*/  VIADD R14, R4, 0x400 ;  /* 0x00000400040e7836 */ /* 0x000fc40000000000 */
[----:B------:R-:W-:Y:S01]  /*b150*/  IMAD.MOV.U32 R15, RZ, RZ, -0x3ffffff0 ;  /* 0xc0000010ff0f7424 */ /* 0x000fe200078e00ff */
[----:B------:R-:W-:Y:S01]  /*b160*/  ISETP.NE.AND.EX P1, PT, RZ, UR5, PT, P1 ;  /* 0x00000005ff007c0c */ /* 0x000fe2000bf25310 */
[----:B------:R-:W-:-:S06]  /*b170*/  IMAD.MOV.U32 R12, RZ, RZ, 0x3f800000 ;  /* 0x3f800000ff0c7424 */ /* 0x000fcc00078e00ff */
[----:B------:R-:W-:Y:S01]  /*b180*/  QGMMA.64x128x32.F32.E4M3.E4M3 R24, R200, gdesc[UR4], R24, gsb0 ;  /* 0x01e00004c8187df3 */ /* 0x000fe20008000818 */
[----:B------:R-:W-:Y:S01]  /*b190*/  R2UR UR6, R8 ;  /* 0x00000000080672ca */ /* 0x000fe200000e0000 */
[----:B------:R-:W-:Y:S01]  /*b1a0*/  VIADD R8, R4, 0x200 ;  /* 0x0000020004087836 */ /* 0x000fe20000000000 */
[----:B------:R-:W-:Y:S01]  /*b1b0*/  R2UR UR7, R9 ;  /* 0x00000000090772ca */ /* 0x000fe200000e0000 */
[----:B------:R-:W-:Y:S02]  /*b1c0*/  IMAD.MOV.U32 R9, RZ, RZ, -0x3ffffff0 ;  /* 0xc0000010ff097424 */ /* 0x000fe400078e00ff */
[----:B------:R-:W2:Y:S01]  /*b1d0*/  @P1 LDC.64 R10, c[0x0][0x9d0] ;  /* 0x00027400ff0a1b82 */ /* 0x000ea20000000a00 */
[----:B------:R-:W-:Y:S02]  /*b1e0*/  WARPGROUP.DEPBAR.LE gsb0, 0x0 ;  /* 0x00008000000079c5 */ /* 0x000fe40000010000 */
[----:B------:R-:W-:-:S07]  /*b1f0*/  WARPGROUP.ARRIVE ;  /* 0x00000000000079c5 */ /* 0x000fce0000000000 */
[----:B------:R-:W-:Y:S01]  /*b200*/  QGMMA.64x128x32.F32.E4M3.E4M3 R24, R204, gdesc[UR4], R24, gsb0 ;  /* 0x01e00004cc187df3 */ /* 0x000fe20008000818 */
[----:B------:R-:W-:Y:S01]  /*b210*/  R2UR UR6, R8 ;  /* 0x00000000080672ca */ /* 0x000fe200000e0000 */
[----:B------:R-:W-:Y:S01]  /*b220*/  VIADD R8, R4, 0x300 ;  /* 0x0000030004087836 */ /* 0x000fe20000000000 */
[----:B------:R-:W-:Y:S01]  /*b230*/  R2UR UR7, R9 ;  /* 0x00000000090772ca */ /* 0x000fe200000e0000 */
[----:B------:R-:W-:Y:S01]  /*b240*/  IMAD.MOV.U32 R9, RZ, RZ, -0x3ffffff0 ;  /* 0xc0000010ff097424 */ /* 0x000fe200078e00ff */
[----:B------:R-:W-:Y:S02]  /*b250*/  WARPGROUP.DEPBAR.LE gsb0, 0x0 ;  /* 0x00008000000079c5 */ /* 0x000fe40000010000 */
[----:B------:R-:W-:-:S09]  /*b260*/  WARPGROUP.ARRIVE ;  /* 0x00000000000079c5 */ /* 0x000fd20000000000 */
[----:B------:R-:W-:Y:S01]  /*b270*/  QGMMA.64x128x32.F32.E4M3.E4M3 R24, R208, gdesc[UR4], R24, gsb0 ;  /* 0x01e00004d0187df3 */ /* 0x000fe20008000818 */
[----:B------:R-:W-:Y:S02]  /*b280*/  R2UR UR6, R8 ;  /* 0x00000000080672ca */ /* 0x000fe400000e0000 */
[----:B------:R-:W-:Y:S02]  /*b290*/  R2UR UR7, R9 ;  /* 0x00000000090772ca */ /* 0x000fe400000e0000 */
[----:B------:R-:W0:Y:S02]  /*b2a0*/  @P1 LDC.64 R8, c[0x0][0x9c8] ;  /* 0x00027200ff081b82 */ /* 0x000e240000000a00 */
[----:B01----:R-:W-:-:S04]  /*b2b0*/  @P1 IMAD R0, R8, UR37, RZ ;  /* 0x0000002508001c24 */ /* 0x003fc8000f8e02ff */
[----:B------:R-:W-:Y:S02]  /*b2c0*/  @P1 IMAD R5, R9, UR36, R0 ;  /* 0x0000002409051c24 */ /* 0x000fe4000f8e0200 */
[----:B------:R-:W-:-:S04]  /*b2d0*/  @P1 IMAD.WIDE.U32 R8, R8, UR36, RZ ;  /* 0x0000002408081c25 */ /* 0x000fc8000f8e00ff */
[----:B------:R-:W-:Y:S02]  /*b2e0*/  @P1 IMAD.IADD R9, R9, 0x1, R5 ;  /* 0x0000000109091824 */ /* 0x000fe400078e0205 */
[----:B--2---:R-:W-:-:S04]  /*b2f0*/  @P1 IMAD.WIDE.U32 R8, R10, UR39, R8 ;  /* 0x000000270a081c25 */ /* 0x004fc8000f8e0008 */
[----:B------:R-:W-:Y:S01]  /*b300*/  @P1 IMAD R5, R11, UR39, R9 ;  /* 0x000000270b051c24 */ /* 0x000fe2000f8e0209 */
[----:B------:R-:W-:-:S04]  /*b310*/  @P1 LEA R10, P2, R8, UR4, 0x2 ;  /* 0x00000004080a1c11 */ /* 0x000fc8000f8410ff */
[----:B------:R-:W-:-:S05]  /*b320*/  @P1 LEA.HI.X R11, R8, UR5, R5, 0x2, P2 ;  /* 0x00000005080b1c11 */ /* 0x000fca00090f1405 */
[----:B------:R0:W2:Y:S01]  /*b330*/  @P1 LDG.E R12, desc[UR48][R10.64] ;  /* 0x000000300a0c1981 */ /* 0x0000a2000c1e1900 */
[----:B------:R-:W-:Y:S02]  /*b340*/  WARPGROUP.DEPBAR.LE gsb0, 0x0 ;  /* 0x00008000000079c5 */ /* 0x000fe40000010000 */
[----:B------:R-:W-:-:S06]  /*b350*/  WARPGROUP.ARRIVE ;  /* 0x00000000000079c5 */ /* 0x000fcc0000000000 */
[----:B------:R-:W-:Y:S01]  /*b360*/  QGMMA.64x128x32.F32.E4M3.E4M3 R24, R212, gdesc[UR4], R24, gsb0 ;  /* 0x01e00004d4187df3 */ /* 0x000fe20008000818 */
[----:B------:R-:W-:Y:S02]  /*b370*/  R2UR UR6, R14 ;  /* 0x000000000e0672ca */ /* 0x000fe400000e0000 */
[----:B------:R-:W-:Y:S01]  /*b380*/  R2UR UR7, R15 ;  /* 0x000000000f0772ca */ /* 0x000fe200000e0000 */
[----:B------:R-:W-:Y:S02]  /*b390*/  VIADD R8, R4, 0x500 ;  /* 0x0000050004087836 */ /* 0x000fe40000000000 */
[----:B------:R-:W-:Y:S01]  /*b3a0*/  IMAD.MOV.U32 R9, RZ, RZ, -0x3ffffff0 ;  /* 0xc0000010ff097424 */ /* 0x000fe200078e00ff */
[----:B------:R-:W-:Y:S02]  /*b3b0*/  WARPGROUP.DEPBAR.LE gsb0, 0x0 ;  /* 0x00008000000079c5 */ /* 0x000fe40000010000 */
[----:B------:R-:W-:-:S07]  /*b3c0*/  WARPGROUP.ARRIVE ;  /* 0x00000000000079c5 */ /* 0x000fce0000000000 */
[----:B------:R-:W-:Y:S01]  /*b3d0*/  QGMMA.64x128x32.F32.E4M3.E4M3 R24, R216, gdesc[UR4], R24, gsb0 ;  /* 0x01e00004d8187df3 */ /* 0x000fe20008000818 */
[----:B------:R-:W-:Y:S02]  /*b3e0*/  R2UR UR6, R8 ;  /* 0x00000000080672ca */ /* 0x000fe400000e0000 */
[----:B------:R-:W-:Y:S01]  /*b3f0*/  R2UR UR7, R9 ;  /* 0x00000000090772ca */ /* 0x000fe200000e0000 */
[----:B------:R-:W-:Y:S02]  /*b400*/  VIADD R4, R4, 0x600 ;  /* 0x0000060004047836 */ /* 0x000fe40000000000 */
[----:B------:R-:W-:Y:S01]  /*b410*/  IMAD.MOV.U32 R5, RZ, RZ, -0x3ffffff0 ;  /* 0xc0000010ff057424 */ /* 0x000fe200078e00ff */
[----:B------:R-:W1:Y:S04]  /*b420*/  SHFL.BFLY PT, R9, R6, 0x2, 0x1f ;  /* 0x0c401f0006097f89 */ /* 0x000e6800000e0000 */
[----:B------:R-:W3:Y:S01]  /*b430*/  SHFL.BFLY PT, R2, R7, 0x2, 0x1f ;  /* 0x0c401f0007027f89 */ /* 0x000ee200000e0000 */
[----:B------:R-:W-:-:S02]  /*b440*/  WARPGROUP.DEPBAR.LE gsb0, 0x0 ;  /* 0x00008000000079c5 */ /* 0x000fc40000010000 */
[----:B------:R-:W-:-:S06]  /*b450*/  WARPGROUP.ARRIVE ;  /* 0x00000000000079c5 */ /* 0x000fcc0000000000 */
[----:B------:R-:W-:Y:S01]  /*b460*/  QGMMA.64x128x32.F32.E4M3.E4M3 R24, R220, gdesc[UR4], R24, gsb0 ;  /* 0x01e00004dc187df3 */ /* 0x000fe20008000818 */
[----:B------:R-:W-:Y:S02]  /*b470*/  R2UR UR6, R4 ;  /* 0x00000000040672ca */ /* 0x000fe400000e0000 */
[----:B------:R-:W-:Y:S01]  /*b480*/  R2UR UR7, R5 ;  /* 0x00000000050772ca */ /* 0x000fe200000e0000 */
[----:B-1----:R-:W-:-:S01]  /*b490*/  FADD.FTZ R9, R9, R6 ;  /* 0x0000000609097221 */ /* 0x002fc20000010000 */
[----:B---3--:R-:W-:-:S04]  /*b4a0*/  FADD.FTZ R2, R2, R7 ;  /* 0x0000000702027221 */ /* 0x008fc80000010000 */
[----:B------:R-:W1:Y:S04]  /*b4b0*/  SHFL.BFLY PT, R0, R9, 0x1, 0x1f ;  /* 0x0c201f0009007f89 */ /* 0x000e6800000e0000 */
[----:B------:R-:W0:Y:S01]  /*b4c0*/  SHFL.BFLY PT, R5, R2, 0x1, 0x1f ;  /* 0x0c201f0002057f89 */ /* 0x000e2200000e0000 */
[----:B-1----:R-:W-:-:S01]  /*b4d0*/  FADD.FTZ R8, R9, R0 ;  /* 0x0000000009087221 */ /* 0x002fc20000010000 */
[----:B0-----:R-:W-:-:S04]  /*b4e0*/  FADD.FTZ R10, R2, R5 ;  /* 0x00000005020a7221 */ /* 0x001fc80000010000 */
[C---:B------:R-:W-:Y:S01]  /*b4f0*/  FSETP.NE.FTZ.AND P1, PT, R8.reuse, RZ, PT ;  /* 0x000000ff0800720b */ /* 0x040fe20003f35000 */
[----:B------:R-:W-:Y:S01]  /*b500*/  FMUL.FTZ R4, R8, 0.00390625 ;  /* 0x3b80000008047820 */ /* 0x000fe20000410000 */
[----:B------:R-:W-:Y:S01]  /*b510*/  FMUL.FTZ R11, R10, 0.00390625 ;  /* 0x3b8000000a0b7820 */ /* 0x000fe20000410000 */
[----:B------:R-:W-:-:S03]  /*b520*/  IMAD.MOV.U32 R5, RZ, RZ, RZ ;  /* 0x000000ffff057224 */ /* 0x000fc600078e00ff */
[----:B------:R-:W-:Y:S02]  /*b530*/  FSETP.NE.FTZ.AND P2, PT, R4, RZ, PT ;  /* 0x000000ff0400720b */ /* 0x000fe40003f55000 */
[----:B------:R-:W-:-:S05]  /*b540*/  FSETP.NE.FTZ.AND P3, PT, R11, RZ, PT ;  /* 0x000000ff0b00720b */ /* 0x000fca0003f75000 */
[----:B------:R-:W-:Y:S01]  /*b550*/  @P1 MUFU.RCP R5, R8 ;  /* 0x0000000800051308 */ /* 0x000fe20000001000 */
[----:B------:R-:W-:Y:S01]  /*b560*/  FSETP.NE.FTZ.AND P1, PT, R10, RZ, PT ;  /* 0x000000ff0a00720b */ /* 0x000fe20003f35000 */
[----:B------:R-:W-:Y:S01]  /*b570*/  IMAD.MOV.U32 R9, RZ, RZ, RZ ;  /* 0x000000ffff097224 */ /* 0x000fe200078e00ff */
[----:B------:R-:W-:Y:S02]  /*b580*/  WARPGROUP.DEPBAR.LE gsb0, 0x0 ;  /* 0x00008000000079c5 */ /* 0x000fe40000010000 */
[----:B------:R-:W-:-:S06]  /*b590*/  WARPGROUP.ARRIVE ;  /* 0x00000000000079c5 */ /* 0x000fcc0000000000 */
[----:B------:R-:W-:Y:S01]  /*b5a0*/  QGMMA.64x128x32.F32.E4M3.E4M3 R24, R224, gdesc[UR4], R24, gsb0 ;  /* 0x01e00004e0187df3 */ /* 0x000fe20008000818 */
[----:B------:R-:W0:Y:S08]  /*b5b0*/  @P2 MUFU.LG2 R4, R4 ;  /* 0x0000000400042308 */ /* 0x000e300000000c00 */
[----:B------:R-:W1:Y:S08]  /*b5c0*/  @P3 MUFU.LG2 R6, R11 ;  /* 0x0000000b00063308 */ /* 0x000e700000000c00 */
[----:B------:R-:W3:Y:S01]  /*b5d0*/  @P1 MUFU.RCP R9, R10 ;  /* 0x0000000a00091308 */ /* 0x000ee20000001000 */
[----:B------:R-:W-:-:S02]  /*b5e0*/  IMAD.U32 R7, RZ, RZ, UR11 ;  /* 0x0000000bff077e24 */ /* 0x000fc4000f8e00ff */
[----:B------:R-:W-:Y:S02]  /*b5f0*/  IMAD.U32 R15, RZ, RZ, UR11 ;  /* 0x0000000bff0f7e24 */ /* 0x000fe4000f8e00ff */
[----:B0-----:R-:W-:Y:S01]  /*b600*/  @P2 FMUL.FTZ R4, R4, 0.69314718246459960938 ;  /* 0x3f31721804042820 */ /* 0x001fe20000410000 */
[----:B------:R-:W-:Y:S01]  /*b610*/  @P2 FMUL.FTZ R7, R7, 0.69314718246459960938 ;  /* 0x3f31721807072820 */ /* 0x000fe20000410000 */
[----:B------:R-:W-:Y:S01]  /*b620*/  @P3 FMUL.FTZ R15, R15, 0.69314718246459960938 ;  /* 0x3f3172180f0f3820 */ /* 0x000fe20000410000 */
[----:B-1----:R-:W-:Y:S01]  /*b630*/  @P3 FMUL.FTZ R6, R6, 0.69314718246459960938 ;  /* 0x3f31721806063820 */ /* 0x002fe20000410000 */
[----:B------:R-:W-:Y:S02]  /*b640*/  IMAD.MOV.U32 R2, RZ, RZ, -0x800000 ;  /* 0xff800000ff027424 */ /* 0x000fe400078e00ff */
[----:B------:R-:W-:Y:S01]  /*b650*/  @P2 FFMA.FTZ R2, R7, R88, R4 ;  /* 0x0000005807022223 */ /* 0x000fe20000010004 */
[----:B------:R-:W-:Y:S02]  /*b660*/  IMAD.MOV.U32 R0, RZ, RZ, -0x800000 ;  /* 0xff800000ff007424 */ /* 0x000fe400078e00ff */
[----:B------:R-:W-:Y:S01]  /*b670*/  @P3 FFMA.FTZ R0, R15, R89, R6 ;  /* 0x000000590f003223 */ /* 0x000fe20000010006 */
[-C--:B--2---:R-:W-:Y:S01]  /*b680*/  FMUL.FTZ R5, R5, R12.reuse ;  /* 0x0000000c05057220 */ /* 0x084fe20000410000 */
[----:B---3--:R-:W-:Y:S01]  /*b690*/  FMUL.FTZ R91, R9, R12 ;  /* 0x0000000c095b7220 */ /* 0x008fe20000410000 */
[----:B------:R-:W-:-:S02]  /*b6a0*/  WARPGROUP.DEPBAR.LE gsb0, 0x0 ;  /* 0x00008000000079c5 */ /* 0x000fc40000010000 */
[----:B------:R-:W-:Y:S05]  /*b6b0*/  @!P0 BRA `(.L_x_164) ;  /* 0x0000000000048947 */ /* 0x000fea0003800000 */
[----:B------:R-:W-:Y:S01]  /*b6c0*/  BPT.TRAP 0x1 ;  /* 0x000000040000795c */ /* 0x000fe20000300000 */
.L_x_164:
[----:B------:R-:W-:Y:S01]  /*b6d0*/  VIADD R4, R13, 0x2e860 ;  /* 0x0002e8600d047836 */ /* 0x000fe20000000000 */
[----:B------:R-:W-:Y:S01]  /*b6e0*/  UIADD3 UR51, UR51, 0x1, URZ ;  /* 0x0000000133337890 */ /* 0x000fe2000fffe03f */
[-C--:B------:R-:W-:Y:S01]  /*b6f0*/  FMUL.FTZ R9, R29, R5.reuse ;  /* 0x000000051d097220 */ /* 0x080fe20000410000 */
[-C--:B------:R-:W-:Y:S01]  /*b700*/  FMUL.FTZ R14, R37, R5.reuse ;  /* 0x00000005250e7220 */ /* 0x080fe20000410000 */
[-C--:B------:R-:W-:Y:S01]  /*b710*/  FMUL.FTZ R6, R28, R5.reuse ;  /* 0x000000051c067220 */ /* 0x080fe20000410000 */
[----:B------:R-:W-:Y:S01]  /*b720*/  PRMT R4, R3, 0x654, R4 ;  /* 0x0000065403047816 */ /* 0x000fe20000000004 */
[----:B------:R-:W-:Y:S01]  /*b730*/  UISETP.NE.AND UP0, UPT, UR51, 0x2, UPT ;  /* 0x000000023300788c */ /* 0x000fe2000bf05270 */
[-C--:B------:R-:W-:Y:S01]  /*b740*/  FMUL.FTZ R37, R40, R5.reuse ;  /* 0x0000000528257220 */ /* 0x080fe20000410000 */
[-C--:B------:R-:W-:Y:S01]  /*b750*/  FMUL.FTZ R90, R56, R5.reuse ;  /* 0x00000005385a7220 */ /* 0x080fe20000410000 */
[----:B------:R0:W-:Y:S01]  /*b760*/  SYNCS.ARRIVE.TRANS64.RED.A1T0 RZ, [R4+URZ], RZ ;  /* 0x000000ff04ff79a7 */ /* 0x0001e2000810043f */
        /* <DEDUP_REMOVED lines=8> */
[----:B------:R-:W-:Y:S01]  /*b7f0*/  FMUL.FTZ R56, R47, R91 ;  /* 0x0000005b2f387220 */ /* 0x000fe20000410000 */
[----:B------:R-:W-:Y:S01]  /*b800*/  USEL UR4, URZ, 0x1, UP0 ;  /* 0x000000013f047887 */ /* 0x000fe20008000000 */
        /* <DEDUP_REMOVED lines=50> */
[----:B------:R-:W-:Y:S01]  /*bb30*/  FMUL.FTZ R83, R83, R91 ;  /* 0x0000005b53537220 */ /* 0x000fe20000410000 */
[----:B------:R-:W-:-:S02]  /*bb40*/  UIADD3 UR46, UR46, 0x1, URZ ;  /* 0x000000012e2e7890 */ /* 0x000fc4000fffe03f */
[----:B------:R-:W-:Y:S02]  /*bb50*/  USEL UR51, UR51, URZ, UP0 ;  /* 0x0000003f33337287 */ /* 0x000fe40008000000 */
[----:B0-----:R-:W-:-:S12]  /*bb60*/  ULOP3.LUT UR45, UR45, UR4, URZ, 0x3c, !UPT ;  /* 0x000000042d2d7292 */ /* 0x001fd8000f8e3c3f */
.L_x_142:
[----:B------:R-:W0:Y:S01]  /*bb70*/  S2R R4, SR_CgaCtaId ;  /* 0x0000000000047919 */ /* 0x000e220000008800 */
[----:B------:R-:W-:Y:S01]  /*bb80*/  MOV R3, 0x400 ;  /* 0x0000040000037802 */ /* 0x000fe20000000f00 */
[----:B------:R-:W-:Y:S01]  /*bb90*/  UISETP.NE.AND UP0, UPT, UR44, URZ, UPT ;  /* 0x0000003f2c00728c */ /* 0x000fe2000bf05270 */
[----:B------:R-:W-:Y:S01]  /*bba0*/  BSSY B0, `(.L_x_165) ;  /* 0x00003d9000007945 */ /* 0x000fe20003800000 */
[----:B------:R-:W-:Y:S09]  /*bbb0*/  BAR.SYNC.DEFER_BLOCKING 0x5, 0x180 ;  /* 0x0146000000007b1d */ /* 0x000ff20000010000 */
[----:B------:R-:W-:Y:S01]  /*bbc0*/  @!UP0 ULDC UR44, c[0x0][0xad4] ;  /* 0x0002b500002c8ab9 */ /* 0x000fe20000000800 */
[----:B0-----:R-:W-:-:S05]  /*bbd0*/  LEA R3, R4, R3, 0x18 ;  /* 0x0000000304037211 */ /* 0x001fca00078ec0ff */
[----:B------:R-:W0:Y:S02]  /*bbe0*/  LDS.128 R32, [R3+0x2e8d0] ;  /* 0x02e8d00003207984 */ /* 0x000e240000000c00 */
[----:B0-----:R-:W-:Y:S02]  /*bbf0*/  R2UR UR6, R33 ;  /* 0x00000000210672ca */ /* 0x001fe400000e0000 */
[----:B------:R-:W-:Y:S01]  /*bc00*/  R2UR UR5, R34 ;  /* 0x00000000220572ca */ /* 0x000fe200000e0000 */
[----:B------:R-:W-:Y:S06]  /*bc10*/  BAR.ARV 0x4, 0x180 ;  /* 0x0106000000007b1d */ /* 0x000fec0000002000 */
[----:B------:R-:W-:Y:S08]  /*bc20*/  @P0 BRA `(.L_x_166) ;  /* 0x0000003000100947 */ /* 0x000ff00003800000 */
[----:B------:R-:W0:Y:S01]  /*bc30*/  S2R R110, SR_TID.X ;  /* 0x00000000006e7919 */ /* 0x000e220000002100 */
[----:B------:R-:W-:Y:S01]  /*bc40*/  ULDC.64 UR8, c[0x4][0x38] ;  /* 0x01000e0000087ab9 */ /* 0x000fe20000000a00 */
[----:B------:R-:W2:Y:S01]  /*bc50*/  LDL R92, [R1+0x44] ;  /* 0x00004400015c7983 */ /* 0x000ea20000100800 */
[----:B------:R-:W-:Y:S01]  /*bc60*/  USHF.L.U32 UR4, UR36, 0x2, URZ ;  /* 0x0000000224047899 */ /* 0x000fe2000800063f */
[----:B------:R-:W-:Y:S02]  /*bc70*/  ULDC.64 UR10, c[0x0][0xc00] ;  /* 0x00030000000a7ab9 */ /* 0x000fe40000000a00 */
[----:B------:R-:W3:Y:S01]  /*bc80*/  LDL R112, [R1+0x40] ;  /* 0x0000400001707983 */ /* 0x000ee20000100800 */
[----:B0-----:R-:W-:-:S05]  /*bc90*/  IMAD.SHL.U32 R4, R110, 0x4, RZ ;  /* 0x000000046e047824 */ /* 0x001fca00078e00ff */
[----:B------:R-:W-:Y:S01]  /*bca0*/  LOP3.LUT R4, R4, 0xc, RZ, 0xc0, !PT ;  /* 0x0000000c04047812 */ /* 0x000fe200078ec0ff */
[----:B------:R-:W-:Y:S03]  /*bcb0*/  BAR.SYNC.DEFER_BLOCKING 0x1, 0x100 ;  /* 0x0044000000007b1d */ /* 0x000fe60000010000 */
[----:B------:R-:W-:-:S05]  /*bcc0*/  IADD3 R4, P0, R4, UR8, RZ ;  /* 0x0000000804047c10 */ /* 0x000fca000ff1e0ff */
[----:B------:R-:W-:-:S05]  /*bcd0*/  IMAD.X R5, RZ, RZ, UR9, P0 ;  /* 0x00000009ff057e24 */ /* 0x000fca00080e06ff */
[----:B------:R0:W4:Y:S01]  /*bce0*/  LDG.E.CONSTANT R24, desc[UR48][R4.64] ;  /* 0x0000003004187981 */ /* 0x000122000c1e9900 */
[----:B------:R-:W-:-:S04]  /*bcf0*/  LOP3.LUT P0, R25, R110, 0x3, RZ, 0xc0, !PT ;  /* 0x000000036e197812 */ /* 0x000fc8000780c0ff */
[----:B------:R-:W-:-:S04]  /*bd00*/  ISETP.EQ.OR P0, PT, R25, 0x3, !P0 ;  /* 0x000000031900780c */ /* 0x000fc80004702670 */
[----:B------:R-:W-:Y:S01]  /*bd10*/  SEL R113, R47, R20, P0 ;  /* 0x000000142f717207 */ /* 0x000fe20000000000 */
[----:B0-----:R-:W0:Y:S01]  /*bd20*/  S2R R4, SR_SWINHI ;  /* 0x0000000000047919 */ /* 0x001e220000002f00 */
        /* <DEDUP_REMOVED lines=16> */
[----:B------:R-:W-:-:S02]  /*be30*/  MOV R20, R3 ;  /* 0x0000000300147202 */ /* 0x000fc40000000f00 */
[----:B0-----:R-:W-:Y:S02]  /*be40*/  MOV R21, R4 ;  /* 0x0000000400157202 */ /* 0x001fe40000000f00 */
        /* <DEDUP_REMOVED lines=46> */
[----:B------:R-:W-:Y:S01]  /*c130*/  SEL R63, R86, R87, P0 ;  /* 0x00000057563f7207 */ /* 0x000fe20000000000 */
[----:B------:R-:W-:-:S02]  /*c140*/  USHF.L.U64.HI UR12, UR36, 0x2, UR37 ;  /* 0x00000002240c7899 */ /* 0x000fc40008010225 */
[----:B------:R-:W-:-:S04]  /*c150*/  UIADD3 UR7, UP0, UR4, UR10, URZ ;  /* 0x0000000a04077290 */ /* 0x000fc8000ff1e03f */
[----:B------:R-:W-:Y:S01]  /*c160*/  UIADD3.X UR8, UR12, UR11, URZ, UP0, !UPT ;  /* 0x0000000b0c087290 */ /* 0x000fe200087fe43f */
[----:B--2---:R-:W-:-:S03]  /*c170*/  IMAD.WIDE R8, R92, 0x2, R20 ;  /* 0x000000025c087825 */ /* 0x004fc600078e0214 */
[----:B------:R-:W-:-:S04]  /*c180*/  IADD3 R55, P6, R8, 0x20, RZ ;  /* 0x0000002008377810 */ /* 0x000fc80007fde0ff */
[----:B------:R-:W-:Y:S02]  /*c190*/  LOP3.LUT R4, R55, 0x380, RZ, 0xc0, !PT ;  /* 0x0000038037047812 */ /* 0x000fe400078ec0ff */
[----:B------:R-:W-:Y:S02]  /*c1a0*/  IADD3 R67, P1, R8, 0x40, RZ ;  /* 0x0000004008437810 */ /* 0x000fe40007f3e0ff */
[----:B------:R-:W-:Y:S02]  /*c1b0*/  SHF.R.U64 R4, R4, 0x3, RZ ;  /* 0x0000000304047819 */ /* 0x000fe400000012ff */
[C---:B------:R-:W-:Y:S02]  /*c1c0*/  IADD3 R75, P3, R8.reuse, 0x4000, RZ ;  /* 0x00004000084b7810 */ /* 0x040fe40007f7e0ff */
[----:B------:R-:W-:Y:S02]  /*c1d0*/  IADD3 R79, P4, R8, 0x4020, RZ ;  /* 0x00004020084f7810 */ /* 0x000fe40007f9e0ff */
[----:B------:R-:W-:-:S02]  /*c1e0*/  LOP3.LUT R6, R67, 0x380, RZ, 0xc0, !PT ;  /* 0x0000038043067812 */ /* 0x000fc400078ec0ff */
[----:B------:R-:W-:Y:S02]  /*c1f0*/  LOP3.LUT R14, R4, R55, RZ, 0x3c, !PT ;  /* 0x00000037040e7212 */ /* 0x000fe400078e3cff */
[----:B------:R-:W-:Y:S02]  /*c200*/  LOP3.LUT R4, R75, 0x380, RZ, 0xc0, !PT ;  /* 0x000003804b047812 */ /* 0x000fe400078ec0ff */
[C---:B------:R-:W-:Y:S02]  /*c210*/  LOP3.LUT R53, R8.reuse, 0x380, RZ, 0xc0, !PT ;  /* 0x0000038008357812 */ /* 0x040fe400078ec0ff */
[----:B------:R-:W-:Y:S02]  /*c220*/  IADD3 R83, P5, R8, 0x4040, RZ ;  /* 0x0000404008537810 */ /* 0x000fe40007fbe0ff */
[----:B------:R-:W-:Y:S02]  /*c230*/  SHF.R.U64 R6, R6, 0x3, RZ ;  /* 0x0000000306067819 */ /* 0x000fe400000012ff */
[----:B------:R-:W-:Y:S01]  /*c240*/  LOP3.LUT R34, R79, 0x380, RZ, 0xc0, !PT ;  /* 0x000003804f227812 */ /* 0x000fe200078ec0ff */
[----:B------:R-:W-:Y:S01]  /*c250*/  IMAD.X R15, RZ, RZ, R9, P6 ;  /* 0x000000ffff0f7224 */ /* 0x000fe200030e0609 */
[----:B------:R-:W-:-:S02]  /*c260*/  IADD3 R71, P2, R8, 0x60, RZ ;  /* 0x0000006008477810 */ /* 0x000fc40007f5e0ff */
[----:B------:R-:W-:Y:S02]  /*c270*/  SHF.R.U64 R4, R4, 0x3, RZ ;  /* 0x0000000304047819 */ /* 0x000fe400000012ff */
[----:B------:R-:W-:Y:S01]  /*c280*/  SHF.R.U64 R53, R53, 0x3, RZ ;  /* 0x0000000335357819 */ /* 0x000fe200000012ff */
[----:B------:R-:W-:Y:S01]  /*c290*/  IMAD.X R7, RZ, RZ, R9, P3 ;  /* 0x000000ffff077224 */ /* 0x000fe200018e0609 */
[----:B------:R-:W-:Y:S02]  /*c2a0*/  IADD3 R54, P6, R8, 0x4060, RZ ;  /* 0x0000406008367810 */ /* 0x000fe40007fde0ff */
[----:B------:R-:W-:Y:S02]  /*c2b0*/  LOP3.LUT R10, R6, R67, RZ, 0x3c, !PT ;  /* 0x00000043060a7212 */ /* 0x000fe400078e3cff */
[----:B------:R-:W-:Y:S02]  /*c2c0*/  LOP3.LUT R52, R83, 0x380, RZ, 0xc0, !PT ;  /* 0x0000038053347812 */ /* 0x000fe400078ec0ff */
[----:B------:R-:W-:-:S02]  /*c2d0*/  SHF.R.U64 R34, R34, 0x3, RZ ;  /* 0x0000000322227819 */ /* 0x000fc400000012ff */
[----:B------:R-:W-:Y:S02]  /*c2e0*/  LOP3.LUT R12, R71, 0x380, RZ, 0xc0, !PT ;  /* 0x00000380470c7812 */ /* 0x000fe400078ec0ff */
[----:B------:R-:W-:Y:S02]  /*c2f0*/  LOP3.LUT R6, R4, R75, RZ, 0x3c, !PT ;  /* 0x0000004b04067212 */ /* 0x000fe400078e3cff */
[----:B------:R-:W-:Y:S02]  /*c300*/  LOP3.LUT R8, R53, R8, RZ, 0x3c, !PT ;  /* 0x0000000835087212 */ /* 0x000fe400078e3cff */
[----:B------:R-:W-:Y:S02]  /*c310*/  LOP3.LUT R53, R54, 0x380, RZ, 0xc0, !PT ;  /* 0x0000038036357812 */ /* 0x000fe400078ec0ff */
[----:B------:R-:W-:Y:S02]  /*c320*/  SHF.R.U64 R52, R52, 0x3, RZ ;  /* 0x0000000334347819 */ /* 0x000fe400000012ff */
[----:B------:R-:W-:-:S02]  /*c330*/  LOP3.LUT R98, R34, R79, RZ, 0x3c, !PT ;  /* 0x0000004f22627212 */ /* 0x000fc400078e3cff */
[----:B------:R-:W-:Y:S02]  /*c340*/  SHF.R.U64 R12, R12, 0x3, RZ ;  /* 0x000000030c0c7819 */ /* 0x000fe400000012ff */
[----:B------:R-:W-:Y:S01]  /*c350*/  MOV R34, R6 ;  /* 0x0000000600227202 */ /* 0x000fe20000000f00 */
[--C-:B------:R-:W-:Y:S01]  /*c360*/  IMAD.X R99, RZ, RZ, R9.reuse, P4 ;  /* 0x000000ffff637224 */ /* 0x100fe200020e0609 */
[----:B----4-:R-:W-:Y:S01]  /*c370*/  LOP3.LUT R6, R24, 0x2, RZ, 0x3c, !PT ;  /* 0x0000000218067812 */ /* 0x010fe200078e3cff */
[--C-:B------:R-:W-:Y:S01]  /*c380*/  IMAD.X R11, RZ, RZ, R9.reuse, P1 ;  /* 0x000000ffff0b7224 */ /* 0x100fe200008e0609 */
[----:B------:R-:W-:Y:S01]  /*c390*/  SHF.R.U64 R53, R53, 0x3, RZ ;  /* 0x0000000335357819 */ /* 0x000fe200000012ff */
[--C-:B------:R-:W-:Y:S01]  /*c3a0*/  IMAD.X R5, RZ, RZ, R9.reuse, P5 ;  /* 0x000000ffff057224 */ /* 0x100fe200028e0609 */
[----:B------:R-:W-:Y:S01]  /*c3b0*/  LOP3.LUT R4, R52, R83, RZ, 0x3c, !PT ;  /* 0x0000005334047212 */ /* 0x000fe200078e3cff */
[--C-:B------:R-:W-:Y:S01]  /*c3c0*/  IMAD.X R13, RZ, RZ, R9.reuse, P2 ;  /* 0x000000ffff0d7224 */ /* 0x100fe200010e0609 */
[----:B------:R-:W-:Y:S01]  /*c3d0*/  LOP3.LUT R12, R12, R71, RZ, 0x3c, !PT ;  /* 0x000000470c0c7212 */ /* 0x000fe200078e3cff */
[----:B------:R-:W-:Y:S01]  /*c3e0*/  IMAD.X R101, RZ, RZ, R9, P6 ;  /* 0x000000ffff657224 */ /* 0x000fe200030e0609 */
[----:B------:R-:W-:Y:S01]  /*c3f0*/  LOP3.LUT R100, R53, R54, RZ, 0x3c, !PT ;  /* 0x0000003635647212 */ /* 0x000fe200078e3cff */
[----:B------:R-:W-:Y:S01]  /*c400*/  SHFL.IDX PT, R52, R117, R24, 0x1c1f ;  /* 0x001c1f1875347589 */ /* 0x000fe200000e0000 */
[----:B------:R-:W-:-:S03]  /*c410*/  MOV R98, R98 ;  /* 0x0000006200627202 */ /* 0x000fc60000000f00 */
[----:B------:R-:W0:Y:S01]  /*c420*/  SHFL.IDX PT, R45, R45, R6, 0x1c1f ;  /* 0x001c1f062d2d7589 */ /* 0x000e2200000e0000 */
[----:B------:R-:W-:Y:S02]  /*c430*/  MOV R10, R10 ;  /* 0x0000000a000a7202 */ /* 0x000fe40000000f00 */
[----:B------:R-:W-:Y:S01]  /*c440*/  MOV R99, R4 ;  /* 0x0000000400637202 */ /* 0x000fe20000000f00 */
[----:B------:R-:W-:Y:S01]  /*c450*/  SHFL.IDX PT, R54, R113, R24, 0x1c1f ;  /* 0x001c1f1871367589 */ /* 0x000fe200000e0000 */
[----:B------:R-:W-:-:S03]  /*c460*/  MOV R11, R12 ;  /* 0x0000000c000b7202 */ /* 0x000fc60000000f00 */
[----:B------:R-:W-:Y:S01]  /*c470*/  SHFL.IDX PT, R64, R91, R24, 0x1c1f ;  /* 0x001c1f185b407589 */ /* 0x000fe200000e0000 */
[----:B------:R-:W-:-:S03]  /*c480*/  MOV R8, R8 ;  /* 0x0000000800087202 */ /* 0x000fc60000000f00 */
[----:B------:R-:W1:Y:S01]  /*c490*/  SHFL.IDX PT, R47, R47, R6, 0x1c1f ;  /* 0x001c1f062f2f7589 */ /* 0x000e6200000e0000 */
[----:B------:R-:W-:-:S03]  /*c4a0*/  MOV R9, R14 ;  /* 0x0000000e00097202 */ /* 0x000fc60000000f00 */
[----:B------:R-:W-:Y:S01]  /*c4b0*/  SHFL.IDX PT, R94, R147, R24, 0x1c1f ;  /* 0x001c1f18935e7589 */ /* 0x000fe200000e0000 */
[----:B------:R-:W-:-:S03]  /*c4c0*/  MOV R100, R100 ;  /* 0x0000006400647202 */ /* 0x000fc60000000f00 */
[----:B------:R-:W-:Y:S04]  /*c4d0*/  SHFL.IDX PT, R90, R143, R24, 0x1c1f ;  /* 0x001c1f188f5a7589 */ /* 0x000fe800000e0000 */
[----:B------:R-:W-:Y:S04]  /*c4e0*/  SHFL.IDX PT, R56, R97, R24, 0x1c1f ;  /* 0x001c1f1861387589 */ /* 0x000fe800000e0000 */
[----:B------:R-:W-:Y:S04]  /*c4f0*/  SHFL.IDX PT, R76, R63, R24, 0x1c1f ;  /* 0x001c1f183f4c7589 */ /* 0x000fe800000e0000 */
[----:B------:R-:W-:Y:S04]  /*c500*/  SHFL.IDX PT, R25, R25, R6, 0x1c1f ;  /* 0x001c1f0619197589 */ /* 0x000fe800000e0000 */
[----:B------:R-:W-:Y:S04]  /*c510*/  SHFL.IDX PT, R91, R26, R6, 0x1c1f ;  /* 0x001c1f061a5b7589 */ /* 0x000fe800000e0000 */
[----:B------:R-:W2:Y:S04]  /*c520*/  SHFL.IDX PT, R77, R77, R6, 0x1c1f ;  /* 0x001c1f064d4d7589 */ /* 0x000ea800000e0000 */
[----:B------:R-:W4:Y:S04]  /*c530*/  SHFL.IDX PT, R49, R49, R6, 0x1c1f ;  /* 0x001c1f0631317589 */ /* 0x000f2800000e0000 */
[----:B------:R-:W-:Y:S04]  /*c540*/  SHFL.IDX PT, R4, R149, R24, 0x1c1f ;  /* 0x001c1f1895047589 */ /* 0x000fe800000e0000 */
[----:B------:R-:W-:Y:S04]  /*c550*/  SHFL.IDX PT, R86, R139, R24, 0x1c1f ;  /* 0x001c1f188b567589 */ /* 0x000fe800000e0000 */
[----:B------:R-:W-:Y:S04]  /*c560*/  SHFL.IDX PT, R74, R127, R24, 0x1c1f ;  /* 0x001c1f187f4a7589 */ /* 0x000fe800000e0000 */
[----:B------:R-:W-:Y:S04]  /*c570*/  SHFL.IDX PT, R53, R115, R24, 0x1c1f ;  /* 0x001c1f1873357589 */ /* 0x000fe800000e0000 */
[----:B------:R-:W3:Y:S04]  /*c580*/  SHFL.IDX PT, R27, R27, R6, 0x1c1f ;  /* 0x001c1f061b1b7589 */ /* 0x000ee800000e0000 */
[----:B------:R-:W-:Y:S04]  /*c590*/  SHFL.IDX PT, R87, R28, R6, 0x1c1f ;  /* 0x001c1f061c577589 */ /* 0x000fe800000e0000 */
[----:B------:R-:W-:Y:S04]  /*c5a0*/  SHFL.IDX PT, R75, R33, R6, 0x1c1f ;  /* 0x001c1f06214b7589 */ /* 0x000fe800000e0000 */
[----:B------:R-:W3:Y:S04]  /*c5b0*/  SHFL.IDX PT, R44, R44, R6, 0x1c1f ;  /* 0x001c1f062c2c7589 */ /* 0x000ee800000e0000 */
[----:B------:R-:W-:Y:S04]  /*c5c0*/  SHFL.IDX PT, R5, R145, R24, 0x1c1f ;  /* 0x001c1f1891057589 */ /* 0x000fe800000e0000 */
[----:B------:R-:W-:Y:S04]  /*c5d0*/  SHFL.IDX PT, R82, R135, R24, 0x1c1f ;  /* 0x001c1f1887527589 */ /* 0x000fe800000e0000 */
[----:B------:R-:W-:Y:S04]  /*c5e0*/  SHFL.IDX PT, R55, R111, R24, 0x1c1f ;  /* 0x001c1f186f377589 */ /* 0x000fe800000e0000 */
[----:B------:R-:W-:Y:S04]  /*c5f0*/  SHFL.IDX PT, R65, R65, R24, 0x1c1f ;  /* 0x001c1f1841417589 */ /* 0x000fe800000e0000 */
[----:B------:R-:W-:Y:S04]  /*c600*/  SHFL.IDX PT, R104, R69, R24, 0x1c1f ;  /* 0x001c1f1845687589 */ /* 0x000fe800000e0000 */
[----:B------:R-:W-:Y:S04]  /*c610*/  SHFL.IDX PT, R108, R59, R24, 0x1c1f ;  /* 0x001c1f183b6c7589 */ /* 0x000fe800000e0000 */
[----:B------:R-:W3:Y:S04]  /*c620*/  SHFL.IDX PT, R12, R29, R6, 0x1c1f ;  /* 0x001c1f061d0c7589 */ /* 0x000ee800000e0000 */
[----:B------:R-:W-:Y:S04]  /*c630*/  SHFL.IDX PT, R83, R30, R6, 0x1c1f ;  /* 0x001c1f061e537589 */ /* 0x000fe800000e0000 */
[----:B------:R-:W3:Y:S04]  /*c640*/  SHFL.IDX PT, R26, R43, R6, 0x1c1f ;  /* 0x001c1f062b1a7589 */ /* 0x000ee800000e0000 */
[----:B------:R-:W3:Y:S04]  /*c650*/  SHFL.IDX PT, R68, R50, R6, 0x1c1f ;  /* 0x001c1f0632447589 */ /* 0x000ee800000e0000 */
[----:B------:R-:W-:Y:S04]  /*c660*/  SHFL.IDX PT, R7, R141, R24, 0x1c1f ;  /* 0x001c1f188d077589 */ /* 0x000fe800000e0000 */
[----:B------:R-:W-:Y:S04]  /*c670*/  SHFL.IDX PT, R58, R129, R24, 0x1c1f ;  /* 0x001c1f18813a7589 */ /* 0x000fe800000e0000 */
[----:B------:R-:W-:Y:S04]  /*c680*/  SHFL.IDX PT, R66, R119, R24, 0x1c1f ;  /* 0x001c1f1877427589 */ /* 0x000fe800000e0000 */
[----:B------:R-:W-:Y:S04]  /*c690*/  SHFL.IDX PT, R57, R57, R24, 0x1c1f ;  /* 0x001c1f1839397589 */ /* 0x000fe800000e0000 */
[----:B------:R-:W-:Y:S04]  /*c6a0*/  SHFL.IDX PT, R61, R61, R24, 0x1c1f ;  /* 0x001c1f183d3d7589 */ /* 0x000fe800000e0000 */
[----:B------:R-:W3:Y:S04]  /*c6b0*/  SHFL.IDX PT, R32, R32, R6, 0x1c1f ;  /* 0x001c1f0620207589 */ /* 0x000ee800000e0000 */
[----:B------:R-:W-:Y:S04]  /*c6c0*/  SHFL.IDX PT, R59, R40, R6, 0x1c1f ;  /* 0x001c1f06283b7589 */ /* 0x000fe800000e0000 */
[----:B------:R0:W-:Y:S04]  /*c6d0*/  SHFL.IDX PT, R69, R39, R6, 0x1c1f ;  /* 0x001c1f0627457589 */ /* 0x0001e800000e0000 */
[----:B------:R-:W3:Y:S04]  /*c6e0*/  SHFL.IDX PT, R28, R46, R6, 0x1c1f ;  /* 0x001c1f062e1c7589 */ /* 0x000ee800000e0000 */
[----:B------:R-:W3:Y:S04]  /*c6f0*/  SHFL.IDX PT, R30, R48, R6, 0x1c1f ;  /* 0x001c1f06301e7589 */ /* 0x000ee800000e0000 */
        /* <DEDUP_REMOVED lines=10> */
[----:B------:R-:W3:Y:S04]  /*c7a0*/  SHFL.IDX PT, R36, R36, R6, 0x1c1f ;  /* 0x001c1f0624247589 */ /* 0x000ee800000e0000 */
[----:B------:R-:W3:Y:S04]  /*c7b0*/  SHFL.IDX PT, R63, R51, R6, 0x1c1f ;  /* 0x001c1f06333f7589 */ /* 0x000ee800000e0000 */
[----:B------:R-:W3:Y:S04]  /*c7c0*/  SHFL.IDX PT, R103, R103, R6, 0x1c1f ;  /* 0x001c1f0667677589 */ /* 0x000ee800000e0000 */
[----:B------:R-:W3:Y:S04]  /*c7d0*/  SHFL.IDX PT, R15, R37, R6, 0x1c1f ;  /* 0x001c1f06250f7589 */ /* 0x000ee800000e0000 */
[----:B------:R-:W3:Y:S04]  /*c7e0*/  SHFL.IDX PT, R73, R38, R6, 0x1c1f ;  /* 0x001c1f0626497589 */ /* 0x000ee800000e0000 */
[----:B------:R-:W3:Y:S04]  /*c7f0*/  SHFL.IDX PT, R24, R42, R6, 0x1c1f ;  /* 0x001c1f062a187589 */ /* 0x000ee800000e0000 */
[----:B------:R-:W3:Y:S04]  /*c800*/  SHFL.IDX PT, R31, R31, R6, 0x1c1f ;  /* 0x001c1f061f1f7589 */ /* 0x000ee800000e0000 */
[----:B------:R-:W3:Y:S04]  /*c810*/  SHFL.IDX PT, R71, R93, R6, 0x1c1f ;  /* 0x001c1f065d477589 */ /* 0x000ee800000e0000 */
[----:B------:R1:W3:Y:S04]  /*c820*/  SHFL.IDX PT, R29, R41, R6, 0x1c1f ;  /* 0x001c1f06291d7589 */ /* 0x0002e800000e0000 */
[----:B------:R3:W3:Y:S04]  /*c830*/  SHFL.IDX PT, R102, R85, R6, 0x1c1f ;  /* 0x001c1f0655667589 */ /* 0x0006e800000e0000 */
[----:B------:R-:W-:Y:S04]  /*c840*/  SHFL.IDX PT, R107, R107, R6, 0x1c1f ;  /* 0x001c1f066b6b7589 */ /* 0x000fe800000e0000 */
[----:B------:R3:W3:Y:S04]  /*c850*/  SHFL.IDX PT, R106, R81, R6, 0x1c1f ;  /* 0x001c1f06516a7589 */ /* 0x0006e800000e0000 */
[----:B------:R3:W3:Y:S01]  /*c860*/  SHFL.IDX PT, R109, R109, R6, 0x1c1f ;  /* 0x001c1f066d6d7589 */ /* 0x0006e200000e0000 */
[----:B0-----:R-:W-:-:S02]  /*c870*/  SEL R39, R52, R45, P0 ;  /* 0x0000002d34277207 */ /* 0x001fc40000000000 */
[----:B-1----:R-:W-:Y:S02]  /*c880*/  SEL R41, R45, R52, P0 ;  /* 0x000000342d297207 */ /* 0x002fe40000000000 */
[----:B------:R-:W-:Y:S02]  /*c890*/  SEL R43, R54, R47, P0 ;  /* 0x0000002f362b7207 */ /* 0x000fe40000000000 */
[----:B------:R-:W-:Y:S02]  /*c8a0*/  SEL R45, R47, R54, P0 ;  /* 0x000000362f2d7207 */ /* 0x000fe40000000000 */
[----:B--2---:R-:W-:Y:S02]  /*c8b0*/  SEL R33, R76, R77, P0 ;  /* 0x0000004d4c217207 */ /* 0x004fe40000000000 */
[----:B------:R-:W-:Y:S02]  /*c8c0*/  SEL R37, R77, R76, P0 ;  /* 0x0000004c4d257207 */ /* 0x000fe40000000000 */
[----:B------:R-:W-:-:S02]  /*c8d0*/  SEL R96, R94, R25, P0 ;  /* 0x000000195e607207 */ /* 0x000fc40000000000 */
[----:B------:R-:W-:Y:S02]  /*c8e0*/  SEL R92, R90, R91, P0 ;  /* 0x0000005b5a5c7207 */ /* 0x000fe40000000000 */
[----:B----4-:R-:W-:Y:S02]  /*c8f0*/  SEL R47, R56, R49, P0 ;  /* 0x00000031382f7207 */ /* 0x010fe40000000000 */
[----:B------:R-:W-:Y:S02]  /*c900*/  SEL R94, R25, R94, P0 ;  /* 0x0000005e195e7207 */ /* 0x000fe40000000000 */
[----:B---3--:R-:W-:Y:S02]  /*c910*/  SEL R97, R4, R27, P0 ;  /* 0x0000001b04617207 */ /* 0x008fe40000000000 */
        /* <DEDUP_REMOVED lines=37> */
[----:B------:R-:W-:-:S02]  /*cb70*/  F2FP.BF16.F32.PACK_AB R4, R97, R96 ;  /* 0x000000606104723e */ /* 0x000fc400000010ff */
[----:B------:R-:W-:Y:S02]  /*cb80*/  F2FP.BF16.F32.PACK_AB R5, R39, R38 ;  /* 0x000000262705723e */ /* 0x000fe400000010ff */
[----:B------:R-:W-:Y:S02]  /*cb90*/  F2FP.BF16.F32.PACK_AB R6, R95, R94 ;  /* 0x0000005e5f06723e */ /* 0x000fe400000010ff */
[----:B------:R-:W-:Y:S02]  /*cba0*/  F2FP.BF16.F32.PACK_AB R7, R41, R40 ;  /* 0x000000282907723e */ /* 0x000fe400000010ff */
[----:B------:R-:W-:Y:S02]  /*cbb0*/  SEL R80, R78, R31, P0 ;  /* 0x0000001f4e507207 */ /* 0x000fe40000000000 */
[----:B------:R-:W-:Y:S02]  /*cbc0*/  SEL R55, R64, R71, P0 ;  /* 0x0000004740377207 */ /* 0x000fe40000000000 */
[----:B------:R-:W-:-:S02]  /*cbd0*/  SEL R57, R71, R64, P0 ;  /* 0x0000004047397207 */ /* 0x000fc40000000000 */
[----:B------:R-:W-:Y:S02]  /*cbe0*/  SEL R72, R73, R72, P0 ;  /* 0x0000004849487207 */ /* 0x000fe40000000000 */
[----:B------:R-:W-:Y:S02]  /*cbf0*/  SEL R67, R24, R67, P0 ;  /* 0x0000004318437207 */ /* 0x000fe40000000000 */
[----:B------:R-:W-:Y:S02]  /*cc00*/  F2FP.BF16.F32.PACK_AB R12, R93, R92 ;  /* 0x0000005c5d0c723e */ /* 0x000fe400000010ff */
[----:B------:R-:W-:Y:S02]  /*cc10*/  F2FP.BF16.F32.PACK_AB R13, R43, R42 ;  /* 0x0000002a2b0d723e */ /* 0x000fe400000010ff */
[----:B------:R-:W-:Y:S02]  /*cc20*/  F2FP.BF16.F32.PACK_AB R14, R91, R90 ;  /* 0x0000005a5b0e723e */ /* 0x000fe400000010ff */
[----:B------:R-:W-:-:S02]  /*cc30*/  F2FP.BF16.F32.PACK_AB R15, R45, R44 ;  /* 0x0000002c2d0f723e */ /* 0x000fc400000010ff */
[----:B------:R-:W-:Y:S02]  /*cc40*/  SEL R78, R31, R78, P0 ;  /* 0x0000004e1f4e7207 */ /* 0x000fe40000000000 */
[----:B------:R-:W-:Y:S02]  /*cc50*/  SEL R71, R62, R29, P0 ;  /* 0x0000001d3e477207 */ /* 0x000fe40000000000 */
[----:B------:R-:W-:Y:S02]  /*cc60*/  SEL R73, R29, R62, P0 ;  /* 0x0000003e1d497207 */ /* 0x000fe40000000000 */
[----:B------:R-:W-:Y:S02]  /*cc70*/  F2FP.BF16.F32.PACK_AB R24, R89, R88 ;  /* 0x000000585918723e */ /* 0x000fe400000010ff */
[----:B------:R-:W-:Y:S02]  /*cc80*/  F2FP.BF16.F32.PACK_AB R25, R47, R46 ;  /* 0x0000002e2f19723e */ /* 0x000fe400000010ff */
[----:B------:R-:W-:-:S02]  /*cc90*/  F2FP.BF16.F32.PACK_AB R26, R87, R86 ;  /* 0x00000056571a723e */ /* 0x000fc400000010ff */
[----:B------:R-:W-:Y:S02]  /*cca0*/  F2FP.BF16.F32.PACK_AB R27, R49, R48 ;  /* 0x00000030311b723e */ /* 0x000fe400000010ff */
[----:B------:R-:W-:Y:S02]  /*ccb0*/  F2FP.BF16.F32.PACK_AB R28, R85, R84 ;  /* 0x00000054551c723e */ /* 0x000fe400000010ff */
[----:B------:R-:W-:Y:S02]  /*ccc0*/  F2FP.BF16.F32.PACK_AB R29, R51, R50 ;  /* 0x00000032331d723e */ /* 0x000fe400000010ff */
[----:B------:R-:W-:Y:S02]  /*ccd0*/  F2FP.BF16.F32.PACK_AB R30, R83, R82 ;  /* 0x00000052531e723e */ /* 0x000fe400000010ff */
[----:B------:R-:W-:Y:S01]  /*cce0*/  F2FP.BF16.F32.PACK_AB R31, R53, R52 ;  /* 0x00000034351f723e */ /* 0x000fe200000010ff */
[----:B------:R0:W-:Y:S01]  /*ccf0*/  STSM.16.M88.4 [R8], R4 ;  /* 0x0000000408007844 */ /* 0x0001e20000000200 */
[----:B------:R-:W-:-:S02]  /*cd00*/  SEL R58, R101, R102, P0 ;  /* 0x00000066653a7207 */ /* 0x000fc40000000000 */
[----:B------:R-:W-:Y:S01]  /*cd10*/  SEL R60, R102, R101, P0 ;  /* 0x00000065663c7207 */ /* 0x000fe20000000000 */
[----:B------:R1:W-:Y:S01]  /*cd20*/  STSM.16.M88.4 [R9], R12 ;  /* 0x0000000c09007844 */ /* 0x0003e20000000200 */
[----:B------:R-:W-:Y:S02]  /*cd30*/  SEL R62, R105, R106, P0 ;  /* 0x0000006a693e7207 */ /* 0x000fe40000000000 */
[----:B------:R-:W-:Y:S01]  /*cd40*/  SEL R64, R106, R105, P0 ;  /* 0x000000696a407207 */ /* 0x000fe20000000000 */
[----:B------:R2:W-:Y:S01]  /*cd50*/  STSM.16.M88.4 [R10], R24 ;  /* 0x000000180a007844 */ /* 0x0005e20000000200 */
[----:B------:R-:W-:Y:S02]  /*cd60*/  SEL R63, R104, R107, P0 ;  /* 0x0000006b683f7207 */ /* 0x000fe40000000000 */
[----:B------:R-:W-:Y:S01]  /*cd70*/  SEL R65, R107, R104, P0 ;  /* 0x000000686b417207 */ /* 0x000fe20000000000 */
[----:B------:R3:W-:Y:S01]  /*cd80*/  STSM.16.M88.4 [R11], R28 ;  /* 0x0000001c0b007844 */ /* 0x0007e20000000200 */
[----:B------:R-:W-:-:S02]  /*cd90*/  SEL R32, R108, R109, P0 ;  /* 0x0000006d6c207207 */ /* 0x000fc40000000000 */
[----:B------:R-:W-:Y:S02]  /*cda0*/  SEL R36, R109, R108, P0 ;  /* 0x0000006c6d247207 */ /* 0x000fe40000000000 */
[----:B0-----:R-:W-:Y:S02]  /*cdb0*/  F2FP.BF16.F32.PACK_AB R4, R81, R80 ;  /* 0x000000505104723e */ /* 0x001fe400000010ff */
[----:B------:R-:W-:Y:S02]  /*cdc0*/  F2FP.BF16.F32.PACK_AB R5, R55, R54 ;  /* 0x000000363705723e */ /* 0x000fe400000010ff */
[----:B------:R-:W-:Y:S02]  /*cdd0*/  F2FP.BF16.F32.PACK_AB R6, R79, R78 ;  /* 0x0000004e4f06723e */ /* 0x000fe400000010ff */
[----:B------:R-:W-:Y:S02]  /*cde0*/  F2FP.BF16.F32.PACK_AB R7, R57, R56 ;  /* 0x000000383907723e */ /* 0x000fe400000010ff */
[----:B------:R-:W-:-:S02]  /*cdf0*/  F2FP.BF16.F32.PACK_AB R8, R77, R76 ;  /* 0x0000004c4d08723e */ /* 0x000fc400000010ff */
[----:B-1----:R-:W-:Y:S02]  /*ce00*/  F2FP.BF16.F32.PACK_AB R9, R59, R58 ;  /* 0x0000003a3b09723e */ /* 0x002fe400000010ff */
[----:B--2---:R-:W-:Y:S02]  /*ce10*/  F2FP.BF16.F32.PACK_AB R10, R75, R74 ;  /* 0x0000004a4b0a723e */ /* 0x004fe400000010ff */
[----:B---3--:R-:W-:Y:S02]  /*ce20*/  F2FP.BF16.F32.PACK_AB R11, R61, R60 ;  /* 0x0000003c3d0b723e */ /* 0x008fe400000010ff */
        /* <DEDUP_REMOVED lines=8> */
[----:B------:R-:W-:Y:S04]  /*ceb0*/  STSM.16.M88.4 [R34], R4 ;  /* 0x0000000422007844 */ /* 0x000fe80000000200 */
[----:B------:R0:W-:Y:S04]  /*cec0*/  STSM.16.M88.4 [R98], R8 ;  /* 0x0000000862007844 */ /* 0x0001e80000000200 */
[----:B------:R1:W-:Y:S04]  /*ced0*/  STSM.16.M88.4 [R99], R12 ;  /* 0x0000000c63007844 */ /* 0x0003e80000000200 */
[----:B------:R2:W-:Y:S01]  /*cee0*/  STSM.16.M88.4 [R100], R24 ;  /* 0x0000001864007844 */ /* 0x0005e20000000200 */
[----:B------:R-:W-:Y:S01]  /*cef0*/  BAR.SYNC.DEFER_BLOCKING 0x1, 0x100 ;  /* 0x0044000000007b1d */ /* 0x000fe20000010000 */
[----:B------:R-:W-:-:S04]  /*cf00*/  ISETP.NE.U32.AND P0, PT, RZ, UR10, PT ;  /* 0x0000000aff007c0c */ /* 0x000fc8000bf05070 */
[----:B------:R-:W-:Y:S01]  /*cf10*/  ISETP.NE.AND.EX P0, PT, RZ, UR11, PT, P0 ;  /* 0x0000000bff007c0c */ /* 0x000fe2000bf05300 */
[----:B------:R-:W-:Y:S02]  /*cf20*/  IMAD.U32 R102, RZ, RZ, UR7 ;  /* 0x00000007ff667e24 */ /* 0x000fe4000f8e00ff */
[----:B0-----:R-:W0:Y:S01]  /*cf30*/  LDC R98, c[0x0][0xbe8] ;  /* 0x0002fa00ff627b82 */ /* 0x001e220000000800 */
[----:B------:R-:W-:Y:S01]  /*cf40*/  IMAD.U32 R103, RZ, RZ, UR8 ;  /* 0x00000008ff677e24 */ /* 0x000fe2000f8e00ff */
[----:B------:R-:W-:-:S08]  /*cf50*/  ULDC.64 UR8, c[0x0][0xc08] ;  /* 0x0003020000087ab9 */ /* 0x000fd00000000a00 */
[----:B------:R-:W3:Y:S01]  /*cf60*/  @P0 LDG.E R28, desc[UR48][R102.64] ;  /* 0x00000030661c0981 */ /* 0x000ee2000c1e1900 */
[----:B------:R-:W-:-:S04]  /*cf70*/  UISETP.NE.U32.AND UP0, UPT, UR8, URZ, UPT ;  /* 0x0000003f0800728c */ /* 0x000fc8000bf05070 */
[----:B------:R-:W-:Y:S01]  /*cf80*/  UISETP.NE.AND.EX UP0, UPT, UR9, URZ, UPT, UP0 ;  /* 0x0000003f0900728c */ /* 0x000fe2000bf05300 */
[----:B0-----:R-:W-:Y:S01]  /*cf90*/  ISETP.NE.AND P1, PT, R98, 0x1, PT ;  /* 0x000000016200780c */ /* 0x001fe20003f25270 */
[----:B------:R-:W-:-:S09]  /*cfa0*/  UMOV UR16, 0x9b8 ;  /* 0x000009b800107882 */ /* 0x000fd20000000000 */
[----:B------:R-:W-:-:S03]  /*cfb0*/  @UP0 UIADD3 UR8, UP1, UR4, UR8, URZ ;  /* 0x0000000804080290 */ /* 0x000fc6000ff3e03f */
[----:B------:R-:W0:Y:S01]  /*cfc0*/  @P1 LDC R6, c[0x0][0xbec] ;  /* 0x0002fb00ff061b82 */ /* 0x000e220000000800 */
[----:B------:R-:W-:Y:S02]  /*cfd0*/  @UP0 UIADD3.X UR9, UR12, UR9, URZ, UP1, !UPT ;  /* 0x000000090c090290 */ /* 0x000fe40008ffe43f */
[----:B------:R-:W-:-:S05]  /*cfe0*/  UISETP.GT.AND UP1, UPT, UR44, 0x1, UPT ;  /* 0x000000012c00788c */ /* 0x000fca000bf24270 */
[----:B------:R-:W4:Y:S01]  /*cff0*/  @P1 LDC R11, c[0x0][0xbf0] ;  /* 0x0002fc00ff0b1b82 */ /* 0x000f220000000800 */
[----:B------:R-:W-:Y:S01]  /*d000*/  USEL UR16, UR16, 0x978, UP1 ;  /* 0x0000097810107887 */ /* 0x000fe20008800000 */
[----:B------:R-:W-:Y:S01]  /*d010*/  PLOP3.LUT P4, PT, PT, PT, UP0, 0x80, 0x0 ;  /* 0x000000000000781c */ /* 0x000fe20003f8f008 */
[----:B------:R-:W-:Y:S01]  /*d020*/  UISETP.NE.U32.AND UP0, UPT, UR10, URZ, UPT ;  /* 0x0000003f0a00728c */ /* 0x000fe2000bf05070 */
[----:B-1----:R-:W-:Y:S01]  /*d030*/  IMAD.U32 R13, RZ, RZ, UR42 ;  /* 0x0000002aff0d7e24 */ /* 0x002fe2000f8e00ff */
[----:B------:R-:W-:Y:S01]  /*d040*/  ULDC UR4, c[0x0][0xa88] ;  /* 0x0002a20000047ab9 */ /* 0x000fe20000000800 */
[----:B------:R-:W-:Y:S01]  /*d050*/  IMAD.U32 R4, RZ, RZ, UR8 ;  /* 0x00000008ff047e24 */ /* 0x000fe2000f8e00ff */
[----:B------:R-:W-:Y:S01]  /*d060*/  UISETP.NE.AND.EX UP0, UPT, UR11, URZ, UPT, UP0 ;  /* 0x0000003f0b00728c */ /* 0x000fe2000bf05300 */
[----:B------:R-:W-:Y:S01]  /*d070*/  IMAD.U32 R9, RZ, RZ, UR4 ;  /* 0x00000004ff097e24 */ /* 0x000fe2000f8e00ff */
[----:B------:R-:W-:Y:S01]  /*d080*/  UMOV UR4, URZ ;  /* 0x0000003f00047c82 */ /* 0x000fe20008000000 */
[----:B------:R-:W-:Y:S01]  /*d090*/  IMAD.U32 R5, RZ, RZ, UR9 ;  /* 0x00000009ff057e24 */ /* 0x000fe2000f8e00ff */
[----:B------:R-:W-:Y:S01]  /*d0a0*/  USEL UR7, UR40, URZ, UP1 ;  /* 0x0000003f28077287 */ /* 0x000fe20008800000 */
[----:B------:R-:W-:Y:S01]  /*d0b0*/  IMAD R13, R13, 0x80, R112 ;  /* 0x000000800d0d7824 */ /* 0x000fe200078e0270 */
[----:B------:R-:W-:Y:S01]  /*d0c0*/  ULDC.64 UR10, c[0x0][UR16+0x218] ;  /* 0x00008600100a7abb */ /* 0x000fe20008000a00 */
[----:B------:R-:W-:Y:S01]  /*d0d0*/  ULDC.64 UR14, c[0x0][UR16+0x228] ;  /* 0x00008a00100e7abb */ /* 0x000fe20008000a00 */
[----:B------:R-:W-:Y:S01]  /*d0e0*/  USEL UR36, UR36, URZ, !UP0 ;  /* 0x0000003f24247287 */ /* 0x000fe2000c000000 */
[----:B------:R0:W5:Y:S01]  /*d0f0*/  @P4 LDG.E R9, desc[UR48][R4.64] ;  /* 0x0000003004094981 */ /* 0x000162000c1e1900 */
[----:B------:R-:W-:Y:S01]  /*d100*/  ULDC.64 UR12, c[0x0][UR16+0x220] ;  /* 0x00008800100c7abb */ /* 0x000fe20008000a00 */
[----:B------:R-:W-:-:S02]  /*d110*/  UIMAD.WIDE.U32 UR8, UR10, UR39, URZ ;  /* 0x000000270a0872a5 */ /* 0x000fc4000f8e003f */
[----:B------:R-:W-:Y:S02]  /*d120*/  UIMAD.WIDE.U32 UR18, UR14, UR7, URZ ;  /* 0x000000070e1272a5 */ /* 0x000fe4000f8e003f */
[----:B------:R-:W-:Y:S02]  /*d130*/  UIMAD UR10, UR11, UR39, URZ ;  /* 0x000000270b0a72a4 */ /* 0x000fe4000f8e023f */
[----:B------:R-:W-:Y:S01]  /*d140*/  UIMAD UR14, UR15, UR7, URZ ;  /* 0x000000070f0e72a4 */ /* 0x000fe2000f8e023f */
[----:B0-----:R-:W-:Y:S01]  /*d150*/  @P1 IMAD.HI.U32 R4, R13, R6, RZ ;  /* 0x000000060d041227 */ /* 0x001fe200078e00ff */
[----:B------:R-:W-:Y:S02]  /*d160*/  USEL UR37, UR37, URZ, !UP0 ;  /* 0x0000003f25257287 */ /* 0x000fe4000c000000 */
[----:B------:R-:W-:Y:S01]  /*d170*/  UIMAD UR7, UR13, UR36, URZ ;  /* 0x000000240d0772a4 */ /* 0x000fe2000f8e023f */
[----:B------:R-:W-:Y:S01]  /*d180*/  IMAD.MOV.U32 R7, RZ, RZ, R13 ;  /* 0x000000ffff077224 */ /* 0x000fe200078e000d */
[----:B------:R-:W-:Y:S01]  /*d190*/  UIADD3 UR9, UR9, UR10, URZ ;  /* 0x0000000a09097290 */ /* 0x000fe2000fffe03f */
[----:B----4-:R-:W-:Y:S01]  /*d1a0*/  @P1 SHF.R.U32.HI R7, RZ, R11, R4 ;  /* 0x0000000bff071219 */ /* 0x010fe20000011604 */
[----:B------:R-:W-:-:S02]  /*d1b0*/  UIMAD.WIDE.U32 UR10, UR12, UR36, URZ ;  /* 0x000000240c0a72a5 */ /* 0x000fc4000f8e003f */
[----:B------:R-:W-:Y:S02]  /*d1c0*/  UIMAD UR7, UR12, UR37, UR7 ;  /* 0x000000250c0772a4 */ /* 0x000fe4000f8e0207 */
[----:B------:R-:W-:Y:S01]  /*d1d0*/  UIADD3 UR14, UR19, UR14, URZ ;  /* 0x0000000e130e7290 */ /* 0x000fe2000fffe03f */
[----:B------:R-:W-:Y:S01]  /*d1e0*/  IMAD.U32 R4, RZ, RZ, UR18 ;  /* 0x00000012ff047e24 */ /* 0x000fe2000f8e00ff */
[----:B------:R-:W-:Y:S01]  /*d1f0*/  UIADD3 UR7, UR11, UR7, URZ ;  /* 0x000000070b077290 */ /* 0x000fe2000fffe03f */
[--C-:B------:R-:W-:Y:S02]  /*d200*/  IMAD.MOV R11, RZ, RZ, -R7.reuse ;  /* 0x000000ffff0b7224 */ /* 0x100fe400078e0a07 */
[----:B------:R-:W-:Y:S01]  /*d210*/  IMAD.U32 R5, RZ, RZ, UR19 ;  /* 0x00000013ff057e24 */ /* 0x000fe2000f8e00ff */
[----:B------:R-:W-:Y:S01]  /*d220*/  SHF.R.S32.HI R5, RZ, 0x1f, R7 ;  /* 0x0000001fff057819 */ /* 0x000fe20000011407 */
[----:B------:R-:W-:Y:S02]  /*d230*/  IMAD R11, R98, R11, R13 ;  /* 0x0000000b620b7224 */ /* 0x000fe400078e020d */
[----:B------:R-:W-:-:S03]  /*d240*/  IMAD.U32 R8, RZ, RZ, UR14 ;  /* 0x0000000eff087e24 */ /* 0x000fc6000f8e00ff */
[----:B------:R-:W-:Y:S02]  /*d250*/  SHF.R.S32.HI R6, RZ, 0x1f, R11 ;  /* 0x0000001fff067819 */ /* 0x000fe4000001140b */
[----:B---3--:R-:W-:-:S13]  /*d260*/  @P0 R2UR UR4, R28 ;  /* 0x000000001c0402ca */ /* 0x008fda00000e0000 */
[----:B------:R-:W-:Y:S02]  /*d270*/  UIADD3 UR8, UP0, UP2, UR10, UR8, UR4 ;  /* 0x000000080a087290 */ /* 0x000fe4000fa1e004 */
[----:B------:R-:W-:Y:S01]  /*d280*/  USHF.R.S32.HI UR12, URZ, 0x1f, UR4 ;  /* 0x0000001f3f0c7899 */ /* 0x000fe20008011404 */
[----:B------:R-:W-:Y:S01]  /*d290*/  ULDC.64 UR10, c[0x0][0xba8] ;  /* 0x0002ea00000a7ab9 */ /* 0x000fe20000000a00 */
[----:B------:R-:W-:Y:S02]  /*d2a0*/  @!UP1 ULDC UR10, c[0x0][0xb50] ;  /* 0x0002d400000a9ab9 */ /* 0x000fe40000000800 */
[----:B------:R-:W-:Y:S01]  /*d2b0*/  UIADD3.X UR7, UR7, UR9, UR12, UP0, UP2 ;  /* 0x0000000907077290 */ /* 0x000fe200087e440c */
[----:B------:R-:W-:Y:S01]  /*d2c0*/  IADD3 R4, P2, P3, R7, UR8, R4 ;  /* 0x0000000807047c10 */ /* 0x000fe2000fb5e004 */
[----:B------:R-:W-:Y:S01]  /*d2d0*/  @!UP1 ULDC UR11, c[0x0][0xb54] ;  /* 0x0002d500000b9ab9 */ /* 0x000fe20000000800 */
[----:B------:R-:W-:Y:S02]  /*d2e0*/  ULDC.64 UR8, c[0x0][UR16+0x210] ;  /* 0x0000840010087abb */ /* 0x000fe40008000a00 */
[----:B------:R-:W-:Y:S01]  /*d2f0*/  IMAD R7, R11, UR9, RZ ;  /* 0x000000090b077c24 */ /* 0x000fe2000f8e02ff */
[----:B------:R-:W-:-:S03]  /*d300*/  IADD3.X R5, R5, UR7, R8, P2, P3 ;  /* 0x0000000705057c10 */ /* 0x000fc600097e6408 */
[----:B------:R-:W-:Y:S02]  /*d310*/  IMAD R7, R6, UR8, R7 ;  /* 0x0000000806077c24 */ /* 0x000fe4000f8e0207 */
[----:B------:R-:W-:-:S04]  /*d320*/  IMAD.WIDE.U32 R4, R11, UR8, R4 ;  /* 0x000000080b047c25 */ /* 0x000fc8000f8e0004 */
[----:B------:R-:W-:Y:S01]  /*d330*/  IMAD.IADD R5, R5, 0x1, R7 ;  /* 0x0000000105057824 */ /* 0x000fe200078e0207 */
[----:B------:R-:W-:-:S04]  /*d340*/  LEA R8, P2, R4, UR10, 0x2 ;  /* 0x0000000a04087c11 */ /* 0x000fc8000f8410ff */
[----:B------:R-:W-:Y:S01]  /*d350*/  LEA.HI.X R10, R4, UR11, R5, 0x2, P2 ;  /* 0x0000000b040a7c11 */ /* 0x000fe200090f1405 */
[----:B--2---:R-:W-:Y:S08]  /*d360*/  @P4 BRA `(.L_x_167) ;  /* 0x0000000000104947 */ /* 0x004ff00003800000 */
[----:B------:R-:W-:Y:S05]  /*d370*/  @!P0 BRA `(.L_x_167) ;  /* 0x00000000000c8947 */ /* 0x000fea0003800000 */
[----:B------:R-:W2:Y:S04]  /*d380*/  LDG.E R4, desc[UR48][R102.64] ;  /* 0x0000003066047981 */ /* 0x000ea8000c1e1900 */
[----:B-----5:R-:W2:Y:S02]  /*d390*/  LDG.E R9, desc[UR48][R102.64+0x4] ;  /* 0x0000043066097981 */ /* 0x020ea4000c1e1900 */
[----:B--2---:R-:W-:-:S07]  /*d3a0*/  IMAD.IADD R9, R9, 0x1, -R4 ;  /* 0x0000000109097824 */ /* 0x004fce00078e0a04 */
.L_x_167:
[----:B------:R-:W2:Y:S01]  /*d3b0*/  LDL R12, [R1+0x3c] ;  /* 0x00003c00010c7983 */ /* 0x000ea20000100800 */
[----:B------:R-:W0:Y:S01]  /*d3c0*/  S2R R6, SR_TID.X ;  /* 0x0000000000067919 */ /* 0x000e220000002100 */
[----:B------:R-:W-:Y:S02]  /*d3d0*/  IMAD.U32 R15, RZ, RZ, UR42 ;  /* 0x0000002aff0f7e24 */ /* 0x000fe4000f8e00ff */
[----:B------:R-:W-:Y:S04]  /*d3e0*/  SHFL.IDX PT, R4, R8, RZ, 0x1c1f ;  /* 0x001c1fff08047589 */ /* 0x000fe800000e0000 */
[----:B------:R-:W1:Y:S04]  /*d3f0*/  SHFL.IDX PT, R5, R10, RZ, 0x1c1f ;  /* 0x001c1fff0a057589 */ /* 0x000e6800000e0000 */
[----:B------:R-:W-:Y:S01]  /*d400*/  SHFL.IDX PT, R7, R10, 0x1, 0x1c1f ;  /* 0x003c1f000a077f89 */ /* 0x000fe200000e0000 */
[----:B0-----:R-:W-:-:S05]  /*d410*/  VIADD R14, R6, 0xffffff80 ;  /* 0xffffff80060e7836 */ /* 0x001fca0000000000 */
[----:B------:R-:W-:-:S04]  /*d420*/  SHF.R.S32.HI R11, RZ, 0x1f, R14 ;  /* 0x0000001fff0b7819 */ /* 0x000fc8000001140e */
[----:B------:R-:W-:-:S04]  /*d430*/  LEA.HI R11, R11, R14, RZ, 0x7 ;  /* 0x0000000e0b0b7211 */ /* 0x000fc800078f38ff */
[----:B------:R-:W-:Y:S01]  /*d440*/  LOP3.LUT R11, R11, 0xffffff80, RZ, 0xc0, !PT ;  /* 0xffffff800b0b7812 */ /* 0x000fe200078ec0ff */
[----:B------:R-:W0:Y:S04]  /*d450*/  SHFL.IDX PT, R6, R8, 0x1, 0x1c1f ;  /* 0x003c1f0008067f89 */ /* 0x000e2800000e0000 */
[----:B------:R-:W-:Y:S02]  /*d460*/  IMAD.IADD R11, R14, 0x1, -R11 ;  /* 0x000000010e0b7824 */ /* 0x000fe400078e0a0b */
[----:B-----5:R-:W-:-:S03]  /*d470*/  IMAD R34, R9, R98, RZ ;  /* 0x0000006209227224 */ /* 0x020fc600078e02ff */
[----:B------:R-:W-:Y:S01]  /*d480*/  LOP3.LUT P0, RZ, R11, 0x3, RZ, 0xc0, !PT ;  /* 0x000000030bff7812 */ /* 0x000fe2000780c0ff */
[----:B--2---:R-:W-:-:S04]  /*d490*/  IMAD R15, R15, 0x80, R12 ;  /* 0x000000800f0f7824 */ /* 0x004fc800078e020c */
[C---:B------:R-:W-:Y:S01]  /*d4a0*/  VIADD R25, R15.reuse, 0x8 ;  /* 0x000000080f197836 */ /* 0x040fe20000000000 */
[----:B------:R-:W-:-:S04]  /*d4b0*/  ISETP.GE.OR P2, PT, R15, R34, P0 ;  /* 0x000000220f00720c */ /* 0x000fc80000746670 */
[----:B------:R-:W-:-:S09]  /*d4c0*/  ISETP.GE.OR P0, PT, R25, R34, P0 ;  /* 0x000000221900720c */ /* 0x000fd20000706670 */
[----:B-1----:R1:W-:Y:S04]  /*d4d0*/  @!P2 ST.E desc[UR48][R4.64], R2 ;  /* 0x000000020400a985 */ /* 0x0023e8000c101930 */
[----:B0-----:R1:W-:Y:S01]  /*d4e0*/  @!P0 ST.E desc[UR48][R6.64], R0 ;  /* 0x0000000006008985 */ /* 0x0013e2000c101930 */
[----:B------:R-:W-:-:S13]  /*d4f0*/  PLOP3.LUT P0, PT, PT, PT, UP1, 0x80, 0x0 ;  /* 0x000000000000781c */ /* 0x000fda0003f0f018 */
[----:B-1----:R-:W-:Y:S05]  /*d500*/  @P0 BRA `(.L_x_168) ;  /* 0x0000000800a80947 */ /* 0x002fea0003800000 */
[----:B------:R-:W-:Y:S01]  /*d510*/  VIADD R11, R110, 0xffffff80 ;  /* 0xffffff806e0b7836 */ /* 0x000fe20000000000 */
[----:B------:R-:W0:Y:S01]  /*d520*/  @P1 LDC R49, c[0x0][0xbec] ;  /* 0x0002fb00ff311b82 */ /* 0x000e220000000800 */
[----:B------:R-:W-:-:S03]  /*d530*/  ULDC.64 UR10, c[0x0][0xaa0] ;  /* 0x0002a800000a7ab9 */ /* 0x000fc60000000a00 */
[----:B------:R-:W-:-:S04]  /*d540*/  SHF.R.S32.HI R99, RZ, 0x1f, R11 ;  /* 0x0000001fff637819 */ /* 0x000fc8000001140b */
[----:B------:R-:W-:-:S04]  /*d550*/  LEA.HI R99, R99, R11, RZ, 0x3 ;  /* 0x0000000b63637211 */ /* 0x000fc800078f18ff */
[----:B------:R-:W-:-:S05]  /*d560*/  SHF.R.S32.HI R99, RZ, 0x3, R99 ;  /* 0x00000003ff637819 */ /* 0x000fca0000011463 */
[----:B------:R-:W-:-:S04]  /*d570*/  IMAD R5, R99, 0x40, R16 ;  /* 0x0000004063057824 */ /* 0x000fc800078e0210 */
[----:B------:R-:W-:-:S03]  /*d580*/  IMAD.WIDE R20, R5, 0x2, R20 ;  /* 0x0000000205147825 */ /* 0x000fc600078e0214 */
[C---:B------:R-:W-:Y:S02]  /*d590*/  IADD3 R9, P6, R20.reuse, 0x1000, RZ ;  /* 0x0000100014097810 */ /* 0x040fe40007fde0ff */
[C---:B------:R-:W-:Y:S02]  /*d5a0*/  IADD3 R13, P5, R20.reuse, 0x2000, RZ ;  /* 0x00002000140d7810 */ /* 0x040fe40007fbe0ff */
[----:B------:R-:W-:Y:S02]  /*d5b0*/  LOP3.LUT R8, R9, 0x380, RZ, 0xc0, !PT ;  /* 0x0000038009087812 */ /* 0x000fe400078ec0ff */
[----:B------:R-:W-:Y:S02]  /*d5c0*/  IADD3 R25, P4, R20, 0x3000, RZ ;  /* 0x0000300014197810 */ /* 0x000fe40007f9e0ff */
[----:B------:R-:W-:Y:S02]  /*d5d0*/  SHF.R.U64 R8, R8, 0x3, RZ ;  /* 0x0000000308087819 */ /* 0x000fe400000012ff */
[----:B------:R-:W-:-:S02]  /*d5e0*/  IADD3 R29, P3, R20, 0x4000, RZ ;  /* 0x00004000141d7810 */ /* 0x000fc40007f7e0ff */
[----:B------:R-:W-:Y:S01]  /*d5f0*/  LOP3.LUT R8, R8, R9, RZ, 0x3c, !PT ;  /* 0x0000000908087212 */ /* 0x000fe200078e3cff */
[--C-:B------:R-:W-:Y:S01]  /*d600*/  IMAD.X R9, RZ, RZ, R21.reuse, P6 ;  /* 0x000000ffff097224 */ /* 0x100fe200030e0615 */
[C---:B------:R-:W-:Y:S02]  /*d610*/  IADD3 R37, P2, R20.reuse, 0x5000, RZ ;  /* 0x0000500014257810 */ /* 0x040fe40007f5e0ff */
[C---:B------:R-:W-:Y:S02]  /*d620*/  IADD3 R41, P0, R20.reuse, 0x6000, RZ ;  /* 0x0000600014297810 */ /* 0x040fe40007f1e0ff */
[C---:B------:R-:W-:Y:S01]  /*d630*/  LOP3.LUT R7, R20.reuse, 0x380, RZ, 0xc0, !PT ;  /* 0x0000038014077812 */ /* 0x040fe200078ec0ff */
[----:B------:R-:W-:Y:S01]  /*d640*/  UIMAD UR7, UR12, UR10, URZ ;  /* 0x0000000a0c0772a4 */ /* 0x000fe2000f8e023f */
[----:B------:R-:W-:Y:S01]  /*d650*/  IADD3 R5, P6, R20, 0x7000, RZ ;  /* 0x0000700014057810 */ /* 0x000fe20007fde0ff */
[----:B------:R-:W-:Y:S01]  /*d660*/  UIMAD.WIDE.U32 UR8, UR4, UR10, URZ ;  /* 0x0000000a040872a5 */ /* 0x000fe2000f8e003f */
[----:B------:R-:W-:Y:S01]  /*d670*/  LOP3.LUT R12, R13, 0x380, RZ, 0xc0, !PT ;  /* 0x000003800d0c7812 */ /* 0x000fe200078ec0ff */
[----:B------:R-:W-:Y:S01]  /*d680*/  IMAD.U32 R33, RZ, RZ, UR42 ;  /* 0x0000002aff217e24 */ /* 0x000fe2000f8e00ff */
[----:B------:R-:W-:Y:S01]  /*d690*/  LOP3.LUT R24, R25, 0x380, RZ, 0xc0, !PT ;  /* 0x0000038019187812 */ /* 0x000fe200078ec0ff */
[----:B------:R-:W-:Y:S01]  /*d6a0*/  IMAD.X R45, RZ, RZ, R21, P6 ;  /* 0x000000ffff2d7224 */ /* 0x000fe200030e0615 */
[----:B------:R-:W-:Y:S01]  /*d6b0*/  LOP3.LUT R28, R29, 0x380, RZ, 0xc0, !PT ;  /* 0x000003801d1c7812 */ /* 0x000fe200078ec0ff */
[----:B------:R-:W-:Y:S01]  /*d6c0*/  ULDC.64 UR12, c[0x0][0xaf0] ;  /* 0x0002bc00000c7ab9 */ /* 0x000fe20000000a00 */
[----:B------:R-:W-:Y:S01]  /*d6d0*/  LOP3.LUT R36, R37, 0x380, RZ, 0xc0, !PT ;  /* 0x0000038025247812 */ /* 0x000fe200078ec0ff */
[----:B------:R-:W5:Y:S01]  /*d6e0*/  LD.E.128 R8, desc[UR48][R8.64] ;  /* 0x0000003008087980 */ /* 0x000f62000c101d00 */
[----:B------:R-:W-:-:S02]  /*d6f0*/  LOP3.LUT R40, R41, 0x380, RZ, 0xc0, !PT ;  /* 0x0000038029287812 */ /* 0x000fc400078ec0ff */
[----:B------:R-:W-:Y:S02]  /*d700*/  SHF.R.U64 R7, R7, 0x3, RZ ;  /* 0x0000000307077819 */ /* 0x000fe400000012ff */
[----:B------:R-:W-:Y:S02]  /*d710*/  LOP3.LUT R0, R5, 0x380, RZ, 0xc0, !PT ;  /* 0x0000038005007812 */ /* 0x000fe400078ec0ff */
[----:B------:R-:W-:Y:S02]  /*d720*/  SHF.R.U64 R12, R12, 0x3, RZ ;  /* 0x000000030c0c7819 */ /* 0x000fe400000012ff */
[----:B------:R-:W-:Y:S02]  /*d730*/  SHF.R.U64 R24, R24, 0x3, RZ ;  /* 0x0000000318187819 */ /* 0x000fe400000012ff */
[----:B------:R-:W-:Y:S02]  /*d740*/  SHF.R.U64 R28, R28, 0x3, RZ ;  /* 0x000000031c1c7819 */ /* 0x000fe400000012ff */
[----:B------:R-:W-:-:S02]  /*d750*/  SHF.R.U64 R36, R36, 0x3, RZ ;  /* 0x0000000324247819 */ /* 0x000fc400000012ff */
[----:B------:R-:W-:Y:S02]  /*d760*/  SHF.R.U64 R40, R40, 0x3, RZ ;  /* 0x0000000328287819 */ /* 0x000fe400000012ff */
[----:B------:R-:W-:Y:S02]  /*d770*/  LOP3.LUT R20, R7, R20, RZ, 0x3c, !PT ;  /* 0x0000001407147212 */ /* 0x000fe400078e3cff */
[----:B------:R-:W-:Y:S02]  /*d780*/  SHF.R.U64 R0, R0, 0x3, RZ ;  /* 0x0000000300007819 */ /* 0x000fe400000012ff */
[----:B------:R-:W-:Y:S01]  /*d790*/  LOP3.LUT R12, R12, R13, RZ, 0x3c, !PT ;  /* 0x0000000d0c0c7212 */ /* 0x000fe200078e3cff */
[--C-:B------:R-:W-:Y:S01]  /*d7a0*/  IMAD.X R13, RZ, RZ, R21.reuse, P5 ;  /* 0x000000ffff0d7224 */ /* 0x100fe200028e0615 */
[----:B------:R-:W-:Y:S01]  /*d7b0*/  LOP3.LUT R24, R24, R25, RZ, 0x3c, !PT ;  /* 0x0000001918187212 */ /* 0x000fe200078e3cff */
[--C-:B------:R-:W-:Y:S01]  /*d7c0*/  IMAD.X R25, RZ, RZ, R21.reuse, P4 ;  /* 0x000000ffff197224 */ /* 0x100fe200020e0615 */
[----:B------:R-:W-:Y:S01]  /*d7d0*/  LOP3.LUT R28, R28, R29, RZ, 0x3c, !PT ;  /* 0x0000001d1c1c7212 */ /* 0x000fe200078e3cff */
[--C-:B------:R-:W-:Y:S01]  /*d7e0*/  IMAD.X R29, RZ, RZ, R21.reuse, P3 ;  /* 0x000000ffff1d7224 */ /* 0x100fe200018e0615 */
[----:B------:R-:W-:Y:S01]  /*d7f0*/  LOP3.LUT R36, R36, R37, RZ, 0x3c, !PT ;  /* 0x0000002524247212 */ /* 0x000fe200078e3cff */
[--C-:B------:R-:W-:Y:S01]  /*d800*/  IMAD.X R37, RZ, RZ, R21.reuse, P2 ;  /* 0x000000ffff257224 */ /* 0x100fe200010e0615 */
[----:B------:R-:W-:Y:S01]  /*d810*/  LOP3.LUT R40, R40, R41, RZ, 0x3c, !PT ;  /* 0x0000002928287212 */ /* 0x000fe200078e3cff */
[----:B------:R-:W-:Y:S01]  /*d820*/  IMAD.X R41, RZ, RZ, R21, P0 ;  /* 0x000000ffff297224 */ /* 0x000fe200000e0615 */
[----:B------:R-:W-:Y:S01]  /*d830*/  LOP3.LUT R44, R0, R5, RZ, 0x3c, !PT ;  /* 0x00000005002c7212 */ /* 0x000fe200078e3cff */
[----:B------:R-:W-:Y:S01]  /*d840*/  UIMAD UR7, UR4, UR11, UR7 ;  /* 0x0000000b040772a4 */ /* 0x000fe2000f8e0207 */
[----:B------:R1:W5:Y:S01]  /*d850*/  LD.E.128 R4, desc[UR48][R20.64] ;  /* 0x0000003014047980 */ /* 0x000362000c101d00 */
[----:B------:R-:W-:Y:S01]  /*d860*/  IMAD R0, R18, 0x20, R99 ;  /* 0x0000002012007824 */ /* 0x000fe200078e0263 */
[----:B------:R-:W-:-:S02]  /*d870*/  ULDC.64 UR10, c[0x0][0xae8] ;  /* 0x0002ba00000a7ab9 */ /* 0x000fc40000000a00 */
[----:B------:R-:W5:Y:S04]  /*d880*/  LD.E.128 R12, desc[UR48][R12.64] ;  /* 0x000000300c0c7980 */ /* 0x000f68000c101d00 */
[----:B------:R-:W5:Y:S01]  /*d890*/  LD.E.128 R24, desc[UR48][R24.64] ;  /* 0x0000003018187980 */ /* 0x000f62000c101d00 */
[----:B-1----:R-:W1:Y:S01]  /*d8a0*/  @P1 LDC R21, c[0x0][0xbf0] ;  /* 0x0002fc00ff151b82 */ /* 0x002e620000000800 */
[----:B------:R-:W-:Y:S01]  /*d8b0*/  UIADD3 UR9, UR9, UR7, URZ ;  /* 0x0000000709097290 */ /* 0x000fe2000fffe03f */
[----:B------:R-:W-:Y:S01]  /*d8c0*/  IMAD R2, R33, 0x80, R0 ;  /* 0x0000008021027824 */ /* 0x000fe200078e0200 */
[----:B------:R-:W-:Y:S01]  /*d8d0*/  USHF.R.S32.HI UR4, URZ, 0x1f, UR36 ;  /* 0x0000001f3f047899 */ /* 0x000fe20008011424 */
[----:B------:R-:W5:Y:S01]  /*d8e0*/  LD.E.128 R28, desc[UR48][R28.64] ;  /* 0x000000301c1c7980 */ /* 0x000f62000c101d00 */
[----:B------:R-:W-:Y:S01]  /*d8f0*/  UIMAD.WIDE.U32 UR8, UR39, UR10, UR8 ;  /* 0x0000000a270872a5 */ /* 0x000fe2000f8e0008 */
[----:B0-----:R-:W-:Y:S01]  /*d900*/  @P1 IMAD.HI.U32 R0, R2, R49, RZ ;  /* 0x0000003102001227 */ /* 0x001fe200078e00ff */
[----:B------:R-:W-:Y:S01]  /*d910*/  UIMAD UR4, UR4, UR12, URZ ;  /* 0x0000000c040472a4 */ /* 0x000fe2000f8e023f */
[----:B------:R-:W5:Y:S01]  /*d920*/  LD.E.128 R36, desc[UR48][R36.64] ;  /* 0x0000003024247980 */ /* 0x000f62000c101d00 */
[----:B------:R-:W-:Y:S01]  /*d930*/  UIMAD UR9, UR39, UR11, UR9 ;  /* 0x0000000b270972a4 */ /* 0x000fe2000f8e0209 */
[----:B------:R-:W-:Y:S01]  /*d940*/  IMAD.MOV.U32 R33, RZ, RZ, R2 ;  /* 0x000000ffff217224 */ /* 0x000fe200078e0002 */
[----:B------:R-:W-:Y:S01]  /*d950*/  UIMAD UR4, UR36, UR13, UR4 ;  /* 0x0000000d240472a4 */ /* 0x000fe2000f8e0204 */
[----:B------:R-:W5:Y:S01]  /*d960*/  LD.E.128 R40, desc[UR48][R40.64] ;  /* 0x0000003028287980 */ /* 0x000f62000c101d00 */
[----:B------:R-:W-:-:S03]  /*d970*/  UIMAD.WIDE.U32 UR36, UR36, UR12, UR8 ;  /* 0x0000000c242472a5 */ /* 0x000fc6000f8e0008 */
[----:B------:R-:W-:Y:S01]  /*d980*/  ULDC.64 UR8, c[0x0][0xae0] ;  /* 0x0002b80000087ab9 */ /* 0x000fe20000000a00 */
[----:B------:R-:W-:Y:S01]  /*d990*/  UIADD3 UR4, UR37, UR4, URZ ;  /* 0x0000000425047290 */ /* 0x000fe2000fffe03f */
[----:B------:R-:W5:Y:S01]  /*d9a0*/  LD.E.128 R44, desc[UR48][R44.64] ;  /* 0x000000302c2c7980 */ /* 0x000f62000c101d00 */
[----:B-1----:R-:W-:Y:S01]  /*d9b0*/  @P1 SHF.R.U32.HI R33, RZ, R21, R0 ;  /* 0x00000015ff211219 */ /* 0x002fe20000011600 */
[----:B------:R-:W-:Y:S01]  /*d9c0*/  IMAD.U32 R20, RZ, RZ, UR36 ;  /* 0x00000024ff147e24 */ /* 0x000fe2000f8e00ff */
[----:B------:R-:W-:Y:S01]  /*d9d0*/  @!PT LDS RZ, [RZ] ;  /* 0x00000000fffff984 */ /* 0x000fe20000000800 */
[----:B------:R-:W-:Y:S01]  /*d9e0*/  @!PT LDS RZ, [RZ] ;  /* 0x00000000fffff984 */ /* 0x000fe20000000800 */
[----:B------:R-:W-:Y:S01]  /*d9f0*/  @!PT LDS RZ, [RZ] ;  /* 0x00000000fffff984 */ /* 0x000fe20000000800 */
[----:B------:R-:W-:Y:S01]  /*da00*/  @!PT LDS RZ, [RZ] ;  /* 0x00000000fffff984 */ /* 0x000fe20000000800 */
[----:B------:R0:W-:Y:S06]  /*da10*/  MEMBAR.ALL.CTA ;  /* 0x0000000000007992 */ /* 0x0001ec0000008000 */
[----:B0-----:R-:W0:Y:S01]  /*da20*/  FENCE.VIEW.ASYNC.S ;  /* 0x00000000000073c6 */ /* 0x001e220000000000 */
[--C-:B------:R-:W-:Y:S01]  /*da30*/  SHF.R.S32.HI R0, RZ, 0x1f, R33.reuse ;  /* 0x0000001fff007819 */ /* 0x100fe20000011421 */
[----:B------:R-:W-:-:S02]  /*da40*/  IMAD.MOV R49, RZ, RZ, -R33 ;  /* 0x000000ffff317224 */ /* 0x000fc400078e0a21 */
[----:B------:R-:W-:Y:S02]  /*da50*/  IMAD.U32 R21, RZ, RZ, UR37 ;  /* 0x00000025ff157e24 */ /* 0x000fe4000f8e00ff */
[----:B------:R-:W-:Y:S02]  /*da60*/  IMAD R0, R0, UR8, RZ ;  /* 0x0000000800007c24 */ /* 0x000fe4000f8e02ff */
[----:B------:R-:W-:Y:S02]  /*da70*/  IMAD R49, R98, R49, R2 ;  /* 0x0000003162317224 */ /* 0x000fe400078e0202 */
[----:B------:R-:W-:Y:S02]  /*da80*/  IMAD.U32 R21, RZ, RZ, UR4 ;  /* 0x00000004ff157e24 */ /* 0x000fe4000f8e00ff */
[C---:B------:R-:W-:Y:S01]  /*da90*/  IMAD R51, R33.reuse, UR9, R0 ;  /* 0x0000000921337c24 */ /* 0x040fe2000f8e0200 */
[----:B------:R-:W-:Y:S01]  /*daa0*/  SHF.R.S32.HI R0, RZ, 0x1f, R49 ;  /* 0x0000001fff007819 */ /* 0x000fe20000011431 */
[----:B------:R-:W-:Y:S01]  /*dab0*/  IMAD.WIDE.U32 R20, R33, UR8, R20 ;  /* 0x0000000821147c25 */ /* 0x000fe2000f8e0014 */
[----:B------:R-:W-:-:S03]  /*dac0*/  ULDC.64 UR8, c[0x0][0xad8] ;  /* 0x0002b60000087ab9 */ /* 0x000fc60000000a00 */
[----:B------:R-:W-:Y:S02]  /*dad0*/  IMAD.U32 R53, RZ, RZ, UR42 ;  /* 0x0000002aff357e24 */ /* 0x000fe4000f8e00ff */
[----:B------:R-:W-:Y:S02]  /*dae0*/  IMAD.IADD R21, R21, 0x1, R51 ;  /* 0x0000000115157824 */ /* 0x000fe400078e0233 */
[----:B------:R-:W-:Y:S02]  /*daf0*/  IMAD R0, R0, UR8, RZ ;  /* 0x0000000800007c24 */ /* 0x000fe4000f8e02ff */
[----:B------:R-:W-:Y:S02]  /*db00*/  IMAD R53, R53, 0x80, R99 ;  /* 0x0000008035357824 */ /* 0x000fe400078e0263 */
[C---:B------:R-:W-:Y:S02]  /*db10*/  IMAD R51, R49.reuse, UR9, R0 ;  /* 0x0000000931337c24 */ /* 0x040fe4000f8e0200 */
[----:B------:R-:W-:Y:S01]  /*db20*/  IMAD.WIDE.U32 R20, R49, UR8, R20 ;  /* 0x0000000831147c25 */ /* 0x000fe2000f8e0014 */
[----:B------:R-:W-:Y:S01]  /*db30*/  ISETP.GE.AND P2, PT, R53, R34, PT ;  /* 0x000000223500720c */ /* 0x000fe20003f46270 */
[----:B------:R-:W-:-:S02]  /*db40*/  ULDC.64 UR8, c[0x0][0xa80] ;  /* 0x0002a00000087ab9 */ /* 0x000fc40000000a00 */
[----:B------:R-:W-:Y:S01]  /*db50*/  IMAD.IADD R21, R21, 0x1, R51 ;  /* 0x0000000115157824 */ /* 0x000fe200078e0233 */
[C---:B------:R-:W-:Y:S01]  /*db60*/  LEA R0, P3, R20.reuse, UR8, 0x1 ;  /* 0x0000000814007c11 */ /* 0x040fe2000f8608ff */
[----:B------:R-:W-:Y:S02]  /*db70*/  VIADD R3, R3, 0x2e820 ;  /* 0x0002e82003037836 */ /* 0x000fe40000000000 */
[----:B------:R-:W-:Y:S01]  /*db80*/  VIADD R33, R53, 0x20 ;  /* 0x0000002035217836 */ /* 0x000fe20000000000 */
[----:B------:R-:W-:Y:S02]  /*db90*/  LEA.HI.X R32, R20, UR9, R21, 0x1, P3 ;  /* 0x0000000914207c11 */ /* 0x000fe400098f0c15 */
[----:B------:R-:W-:Y:S02]  /*dba0*/  PRMT R3, RZ, 0x654, R3 ;  /* 0x00000654ff037816 */ /* 0x000fe40000000003 */
[-C--:B------:R-:W-:Y:S01]  /*dbb0*/  ISETP.GE.AND P0, PT, R33, R34.reuse, PT ;  /* 0x000000222100720c */ /* 0x080fe20003f06270 */
[----:B------:R-:W-:Y:S01]  /*dbc0*/  VIADD R33, R53, 0x40 ;  /* 0x0000004035217836 */ /* 0x000fe20000000000 */
[----:B0-----:R0:W-:Y:S01]  /*dbd0*/  SYNCS.ARRIVE.TRANS64.RED.A1T0 RZ, [R3+URZ], RZ ;  /* 0x000000ff03ff79a7 */ /* 0x0011e2000810043f */
[----:B------:R0:W1:Y:S01]  /*dbe0*/  SHFL.IDX PT, R20, R0, RZ, 0x181f ;  /* 0x00181fff00147589 */ /* 0x00006200000e0000 */
[----:B------:R-:W-:Y:S03]  /*dbf0*/  BSSY B1, `(.L_x_169) ;  /* 0x000000f000017945 */ /* 0x000fe60003800000 */
[----:B------:R0:W2:Y:S01]  /*dc00*/  SHFL.IDX PT, R21, R32, RZ, 0x181f ;  /* 0x00181fff20157589 */ /* 0x0000a200000e0000 */
[----:B------:R-:W-:-:S02]  /*dc10*/  ISETP.GE.AND P1, PT, R33, R34, PT ;  /* 0x000000222100720c */ /* 0x000fc40003f26270 */
[----:B------:R-:W-:Y:S02]  /*dc20*/  SHF.R.S32.HI R99, RZ, 0x1f, R17 ;  /* 0x0000001fff637819 */ /* 0x000fe40000011411 */
[----:B------:R-:W-:Y:S01]  /*dc30*/  SHF.R.S32.HI R100, RZ, 0x1f, R16 ;  /* 0x0000001fff647819 */ /* 0x000fe20000011410 */
[----:B------:R-:W-:Y:S08]  /*dc40*/  @P2 BRA `(.L_x_170) ;  /* 0x0000000000242947 */ /* 0x000ff00003800000 */
[----:B------:R-:W-:Y:S02]  /*dc50*/  ULDC UR4, c[0x0][0xac8] ;  /* 0x0002b20000047ab9 */ /* 0x000fe40000000800 */
[----:B------:R-:W-:Y:S02]  /*dc60*/  ISETP.GE.AND P2, PT, R16, UR4, PT ;  /* 0x0000000410007c0c */ /* 0x000fe4000bf46270 */
[----:B------:R-:W-:-:S11]  /*dc70*/  ISETP.GE.AND P3, PT, R17, UR4, PT ;  /* 0x0000000411007c0c */ /* 0x000fd6000bf66270 */
[CC--:B-1----:R-:W-:Y:S02]  /*dc80*/  @!P2 LEA R2, P4, R16.reuse, R20.reuse, 0x1 ;  /* 0x000000141002a211 */ /* 0x0c2fe400078808ff */
[C---:B------:R-:W-:Y:S02]  /*dc90*/  @!P3 LEA R20, P5, R17.reuse, R20, 0x1 ;  /* 0x000000141114b211 */ /* 0x040fe400078a08ff */
[-C--:B0-2---:R-:W-:Y:S02]  /*dca0*/  @!P2 LEA.HI.X R3, R16, R21.reuse, R100, 0x1, P4 ;  /* 0x000000151003a211 */ /* 0x085fe400020f0c64 */
[----:B------:R-:W-:-:S03]  /*dcb0*/  @!P3 LEA.HI.X R21, R17, R21, R99, 0x1, P5 ;  /* 0x000000151115b211 */ /* 0x000fc600028f0c63 */
[----:B-----5:R3:W-:Y:S04]  /*dcc0*/  @!P2 ST.E.128 desc[UR48][R2.64], R4 ;  /* 0x000000040200a985 */ /* 0x0207e8000c101d30 */
[----:B------:R3:W-:Y:S02]  /*dcd0*/  @!P3 ST.E.128 desc[UR48][R20.64], R28 ;  /* 0x0000001c1400b985 */ /* 0x0007e4000c101d30 */
.L_x_170:
[----:B------:R-:W-:Y:S05]  /*dce0*/  BSYNC B1 ;  /* 0x0000000000017941 */ /* 0x000fea0003800000 */
.L_x_169:
[----:B---3-5:R3:W4:Y:S01]  /*dcf0*/  SHFL.IDX PT, R5, R32, 0x1, 0x181f ;  /* 0x00381f0020057f89 */ /* 0x02872200000e0000 */
[----:B------:R-:W-:Y:S03]  /*dd00*/  BSSY B1, `(.L_x_171) ;  /* 0x000000c000017945 */ /* 0x000fe60003800000 */
[----:B------:R3:W0:Y:S01]  /*dd10*/  SHFL.IDX PT, R4, R0, 0x1, 0x181f ;  /* 0x00381f0000047f89 */ /* 0x00062200000e0000 */
[----:B------:R-:W-:Y:S05]  /*dd20*/  @P0 BRA `(.L_x_172) ;  /* 0x0000000000240947 */ /* 0x000fea0003800000 */
[----:B------:R-:W-:Y:S02]  /*dd30*/  ULDC UR4, c[0x0][0xac8] ;  /* 0x0002b20000047ab9 */ /* 0x000fe40000000800 */
[----:B------:R-:W-:Y:S02]  /*dd40*/  ISETP.GE.AND P3, PT, R16, UR4, PT ;  /* 0x0000000410007c0c */ /* 0x000fe4000bf66270 */
[----:B------:R-:W-:-:S11]  /*dd50*/  ISETP.GE.AND P4, PT, R17, UR4, PT ;  /* 0x0000000411007c0c */ /* 0x000fd6000bf86270 */
[CC--:B0-----:R-:W-:Y:S02]  /*dd60*/  @!P3 LEA R2, P0, R16.reuse, R4.reuse, 0x1 ;  /* 0x000000041002b211 */ /* 0x0c1fe400078008ff */
[C---:B------:R-:W-:Y:S02]  /*dd70*/  @!P4 LEA R4, P2, R17.reuse, R4, 0x1 ;  /* 0x000000041104c211 */ /* 0x040fe400078408ff */
[-C--:B----4-:R-:W-:Y:S02]  /*dd80*/  @!P3 LEA.HI.X R3, R16, R5.reuse, R100, 0x1, P0 ;  /* 0x000000051003b211 */ /* 0x090fe400000f0c64 */
[----:B------:R-:W-:-:S03]  /*dd90*/  @!P4 LEA.HI.X R5, R17, R5, R99, 0x1, P2 ;  /* 0x000000051105c211 */ /* 0x000fc600010f0c63 */
[----:B------:R0:W-:Y:S04]  /*dda0*/  @!P3 ST.E.128 desc[UR48][R2.64], R8 ;  /* 0x000000080200b985 */ /* 0x0001e8000c101d30 */
[----:B------:R0:W-:Y:S02]  /*ddb0*/  @!P4 ST.E.128 desc[UR48][R4.64], R36 ;  /* 0x000000240400c985 */ /* 0x0001e4000c101d30 */
.L_x_172:
[----:B------:R-:W-:Y:S05]  /*ddc0*/  BSYNC B1 ;  /* 0x0000000000017941 */ /* 0x000fea0003800000 */
.L_x_171:
[----:B0---4-:R0:W4:Y:S01]  /*ddd0*/  SHFL.IDX PT, R5, R32, 0x2, 0x181f ;  /* 0x00581f0020057f89 */ /* 0x01112200000e0000 */
        /* <DEDUP_REMOVED lines=12> */
.L_x_174:
[----:B------:R-:W-:Y:S05]  /*dea0*/  BSYNC B1 ;  /* 0x0000000000017941 */ /* 0x000fea0003800000 */
.L_x_173:
[----:B0-----:R-:W-:Y:S01]  /*deb0*/  VIADD R3, R53, 0x60 ;  /* 0x0000006035037836 */ /* 0x001fe20000000000 */
[----:B---3--:R-:W0:Y:S04]  /*dec0*/  SHFL.IDX PT, R32, R32, 0x3, 0x181f ;  /* 0x00781f0020207f89 */ /* 0x008e2800000e0000 */
[----:B------:R-:W-:Y:S01]  /*ded0*/  ISETP.GE.AND P0, PT, R3, R34, PT ;  /* 0x000000220300720c */ /* 0x000fe20003f06270 */
[----:B------:R-:W3:-:S12]  /*dee0*/  SHFL.IDX PT, R0, R0, 0x3, 0x181f ;  /* 0x00781f0000007f89 */ /* 0x000ed800000e0000 */
[----:B------:R-:W-:Y:S05]  /*def0*/  @P0 BRA `(.L_x_175) ;  /* 0x00000018008c0947 */ /* 0x000fea0003800000 */
[----:B------:R-:W-:Y:S02]  /*df00*/  ULDC UR4, c[0x0][0xac8] ;  /* 0x0002b20000047ab9 */ /* 0x000fe40000000800 */
[----:B------:R-:W-:-:S13]  /*df10*/  ISETP.GE.AND P1, PT, R16, UR4, PT ;  /* 0x0000000410007c0c */ /* 0x000fda000bf26270 */
[----:B---3--:R-:W-:-:S04]  /*df20*/  @!P1 LEA R2, P0, R16, R0, 0x1 ;  /* 0x0000000010029211 */ /* 0x008fc800078008ff */
[----:B0-----:R-:W-:Y:S02]  /*df30*/  @!P1 LEA.HI.X R3, R16, R32, R100, 0x1, P0 ;  /* 0x0000002010039211 */ /* 0x001fe400000f0c64 */
[----:B------:R-:W-:-:S03]  /*df40*/  ISETP.GE.AND P0, PT, R17, UR4, PT ;  /* 0x0000000411007c0c */ /* 0x000fc6000bf06270 */
[----:B------:R0:W-:Y:S10]  /*df50*/  @!P1 ST.E.128 desc[UR48][R2.64], R24 ;  /* 0x0000001802009985 */ /* 0x0001f4000c101d30 */
[----:B------:R-:W-:Y:S05]  /*df60*/  @P0 BRA `(.L_x_175) ;  /* 0x0000001800700947 */ /* 0x000fea0003800000 */
[----:B0-----:R-:W-:-:S04]  /*df70*/  LEA R2, P0, R17, R0, 0x1 ;  /* 0x0000000011027211 */ /* 0x001fc800078008ff */
[----:B------:R-:W-:-:S05]  /*df80*/  LEA.HI.X R3, R17, R32, R99, 0x1, P0 ;  /* 0x0000002011037211 */ /* 0x000fca00000f0c63 */
[----:B------:R0:W-:Y:S01]  /*df90*/  ST.E.128 desc[UR48][R2.64], R44 ;  /* 0x0000002c02007985 */ /* 0x0001e2000c101d30 */
[----:B------:R-:W-:Y:S05]  /*dfa0*/  BRA `(.L_x_175) ;  /* 0x0000001800607947 */ /* 0x000fea0003800000 */
.L_x_168:
[----:B------:R0:W5:Y:S01]  /*dfb0*/  LDL R108, [R1+0x8] ;  /* 0x00000800016c7983 */ /* 0x0001620000100800 */
[----:B------:R-:W-:Y:S01]  /*dfc0*/  ULDC.64 UR10, c[0x0][0xb08] ;  /* 0x0002c200000a7ab9 */ /* 0x000fe20000000a00 */
[----:B------:R-:W1:Y:S02]  /*dfd0*/  @P1 LDC R0, c[0x0][0xbec] ;  /* 0x0002fb00ff001b82 */ /* 0x000e640000000800 */
[----:B------:R0:W5:Y:S04]  /*dfe0*/  LDL R107, [R1+0x38] ;  /* 0x00003800016b7983 */ /* 0x0001680000100800 */
[----:B------:R0:W5:Y:S04]  /*dff0*/  LDL R106, [R1+0x4] ;  /* 0x00000400016a7983 */ /* 0x0001680000100800 */
[----:B------:R0:W5:Y:S04]  /*e000*/  LDL R105, [R1+0x34] ;  /* 0x0000340001697983 */ /* 0x0001680000100800 */
[----:B------:R0:W5:Y:S01]  /*e010*/  LDL R104, [R1] ;  /* 0x0000000001687983 */ /* 0x0001620000100800 */
[----:B------:R-:W-:Y:S01]  /*e020*/  UIMAD UR7, UR12, UR10, URZ ;  /* 0x0000000a0c0772a4 */ /* 0x000fe2000f8e023f */
[----:B------:R-:W2:Y:S01]  /*e030*/  @P1 LDC R5, c[0x0][0xbf0] ;  /* 0x0002fc00ff051b82 */ /* 0x000ea20000000800 */
[----:B------:R-:W-:Y:S01]  /*e040*/  UIMAD.WIDE.U32 UR8, UR4, UR10, URZ ;  /* 0x0000000a040872a5 */ /* 0x000fe2000f8e003f */
[----:B------:R-:W-:Y:S01]  /*e050*/  IMAD.MOV.U32 R7, RZ, RZ, R13 ;  /* 0x000000ffff077224 */ /* 0x000fe200078e000d */
[----:B------:R-:W-:Y:S01]  /*e060*/  UIMAD UR7, UR4, UR11, UR7 ;  /* 0x0000000b040772a4 */ /* 0x000fe2000f8e0207 */
[----:B------:R-:W-:Y:S01]  /*e070*/  ISETP.GE.AND P0, PT, R15, R34, PT ;  /* 0x000000220f00720c */ /* 0x000fe20003f06270 */
[----:B------:R-:W-:Y:S01]  /*e080*/  USHF.R.S32.HI UR4, URZ, 0x1f, UR36 ;  /* 0x0000001f3f047899 */ /* 0x000fe20008011424 */
[----:B------:R-:W-:Y:S01]  /*e090*/  VIADD R2, R3, 0x2e820 ;  /* 0x0002e82003027836 */ /* 0x000fe20000000000 */
[----:B------:R-:W-:Y:S01]  /*e0a0*/  UIADD3 UR9, UR9, UR7, URZ ;  /* 0x0000000709097290 */ /* 0x000fe2000fffe03f */
[----:B-1----:R-:W-:Y:S01]  /*e0b0*/  @P1 IMAD.HI.U32 R0, R13, R0, RZ ;  /* 0x000000000d001227 */ /* 0x002fe200078e00ff */
[----:B------:R-:W-:Y:S01]  /*e0c0*/  ULDC.64 UR10, c[0x0][0xb38] ;  /* 0x0002ce00000a7ab9 */ /* 0x000fe20000000a00 */
[----:B------:R-:W-:Y:S01]  /*e0d0*/  BSSY B1, `(.L_x_176) ;  /* 0x0000073000017945 */ /* 0x000fe20003800000 */
[----:B------:R-:W-:Y:S01]  /*e0e0*/  UIMAD.WIDE.U32 UR8, UR39, UR10, UR8 ;  /* 0x0000000a270872a5 */ /* 0x000fe2000f8e0008 */
[----:B------:R-:W-:-:S02]  /*e0f0*/  PRMT R2, RZ, 0x654, R2 ;  /* 0x00000654ff027816 */ /* 0x000fc40000000002 */
[----:B------:R-:W-:Y:S01]  /*e100*/  SHF.R.S32.HI R21, RZ, 0x1f, R19 ;  /* 0x0000001fff157819 */ /* 0x000fe20000011413 */
[----:B------:R-:W-:Y:S01]  /*e110*/  UIMAD UR9, UR39, UR11, UR9 ;  /* 0x0000000b270972a4 */ /* 0x000fe2000f8e0209 */
[----:B------:R0:W-:Y:S01]  /*e120*/  SYNCS.ARRIVE.TRANS64.RED.A1T0 RZ, [R2+URZ], RZ ;  /* 0x000000ff02ff79a7 */ /* 0x0001e2000810043f */
[----:B------:R-:W-:Y:S01]  /*e130*/  SHF.R.S32.HI R24, RZ, 0x1f, R22 ;  /* 0x0000001fff187819 */ /* 0x000fe20000011416 */
[----:B------:R-:W-:Y:S01]  /*e140*/  ULDC.64 UR10, c[0x0][0xb40] ;  /* 0x0002d000000a7ab9 */ /* 0x000fe20000000a00 */
[----:B------:R-:W-:Y:S01]  /*e150*/  SHF.R.S32.HI R26, RZ, 0x1f, R23 ;  /* 0x0000001fff1a7819 */ /* 0x000fe20000011417 */
[----:B------:R-:W-:Y:S01]  /*e160*/  UIMAD UR4, UR4, UR10, URZ ;  /* 0x0000000a040472a4 */ /* 0x000fe2000f8e023f */
[----:B------:R-:W-:Y:S02]  /*e170*/  SHF.R.S32.HI R27, RZ, 0x1f, R228 ;  /* 0x0000001fff1b7819 */ /* 0x000fe400000114e4 */
[----:B------:R-:W-:Y:S01]  /*e180*/  SHF.R.S32.HI R28, RZ, 0x1f, R229 ;  /* 0x0000001fff1c7819 */ /* 0x000fe200000114e5 */
[----:B------:R-:W-:Y:S01]  /*e190*/  UIMAD UR4, UR36, UR11, UR4 ;  /* 0x0000000b240472a4 */ /* 0x000fe2000f8e0204 */
[----:B--2---:R-:W-:Y:S01]  /*e1a0*/  @P1 SHF.R.U32.HI R7, RZ, R5, R0 ;  /* 0x00000005ff071219 */ /* 0x004fe20000011600 */
[----:B------:R-:W-:Y:S01]  /*e1b0*/  UIMAD.WIDE.U32 UR36, UR36, UR10, UR8 ;  /* 0x0000000a242472a5 */ /* 0x000fe2000f8e0008 */
[----:B------:R-:W-:-:S02]  /*e1c0*/  SHF.R.S32.HI R29, RZ, 0x1f, R230 ;  /* 0x0000001fff1d7819 */ /* 0x000fc400000114e6 */
[----:B------:R-:W-:Y:S01]  /*e1d0*/  ULDC.64 UR10, c[0x0][0xb48] ;  /* 0x0002d200000a7ab9 */ /* 0x000fe20000000a00 */
[----:B------:R-:W-:Y:S01]  /*e1e0*/  UIADD3 UR9, UR37, UR4, URZ ;  /* 0x0000000425097290 */ /* 0x000fe2000fffe03f */
[--C-:B------:R-:W-:Y:S01]  /*e1f0*/  SHF.R.S32.HI R0, RZ, 0x1f, R7.reuse ;  /* 0x0000001fff007819 */ /* 0x100fe20000011407 */
[----:B------:R-:W-:Y:S01]  /*e200*/  IMAD.MOV R9, RZ, RZ, -R7 ;  /* 0x000000ffff097224 */ /* 0x000fe200078e0a07 */
[----:B------:R-:W-:Y:S01]  /*e210*/  UMOV UR8, UR36 ;  /* 0x0000002400087c82 */ /* 0x000fe20008000000 */
[----:B------:R-:W-:Y:S01]  /*e220*/  SHF.R.S32.HI R30, RZ, 0x1f, R231 ;  /* 0x0000001fff1e7819 */ /* 0x000fe200000114e7 */
[----:B------:R-:W-:Y:S01]  /*e230*/  UIMAD.WIDE.U32 UR8, UR40, UR10, UR8 ;  /* 0x0000000a280872a5 */ /* 0x000fe2000f8e0008 */
[----:B------:R-:W-:Y:S01]  /*e240*/  IMAD R9, R98, R9, R13 ;  /* 0x0000000962097224 */ /* 0x000fe200078e020d */
[----:B------:R-:W-:Y:S02]  /*e250*/  SHF.R.S32.HI R31, RZ, 0x1f, R232 ;  /* 0x0000001fff1f7819 */ /* 0x000fe400000114e8 */
[----:B------:R-:W-:Y:S01]  /*e260*/  UIMAD UR40, UR40, UR11, UR9 ;  /* 0x0000000b282872a4 */ /* 0x000fe2000f8e0209 */
[----:B------:R-:W-:Y:S01]  /*e270*/  SHF.R.S32.HI R99, RZ, 0x1f, R233 ;  /* 0x0000001fff637819 */ /* 0x000fe200000114e9 */
[----:B------:R-:W-:Y:S01]  /*e280*/  IMAD.U32 R5, RZ, RZ, UR9 ;  /* 0x00000009ff057e24 */ /* 0x000fe2000f8e00ff */
[----:B------:R-:W-:Y:S01]  /*e290*/  ULDC.64 UR10, c[0x0][0xb30] ;  /* 0x0002cc00000a7ab9 */ /* 0x000fe20000000a00 */
[----:B------:R-:W-:Y:S01]  /*e2a0*/  IMAD.U32 R4, RZ, RZ, UR8 ;  /* 0x00000008ff047e24 */ /* 0x000fe2000f8e00ff */
[----:B------:R-:W-:Y:S01]  /*e2b0*/  ULDC.64 UR8, c[0x0][0xb28] ;  /* 0x0002ca0000087ab9 */ /* 0x000fe20000000a00 */
[----:B------:R-:W-:Y:S01]  /*e2c0*/  IMAD R0, R0, UR10, RZ ;  /* 0x0000000a00007c24 */ /* 0x000fe2000f8e02ff */
[----:B------:R-:W-:Y:S01]  /*e2d0*/  SHF.R.S32.HI R100, RZ, 0x1f, R234 ;  /* 0x0000001fff647819 */ /* 0x000fe200000114ea */
[----:B------:R-:W-:Y:S01]  /*e2e0*/  IMAD.U32 R5, RZ, RZ, UR40 ;  /* 0x00000028ff057e24 */ /* 0x000fe2000f8e00ff */
[----:B------:R-:W-:Y:S01]  /*e2f0*/  SHF.R.S32.HI R101, RZ, 0x1f, R235 ;  /* 0x0000001fff657819 */ /* 0x000fe200000114eb */
[C---:B------:R-:W-:Y:S01]  /*e300*/  IMAD R11, R7.reuse, UR11, R0 ;  /* 0x0000000b070b7c24 */ /* 0x040fe2000f8e0200 */
[----:B------:R-:W-:Y:S01]  /*e310*/  SHF.R.S32.HI R0, RZ, 0x1f, R9 ;  /* 0x0000001fff007819 */ /* 0x000fe20000011409 */
[----:B------:R-:W-:Y:S01]  /*e320*/  IMAD.WIDE.U32 R4, R7, UR10, R4 ;  /* 0x0000000a07047c25 */ /* 0x000fe2000f8e0004 */
[----:B------:R-:W-:-:S02]  /*e330*/  SHF.R.S32.HI R102, RZ, 0x1f, R236 ;  /* 0x0000001fff667819 */ /* 0x000fc400000114ec */
[----:B------:R-:W-:Y:S01]  /*e340*/  SHF.R.S32.HI R103, RZ, 0x1f, R237 ;  /* 0x0000001fff677819 */ /* 0x000fe200000114ed */
[----:B------:R-:W-:Y:S02]  /*e350*/  IMAD R0, R0, UR8, RZ ;  /* 0x0000000800007c24 */ /* 0x000fe4000f8e02ff */
[----:B------:R-:W-:Y:S02]  /*e360*/  IMAD.IADD R5, R5, 0x1, R11 ;  /* 0x0000000105057824 */ /* 0x000fe400078e020b */
[C---:B------:R-:W-:Y:S02]  /*e370*/  IMAD R7, R9.reuse, UR9, R0 ;  /* 0x0000000909077c24 */ /* 0x040fe4000f8e0200 */
[----:B------:R-:W-:Y:S01]  /*e380*/  IMAD.WIDE.U32 R4, R9, UR8, R4 ;  /* 0x0000000809047c25 */ /* 0x000fe2000f8e0004 */
[----:B------:R-:W-:-:S03]  /*e390*/  ULDC.64 UR8, c[0x0][0xb00] ;  /* 0x0002c00000087ab9 */ /* 0x000fc60000000a00 */
[----:B------:R-:W-:Y:S01]  /*e3a0*/  IMAD.IADD R3, R5, 0x1, R7 ;  /* 0x0000000105037824 */ /* 0x000fe200078e0207 */
[----:B------:R-:W-:-:S04]  /*e3b0*/  LEA R0, P1, R4, UR8, 0x2 ;  /* 0x0000000804007c11 */ /* 0x000fc8000f8210ff */
[----:B------:R-:W-:Y:S02]  /*e3c0*/  LEA.HI.X R20, R4, UR9, R3, 0x2, P1 ;  /* 0x0000000904147c11 */ /* 0x000fe400088f1403 */
[----:B------:R0:W1:Y:S04]  /*e3d0*/  SHFL.IDX PT, R4, R0, RZ, 0x1c1f ;  /* 0x001c1fff00047589 */ /* 0x00006800000e0000 */
[----:B------:R0:W2:Y:S01]  /*e3e0*/  SHFL.IDX PT, R5, R20, RZ, 0x1c1f ;  /* 0x001c1fff14057589 */ /* 0x0000a200000e0000 */
[----:B------:R-:W-:Y:S05]  /*e3f0*/  @P0 BRA `(.L_x_177) ;  /* 0x0000000400000947 */ /* 0x000fea0003800000 */
[----:B------:R-:W-:Y:S02]  /*e400*/  ULDC UR4, c[0x0][0xac8] ;  /* 0x0002b20000047ab9 */ /* 0x000fe40000000800 */
[----:B-----5:R-:W-:Y:S02]  /*e410*/  ISETP.GE.AND P3, PT, R106, UR4, PT ;  /* 0x000000046a007c0c */ /* 0x020fe4000bf66270 */
[----:B------:R-:W-:Y:S02]  /*e420*/  ISETP.GE.AND P2, PT, R108, UR4, PT ;  /* 0x000000046c007c0c */ /* 0x000fe4000bf46270 */
[----:B------:R-:W-:Y:S02]  /*e430*/  ISETP.GE.AND P1, PT, R104, UR4, PT ;  /* 0x0000000468007c0c */ /* 0x000fe4000bf26270 */
[----:B------:R-:W-:Y:S02]  /*e440*/  ISETP.GE.AND P0, PT, R237, UR4, PT ;  /* 0x00000004ed007c0c */ /* 0x000fe4000bf06270 */
[----:B------:R-:W-:-:S05]  /*e450*/  ISETP.GE.AND P4, PT, R236, UR4, PT ;  /* 0x00000004ec007c0c */ /* 0x000fca000bf86270 */
[-C--:B-1----:R-:W-:Y:S02]  /*e460*/  @!P3 LEA R6, P5, R106, R4.reuse, 0x2 ;  /* 0x000000046a06b211 */ /* 0x082fe400078a10ff */
[----:B0-2---:R-:W-:Y:S02]  /*e470*/  @!P2 IMAD.WIDE R2, R108, 0x4, R4 ;  /* 0x000000046c02a825 */ /* 0x005fe400078e0204 */
[----:B------:R-:W-:Y:S02]  /*e480*/  @!P3 LEA.HI.X R7, R106, R5, R107, 0x2, P5 ;  /* 0x000000056a07b211 */ /* 0x000fe400028f146b */
[-C--:B------:R-:W-:Y:S01]  /*e490*/  @!P1 LEA R8, P6, R104, R4.reuse, 0x2 ;  /* 0x0000000468089211 */ /* 0x080fe200078c10ff */
[----:B------:R0:W-:Y:S01]  /*e4a0*/  @!P2 ST.E.64 desc[UR48][R2.64], R96 ;  /* 0x000000600200a985 */ /* 0x0001e2000c101b30 */
[----:B------:R-:W-:Y:S02]  /*e4b0*/  ISETP.GE.AND P2, PT, R235, UR4, PT ;  /* 0x00000004eb007c0c */ /* 0x000fe4000bf46270 */
[----:B------:R-:W-:Y:S01]  /*e4c0*/  @!P0 LEA R10, P5, R237, R4, 0x2 ;  /* 0x00000004ed0a8211 */ /* 0x000fe200078a10ff */
[----:B------:R1:W-:Y:S01]  /*e4d0*/  @!P3 ST.E.64 desc[UR48][R6.64], R94 ;  /* 0x0000005e0600b985 */ /* 0x0003e2000c101b30 */
[----:B------:R-:W-:-:S02]  /*e4e0*/  ISETP.GE.AND P3, PT, R234, UR4, PT ;  /* 0x00000004ea007c0c */ /* 0x000fc4000bf66270 */
[-C--:B------:R-:W-:Y:S02]  /*e4f0*/  @!P1 LEA.HI.X R9, R104, R5.reuse, R105, 0x2, P6 ;  /* 0x0000000568099211 */ /* 0x080fe400030f1469 */
[----:B------:R-:W-:-:S03]  /*e500*/  @!P0 LEA.HI.X R11, R237, R5, R103, 0x2, P5 ;  /* 0x00000005ed0b8211 */ /* 0x000fc600028f1467 */
[----:B------:R2:W-:Y:S01]  /*e510*/  @!P1 ST.E.64 desc[UR48][R8.64], R92 ;  /* 0x0000005c08009985 */ /* 0x0005e2000c101b30 */
[----:B0-----:R-:W-:-:S03]  /*e520*/  @!P4 LEA R2, P1, R236, R4, 0x2 ;  /* 0x00000004ec02c211 */ /* 0x001fc600078210ff */
[----:B------:R0:W-:Y:S01]  /*e530*/  @!P0 ST.E.64 desc[UR48][R10.64], R90 ;  /* 0x0000005a0a008985 */ /* 0x0001e2000c101b30 */
[----:B------:R-:W-:Y:S02]  /*e540*/  ISETP.GE.AND P0, PT, R233, UR4, PT ;  /* 0x00000004e9007c0c */ /* 0x000fe4000bf06270 */
[-C--:B------:R-:W-:Y:S02]  /*e550*/  @!P4 LEA.HI.X R3, R236, R5.reuse, R102, 0x2, P1 ;  /* 0x00000005ec03c211 */ /* 0x080fe400008f1466 */
[CC--:B------:R-:W-:Y:S02]  /*e560*/  @!P2 LEA R12, P6, R235.reuse, R4.reuse, 0x2 ;  /* 0x00000004eb0ca211 */ /* 0x0c0fe400078c10ff */
[----:B------:R-:W-:Y:S01]  /*e570*/  ISETP.GE.AND P1, PT, R232, UR4, PT ;  /* 0x00000004e8007c0c */ /* 0x000fe2000bf26270 */
[----:B------:R3:W-:Y:S01]  /*e580*/  @!P4 ST.E.64 desc[UR48][R2.64], R88 ;  /* 0x000000580200c985 */ /* 0x0007e2000c101b30 */
[----:B------:R-:W-:Y:S02]  /*e590*/  @!P3 LEA R14, P5, R234, R4, 0x2 ;  /* 0x00000004ea0eb211 */ /* 0x000fe400078a10ff */
[----:B------:R-:W-:-:S02]  /*e5a0*/  @!P2 LEA.HI.X R13, R235, R5, R101, 0x2, P6 ;  /* 0x00000005eb0da211 */ /* 0x000fc400030f1465 */
[----:B------:R-:W-:Y:S02]  /*e5b0*/  ISETP.GE.AND P4, PT, R231, UR4, PT ;  /* 0x00000004e7007c0c */ /* 0x000fe4000bf86270 */
[----:B------:R-:W-:Y:S01]  /*e5c0*/  @!P3 LEA.HI.X R15, R234, R5, R100, 0x2, P5 ;  /* 0x00000005ea0fb211 */ /* 0x000fe200028f1464 */
[----:B------:R4:W-:Y:S01]  /*e5d0*/  @!P2 ST.E.64 desc[UR48][R12.64], R86 ;  /* 0x000000560c00a985 */ /* 0x0009e2000c101b30 */
[----:B-1----:R-:W-:-:S03]  /*e5e0*/  @!P0 LEA R6, P2, R233, R4, 0x2 ;  /* 0x00000004e9068211 */ /* 0x002fc600078410ff */
[----:B------:R-:W-:Y:S01]  /*e5f0*/  @!P3 ST.E.64 desc[UR48][R14.64], R84 ;  /* 0x000000540e00b985 */ /* 0x000fe2000c101b30 */
[----:B------:R-:W-:Y:S02]  /*e600*/  ISETP.GE.AND P3, PT, R230, UR4, PT ;  /* 0x00000004e6007c0c */ /* 0x000fe4000bf66270 */
[CC--:B--2---:R-:W-:Y:S02]  /*e610*/  @!P1 LEA R8, P5, R232.reuse, R4.reuse, 0x2 ;  /* 0x00000004e8089211 */ /* 0x0c4fe400078a10ff */
[-C--:B------:R-:W-:Y:S02]  /*e620*/  @!P0 LEA.HI.X R7, R233, R5.reuse, R99, 0x2, P2 ;  /* 0x00000005e9078211 */ /* 0x080fe400010f1463 */
[----:B------:R-:W-:Y:S02]  /*e630*/  ISETP.GE.AND P2, PT, R229, UR4, PT ;  /* 0x00000004e5007c0c */ /* 0x000fe4000bf46270 */
[----:B0-----:R-:W-:Y:S01]  /*e640*/  @!P4 LEA R10, P6, R231, R4, 0x2 ;  /* 0x00000004e70ac211 */ /* 0x001fe200078c10ff */
[----:B------:R0:W-:Y:S01]  /*e650*/  @!P0 ST.E.64 desc[UR48][R6.64], R82 ;  /* 0x0000005206008985 */ /* 0x0001e2000c101b30 */
[----:B------:R-:W-:-:S02]  /*e660*/  @!P1 LEA.HI.X R9, R232, R5, R31, 0x2, P5 ;  /* 0x00000005e8099211 */ /* 0x000fc400028f141f */
[-C--:B------:R-:W-:Y:S02]  /*e670*/  @!P4 LEA.HI.X R11, R231, R5.reuse, R30, 0x2, P6 ;  /* 0x00000005e70bc211 */ /* 0x080fe400030f141e */
[----:B------:R-:W-:Y:S01]  /*e680*/  ISETP.GE.AND P0, PT, R228, UR4, PT ;  /* 0x00000004e4007c0c */ /* 0x000fe2000bf06270 */
[----:B------:R1:W-:Y:S01]  /*e690*/  @!P1 ST.E.64 desc[UR48][R8.64], R80 ;  /* 0x0000005008009985 */ /* 0x0003e2000c101b30 */
[C---:B---3--:R-:W-:Y:S02]  /*e6a0*/  @!P3 LEA R2, P1, R230.reuse, R4, 0x2 ;  /* 0x00000004e602b211 */ /* 0x048fe400078210ff */
[----:B------:R-:W-:Y:S01]  /*e6b0*/  ISETP.GE.AND P5, PT, R23, UR4, PT ;  /* 0x0000000417007c0c */ /* 0x000fe2000bfa6270 */
[----:B------:R2:W-:Y:S01]  /*e6c0*/  @!P4 ST.E.64 desc[UR48][R10.64], R78 ;  /* 0x0000004e0a00c985 */ /* 0x0005e2000c101b30 */
[----:B------:R-:W-:Y:S02]  /*e6d0*/  @!P3 LEA.HI.X R3, R230, R5, R29, 0x2, P1 ;  /* 0x00000005e603b211 */ /* 0x000fe400008f141d */
[----:B------:R-:W-:-:S02]  /*e6e0*/  ISETP.GE.AND P4, PT, R22, UR4, PT ;  /* 0x0000000416007c0c */ /* 0x000fc4000bf86270 */
[----:B------:R-:W-:Y:S01]  /*e6f0*/  ISETP.GE.AND P1, PT, R19, UR4, PT ;  /* 0x0000000413007c0c */ /* 0x000fe2000bf26270 */
[----:B------:R3:W-:Y:S01]  /*e700*/  @!P3 ST.E.64 desc[UR48][R2.64], R76 ;  /* 0x0000004c0200b985 */ /* 0x0007e2000c101b30 */
[CC--:B----4-:R-:W-:Y:S02]  /*e710*/  @!P2 LEA R12, P6, R229.reuse, R4.reuse, 0x2 ;  /* 0x00000004e50ca211 */ /* 0x0d0fe400078c10ff */
[C---:B0-----:R-:W-:Y:S02]  /*e720*/  @!P0 LEA R6, P3, R228.reuse, R4, 0x2 ;  /* 0x00000004e4068211 */ /* 0x041fe400078610ff */
[-C--:B------:R-:W-:Y:S02]  /*e730*/  @!P2 LEA.HI.X R13, R229, R5.reuse, R28, 0x2, P6 ;  /* 0x00000005e50da211 */ /* 0x080fe400030f141c */
[----:B------:R-:W-:-:S03]  /*e740*/  @!P0 LEA.HI.X R7, R228, R5, R27, 0x2, P3 ;  /* 0x00000005e4078211 */ /* 0x000fc600018f141b */
[----:B------:R3:W-:Y:S01]  /*e750*/  @!P2 ST.E.64 desc[UR48][R12.64], R74 ;  /* 0x0000004a0c00a985 */ /* 0x0007e2000c101b30 */
[-C--:B-1----:R-:W-:Y:S02]  /*e760*/  @!P5 LEA R8, P2, R23, R4.reuse, 0x2 ;  /* 0x000000041708d211 */ /* 0x082fe400078410ff */
[CC--:B--2---:R-:W-:Y:S01]  /*e770*/  @!P4 LEA R10, P3, R22.reuse, R4.reuse, 0x2 ;  /* 0x00000004160ac211 */ /* 0x0c4fe200078610ff */
[----:B------:R3:W-:Y:S01]  /*e780*/  @!P0 ST.E.64 desc[UR48][R6.64], R70 ;  /* 0x0000004606008985 */ /* 0x0007e2000c101b30 */
[----:B------:R-:W-:Y:S02]  /*e790*/  @!P1 LEA R4, P6, R19, R4, 0x2 ;  /* 0x0000000413049211 */ /* 0x000fe400078c10ff */
[-C--:B------:R-:W-:Y:S02]  /*e7a0*/  @!P5 LEA.HI.X R9, R23, R5.reuse, R26, 0x2, P2 ;  /* 0x000000051709d211 */ /* 0x080fe400010f141a */
[-C--:B------:R-:W-:Y:S02]  /*e7b0*/  @!P4 LEA.HI.X R11, R22, R5.reuse, R24, 0x2, P3 ;  /* 0x00000005160bc211 */ /* 0x080fe400018f1418 */
[----:B------:R-:W-:Y:S01]  /*e7c0*/  @!P1 LEA.HI.X R5, R19, R5, R21, 0x2, P6 ;  /* 0x0000000513059211 */ /* 0x000fe200030f1415 */
[----:B------:R3:W-:Y:S04]  /*e7d0*/  @!P5 ST.E.64 desc[UR48][R8.64], R72 ;  /* 0x000000480800d985 */ /* 0x0007e8000c101b30 */
[----:B------:R3:W-:Y:S04]  /*e7e0*/  @!P4 ST.E.64 desc[UR48][R10.64], R68 ;  /* 0x000000440a00c985 */ /* 0x0007e8000c101b30 */
[----:B------:R3:W-:Y:S02]  /*e7f0*/  @!P1 ST.E.64 desc[UR48][R4.64], R66 ;  /* 0x0000004204009985 */ /* 0x0007e4000c101b30 */
.L_x_177:
[----:B------:R-:W-:Y:S05]  /*e800*/  BSYNC B1 ;  /* 0x0000000000017941 */ /* 0x000fea0003800000 */
.L_x_176:
[----:B------:R-:W-:Y:S01]  /*e810*/  ISETP.GE.AND P0, PT, R25, R34, PT ;  /* 0x000000221900720c */ /* 0x000fe20003f06270 */
[----:B--23--:R2:W3:Y:S04]  /*e820*/  SHFL.IDX PT, R5, R20, 0x1, 0x1c1f ;  /* 0x003c1f0014057f89 */ /* 0x00c4e800000e0000 */
[----:B-1----:R2:W1:Y:S08]  /*e830*/  SHFL.IDX PT, R4, R0, 0x1, 0x1c1f ;  /* 0x003c1f0000047f89 */ /* 0x00247000000e0000 */
[----:B--2---:R-:W-:Y:S05]  /*e840*/  @P0 BRA `(.L_x_175) ;  /* 0x0000001000380947 */ /* 0x004fea0003800000 */
[----:B------:R-:W-:Y:S02]  /*e850*/  ULDC UR4, c[0x0][0xac8] ;  /* 0x0002b20000047ab9 */ /* 0x000fe40000000800 */
[----:B-----5:R-:W-:Y:S02]  /*e860*/  ISETP.GE.AND P1, PT, R106, UR4, PT ;  /* 0x000000046a007c0c */ /* 0x020fe4000bf26270 */
[----:B------:R-:W-:Y:S02]  /*e870*/  ISETP.GE.AND P6, PT, R108, UR4, PT ;  /* 0x000000046c007c0c */ /* 0x000fe4000bfc6270 */
[----:B------:R-:W-:Y:S02]  /*e880*/  ISETP.GE.AND P0, PT, R104, UR4, PT ;  /* 0x0000000468007c0c */ /* 0x000fe4000bf06270 */
[----:B------:R-:W-:Y:S02]  /*e890*/  ISETP.GE.AND P2, PT, R237, UR4, PT ;  /* 0x00000004ed007c0c */ /* 0x000fe4000bf46270 */
[----:B------:R-:W-:-:S05]  /*e8a0*/  ISETP.GE.AND P3, PT, R236, UR4, PT ;  /* 0x00000004ec007c0c */ /* 0x000fca000bf66270 */
[-C--:B-1----:R-:W-:Y:S02]  /*e8b0*/  @!P1 LEA R6, P4, R106, R4.reuse, 0x2 ;  /* 0x000000046a069211 */ /* 0x082fe400078810ff */
[----:B0--3--:R-:W-:Y:S02]  /*e8c0*/  @!P6 IMAD.WIDE R2, R108, 0x4, R4 ;  /* 0x000000046c02e825 */ /* 0x009fe400078e0204 */
[-C--:B------:R-:W-:Y:S02]  /*e8d0*/  @!P1 LEA.HI.X R7, R106, R5.reuse, R107, 0x2, P4 ;  /* 0x000000056a079211 */ /* 0x080fe400020f146b */
[----:B------:R-:W-:Y:S01]  /*e8e0*/  ISETP.GE.AND P4, PT, R235, UR4, PT ;  /* 0x00000004eb007c0c */ /* 0x000fe2000bf86270 */
[----:B------:R0:W-:Y:S01]  /*e8f0*/  @!P6 ST.E.64 desc[UR48][R2.64], R38 ;  /* 0x000000260200e985 */ /* 0x0001e2000c101b30 */
[-C--:B------:R-:W-:Y:S02]  /*e900*/  @!P0 LEA R8, P5, R104, R4.reuse, 0x2 ;  /* 0x0000000468088211 */ /* 0x080fe400078a10ff */
[----:B------:R-:W-:Y:S01]  /*e910*/  @!P3 LEA R12, P6, R236, R4, 0x2 ;  /* 0x00000004ec0cb211 */ /* 0x000fe200078c10ff */
[----:B------:R1:W-:Y:S01]  /*e920*/  @!P1 ST.E.64 desc[UR48][R6.64], R40 ;  /* 0x0000002806009985 */ /* 0x0003e2000c101b30 */
[----:B------:R-:W-:-:S02]  /*e930*/  @!P0 LEA.HI.X R9, R104, R5, R105, 0x2, P5 ;  /* 0x0000000568098211 */ /* 0x000fc400028f1469 */
[CC--:B------:R-:W-:Y:S02]  /*e940*/  @!P2 LEA R10, P1, R237.reuse, R4.reuse, 0x2 ;  /* 0x00000004ed0aa211 */ /* 0x0c0fe400078210ff */
[-C--:B------:R-:W-:Y:S01]  /*e950*/  @!P3 LEA.HI.X R13, R236, R5.reuse, R102, 0x2, P6 ;  /* 0x00000005ec0db211 */ /* 0x080fe200030f1466 */
[----:B------:R2:W-:Y:S01]  /*e960*/  @!P0 ST.E.64 desc[UR48][R8.64], R42 ;  /* 0x0000002a08008985 */ /* 0x0005e2000c101b30 */
[----:B------:R-:W-:Y:S02]  /*e970*/  ISETP.GE.AND P0, PT, R234, UR4, PT ;  /* 0x00000004ea007c0c */ /* 0x000fe4000bf06270 */
[----:B------:R-:W-:Y:S02]  /*e980*/  @!P2 LEA.HI.X R11, R237, R5, R103, 0x2, P1 ;  /* 0x00000005ed0ba211 */ /* 0x000fe400008f1467 */
[----:B------:R-:W-:Y:S02]  /*e990*/  ISETP.GE.AND P1, PT, R233, UR4, PT ;  /* 0x00000004e9007c0c */ /* 0x000fe4000bf26270 */
[----:B------:R-:W-:Y:S01]  /*e9a0*/  @!P4 LEA R14, P5, R235, R4, 0x2 ;  /* 0x00000004eb0ec211 */ /* 0x000fe200078a10ff */
[----:B------:R3:W-:Y:S01]  /*e9b0*/  @!P2 ST.E.64 desc[UR48][R10.64], R44 ;  /* 0x0000002c0a00a985 */ /* 0x0007e2000c101b30 */
[----:B------:R-:W-:-:S02]  /*e9c0*/  ISETP.GE.AND P2, PT, R232, UR4, PT ;  /* 0x00000004e8007c0c */ /* 0x000fc4000bf46270 */
[-C--:B------:R-:W-:Y:S01]  /*e9d0*/  @!P4 LEA.HI.X R15, R235, R5.reuse, R101, 0x2, P5 ;  /* 0x00000005eb0fc211 */ /* 0x080fe200028f1465 */
[----:B------:R4:W-:Y:S02]  /*e9e0*/  @!P3 ST.E.64 desc[UR48][R12.64], R46 ;  /* 0x0000002e0c00b985 */ /* 0x0009e4000c101b30 */
[CC--:B0-----:R-:W-:Y:S02]  /*e9f0*/  @!P0 LEA R2, P3, R234.reuse, R4.reuse, 0x2 ;  /* 0x00000004ea028211 */ /* 0x0c1fe400078610ff */
[----:B------:R-:W-:Y:S01]  /*ea00*/  @!P4 ST.E.64 desc[UR48][R14.64], R48 ;  /* 0x000000300e00c985 */ /* 0x000fe2000c101b30 */
[----:B------:R-:W-:Y:S02]  /*ea10*/  ISETP.GE.AND P4, PT, R231, UR4, PT ;  /* 0x00000004e7007c0c */ /* 0x000fe4000bf86270 */
[----:B-1----:R-:W-:Y:S02]  /*ea20*/  @!P1 LEA R6, P5, R233, R4, 0x2 ;  /* 0x00000004e9069211 */ /* 0x002fe400078a10ff */
[----:B------:R-:W-:-:S02]  /*ea30*/  @!P0 LEA.HI.X R3, R234, R5, R100, 0x2, P3 ;  /* 0x00000005ea038211 */ /* 0x000fc400018f1464 */
[----:B------:R-:W-:Y:S02]  /*ea40*/  ISETP.GE.AND P3, PT, R230, UR4, PT ;  /* 0x00000004e6007c0c */ /* 0x000fe4000bf66270 */
[CC--:B--2---:R-:W-:Y:S01]  /*ea50*/  @!P2 LEA R8, P6, R232.reuse, R4.reuse, 0x2 ;  /* 0x00000004e808a211 */ /* 0x0c4fe200078c10ff */
[----:B------:R0:W-:Y:S01]  /*ea60*/  @!P0 ST.E.64 desc[UR48][R2.64], R50 ;  /* 0x0000003202008985 */ /* 0x0001e2000c101b30 */
[-C--:B------:R-:W-:Y:S02]  /*ea70*/  @!P1 LEA.HI.X R7, R233, R5.reuse, R99, 0x2, P5 ;  /* 0x00000005e9079211 */ /* 0x080fe400028f1463 */
[----:B------:R-:W-:Y:S02]  /*ea80*/  @!P2 LEA.HI.X R9, R232, R5, R31, 0x2, P6 ;  /* 0x00000005e809a211 */ /* 0x000fe400030f141f */
[----:B------:R-:W-:Y:S01]  /*ea90*/  ISETP.GE.AND P0, PT, R229, UR4, PT ;  /* 0x00000004e5007c0c */ /* 0x000fe2000bf06270 */
[----:B------:R1:W-:Y:S01]  /*eaa0*/  @!P1 ST.E.64 desc[UR48][R6.64], R52 ;  /* 0x0000003406009985 */ /* 0x0003e2000c101b30 */
[----:B---3--:R-:W-:-:S02]  /*eab0*/  @!P4 LEA R10, P1, R231, R4, 0x2 ;  /* 0x00000004e70ac211 */ /* 0x008fc400078210ff */
[----:B------:R-:W-:Y:S01]  /*eac0*/  ISETP.GE.AND P5, PT, R228, UR4, PT ;  /* 0x00000004e4007c0c */ /* 0x000fe2000bfa6270 */
[----:B------:R2:W-:Y:S01]  /*ead0*/  @!P2 ST.E.64 desc[UR48][R8.64], R54 ;  /* 0x000000360800a985 */ /* 0x0005e2000c101b30 */
[----:B------:R-:W-:Y:S02]  /*eae0*/  @!P4 LEA.HI.X R11, R231, R5, R30, 0x2, P1 ;  /* 0x00000005e70bc211 */ /* 0x000fe400008f141e */
[----:B------:R-:W-:Y:S02]  /*eaf0*/  ISETP.GE.AND P2, PT, R23, UR4, PT ;  /* 0x0000000417007c0c */ /* 0x000fe4000bf46270 */
[----:B------:R-:W-:Y:S01]  /*eb00*/  ISETP.GE.AND P1, PT, R22, UR4, PT ;  /* 0x0000000416007c0c */ /* 0x000fe2000bf26270 */
[----:B------:R3:W-:Y:S01]  /*eb10*/  @!P4 ST.E.64 desc[UR48][R10.64], R56 ;  /* 0x000000380a00c985 */ /* 0x0007e2000c101b30 */
[-C--:B----4-:R-:W-:Y:S02]  /*eb20*/  @!P3 LEA R12, P6, R230, R4.reuse, 0x2 ;  /* 0x00000004e60cb211 */ /* 0x090fe400078c10ff */
[----:B0-----:R-:W-:-:S02]  /*eb30*/  @!P0 LEA R2, P4, R229, R4, 0x2 ;  /* 0x00000004e5028211 */ /* 0x001fc400078810ff */
        /* <DEDUP_REMOVED lines=10> */
[----:B------:R3:W-:Y:S01]  /*ebe0*/  @!P5 ST.E.64 desc[UR48][R6.64], R62 ;  /* 0x0000003e0600d985 */ /* 0x0007e2000c101b30 */
[----:B------:R-:W-:-:S03]  /*ebf0*/  ISETP.GE.AND P0, PT, R19, UR4, PT ;  /* 0x0000000413007c0c */ /* 0x000fc6000bf06270 */
[----:B------:R3:W-:Y:S04]  /*ec00*/  @!P2 ST.E.64 desc[UR48][R8.64], R64 ;  /* 0x000000400800a985 */ /* 0x0007e8000c101b30 */
[----:B------:R3:W-:Y:S06]  /*ec10*/  @!P1 ST.E.64 desc[UR48][R14.64], R32 ;  /* 0x000000200e009985 */ /* 0x0007ec000c101b30 */
[----:B------:R-:W-:Y:S05]  /*ec20*/  @P0 BRA `(.L_x_175) ;  /* 0x0000000c00400947 */ /* 0x000fea0003800000 */
[----:B---3--:R-:W-:-:S04]  /*ec30*/  LEA R2, P0, R19, R4, 0x2 ;  /* 0x0000000413027211 */ /* 0x008fc800078010ff */
[----:B------:R-:W-:-:S05]  /*ec40*/  LEA.HI.X R3, R19, R5, R21, 0x2, P0 ;  /* 0x0000000513037211 */ /* 0x000fca00000f1415 */
[----:B------:R2:W-:Y:S01]  /*ec50*/  ST.E.64 desc[UR48][R2.64], R36 ;  /* 0x0000002402007985 */ /* 0x0005e2000c101b30 */
[----:B------:R-:W-:Y:S05]  /*ec60*/  BRA `(.L_x_175) ;  /* 0x0000000c00307947 */ /* 0x000fea0003800000 */
.L_x_166:
[----:B------:R-:W-:Y:S02]  /*ec70*/  ULDC.64 UR8, c[0x0][0xc00] ;  /* 0x0003000000087ab9 */ /* 0x000fe40000000a00 */
[----:B------:R-:W-:-:S04]  /*ec80*/  UISETP.NE.U32.AND UP0, UPT, UR8, URZ, UPT ;  /* 0x0000003f0800728c */ /* 0x000fc8000bf05070 */
[----:B------:R-:W-:-:S03]  /*ec90*/  UISETP.NE.AND.EX UP0, UPT, UR9, URZ, UPT, UP0 ;  /* 0x0000003f0900728c */ /* 0x000fc6000bf05300 */
[----:B------:R-:W-:Y:S02]  /*eca0*/  ULDC.64 UR8, c[0x0][0xc00] ;  /* 0x0003000000087ab9 */ /* 0x000fe40000000a00 */
[----:B------:R-:W-:Y:S01]  /*ecb0*/  UIMAD.WIDE UR8, UR36, 0x4, UR8 ;  /* 0x00000004240878a5 */ /* 0x000fe2000f8e0208 */
[----:B------:R-:W-:-:S05]  /*ecc0*/  PLOP3.LUT P1, PT, PT, PT, UP0, 0x80, 0x0 ;  /* 0x000000000000781c */ /* 0x000fca0003f2f008 */
[----:B------:R-:W-:Y:S02]  /*ecd0*/  IMAD.U32 R2, RZ, RZ, UR8 ;  /* 0x00000008ff027e24 */ /* 0x000fe4000f8e00ff */
[----:B------:R-:W-:Y:S01]  /*ece0*/  IMAD.U32 R3, RZ, RZ, UR9 ;  /* 0x00000009ff037e24 */ /* 0x000fe2000f8e00ff */
[----:B------:R-:W-:Y:S02]  /*ecf0*/  ULDC.64 UR8, c[0x0][0xc08] ;  /* 0x0003020000087ab9 */ /* 0x000fe40000000a00 */
[----:B------:R-:W-:-:S03]  /*ed00*/  UISETP.NE.U32.AND UP1, UPT, UR8, URZ, UPT ;  /* 0x0000003f0800728c */ /* 0x000fc6000bf25070 */
[----:B------:R-:W2:Y:S01]  /*ed10*/  @P1 LDG.E R6, desc[UR48][R2.64] ;  /* 0x0000003002061981 */ /* 0x000ea2000c1e1900 */
[----:B------:R-:W-:Y:S01]  /*ed20*/  UISETP.NE.AND.EX UP1, UPT, UR9, URZ, UPT, UP1 ;  /* 0x0000003f0900728c */ /* 0x000fe2000bf25310 */
[----:B------:R-:W-:Y:S01]  /*ed30*/  ULDC UR4, c[0x0][0xa88] ;  /* 0x0002a20000047ab9 */ /* 0x000fe20000000800 */
[----:B------:R-:W0:Y:S01]  /*ed40*/  S2R R7, SR_TID.X ;  /* 0x0000000000077919 */ /* 0x000e220000002100 */
[----:B------:R-:W-:-:S03]  /*ed50*/  IMAD.U32 R0, RZ, RZ, UR4 ;  /* 0x00000004ff007e24 */ /* 0x000fc6000f8e00ff */
[----:B------:R-:W-:-:S05]  /*ed60*/  PLOP3.LUT P2, PT, PT, PT, UP1, 0x80, 0x0 ;  /* 0x000000000000781c */ /* 0x000fca0003f4f018 */
[----:B------:R-:W-:Y:S02]  /*ed70*/  @UP1 ULDC.64 UR8, c[0x0][0xc08] ;  /* 0x0003020000081ab9 */ /* 0x000fe40000000a00 */
[----:B------:R-:W-:-:S06]  /*ed80*/  @UP1 UIMAD.WIDE UR8, UR36, 0x4, UR8 ;  /* 0x00000004240818a5 */ /* 0x000fcc000f8e0208 */
[----:B------:R-:W-:Y:S02]  /*ed90*/  IMAD.U32 R4, RZ, RZ, UR8 ;  /* 0x00000008ff047e24 */ /* 0x000fe4000f8e00ff */
[----:B------:R-:W-:-:S05]  /*eda0*/  IMAD.U32 R5, RZ, RZ, UR9 ;  /* 0x00000009ff057e24 */ /* 0x000fca000f8e00ff */
[----:B------:R1:W5:Y:S01]  /*edb0*/  @P2 LDG.E R0, desc[UR48][R4.64] ;  /* 0x0000003004002981 */ /* 0x000362000c1e1900 */
[----:B------:R-:W-:Y:S01]  /*edc0*/  UMOV UR4, URZ ;  /* 0x0000003f00047c82 */ /* 0x000fe20008000000 */
[----:B0-----:R-:W-:-:S05]  /*edd0*/  VIADD R10, R7, 0xffffff80 ;  /* 0xffffff80070a7836 */ /* 0x001fca0000000000 */
[----:B------:R-:W-:Y:S02]  /*ede0*/  ISETP.GT.AND P0, PT, R10, 0x7f, PT ;  /* 0x0000007f0a00780c */ /* 0x000fe40003f04270 */
[----:B--2---:R-:W-:-:S13]  /*edf0*/  @P1 R2UR UR4, R6 ;  /* 0x00000000060412ca */ /* 0x004fda00000e0000 */
[----:B------:R-:W-:Y:S01]  /*ee00*/  USHF.R.S32.HI UR16, URZ, 0x1f, UR4 ;  /* 0x0000001f3f107899 */ /* 0x000fe20008011404 */
[----:B-1----:R-:W-:Y:S11]  /*ee10*/  @P2 BRA `(.L_x_178) ;  /* 0x0000000000102947 */ /* 0x002ff60003800000 */
[----:B------:R-:W-:Y:S05]  /*ee20*/  @!P1 BRA `(.L_x_178) ;  /* 0x00000000000c9947 */ /* 0x000fea0003800000 */
[----:B------:R-:W2:Y:S04]  /*ee30*/  LDG.E R5, desc[UR48][R2.64] ;  /* 0x0000003002057981 */ /* 0x000ea8000c1e1900 */
[----:B-----5:R-:W2:Y:S02]  /*ee40*/  LDG.E R0, desc[UR48][R2.64+0x4] ;  /* 0x0000043002007981 */ /* 0x020ea4000c1e1900 */
[----:B--2---:R-:W-:-:S07]  /*ee50*/  IMAD.IADD R0, R0, 0x1, -R5 ;  /* 0x0000000100007824 */ /* 0x004fce00078e0a05 */
.L_x_178:
[----:B------:R-:W-:Y:S01]  /*ee60*/  USEL UR36, UR36, URZ, !UP0 ;  /* 0x0000003f24247287 */ /* 0x000fe2000c000000 */
[----:B------:R-:W-:Y:S01]  /*ee70*/  BSSY B1, `(.L_x_179) ;  /* 0x0000038000017945 */ /* 0x000fe20003800000 */
[----:B------:R-:W-:-:S03]  /*ee80*/  USEL UR37, UR37, URZ, !UP0 ;  /* 0x0000003f25257287 */ /* 0x000fc6000c000000 */
[----:B------:R-:W-:Y:S09]  /*ee90*/  @P0 BRA `(.L_x_180) ;  /* 0x0000000000d40947 */ /* 0x000ff20003800000 */
[----:B------:R-:W0:Y:S01]  /*eea0*/  LDC R9, c[0x0][0xbe8] ;  /* 0x0002fa00ff097b82 */ /* 0x000e220000000800 */
[----:B------:R-:W-:-:S04]  /*eeb0*/  IMAD.U32 R2, RZ, RZ, UR42 ;  /* 0x0000002aff027e24 */ /* 0x000fc8000f8e00ff */
[----:B------:R-:W-:-:S04]  /*eec0*/  IMAD R2, R2, 0x80, R7 ;  /* 0x0000008002027824 */ /* 0x000fc800078e0207 */
[----:B------:R-:W-:Y:S02]  /*eed0*/  VIADD R4, R2, 0xffffff80 ;  /* 0xffffff8002047836 */ /* 0x000fe40000000000 */
[----:B0----5:R-:W-:-:S05]  /*eee0*/  IMAD R3, R0, R9, RZ ;  /* 0x0000000900037224 */ /* 0x021fca00078e02ff */
[----:B------:R-:W-:-:S13]  /*eef0*/  ISETP.GE.AND P0, PT, R4, R3, PT ;  /* 0x000000030400720c */ /* 0x000fda0003f06270 */
[----:B------:R-:W-:Y:S05]  /*ef00*/  @P0 BRA `(.L_x_180) ;  /* 0x0000000000b80947 */ /* 0x000fea0003800000 */
[----:B------:R-:W-:Y:S01]  /*ef10*/  ISETP.NE.AND P0, PT, R9, 0x1, PT ;  /* 0x000000010900780c */ /* 0x000fe20003f05270 */
[----:B------:R-:W-:Y:S01]  /*ef20*/  UISETP.GT.AND UP2, UPT, UR44, 0x1, UPT ;  /* 0x000000012c00788c */ /* 0x000fe2000bf44270 */
[----:B------:R-:W-:Y:S01]  /*ef30*/  IMAD.MOV.U32 R5, RZ, RZ, R4 ;  /* 0x000000ffff057224 */ /* 0x000fe200078e0004 */
[----:B------:R-:W-:Y:S02]  /*ef40*/  UMOV UR7, 0x9b8 ;  /* 0x000009b800077882 */ /* 0x000fe40000000000 */
[----:B------:R-:W-:Y:S02]  /*ef50*/  USEL UR17, UR7, 0x978, UP2 ;  /* 0x0000097807117887 */ /* 0x000fe40009000000 */
[----:B------:R-:W-:-:S06]  /*ef60*/  USEL UR19, UR40, URZ, UP2 ;  /* 0x0000003f28137287 */ /* 0x000fcc0009000000 */
[----:B------:R-:W0:Y:S04]  /*ef70*/  @P0 LDC R3, c[0x0][0xbec] ;  /* 0x0002fb00ff030b82 */ /* 0x000e280000000800 */
[----:B------:R-:W-:Y:S01]  /*ef80*/  ULDC.64 UR10, c[0x0][UR17+0x220] ;  /* 0x00008800110a7abb */ /* 0x000fe20008000a00 */
[----:B------:R-:W-:Y:S01]  /*ef90*/  ULDC.64 UR8, c[0x0][UR17+0x218] ;  /* 0x0000860011087abb */ /* 0x000fe20008000a00 */
[----:B------:R-:W-:Y:S01]  /*efa0*/  ULDC.64 UR12, c[0x0][UR17+0x228] ;  /* 0x00008a00110c7abb */ /* 0x000fe20008000a00 */
[----:B------:R-:W-:Y:S01]  /*efb0*/  UIMAD UR7, UR11, UR36, URZ ;  /* 0x000000240b0772a4 */ /* 0x000fe2000f8e023f */
[----:B------:R-:W1:Y:S01]  /*efc0*/  @P0 LDC R7, c[0x0][0xbf0] ;  /* 0x0002fc00ff070b82 */ /* 0x000e620000000800 */
[----:B------:R-:W-:Y:S02]  /*efd0*/  UIMAD.WIDE.U32 UR14, UR8, UR39, URZ ;  /* 0x00000027080e72a5 */ /* 0x000fe4000f8e003f */
[----:B------:R-:W-:-:S02]  /*efe0*/  UIMAD UR18, UR9, UR39, URZ ;  /* 0x00000027091272a4 */ /* 0x000fc4000f8e023f */
[----:B------:R-:W-:Y:S02]  /*eff0*/  UIMAD.WIDE.U32 UR8, UR10, UR36, URZ ;  /* 0x000000240a0872a5 */ /* 0x000fe4000f8e003f */
[----:B------:R-:W-:Y:S02]  /*f000*/  UIMAD.WIDE.U32 UR20, UR12, UR19, URZ ;  /* 0x000000130c1472a5 */ /* 0x000fe4000f8e003f */
[----:B------:R-:W-:Y:S02]  /*f010*/  UIMAD UR12, UR13, UR19, URZ ;  /* 0x000000130d0c72a4 */ /* 0x000fe4000f8e023f */
[----:B------:R-:W-:Y:S02]  /*f020*/  UIMAD UR7, UR10, UR37, UR7 ;  /* 0x000000250a0772a4 */ /* 0x000fe4000f8e0207 */
[----:B------:R-:W-:Y:S02]  /*f030*/  UIADD3 UR14, UP0, UP1, UR8, UR14, UR4 ;  /* 0x0000000e080e7290 */ /* 0x000fe4000f91e004 */
[----:B------:R-:W-:Y:S01]  /*f040*/  UIADD3 UR8, UR12, UR21, URZ ;  /* 0x000000150c087290 */ /* 0x000fe2000fffe03f */
[----:B0-----:R-:W-:Y:S01]  /*f050*/  @P0 IMAD.HI.U32 R2, R4, R3, RZ ;  /* 0x0000000304020227 */ /* 0x001fe200078e00ff */
[----:B------:R-:W-:-:S02]  /*f060*/  UIADD3 UR11, UR18, UR15, URZ ;  /* 0x0000000f120b7290 */ /* 0x000fc4000fffe03f */
[----:B------:R-:W-:Y:S01]  /*f070*/  UIADD3 UR7, UR9, UR7, URZ ;  /* 0x0000000709077290 */ /* 0x000fe2000fffe03f */
[----:B------:R-:W-:Y:S02]  /*f080*/  IMAD.U32 R3, RZ, RZ, UR21 ;  /* 0x00000015ff037e24 */ /* 0x000fe4000f8e00ff */
[----:B------:R-:W-:Y:S01]  /*f090*/  IMAD.U32 R6, RZ, RZ, UR8 ;  /* 0x00000008ff067e24 */ /* 0x000fe2000f8e00ff */
[----:B------:R-:W-:Y:S01]  /*f0a0*/  UIADD3.X UR7, UR7, UR11, UR16, UP0, UP1 ;  /* 0x0000000b07077290 */ /* 0x000fe200087e2410 */
[----:B-1----:R-:W-:Y:S01]  /*f0b0*/  @P0 SHF.R.U32.HI R5, RZ, R7, R2 ;  /* 0x00000007ff050219 */ /* 0x002fe20000011602 */
[----:B------:R-:W-:Y:S01]  /*f0c0*/  IMAD.U32 R2, RZ, RZ, UR20 ;  /* 0x00000014ff027e24 */ /* 0x000fe2000f8e00ff */
[----:B------:R-:W-:Y:S01]  /*f0d0*/  ULDC.64 UR8, c[0x0][UR17+0x210] ;  /* 0x0000840011087abb */ /* 0x000fe20008000a00 */
[----:B------:R-:W-:Y:S01]  /*f0e0*/  ULDC.64 UR10, c[0x0][0xba8] ;  /* 0x0002ea00000a7ab9 */ /* 0x000fe20000000a00 */
[----:B------:R-:W-:Y:S01]  /*f0f0*/  @!UP2 ULDC UR10, c[0x0][0xb50] ;  /* 0x0002d400000aaab9 */ /* 0x000fe20000000800 */
[--C-:B------:R-:W-:Y:S01]  /*f100*/  IMAD.MOV R7, RZ, RZ, -R5.reuse ;  /* 0x000000ffff077224 */ /* 0x100fe200078e0a05 */
[----:B------:R-:W-:Y:S01]  /*f110*/  IADD3 R2, P0, P1, R5, UR14, R2 ;  /* 0x0000000e05027c10 */ /* 0x000fe2000f91e002 */
[----:B------:R-:W-:Y:S01]  /*f120*/  @!UP2 ULDC UR11, c[0x0][0xb54] ;  /* 0x0002d500000baab9 */ /* 0x000fe20000000800 */
[----:B------:R-:W-:Y:S01]  /*f130*/  SHF.R.S32.HI R5, RZ, 0x1f, R5 ;  /* 0x0000001fff057819 */ /* 0x000fe20000011405 */
[----:B------:R-:W-:-:S03]  /*f140*/  IMAD R7, R9, R7, R4 ;  /* 0x0000000709077224 */ /* 0x000fc600078e0204 */
[----:B------:R-:W-:Y:S01]  /*f150*/  IADD3.X R3, R5, UR7, R6, P0, P1 ;  /* 0x0000000705037c10 */ /* 0x000fe200087e2406 */
[C---:B------:R-:W-:Y:S01]  /*f160*/  IMAD R9, R7.reuse, UR9, RZ ;  /* 0x0000000907097c24 */ /* 0x040fe2000f8e02ff */
[----:B------:R-:W-:Y:S01]  /*f170*/  SHF.R.S32.HI R4, RZ, 0x1f, R7 ;  /* 0x0000001fff047819 */ /* 0x000fe20000011407 */
[----:B------:R-:W-:-:S04]  /*f180*/  IMAD.WIDE.U32 R2, R7, UR8, R2 ;  /* 0x0000000807027c25 */ /* 0x000fc8000f8e0002 */
[----:B------:R-:W-:Y:S01]  /*f190*/  IMAD R9, R4, UR8, R9 ;  /* 0x0000000804097c24 */ /* 0x000fe2000f8e0209 */
[----:B------:R-:W-:-:S03]  /*f1a0*/  LEA R4, P0, R2, UR10, 0x2 ;  /* 0x0000000a02047c11 */ /* 0x000fc6000f8010ff */
[----:B------:R-:W-:-:S05]  /*f1b0*/  IMAD.IADD R3, R3, 0x1, R9 ;  /* 0x0000000103037824 */ /* 0x000fca00078e0209 */
[----:B------:R-:W-:Y:S01]  /*f1c0*/  LEA.HI.X R5, R2, UR11, R3, 0x2, P0 ;  /* 0x0000000b02057c11 */ /* 0x000fe200080f1403 */
[----:B------:R-:W-:-:S05]  /*f1d0*/  IMAD.MOV.U32 R3, RZ, RZ, -0x800000 ;  /* 0xff800000ff037424 */ /* 0x000fca00078e00ff */
[----:B------:R0:W-:Y:S02]  /*f1e0*/  STG.E desc[UR48][R4.64], R3 ;  /* 0x0000000304007986 */ /* 0x0001e4000c101930 */
.L_x_180:
[----:B------:R-:W-:Y:S05]  /*f1f0*/  BSYNC B1 ;  /* 0x0000000000017941 */ /* 0x000fea0003800000 */
.L_x_179:
[----:B------:R-:W-:-:S06]  /*f200*/  UISETP.GT.AND UP0, UPT, UR44, 0x1, UPT ;  /* 0x000000012c00788c */ /* 0x000fcc000bf04270 */
[----:B------:R-:W-:-:S13]  /*f210*/  PLOP3.LUT P0, PT, PT, PT, UP0, 0x80, 0x0 ;  /* 0x000000000000781c */ /* 0x000fda0003f0f008 */
[----:B------:R-:W-:Y:S05]  /*f220*/  @P0 BRA `(.L_x_175) ;  /* 0x0000000400c00947 */ /* 0x000fea0003800000 */
[----:B------:R-:W1:Y:S01]  /*f230*/  LDC R11, c[0x0][0xbe8] ;  /* 0x0002fa00ff0b7b82 */ /* 0x000e620000000800 */
[----:B------:R-:W-:Y:S01]  /*f240*/  SHF.R.S32.HI R8, RZ, 0x1f, R10 ;  /* 0x0000001fff087819 */ /* 0x000fe2000001140a */
[----:B------:R-:W-:Y:S01]  /*f250*/  ULDC.64 UR10, c[0x0][0xaa0] ;  /* 0x0002a800000a7ab9 */ /* 0x000fe20000000a00 */
[----:B0-----:R-:W-:Y:S01]  /*f260*/  IMAD.U32 R5, RZ, RZ, UR42 ;  /* 0x0000002aff057e24 */ /* 0x001fe2000f8e00ff */
[----:B------:R-:W-:Y:S01]  /*f270*/  UIMAD UR7, UR16, UR10, URZ ;  /* 0x0000000a100772a4 */ /* 0x000fe2000f8e023f */
[----:B------:R-:W-:Y:S01]  /*f280*/  LEA.HI R8, R8, R10, RZ, 0x3 ;  /* 0x0000000a08087211 */ /* 0x000fe200078f18ff */
[----:B------:R-:W-:Y:S01]  /*f290*/  UIMAD.WIDE.U32 UR8, UR4, UR10, URZ ;  /* 0x0000000a040872a5 */ /* 0x000fe2000f8e003f */
[----:B------:R-:W-:Y:S01]  /*f2a0*/  BSSY B1, `(.L_x_181) ;  /* 0x000003e000017945 */ /* 0x000fe20003800000 */
[----:B------:R-:W-:Y:S01]  /*f2b0*/  UIMAD UR7, UR4, UR11, UR7 ;  /* 0x0000000b040772a4 */ /* 0x000fe2000f8e0207 */
[----:B------:R-:W-:Y:S02]  /*f2c0*/  SHF.R.S32.HI R8, RZ, 0x3, R8 ;  /* 0x00000003ff087819 */ /* 0x000fe40000011408 */
[----:B------:R-:W-:Y:S01]  /*f2d0*/  ULDC.64 UR10, c[0x0][0xae8] ;  /* 0x0002ba00000a7ab9 */ /* 0x000fe20000000a00 */
[----:B------:R-:W-:Y:S01]  /*f2e0*/  UIADD3 UR9, UR9, UR7, URZ ;  /* 0x0000000709097290 */ /* 0x000fe2000fffe03f */
[----:B------:R-:W-:Y:S01]  /*f2f0*/  SHF.R.S32.HI R10, RZ, 0x1f, R17 ;  /* 0x0000001fff0a7819 */ /* 0x000fe20000011411 */
[----:B------:R-:W-:Y:S01]  /*f300*/  IMAD R2, R18, 0x20, R8 ;  /* 0x0000002012027824 */ /* 0x000fe200078e0208 */
[----:B------:R-:W-:Y:S01]  /*f310*/  SHF.R.S32.HI R12, RZ, 0x1f, R16 ;  /* 0x0000001fff0c7819 */ /* 0x000fe20000011410 */
[----:B------:R-:W-:-:S02]  /*f320*/  UIMAD.WIDE.U32 UR8, UR39, UR10, UR8 ;  /* 0x0000000a270872a5 */ /* 0x000fc4000f8e0008 */
[----:B------:R-:W-:Y:S02]  /*f330*/  IMAD R6, R5, 0x80, R2 ;  /* 0x0000008005067824 */ /* 0x000fe400078e0202 */
[----:B------:R-:W-:Y:S02]  /*f340*/  UIMAD UR9, UR39, UR11, UR9 ;  /* 0x0000000b270972a4 */ /* 0x000fe4000f8e0209 */
[----:B------:R-:W-:Y:S01]  /*f350*/  IMAD.MOV.U32 R5, RZ, RZ, R6 ;  /* 0x000000ffff057224 */ /* 0x000fe200078e0006 */
[----:B------:R-:W-:Y:S01]  /*f360*/  ULDC.64 UR10, c[0x0][0xaf0] ;  /* 0x0002bc00000a7ab9 */ /* 0x000fe20000000a00 */
[----:B-1----:R-:W-:Y:S01]  /*f370*/  ISETP.NE.AND P0, PT, R11, 0x1, PT ;  /* 0x000000010b00780c */ /* 0x002fe20003f05270 */
[----:B------:R-:W-:-:S04]  /*f380*/  UIMAD UR37, UR37, UR10, URZ ;  /* 0x0000000a252572a4 */ /* 0x000fc8000f8e023f */
[----:B------:R-:W-:Y:S02]  /*f390*/  UIMAD UR4, UR36, UR11, UR37 ;  /* 0x0000000b240472a4 */ /* 0x000fe4000f8e0225 */
[----:B------:R-:W-:-:S03]  /*f3a0*/  UIMAD.WIDE.U32 UR36, UR36, UR10, UR8 ;  /* 0x0000000a242472a5 */ /* 0x000fc6000f8e0008 */
[----:B------:R-:W-:Y:S01]  /*f3b0*/  ULDC.64 UR8, c[0x0][0xae0] ;  /* 0x0002b80000087ab9 */ /* 0x000fe20000000a00 */
[----:B------:R-:W-:Y:S02]  /*f3c0*/  UIADD3 UR4, UR37, UR4, URZ ;  /* 0x0000000425047290 */ /* 0x000fe4000fffe03f */
[----:B------:R-:W0:Y:S08]  /*f3d0*/  @P0 LDC R3, c[0x0][0xbec] ;  /* 0x0002fb00ff030b82 */ /* 0x000e300000000800 */
[----:B------:R-:W1:Y:S01]  /*f3e0*/  @P0 LDC R7, c[0x0][0xbf0] ;  /* 0x0002fc00ff070b82 */ /* 0x000e620000000800 */
[----:B0-----:R-:W-:-:S04]  /*f3f0*/  @P0 IMAD.HI.U32 R2, R6, R3, RZ ;  /* 0x0000000306020227 */ /* 0x001fc800078e00ff */
[----:B------:R-:W-:Y:S02]  /*f400*/  IMAD.U32 R3, RZ, RZ, UR37 ;  /* 0x00000025ff037e24 */ /* 0x000fe4000f8e00ff */
[----:B------:R-:W-:Y:S01]  /*f410*/  IMAD.U32 R3, RZ, RZ, UR4 ;  /* 0x00000004ff037e24 */ /* 0x000fe2000f8e00ff */
[----:B-1----:R-:W-:-:S04]  /*f420*/  @P0 SHF.R.U32.HI R5, RZ, R7, R2 ;  /* 0x00000007ff050219 */ /* 0x002fc80000011602 */
[--C-:B------:R-:W-:Y:S01]  /*f430*/  SHF.R.S32.HI R2, RZ, 0x1f, R5.reuse ;  /* 0x0000001fff027819 */ /* 0x100fe20000011405 */
[----:B------:R-:W-:-:S04]  /*f440*/  IMAD.MOV R7, RZ, RZ, -R5 ;  /* 0x000000ffff077224 */ /* 0x000fc800078e0a05 */
        /* <DEDUP_REMOVED lines=11> */
[----:B-----5:R-:W-:Y:S02]  /*f500*/  IMAD R11, R0, R11, RZ ;  /* 0x0000000b000b7224 */ /* 0x020fe400078e02ff */
[----:B------:R-:W-:-:S02]  /*f510*/  IMAD R5, R7, UR9, R4 ;  /* 0x0000000907057c24 */ /* 0x000fc4000f8e0204 */
[----:B------:R-:W-:Y:S01]  /*f520*/  IMAD.WIDE.U32 R2, R7, UR8, R2 ;  /* 0x0000000807027c25 */ /* 0x000fe2000f8e0002 */
[C---:B------:R-:W-:Y:S01]  /*f530*/  ISETP.GE.AND P2, PT, R6.reuse, R11, PT ;  /* 0x0000000b0600720c */ /* 0x040fe20003f46270 */
[----:B------:R-:W-:Y:S02]  /*f540*/  ULDC.64 UR8, c[0x0][0xa80] ;  /* 0x0002a00000087ab9 */ /* 0x000fe40000000a00 */
[----:B------:R-:W-:Y:S01]  /*f550*/  VIADD R0, R6, 0x20 ;  /* 0x0000002006007836 */ /* 0x000fe20000000000 */
[----:B------:R-:W-:Y:S01]  /*f560*/  LEA R4, P3, R2, UR8, 0x1 ;  /* 0x0000000802047c11 */ /* 0x000fe2000f8608ff */
[----:B------:R-:W-:-:S03]  /*f570*/  IMAD.IADD R3, R3, 0x1, R5 ;  /* 0x0000000103037824 */ /* 0x000fc600078e0205 */
[-C--:B------:R-:W-:Y:S01]  /*f580*/  ISETP.GE.AND P1, PT, R0, R11.reuse, PT ;  /* 0x0000000b0000720c */ /* 0x080fe20003f26270 */
[----:B------:R-:W-:Y:S01]  /*f590*/  VIADD R0, R6, 0x40 ;  /* 0x0000004006007836 */ /* 0x000fe20000000000 */
[----:B------:R-:W-:Y:S02]  /*f5a0*/  LEA.HI.X R5, R2, UR9, R3, 0x1, P3 ;  /* 0x0000000902057c11 */ /* 0x000fe400098f0c03 */
[----:B------:R0:W1:Y:S02]  /*f5b0*/  SHFL.IDX PT, R2, R4, RZ, 0x181f ;  /* 0x00181fff04027589 */ /* 0x00006400000e0000 */
[----:B------:R-:W-:Y:S02]  /*f5c0*/  ISETP.GE.AND P0, PT, R0, R11, PT ;  /* 0x0000000b0000720c */ /* 0x000fe40003f06270 */
[----:B------:R0:W2:Y:S01]  /*f5d0*/  SHFL.IDX PT, R0, R5, RZ, 0x181f ;  /* 0x00181fff05007589 */ /* 0x0000a200000e0000 */
[----:B------:R-:W-:Y:S10]  /*f5e0*/  @P2 BRA `(.L_x_182) ;  /* 0x0000000000242947 */ /* 0x000ff40003800000 */
[----:B------:R-:W-:Y:S02]  /*f5f0*/  ULDC UR4, c[0x0][0xac8] ;  /* 0x0002b20000047ab9 */ /* 0x000fe40000000800 */
[----:B------:R-:W-:Y:S02]  /*f600*/  ISETP.GE.AND P4, PT, R16, UR4, PT ;  /* 0x0000000410007c0c */ /* 0x000fe4000bf86270 */
[----:B------:R-:W-:-:S11]  /*f610*/  ISETP.GE.AND P5, PT, R17, UR4, PT ;  /* 0x0000000411007c0c */ /* 0x000fd6000bfa6270 */
[CC--:B-1----:R-:W-:Y:S02]  /*f620*/  @!P4 LEA R8, P2, R16.reuse, R2.reuse, 0x1 ;  /* 0x000000021008c211 */ /* 0x0c2fe400078408ff */
[C---:B------:R-:W-:Y:S02]  /*f630*/  @!P5 LEA R2, P3, R17.reuse, R2, 0x1 ;  /* 0x000000021102d211 */ /* 0x040fe400078608ff */
[-C--:B--2---:R-:W-:Y:S02]  /*f640*/  @!P4 LEA.HI.X R9, R16, R0.reuse, R12, 0x1, P2 ;  /* 0x000000001009c211 */ /* 0x084fe400010f0c0c */
[----:B------:R-:W-:-:S03]  /*f650*/  @!P5 LEA.HI.X R3, R17, R0, R10, 0x1, P3 ;  /* 0x000000001103d211 */ /* 0x000fc600018f0c0a */
[----:B------:R3:W-:Y:S04]  /*f660*/  @!P4 ST.E.128 desc[UR48][R8.64], RZ ;  /* 0x000000ff0800c985 */ /* 0x0007e8000c101d30 */
[----:B------:R3:W-:Y:S02]  /*f670*/  @!P5 ST.E.128 desc[UR48][R2.64], RZ ;  /* 0x000000ff0200d985 */ /* 0x0007e4000c101d30 */
.L_x_182:
[----:B------:R-:W-:Y:S05]  /*f680*/  BSYNC B1 ;  /* 0x0000000000017941 */ /* 0x000fea0003800000 */
.L_x_181:
[----:B--2---:R2:W4:Y:S01]  /*f690*/  SHFL.IDX PT, R0, R5, 0x1, 0x181f ;  /* 0x00381f0005007f89 */ /* 0x00452200000e0000 */
[----:B------:R-:W-:Y:S03]  /*f6a0*/  BSSY B1, `(.L_x_183) ;  /* 0x000000c000017945 */ /* 0x000fe60003800000 */
[----:B-1-3--:R2:W1:Y:S01]  /*f6b0*/  SHFL.IDX PT, R2, R4, 0x1, 0x181f ;  /* 0x00381f0004027f89 */ /* 0x00a46200000e0000 */
[----:B------:R-:W-:Y:S05]  /*f6c0*/  @P1 BRA `(.L_x_184) ;  /* 0x0000000000241947 */ /* 0x000fea0003800000 */
[----:B------:R-:W-:Y:S02]  /*f6d0*/  ULDC UR4, c[0x0][0xac8] ;  /* 0x0002b20000047ab9 */ /* 0x000fe40000000800 */
[----:B------:R-:W-:Y:S02]  /*f6e0*/  ISETP.GE.AND P3, PT, R16, UR4, PT ;  /* 0x0000000410007c0c */ /* 0x000fe4000bf66270 */
[----:B------:R-:W-:-:S11]  /*f6f0*/  ISETP.GE.AND P4, PT, R17, UR4, PT ;  /* 0x0000000411007c0c */ /* 0x000fd6000bf86270 */
[CC--:B-1----:R-:W-:Y:S02]  /*f700*/  @!P3 LEA R8, P1, R16.reuse, R2.reuse, 0x1 ;  /* 0x000000021008b211 */ /* 0x0c2fe400078208ff */
[C---:B------:R-:W-:Y:S02]  /*f710*/  @!P4 LEA R2, P2, R17.reuse, R2, 0x1 ;  /* 0x000000021102c211 */ /* 0x040fe400078408ff */
[-C--:B----4-:R-:W-:Y:S02]  /*f720*/  @!P3 LEA.HI.X R9, R16, R0.reuse, R12, 0x1, P1 ;  /* 0x000000001009b211 */ /* 0x090fe400008f0c0c */
[----:B------:R-:W-:-:S03]  /*f730*/  @!P4 LEA.HI.X R3, R17, R0, R10, 0x1, P2 ;  /* 0x000000001103c211 */ /* 0x000fc600010f0c0a */
[----:B------:R3:W-:Y:S04]  /*f740*/  @!P3 ST.E.128 desc[UR48][R8.64], RZ ;  /* 0x000000ff0800b985 */ /* 0x0007e8000c101d30 */
[----:B------:R3:W-:Y:S02]  /*f750*/  @!P4 ST.E.128 desc[UR48][R2.64], RZ ;  /* 0x000000ff0200c985 */ /* 0x0007e4000c101d30 */
.L_x_184:
[----:B------:R-:W-:Y:S05]  /*f760*/  BSYNC B1 ;  /* 0x0000000000017941 */ /* 0x000fea0003800000 */
.L_x_183:
[----:B----4-:R4:W0:Y:S01]  /*f770*/  SHFL.IDX PT, R0, R5, 0x2, 0x181f ;  /* 0x00581f0005007f89 */ /* 0x01082200000e0000 */
        /* <DEDUP_REMOVED lines=8> */
[-C--:B0-----:R-:W-:Y:S02]  /*f800*/  @!P2 LEA.HI.X R9, R16, R0.reuse, R12, 0x1, P0 ;  /* 0x000000001009a211 */ /* 0x081fe400000f0c0c */
[----:B------:R-:W-:-:S03]  /*f810*/  @!P3 LEA.HI.X R3, R17, R0, R10, 0x1, P1 ;  /* 0x000000001103b211 */ /* 0x000fc600008f0c0a */
[----:B------:R3:W-:Y:S04]  /*f820*/  @!P2 ST.E.128 desc[UR48][R8.64], RZ ;  /* 0x000000ff0800a985 */ /* 0x0007e8000c101d30 */
[----:B------:R3:W-:Y:S02]  /*f830*/  @!P3 ST.E.128 desc[UR48][R2.64], RZ ;  /* 0x000000ff0200b985 */ /* 0x0007e4000c101d30 */
.L_x_186:
[----:B------:R-:W-:Y:S05]  /*f840*/  BSYNC B1 ;  /* 0x0000000000017941 */ /* 0x000fea0003800000 */
.L_x_185:
[----:B0-----:R-:W-:Y:S01]  /*f850*/  VIADD R0, R6, 0x60 ;  /* 0x0000006006007836 */ /* 0x001fe20000000000 */
[----:B--2-4-:R-:W0:Y:S04]  /*f860*/  SHFL.IDX PT, R5, R5, 0x3, 0x181f ;  /* 0x00781f0005057f89 */ /* 0x014e2800000e0000 */
[----:B------:R-:W-:Y:S01]  /*f870*/  ISETP.GE.AND P0, PT, R0, R11, PT ;  /* 0x0000000b0000720c */ /* 0x000fe20003f06270 */
[----:B-1-3--:R1:W2:-:S12]  /*f880*/  SHFL.IDX PT, R2, R4, 0x3, 0x181f ;  /* 0x00781f0004027f89 */ /* 0x00a29800000e0000 */
[----:B-1----:R-:W-:Y:S05]  /*f890*/  @P0 BRA `(.L_x_175) ;  /* 0x0000000000240947 */ /* 0x002fea0003800000 */
[----:B------:R-:W-:Y:S02]  /*f8a0*/  ULDC UR4, c[0x0][0xac8] ;  /* 0x0002b20000047ab9 */ /* 0x000fe40000000800 */
[----:B------:R-:W-:Y:S02]  /*f8b0*/  ISETP.GE.AND P2, PT, R16, UR4, PT ;  /* 0x0000000410007c0c */ /* 0x000fe4000bf46270 */
[----:B------:R-:W-:-:S11]  /*f8c0*/  ISETP.GE.AND P3, PT, R17, UR4, PT ;  /* 0x0000000411007c0c */ /* 0x000fd6000bf66270 */
[CC--:B--2---:R-:W-:Y:S02]  /*f8d0*/  @!P2 LEA R6, P0, R16.reuse, R2.reuse, 0x1 ;  /* 0x000000021006a211 */ /* 0x0c4fe400078008ff */
[C---:B------:R-:W-:Y:S02]  /*f8e0*/  @!P3 LEA R2, P1, R17.reuse, R2, 0x1 ;  /* 0x000000021102b211 */ /* 0x040fe400078208ff */
[-C--:B0-----:R-:W-:Y:S02]  /*f8f0*/  @!P2 LEA.HI.X R7, R16, R5.reuse, R12, 0x1, P0 ;  /* 0x000000051007a211 */ /* 0x081fe400000f0c0c */
[----:B------:R-:W-:-:S03]  /*f900*/  @!P3 LEA.HI.X R3, R17, R5, R10, 0x1, P1 ;  /* 0x000000051103b211 */ /* 0x000fc600008f0c0a */
[----:B------:R0:W-:Y:S04]  /*f910*/  @!P2 ST.E.128 desc[UR48][R6.64], RZ ;  /* 0x000000ff0600a985 */ /* 0x0001e8000c101d30 */
[----:B------:R0:W-:Y:S02]  /*f920*/  @!P3 ST.E.128 desc[UR48][R2.64], RZ ;  /* 0x000000ff0200b985 */ /* 0x0001e4000c101d30 */
.L_x_175:
[----:B------:R-:W-:Y:S05]  /*f930*/  BSYNC B0 ;  /* 0x0000000000007941 */ /* 0x000fea0003800000 */
.L_x_165:
[----:B------:R-:W-:Y:S02]  /*f940*/  ULDC UR4, c[0x0][0xc3c] ;  /* 0x00030f0000047ab9 */ /* 0x000fe40000000800 */
[----:B------:R-:W-:-:S13]  /*f950*/  ISETP.GE.AND P0, PT, R35, UR4, PT ;  /* 0x0000000423007c0c */ /* 0x000fda000bf06270 */
[----:B------:R-:W-:Y:S05]  /*f960*/  @!P0 BRA `(.L_x_187) ;  /* 0xffffff1400c08947 */ /* 0x000fea000383ffff */
[----:B------:R-:W-:Y:S05]  /*f970*/  EXIT ;  /* 0x000000000000794d */ /* 0x000fea0003800000 */
.L_x_138:
[----:B------:R-:W-:-:S08]  /*f980*/  NOP ;  /* 0x0000000000007918 */ /* 0x000fd00000000000 */
[----:B------:R-:W0:-:S00]  /*f990*/  USETMAXREG.DEALLOC.CTAPOOL 0x18 ;  /* 0x00000018000079c8 */ /* 0x000e0000080e0500 */
[----:B0-----:R-:W2:Y:S01]  /*f9a0*/  LDL.LU R2, [R1+0xc] ;  /* 0x00000c0001027983 */ /* 0x001ea20000300800 */
[----:B------:R-:W-:Y:S01]  /*f9b0*/  LOP3.LUT R0, R0, 0x3, RZ, 0xc0, !PT ;  /* 0x0000000300007812 */ /* 0x000fe200078ec0ff */
[----:B------:R-:W-:-:S05]  /*f9c0*/  IMAD.MOV.U32 R6, RZ, RZ, RZ ;  /* 0x000000ffff067224 */ /* 0x000fca00078e00ff */
[----:B------:R-:W0:Y:S02]  /*f9d0*/  SHFL.IDX PT, R0, R0, RZ, 0x1f ;  /* 0x00001fff00007589 */ /* 0x000e2400000e0000 */
[----:B0-----:R-:W-:Y:S02]  /*f9e0*/  ISETP.NE.AND P0, PT, R0, RZ, PT ;  /* 0x000000ff0000720c */ /* 0x001fe40003f05270 */
[----:B--2---:R-:W-:-:S11]  /*f9f0*/  LOP3.LUT R2, R2, 0xfffffffd, RZ, 0xc0, !PT ;  /* 0xfffffffd02027812 */ /* 0x004fd600078ec0ff */
[----:B------:R-:W-:-:S05]  /*fa00*/  @P0 LOP3.LUT R2, R2, 0x2, RZ, 0xfc, !PT ;  /* 0x0000000202020812 */ /* 0x000fca00078efcff */
[----:B------:R0:W-:Y:S01]  /*fa10*/  STL [R1+0xc], R2 ;  /* 0x00000c0201007387 */ /* 0x0001e20000100800 */
[----:B------:R-:W-:Y:S05]  /*fa20*/  @!P0 BRA `(.L_x_188) ;  /* 0x00000000002c8947 */ /* 0x000fea0003800000 */
[----:B------:R-:W1:Y:S08]  /*fa30*/  S2UR UR5, SR_CgaCtaId ;  /* 0x00000000000579c3 */ /* 0x000e700000008800 */
[----:B------:R-:W-:Y:S06]  /*fa40*/  BAR.SYNC.DEFER_BLOCKING 0x5, 0x180 ;  /* 0x0146000000007b1d */ /* 0x000fec0000010000 */
[----:B------:R-:W-:-:S02]  /*fa50*/  UMOV UR4, 0x400 ;  /* 0x0000040000047882 */ /* 0x000fc40000000000 */
[----:B-1----:R-:W-:-:S09]  /*fa60*/  ULEA UR4, UR5, UR4, 0x18 ;  /* 0x0000000405047291 */ /* 0x002fd2000f8ec03f */
[----:B------:R-:W1:Y:S04]  /*fa70*/  LDS.128 R4, [UR4+0x2e8d0] ;  /* 0x02e8d004ff047984 */ /* 0x000e680008000c00 */
[----:B-1----:R1:W-:Y:S01]  /*fa80*/  STL.64 [R1+0x10], R4 ;  /* 0x0000100401007387 */ /* 0x0023e20000100a00 */
[----:B------:R-:W-:-:S03]  /*fa90*/  IMAD.MOV.U32 R0, RZ, RZ, R7 ;  /* 0x000000ffff007224 */ /* 0x000fc600078e0007 */
[----:B------:R1:W-:Y:S02]  /*faa0*/  STL [R1+0x18], R6 ;  /* 0x0000180601007387 */ /* 0x0003e40000100800 */
[----:B------:R-:W-:Y:S01]  /*fab0*/  R2UR UR43, R0 ;  /* 0x00000000002b72ca */ /* 0x000fe200000e0000 */
[----:B------:R-:W-:Y:S06]  /*fac0*/  BAR.ARV 0x4, 0x180 ;  /* 0x0106000000007b1d */ /* 0x000fec0000002000 */
[----:B------:R-:W-:Y:S08]  /*fad0*/  BRA `(.L_x_189) ;  /* 0x0000000800b07947 */ /* 0x000ff00003800000 */
.L_x_188:
[----:B------:R-:W1:Y:S01]  /*fae0*/  S2R R0, SR_TID.X ;  /* 0x0000000000007919 */ /* 0x000e620000002100 */
[----:B------:R-:W-:Y:S01]  /*faf0*/  ULDC UR4, c[0x0][0xc3c] ;  /* 0x00030f0000047ab9 */ /* 0x000fe20000000800 */
[----:B-1----:R-:W-:-:S04]  /*fb00*/  LOP3.LUT R0, R0, 0x1f, RZ, 0xc0, !PT ;  /* 0x0000001f00007812 */ /* 0x002fc800078ec0ff */
[----:B------:R-:W-:-:S04]  /*fb10*/  ISETP.NE.AND P0, PT, R0, 0x1f, PT ;  /* 0x0000001f0000780c */ /* 0x000fc80003f05270 */
[----:B------:R-:W-:-:S13]  /*fb20*/  ISETP.GE.OR P1, PT, R0, UR4, !P0 ;  /* 0x0000000400007c0c */ /* 0x000fda000c726670 */
[----:B0-----:R-:W0:Y:S08]  /*fb30*/  @!P1 LDC.64 R2, c[0x0][0xc80] ;  /* 0x00032000ff029b82 */ /* 0x001e300000000a00 */
[----:B------:R-:W1:Y:S01]  /*fb40*/  @!P1 LDC.64 R4, c[0x0][0xc78] ;  /* 0x00031e00ff049b82 */ /* 0x000e620000000a00 */
[----:B0-----:R-:W-:-:S05]  /*fb50*/  @!P1 IMAD.WIDE.U32 R2, R0, 0x4, R2 ;  /* 0x0000000400029825 */ /* 0x001fca00078e0002 */
[----:B------:R1:W2:Y:S02]  /*fb60*/  @!P1 LDG.E R6, desc[UR48][R2.64] ;  /* 0x0000003002069981 */ /* 0x0002a4000c1e1900 */
[----:B-1----:R-:W-:-:S04]  /*fb70*/  @!P1 IMAD.WIDE.U32 R2, R0, 0x4, R4 ;  /* 0x0000000400029825 */ /* 0x002fc800078e0004 */
[----:B------:R-:W-:-:S06]  /*fb80*/  IMAD.MOV.U32 R5, RZ, RZ, RZ ;  /* 0x000000ffff057224 */ /* 0x000fcc00078e00ff */
[----:B------:R-:W2:Y:S01]  /*fb90*/  @!P1 LDG.E R5, desc[UR48][R2.64] ;  /* 0x0000003002059981 */ /* 0x000ea2000c1e1900 */
[C---:B------:R-:W-:Y:S01]  /*fba0*/  ISETP.NE.AND P1, PT, R0.reuse, RZ, PT ;  /* 0x000000ff0000720c */ /* 0x040fe20003f25270 */
[----:B------:R-:W-:Y:S01]  /*fbb0*/  UMOV UR43, URZ ;  /* 0x0000003f002b7c82 */ /* 0x000fe20008000000 */
[C---:B------:R-:W-:Y:S02]  /*fbc0*/  ISETP.GE.U32.AND P2, PT, R0.reuse, 0x2, PT ;  /* 0x000000020000780c */ /* 0x040fe40003f46070 */
[C---:B------:R-:W-:Y:S02]  /*fbd0*/  ISETP.GE.U32.AND P3, PT, R0.reuse, 0x4, PT ;  /* 0x000000040000780c */ /* 0x040fe40003f66070 */
[C---:B------:R-:W-:Y:S02]  /*fbe0*/  ISETP.GE.U32.AND P4, PT, R0.reuse, 0x8, PT ;  /* 0x000000080000780c */ /* 0x040fe40003f86070 */
[----:B------:R-:W-:Y:S01]  /*fbf0*/  ISETP.GE.U32.AND P5, PT, R0, 0x10, PT ;  /* 0x000000100000780c */ /* 0x000fe20003fa6070 */
[----:B--2---:R-:W-:-:S05]  /*fc00*/  IMAD R4, R6, R5, RZ ;  /* 0x0000000506047224 */ /* 0x004fca00078e02ff */
[----:B------:R-:W0:Y:S02]  /*fc10*/  SHFL.UP PT, R7, R4, 0x1, RZ ;  /* 0x0420000004077989 */ /* 0x000e2400000e00ff */
[----:B0-----:R-:W-:-:S05]  /*fc20*/  SEL R7, R7, RZ, P1 ;  /* 0x000000ff07077207 */ /* 0x001fca0000800000 */
[----:B------:R-:W-:-:S05]  /*fc30*/  IMAD.IADD R7, R4, 0x1, R7 ;  /* 0x0000000104077824 */ /* 0x000fca00078e0207 */
[----:B------:R-:W0:Y:S02]  /*fc40*/  SHFL.UP PT, R8, R7, 0x2, RZ ;  /* 0x0440000007087989 */ /* 0x000e2400000e00ff */
[----:B0-----:R-:W-:-:S05]  /*fc50*/  SEL R8, R8, RZ, P2 ;  /* 0x000000ff08087207 */ /* 0x001fca0001000000 */
[----:B------:R-:W-:Y:S02]  /*fc60*/  IMAD.IADD R8, R7, 0x1, R8 ;  /* 0x0000000107087824 */ /* 0x000fe400078e0208 */
[----:B------:R-:W0:Y:S03]  /*fc70*/  S2R R7, SR_CTAID.X ;  /* 0x0000000000077919 */ /* 0x000e260000002500 */
[----:B------:R-:W1:Y:S02]  /*fc80*/  SHFL.UP PT, R9, R8, 0x4, RZ ;  /* 0x0480000008097989 */ /* 0x000e6400000e00ff */
[----:B-1----:R-:W-:-:S05]  /*fc90*/  SEL R9, R9, RZ, P3 ;  /* 0x000000ff09097207 */ /* 0x002fca0001800000 */
[----:B------:R-:W-:-:S05]  /*fca0*/  IMAD.IADD R3, R8, 0x1, R9 ;  /* 0x0000000108037824 */ /* 0x000fca00078e0209 */
[----:B------:R-:W1:Y:S02]  /*fcb0*/  SHFL.UP PT, R2, R3, 0x8, RZ ;  /* 0x0500000003027989 */ /* 0x000e6400000e00ff */
[----:B-1----:R-:W-:-:S05]  /*fcc0*/  SEL R2, R2, RZ, P4 ;  /* 0x000000ff02027207 */ /* 0x002fca0002000000 */
[----:B------:R-:W-:-:S05]  /*fcd0*/  IMAD.IADD R4, R3, 0x1, R2 ;  /* 0x0000000103047824 */ /* 0x000fca00078e0202 */
[----:B------:R-:W1:Y:S02]  /*fce0*/  SHFL.UP PT, R2, R4, 0x10, RZ ;  /* 0x0600000004027989 */ /* 0x000e6400000e00ff */
[----:B-1----:R-:W-:Y:S02]  /*fcf0*/  SEL R9, R2, RZ, P5 ;  /* 0x000000ff02097207 */ /* 0x002fe40002800000 */
[----:B------:R-:W1:Y:S03]  /*fd00*/  LDC R2, c[0x0][0xc38] ;  /* 0x00030e00ff027b82 */ /* 0x000e660000000800 */
[----:B------:R-:W-:-:S05]  /*fd10*/  IMAD.IADD R9, R4, 0x1, R9 ;  /* 0x0000000104097824 */ /* 0x000fca00078e0209 */
[----:B------:R-:W1:Y:S02]  /*fd20*/  SHFL.IDX PT, R11, R9, 0x1f, 0x1f ;  /* 0x03e01f00090b7f89 */ /* 0x000e6400000e0000 */
[----:B-1----:R-:W-:-:S04]  /*fd30*/  IMAD R8, R11, R2, RZ ;  /* 0x000000020b087224 */ /* 0x002fc800078e02ff */
[----:B------:R-:W-:Y:S01]  /*fd40*/  IMAD.MOV.U32 R11, RZ, RZ, R8 ;  /* 0x000000ffff0b7224 */ /* 0x000fe200078e0008 */
[----:B0-----:R-:W-:-:S13]  /*fd50*/  ISETP.GT.AND P6, PT, R8, R7, PT ;  /* 0x000000070800720c */ /* 0x001fda0003fc4270 */
[----:B------:R-:W-:Y:S05]  /*fd60*/  @P6 BRA `(.L_x_190) ;  /* 0x0000000000a46947 */ /* 0x000fea0003800000 */
[----:B------:R-:W-:Y:S01]  /*fd70*/  IMAD.MOV.U32 R8, RZ, RZ, R11 ;  /* 0x000000ffff087224 */ /* 0x000fe200078e000b */
[----:B------:R-:W-:Y:S01]  /*fd80*/  UMOV UR43, URZ ;  /* 0x0000003f002b7c82 */ /* 0x000fe20008000000 */
[----:B------:R-:W-:-:S05]  /*fd90*/  ULDC UR5, c[0x0][0xc3c] ;  /* 0x00030f0000057ab9 */ /* 0x000fca0000000800 */
.L_x_192:
[----:B------:R-:W-:-:S03]  /*fda0*/  UIADD3 UR4, UR43, 0x1f, URZ ;  /* 0x0000001f2b047890 */ /* 0x000fc6000fffe03f */
[----:B------:R-:W-:Y:S01]  /*fdb0*/  ULDC UR43, c[0x0][0xc3c] ;  /* 0x00030f00002b7ab9 */ /* 0x000fe20000000800 */
[----:B------:R-:W-:-:S06]  /*fdc0*/  UISETP.GE.AND UP0, UPT, UR4, UR5, UPT ;  /* 0x000000050400728c */ /* 0x000fcc000bf06270 */
[----:B------:R-:W-:-:S13]  /*fdd0*/  PLOP3.LUT P6, PT, PT, PT, UP0, 0x40, 0x0 ;  /* 0x000000000000781c */ /* 0x000fda0003fce808 */
[----:B------:R-:W-:Y:S05]  /*fde0*/  @!P6 BRA `(.L_x_191) ;  /* 0x0000000400b4e947 */ /* 0x000fea0003800000 */
[----:B------:R-:W-:Y:S01]  /*fdf0*/  UMOV UR43, UR4 ;  /* 0x00000004002b7c82 */ /* 0x000fe20008000000 */
[----:B------:R-:W-:Y:S02]  /*fe00*/  IMAD.MOV.U32 R6, RZ, RZ, RZ ;  /* 0x000000ffff067224 */ /* 0x000fe400078e00ff */
[----:B------:R-:W-:-:S05]  /*fe10*/  VIADD R9, R0, UR43 ;  /* 0x0000002b00097c36 */ /* 0x000fca0008000000 */
[----:B------:R-:W-:-:S13]  /*fe20*/  ISETP.GE.OR P6, PT, R9, UR5, !P0 ;  /* 0x0000000509007c0c */ /* 0x000fda000c7c6670 */
[----:B------:R-:W0:Y:S08]  /*fe30*/  @!P6 LDC.64 R2, c[0x0][0xc80] ;  /* 0x00032000ff02eb82 */ /* 0x000e300000000a00 */
[----:B------:R-:W1:Y:S01]  /*fe40*/  @!P6 LDC.64 R4, c[0x0][0xc78] ;  /* 0x00031e00ff04eb82 */ /* 0x000e620000000a00 */
[----:B0-----:R-:W-:-:S05]  /*fe50*/  @!P6 IMAD.WIDE R2, R9, 0x4, R2 ;  /* 0x000000040902e825 */ /* 0x001fca00078e0202 */
[----:B------:R1:W2:Y:S02]  /*fe60*/  @!P6 LDG.E R6, desc[UR48][R2.64] ;  /* 0x000000300206e981 */ /* 0x0002a4000c1e1900 */
[----:B-1----:R-:W-:-:S04]  /*fe70*/  @!P6 IMAD.WIDE R2, R9, 0x4, R4 ;  /* 0x000000040902e825 */ /* 0x002fc800078e0204 */
[----:B------:R-:W-:-:S06]  /*fe80*/  IMAD.MOV.U32 R5, RZ, RZ, RZ ;  /* 0x000000ffff057224 */ /* 0x000fcc00078e00ff */
[----:B------:R-:W2:Y:S02]  /*fe90*/  @!P6 LDG.E R5, desc[UR48][R2.64] ;  /* 0x000000300205e981 */ /* 0x000ea4000c1e1900 */
[----:B--2---:R-:W-:-:S05]  /*fea0*/  IMAD R11, R6, R5, RZ ;  /* 0x00000005060b7224 */ /* 0x004fca00078e02ff */
[----:B------:R-:W0:Y:S02]  /*feb0*/  SHFL.UP PT, R4, R11, 0x1, RZ ;  /* 0x042000000b047989 */ /* 0x000e2400000e00ff */
[----:B0-----:R-:W-:-:S05]  /*fec0*/  SEL R4, R4, RZ, P1 ;  /* 0x000000ff04047207 */ /* 0x001fca0000800000 */
[----:B------:R-:W-:-:S05]  /*fed0*/  IMAD.IADD R4, R11, 0x1, R4 ;  /* 0x000000010b047824 */ /* 0x000fca00078e0204 */
        /* <DEDUP_REMOVED lines=11> */
[----:B------:R-:W-:Y:S02]  /*ff90*/  IMAD.IADD R9, R3, 0x1, R2 ;  /* 0x0000000103097824 */ /* 0x000fe400078e0202 */
[----:B------:R-:W0:Y:S03]  /*ffa0*/  LDC R2, c[0x0][0xc38] ;  /* 0x00030e00ff027b82 */ /* 0x000e260000000800 */
[----:B------:R-:W0:Y:S02]  /*ffb0*/  SHFL.IDX PT, R11, R9, 0x1f, 0x1f ;  /* 0x03e01f00090b7f89 */ /* 0x000e2400000e0000 */
[----:B0-----:R-:W-:-:S04]  /*ffc0*/  IMAD R11, R11, R2, RZ ;  /* 0x000000020b0b7224 */ /* 0x001fc800078e02ff */
[----:B------:R-:W-:-:S05]  /*ffd0*/  IMAD.IADD R8, R11, 0x1, R8 ;  /* 0x000000010b087824 */ /* 0x000fca00078e0208 */
[----:B------:R-:W-:-:S13]  /*ffe0*/  ISETP.GT.AND P6, PT, R8, R7, PT ;  /* 0x000000070800720c */ /* 0x000fda0003fc4270 */
[----:B------:R-:W-:Y:S05]  /*fff0*/  @!P6 BRA `(.L_x_192) ;  /* 0xfffffffc0068e947 */ /* 0x000fea000383ffff */
.L_x_190:
[----:B------:R-:W-:Y:S02]  /*10000*/  IMAD.IADD R11, R8, 0x1, -R11 ;  /* 0x00000001080b7824 */ /* 0x000fe400078e0a0b */
[----:B------:R-:W-:Y:S02]  /*10010*/  IMAD.MOV.U32 R8, RZ, RZ, RZ ;  /* 0x000000ffff087224 */ /* 0x000fe400078e00ff */
[----:B------:R-:W-:-:S05]  /*10020*/  IMAD R4, R9, R2, R11 ;  /* 0x0000000209047224 */ /* 0x000fca00078e020b */
[----:B------:R-:W-:-:S13]  /*10030*/  ISETP.GT.AND P0, PT, R4, R7, PT ;  /* 0x000000070400720c */ /* 0x000fda0003f04270 */
[----:B------:R-:W-:Y:S02]  /*10040*/  VOTEU.ANY UR5, UPT, !P0 ;  /* 0x0000000000057886 */ /* 0x000fe400040e0100 */
[----:B------:R-:W-:Y:S02]  /*10050*/  UPOPC UR4, UR5 ;  /* 0x00000005000472bf */ /* 0x000fe40008000000 */
[----:B------:R-:W-:-:S04]  /*10060*/  ISETP.NE.AND P0, PT, RZ, UR5, PT ;  /* 0x00000005ff007c0c */ /* 0x000fc8000bf05270 */
[----:B------:R-:W-:Y:S02]  /*10070*/  IMAD.U32 R13, RZ, RZ, UR4 ;  /* 0x00000004ff0d7e24 */ /* 0x000fe4000f8e00ff */
[----:B------:R-:W-:-:S03]  /*10080*/  IMAD.U32 R12, RZ, RZ, UR4 ;  /* 0x00000004ff0c7e24 */ /* 0x000fc6000f8e00ff */
[----:B------:R-:W0:Y:S04]  /*10090*/  SHFL.IDX PT, R6, R6, R13, 0x1f ;  /* 0x00001f0d06067589 */ /* 0x000e2800000e0000 */
[----:B------:R1:W2:Y:S01]  /*100a0*/  SHFL.IDX PT, R5, R5, R12, 0x1f ;  /* 0x00001f0c05057589 */ /* 0x0002a200000e0000 */
[----:B0-----:R-:W-:-:S04]  /*100b0*/  IABS R4, R6 ;  /* 0x0000000600047213 */ /* 0x001fc80000000000 */
[----:B------:R-:W0:Y:S08]  /*100c0*/  I2F.RP R10, R4 ;  /* 0x00000004000a7306 */ /* 0x000e300000209400 */
[----:B0-----:R-:W0:Y:S02]  /*100d0*/  MUFU.RCP R10, R10 ;  /* 0x0000000a000a7308 */ /* 0x001e240000001000 */
[----:B0-----:R-:W-:-:S06]  /*100e0*/  VIADD R3, R10, 0xffffffe ;  /* 0x0ffffffe0a037836 */ /* 0x001fcc0000000000 */
[----:B------:R-:W0:Y:S01]  /*100f0*/  F2I.FTZ.U32.TRUNC.NTZ R3, R3 ;  /* 0x0000000300037305 */ /* 0x000e22000021f000 */
[----:B-12---:R-:W-:Y:S05]  /*10100*/  @!P0 BRA `(.L_x_193) ;  /* 0x00000000000c8947 */ /* 0x006fea0003800000 */
[----:B------:R-:W-:-:S06]  /*10110*/  UIADD3 UR5, UR4, -0x1, URZ ;  /* 0xffffffff04057890 */ /* 0x000fcc000fffe03f */
[----:B------:R-:W-:-:S06]  /*10120*/  IMAD.U32 R8, RZ, RZ, UR5 ;  /* 0x00000005ff087e24 */ /* 0x000fcc000f8e00ff */
[----:B------:R1:W2:Y:S02]  /*10130*/  SHFL.IDX PT, R8, R9, R8, 0x1f ;  /* 0x00001f0809087589 */ /* 0x0002a400000e0000 */
.L_x_193:
[----:B--2---:R-:W-:Y:S01]  /*10140*/  IMAD R11, R8, R2, R11 ;  /* 0x00000002080b7224 */ /* 0x004fe200078e020b */
[----:B------:R-:W-:Y:S01]  /*10150*/  IABS R8, R5 ;  /* 0x0000000500087213 */ /* 0x000fe20000000000 */
[----:B01----:R-:W-:Y:S01]  /*10160*/  IMAD.MOV R9, RZ, RZ, -R3 ;  /* 0x000000ffff097224 */ /* 0x003fe200078e0a03 */
[----:B------:R-:W-:Y:S01]  /*10170*/  UIADD3 UR43, UR4, UR43, URZ ;  /* 0x0000002b042b7290 */ /* 0x000fe2000fffe03f */
[----:B------:R-:W-:Y:S01]  /*10180*/  IMAD.MOV.U32 R2, RZ, RZ, RZ ;  /* 0x000000ffff027224 */ /* 0x000fe200078e00ff */
[----:B------:R-:W0:Y:S01]  /*10190*/  I2F.RP R10, R8 ;  /* 0x00000008000a7306 */ /* 0x000e220000209400 */
[----:B------:R-:W-:Y:S01]  /*101a0*/  IMAD R9, R9, R4, RZ ;  /* 0x0000000409097224 */ /* 0x000fe200078e02ff */
[----:B------:R1:W-:Y:S01]  /*101b0*/  STL [R1+0x10], R11 ;  /* 0x0000100b01007387 */ /* 0x0003e20000100800 */
[----:B------:R-:W-:Y:S02]  /*101c0*/  IMAD.IADD R7, R7, 0x1, -R11 ;  /* 0x0000000107077824 */ /* 0x000fe400078e0a0b */
[----:B------:R-:W-:Y:S01]  /*101d0*/  IMAD.HI.U32 R2, R3, R9, R2 ;  /* 0x0000000903027227 */ /* 0x000fe200078e0002 */
[----:B------:R-:W-:-:S05]  /*101e0*/  IABS R3, R6 ;  /* 0x0000000600037213 */ /* 0x000fca0000000000 */
[----:B------:R-:W-:Y:S01]  /*101f0*/  IMAD.MOV R12, RZ, RZ, -R3 ;  /* 0x000000ffff0c7224 */ /* 0x000fe200078e0a03 */
[----:B-1----:R-:W-:Y:S01]  /*10200*/  IABS R11, R7 ;  /* 0x00000007000b7213 */ /* 0x002fe20000000000 */
[----:B0-----:R-:W0:Y:S04]  /*10210*/  MUFU.RCP R10, R10 ;  /* 0x0000000a000a7308 */ /* 0x001e280000001000 */
[----:B------:R-:W-:-:S04]  /*10220*/  IMAD.HI.U32 R9, R2, R11, RZ ;  /* 0x0000000b02097227 */ /* 0x000fc800078e00ff */
[----:B------:R-:W-:Y:S02]  /*10230*/  IMAD R11, R9, R12, R11 ;  /* 0x0000000c090b7224 */ /* 0x000fe400078e020b */
[----:B------:R-:W-:-:S03]  /*10240*/  IMAD.MOV.U32 R2, RZ, RZ, RZ ;  /* 0x000000ffff027224 */ /* 0x000fc600078e00ff */
[----:B------:R-:W-:Y:S01]  /*10250*/  ISETP.GT.U32.AND P1, PT, R4, R11, PT ;  /* 0x0000000b0400720c */ /* 0x000fe20003f24070 */
[----:B0-----:R-:W-:-:S06]  /*10260*/  VIADD R3, R10, 0xffffffe ;  /* 0x0ffffffe0a037836 */ /* 0x001fcc0000000000 */
[----:B------:R-:W0:Y:S06]  /*10270*/  F2I.FTZ.U32.TRUNC.NTZ R3, R3 ;  /* 0x0000000300037305 */ /* 0x000e2c000021f000 */
[----:B------:R-:W-:Y:S02]  /*10280*/  @!P1 IMAD.IADD R11, R11, 0x1, -R4 ;  /* 0x000000010b0b9824 */ /* 0x000fe400078e0a04 */
[----:B------:R-:W-:Y:S01]  /*10290*/  @!P1 VIADD R9, R9, 0x1 ;  /* 0x0000000109099836 */ /* 0x000fe20000000000 */
[----:B------:R-:W-:Y:S02]  /*102a0*/  ISETP.NE.AND P1, PT, R6, RZ, PT ;  /* 0x000000ff0600720c */ /* 0x000fe40003f25270 */
[----:B------:R-:W-:Y:S01]  /*102b0*/  ISETP.GE.U32.AND P0, PT, R11, R4, PT ;  /* 0x000000040b00720c */ /* 0x000fe20003f06070 */
[----:B0-----:R-:W-:-:S04]  /*102c0*/  IMAD.MOV R11, RZ, RZ, -R3 ;  /* 0x000000ffff0b7224 */ /* 0x001fc800078e0a03 */
[----:B------:R-:W-:-:S08]  /*102d0*/  IMAD R11, R11, R8, RZ ;  /* 0x000000080b0b7224 */ /* 0x000fd000078e02ff */
[----:B------:R-:W-:Y:S02]  /*102e0*/  @P0 VIADD R9, R9, 0x1 ;  /* 0x0000000109090836 */ /* 0x000fe40000000000 */
[----:B------:R-:W-:Y:S01]  /*102f0*/  IMAD.HI.U32 R4, R3, R11, R2 ;  /* 0x0000000b03047227 */ /* 0x000fe200078e0002 */
[----:B------:R-:W-:-:S04]  /*10300*/  LOP3.LUT R2, R7, R6, RZ, 0x3c, !PT ;  /* 0x0000000607027212 */ /* 0x000fc800078e3cff */
[----:B------:R-:W-:Y:S02]  /*10310*/  ISETP.GE.AND P2, PT, R2, RZ, PT ;  /* 0x000000ff0200720c */ /* 0x000fe40003f46270 */
[----:B------:R-:W-:-:S05]  /*10320*/  IABS R2, R5 ;  /* 0x0000000500027213 */ /* 0x000fca0000000000 */
[----:B------:R-:W-:-:S06]  /*10330*/  IMAD.MOV R2, RZ, RZ, -R2 ;  /* 0x000000ffff027224 */ /* 0x000fcc00078e0a02 */
[----:B------:R-:W-:Y:S01]  /*10340*/  @!P2 IMAD.MOV R9, RZ, RZ, -R9 ;  /* 0x000000ffff09a224 */ /* 0x000fe200078e0a09 */
[----:B------:R-:W-:-:S04]  /*10350*/  @!P1 LOP3.LUT R9, RZ, R6, RZ, 0x33, !PT ;  /* 0x00000006ff099212 */ /* 0x000fc800078e33ff */
[-C--:B------:R-:W-:Y:S01]  /*10360*/  IABS R3, R9.reuse ;  /* 0x0000000900037213 */ /* 0x080fe20000000000 */
[----:B------:R-:W-:-:S04]  /*10370*/  IMAD R6, R6, R9, RZ ;  /* 0x0000000906067224 */ /* 0x000fc800078e02ff */
[----:B------:R-:W-:-:S04]  /*10380*/  IMAD.HI.U32 R4, R4, R3, RZ ;  /* 0x0000000304047227 */ /* 0x000fc800078e00ff */
[----:B------:R-:W-:Y:S01]  /*10390*/  IMAD R3, R4, R2, R3 ;  /* 0x0000000204037224 */ /* 0x000fe200078e0203 */
[----:B------:R-:W-:-:S04]  /*103a0*/  LOP3.LUT R2, R9, R5, RZ, 0x3c, !PT ;  /* 0x0000000509027212 */ /* 0x000fc800078e3cff */
[----:B------:R-:W-:Y:S02]  /*103b0*/  ISETP.GT.U32.AND P1, PT, R8, R3, PT ;  /* 0x000000030800720c */ /* 0x000fe40003f24070 */
[----:B------:R-:W-:-:S11]  /*103c0*/  ISETP.GE.AND P2, PT, R2, RZ, PT ;  /* 0x000000ff0200720c */ /* 0x000fd60003f46270 */
[----:B------:R-:W-:Y:S02]  /*103d0*/  @!P1 IMAD.IADD R3, R3, 0x1, -R8 ;  /* 0x0000000103039824 */ /* 0x000fe400078e0a08 */
[----:B------:R-:W-:Y:S01]  /*103e0*/  @!P1 VIADD R4, R4, 0x1 ;  /* 0x0000000104049836 */ /* 0x000fe20000000000 */
[----:B------:R-:W-:Y:S02]  /*103f0*/  ISETP.NE.AND P1, PT, R5, RZ, PT ;  /* 0x000000ff0500720c */ /* 0x000fe40003f25270 */
[----:B------:R-:W-:Y:S01]  /*10400*/  ISETP.GE.U32.AND P0, PT, R3, R8, PT ;  /* 0x000000080300720c */ /* 0x000fe20003f06070 */
[----:B------:R-:W-:-:S12]  /*10410*/  IMAD.IADD R3, R7, 0x1, -R6 ;  /* 0x0000000107037824 */ /* 0x000fd800078e0a06 */
[----:B------:R-:W-:-:S04]  /*10420*/  @P0 VIADD R4, R4, 0x1 ;  /* 0x0000000104040836 */ /* 0x000fc80000000000 */
[----:B------:R-:W-:Y:S01]  /*10430*/  @!P2 IMAD.MOV R4, RZ, RZ, -R4 ;  /* 0x000000ffff04a224 */ /* 0x000fe200078e0a04 */
[----:B------:R-:W-:-:S05]  /*10440*/  @!P1 LOP3.LUT R4, RZ, R5, RZ, 0x33, !PT ;  /* 0x00000005ff049212 */ /* 0x000fca00078e33ff */
[--C-:B------:R-:W-:Y:S02]  /*10450*/  IMAD.MOV R2, RZ, RZ, -R4.reuse ;  /* 0x000000ffff027224 */ /* 0x100fe400078e0a04 */
[C---:B------:R-:W-:Y:S02]  /*10460*/  IMAD R4, R5.reuse, 0x1000000, R4 ;  /* 0x0100000005047824 */ /* 0x040fe400078e0204 */
[----:B------:R-:W-:-:S04]  /*10470*/  IMAD R9, R5, R2, R9 ;  /* 0x0000000205097224 */ /* 0x000fc800078e0209 */
[----:B------:R-:W-:-:S05]  /*10480*/  IMAD R2, R9, 0x10000, R4 ;  /* 0x0001000009027824 */ /* 0x000fca00078e0204 */
[----:B------:R0:W-:Y:S04]  /*10490*/  STL [R1+0x18], R2 ;  /* 0x0000180201007387 */ /* 0x0001e80000100800 */
[----:B------:R0:W-:Y:S01]  /*104a0*/  STL [R1+0x14], R3 ;  /* 0x0000140301007387 */ /* 0x0001e20000100800 */
[----:B------:R-:W-:Y:S05]  /*104b0*/  BRA `(.L_x_194) ;  /* 0x00000000000c7947 */ /* 0x000fea0003800000 */
.L_x_191:
[----:B------:R1:W-:Y:S04]  /*104c0*/  STL [R1+0x10], R7 ;  /* 0x0000100701007387 */ /* 0x0003e80000100800 */
[----:B------:R1:W-:Y:S04]  /*104d0*/  STL [R1+0x14], RZ ;  /* 0x000014ff01007387 */ /* 0x0003e80000100800 */
[----:B------:R1:W-:Y:S02]  /*104e0*/  STL [R1+0x18], RZ ;  /* 0x000018ff01007387 */ /* 0x0003e40000100800 */
.L_x_194:
[----:B------:R-:W2:Y:S04]  /*104f0*/  LDL R4, [R1+0x10] ;  /* 0x0000100001047983 */ /* 0x000ea80000100800 */
[----:B------:R-:W2:Y:S04]  /*10500*/  LDL R5, [R1+0x14] ;  /* 0x0000140001057983 */ /* 0x000ea80000100800 */
[----:B------:R-:W2:Y:S01]  /*10510*/  LDL R6, [R1+0x18] ;  /* 0x0000180001067983 */ /* 0x000ea20000100800 */
[----:B------:R-:W-:Y:S01]  /*10520*/  ISETP.NE.AND P0, PT, R0, RZ, PT ;  /* 0x000000ff0000720c */ /* 0x000fe20003f05270 */
[----:B0-----:R-:W-:-:S12]  /*10530*/  IMAD.U32 R2, RZ, RZ, UR43 ;  /* 0x0000002bff027e24 */ /* 0x001fd8000f8e00ff */
[----:B------:R-:W0:Y:S01]  /*10540*/  @!P0 S2R R3, SR_CgaCtaId ;  /* 0x0000000000038919 */ /* 0x000e220000008800 */
[----:B------:R-:W-:Y:S01]  /*10550*/  @!P0 MOV R0, 0x400 ;  /* 0x0000040000008802 */ /* 0x000fe20000000f00 */
[----:B-1----:R-:W-:-:S03]  /*10560*/  @!P0 IMAD.MOV.U32 R7, RZ, RZ, R2 ;  /* 0x000000ffff078224 */ /* 0x002fc600078e0002 */
[----:B0-----:R-:W-:-:S05]  /*10570*/  @!P0 LEA R0, R3, R0, 0x18 ;  /* 0x0000000003008211 */ /* 0x001fca00078ec0ff */
[----:B--2---:R0:W-:Y:S01]  /*10580*/  @!P0 STS.128 [R0+0x2e8d0], R4 ;  /* 0x02e8d00400008388 */ /* 0x0041e20000000c00 */
[----:B------:R-:W-:Y:S06]  /*10590*/  BAR.ARV 0x5, 0x180 ;  /* 0x0146000000007b1d */ /* 0x000fec0000002000 */
.L_x_189:
[----:B0-----:R-:W-:Y:S01]  /*105a0*/  IMAD.MOV.U32 R0, RZ, RZ, 0x1 ;  /* 0x00000001ff007424 */ /* 0x001fe200078e00ff */
[----:B------:R-:W-:Y:S01]  /*105b0*/  ULDC UR4, c[0x0][0xc3c] ;  /* 0x00030f0000047ab9 */ /* 0x000fe20000000800 */
[----:B------:R0:W-:Y:S01]  /*105c0*/  STL [R1], RZ ;  /* 0x000000ff01007387 */ /* 0x0001e20000100800 */
[----:B------:R-:W-:-:S03]  /*105d0*/  UISETP.GE.AND UP0, UPT, UR43, UR4, UPT ;  /* 0x000000042b00728c */ /* 0x000fc6000bf06270 */
[----:B------:R0:W-:Y:S03]  /*105e0*/  STL [R1+0x4], R0 ;  /* 0x0000040001007387 */ /* 0x0001e60000100800 */
[----:B------:R-:W-:Y:S01]  /*105f0*/  PLOP3.LUT P0, PT, PT, PT, UP0, 0x80, 0x0 ;  /* 0x000000000000781c */ /* 0x000fe20003f0f008 */
[----:B------:R0:W-:-:S12]  /*10600*/  STL [R1+0x30], RZ ;  /* 0x000030ff01007387 */ /* 0x0001d80000100800 */
[----:B0-----:R-:W-:Y:S05]  /*10610*/  @P0 BRA `(.L_x_195) ;  /* 0x0000004800800947 */ /* 0x001fea0003800000 */
[----:B-1----:R-:W0:Y:S01]  /*10620*/  S2R R6, SR_TID.X ;  /* 0x0000000000067919 */ /* 0x002e220000002100 */
[----:B------:R-:W1:Y:S01]  /*10630*/  S2UR UR5, SR_CgaCtaId ;  /* 0x00000000000579c3 */ /* 0x000e620000008800 */
[----:B------:R-:W-:Y:S01]  /*10640*/  UMOV UR4, 0x400 ;  /* 0x0000040000047882 */ /* 0x000fe20000000000 */
[----:B------:R-:W-:Y:S01]  /*10650*/  ULDC UR41, c[0x0][0xc] ;  /* 0x0000030000297ab9 */ /* 0x000fe20000000800 */
[----:B------:R-:W-:Y:S02]  /*10660*/  ULOP3.LUT UR39, UR38, 0x1, URZ, 0xfc, !UPT ;  /* 0x0000000126277892 */ /* 0x000fe4000f8efc3f */
[----:B------:R-:W-:Y:S01]  /*10670*/  ULOP3.LUT UR42, UR38, 0x2, URZ, 0xfc, !UPT ;  /* 0x00000002262a7892 */ /* 0x000fe2000f8efc3f */
[----:B------:R-:W-:Y:S01]  /*10680*/  ULDC.64 UR52, c[0x0][0x198] ;  /* 0x0000660000347ab9 */ /* 0x000fe20000000a00 */
[----:B-1----:R-:W-:-:S06]  /*10690*/  ULEA UR4, UR5, UR4, 0x18 ;  /* 0x0000000405047291 */ /* 0x002fcc000f8ec03f */
[----:B------:R-:W-:Y:S01]  /*106a0*/  IMAD.U32 R18, RZ, RZ, UR4 ;  /* 0x00000004ff127e24 */ /* 0x000fe2000f8e00ff */
[C---:B0-----:R-:W-:Y:S01]  /*106b0*/  LOP3.LUT R4, R6.reuse, 0x7f, RZ, 0xc0, !PT ;  /* 0x0000007f06047812 */ /* 0x041fe200078ec0ff */
[C---:B------:R-:W-:Y:S01]  /*106c0*/  IMAD.SHL.U32 R0, R6.reuse, 0x20, RZ ;  /* 0x0000002006007824 */ /* 0x040fe200078e00ff */
[C---:B------:R-:W-:Y:S01]  /*106d0*/  LOP3.LUT P0, RZ, R6.reuse, 0x4, RZ, 0xc0, !PT ;  /* 0x0000000406ff7812 */ /* 0x040fe2000780c0ff */
[----:B------:R-:W-:Y:S01]  /*106e0*/  IMAD.SHL.U32 R5, R6, 0x4, RZ ;  /* 0x0000000406057824 */ /* 0x000fe200078e00ff */
[----:B------:R-:W-:Y:S02]  /*106f0*/  SHF.R.U32.HI R3, RZ, 0x5, R4 ;  /* 0x00000005ff037819 */ /* 0x000fe40000011604 */
[----:B------:R-:W-:-:S04]  /*10700*/  LOP3.LUT R2, R0, 0x80, RZ, 0xc0, !PT ;  /* 0x0000008000027812 */ /* 0x000fc800078ec0ff */
[----:B------:R-:W-:-:S04]  /*10710*/  LOP3.LUT R2, R2, 0x10, R6, 0xf8, !PT ;  /* 0x0000001002027812 */ /* 0x000fc800078ef806 */
[----:B------:R-:W-:Y:S02]  /*10720*/  LOP3.LUT R5, R2, 0x10, R5, 0x78, !PT ;  /* 0x0000001002057812 */ /* 0x000fe400078e7805 */
[C---:B------:R-:W-:Y:S02]  /*10730*/  LOP3.LUT R2, R0.reuse, 0x60, RZ, 0xc0, !PT ;  /* 0x0000006000027812 */ /* 0x040fe400078ec0ff */
[----:B------:R-:W-:-:S03]  /*10740*/  LOP3.LUT R0, R0, 0x100, RZ, 0xc0, !PT ;  /* 0x0000010000007812 */ /* 0x000fc600078ec0ff */
[----:B------:R-:W-:-:S05]  /*10750*/  IMAD R2, R3, 0x200, R2 ;  /* 0x0000020003027824 */ /* 0x000fca00078e0202 */
[----:B------:R-:W-:Y:S01]  /*10760*/  IADD3 R5, R5, R2, R0 ;  /* 0x0000000205057210 */ /* 0x000fe20007ffe000 */
[----:B------:R-:W-:-:S04]  /*10770*/  IMAD.SHL.U32 R2, R6, 0x80, RZ ;  /* 0x0000008006027824 */ /* 0x000fc800078e00ff */
[----:B------:R0:W-:Y:S01]  /*10780*/  STL [R1+0x20], R5 ;  /* 0x0000200501007387 */ /* 0x0001e20000100800 */
[----:B------:R-:W-:-:S05]  /*10790*/  LOP3.LUT R0, R2, 0x380, RZ, 0xc0, !PT ;  /* 0x0000038002007812 */ /* 0x000fca00078ec0ff */
[----:B------:R-:W-:Y:S02]  /*107a0*/  IMAD R3, R3, 0x10, R0 ;  /* 0x0000001003037824 */ /* 0x000fe400078e0200 */
[----:B------:R-:W-:-:S05]  /*107b0*/  IMAD.SHL.U32 R0, R6, 0x10, RZ ;  /* 0x0000001006007824 */ /* 0x000fca00078e00ff */
[----:B------:R-:W-:-:S04]  /*107c0*/  LOP3.LUT R3, R3, 0x70, R0, 0x78, !PT ;  /* 0x0000007003037812 */ /* 0x000fc800078e7800 */
[----:B0-----:R-:W-:Y:S01]  /*107d0*/  LOP3.LUT R5, R3, 0xc00, R2, 0xf8, !PT ;  /* 0x00000c0003057812 */ /* 0x001fe200078ef802 */
[----:B------:R-:W-:Y:S01]  /*107e0*/  IMAD.SHL.U32 R3, R6, 0x2, RZ ;  /* 0x0000000206037824 */ /* 0x000fe200078e00ff */
[----:B------:R-:W-:-:S03]  /*107f0*/  LOP3.LUT R2, R0, 0x3f0, RZ, 0xc0, !PT ;  /* 0x000003f000027812 */ /* 0x000fc600078ec0ff */
[----:B------:R-:W-:Y:S01]  /*10800*/  STL [R1+0x24], R5 ;  /* 0x0000240501007387 */ /* 0x000fe20000100800 */
[----:B------:R-:W-:Y:S01]  /*10810*/  LOP3.LUT R3, R2, 0x70, R3, 0x78, !PT ;  /* 0x0000007002037812 */ /* 0x000fe200078e7803 */
[----:B------:R-:W-:Y:S01]  /*10820*/  IMAD.SHL.U32 R2, R4, 0x10, RZ ;  /* 0x0000001004027824 */ /* 0x000fe200078e00ff */
[----:B------:R-:W-:-:S04]  /*10830*/  SHF.R.U32.HI R4, RZ, 0x3, R4 ;  /* 0x00000003ff047819 */ /* 0x000fc80000011604 */
[----:B------:R-:W-:Y:S01]  /*10840*/  LOP3.LUT R3, R3, 0x400, R2, 0xf8, !PT ;  /* 0x0000040003037812 */ /* 0x000fe200078ef802 */
[----:B------:R-:W-:Y:S01]  /*10850*/  IMAD.MOV.U32 R2, RZ, RZ, 0x40 ;  /* 0x00000040ff027424 */ /* 0x000fe200078e00ff */
[----:B------:R-:W-:Y:S01]  /*10860*/  LOP3.LUT R4, R4, 0x70, R0, 0xf8, !PT ;  /* 0x0000007004047812 */ /* 0x000fe200078ef800 */
[----:B------:R-:W-:-:S03]  /*10870*/  IMAD.MOV.U32 R0, RZ, RZ, 0x1 ;  /* 0x00000001ff007424 */ /* 0x000fc600078e00ff */
[----:B------:R-:W-:-:S05]  /*10880*/  SEL R2, R2, 0xffffffc0, !P0 ;  /* 0xffffffc002027807 */ /* 0x000fca0004000000 */
[----:B------:R0:W-:Y:S02]  /*10890*/  STL [R1+0x28], R2 ;  /* 0x0000280201007387 */ /* 0x0001e40000100800 */
[----:B0-----:R-:W-:-:S05]  /*108a0*/  IMAD.IADD R2, R18, 0x1, R3 ;  /* 0x0000000112027824 */ /* 0x001fca00078e0203 */
[----:B------:R0:W-:Y:S04]  /*108b0*/  STL [R1+0x2c], R2 ;  /* 0x00002c0201007387 */ /* 0x0001e80000100800 */
[----:B------:R0:W-:Y:S04]  /*108c0*/  STL [R1+0x30], RZ ;  /* 0x000030ff01007387 */ /* 0x0001e80000100800 */
[----:B------:R0:W-:Y:S04]  /*108d0*/  STL [R1+0x4], R0 ;  /* 0x0000040001007387 */ /* 0x0001e80000100800 */
[----:B------:R0:W-:Y:S02]  /*108e0*/  STL [R1], RZ ;  /* 0x000000ff01007387 */ /* 0x0001e40000100800 */
.L_x_261:
[----:B------:R-:W-:Y:S01]  /*108f0*/  ULDC.64 UR4, c[0x0][0xc88] ;  /* 0x0003220000047ab9 */ /* 0x000fe20000000a00 */
[----:B------:R-:W-:Y:S01]  /*10900*/  ULDC.64 UR6, c[0x0][0xa18] ;  /* 0x0002860000067ab9 */ /* 0x000fe20000000a00 */
[----:B------:R-:W-:Y:S01]  /*10910*/  UIMAD.WIDE UR4, UR43, 0x4, UR4 ;  /* 0x000000042b0478a5 */ /* 0x000fe2000f8e0204 */
[----:B------:R-:W2:Y:S01]  /*10920*/  LDL.LU R10, [R1+0x18] ;  /* 0x00001800010a7983 */ /* 0x000ea20000300800 */
[----:B------:R-:W-:Y:S01]  /*10930*/  ULDC UR8, c[0x0][0x288] ;  /* 0x0000a20000087ab9 */ /* 0x000fe20000000800 */
[----:B-1----:R-:W1:Y:S03]  /*10940*/  LDC R9, c[0x0][0x2f0] ;  /* 0x0000bc00ff097b82 */ /* 0x002e660000000800 */
[----:B0-----:R-:W-:Y:S02]  /*10950*/  IMAD.U32 R2, RZ, RZ, UR4 ;  /* 0x00000004ff027e24 */ /* 0x001fe4000f8e00ff */
[----:B------:R-:W-:Y:S01]  /*10960*/  IMAD.U32 R3, RZ, RZ, UR5 ;  /* 0x00000005ff037e24 */ /* 0x000fe2000f8e00ff */
[----:B------:R-:W-:Y:S01]  /*10970*/  UISETP.NE.U32.AND UP0, UPT, UR6, URZ, UPT ;  /* 0x0000003f0600728c */ /* 0x000fe2000bf05070 */
[----:B------:R-:W-:-:S03]  /*10980*/  ULDC.64 UR4, c[0x0][0xa28] ;  /* 0x00028a0000047ab9 */ /* 0x000fc60000000a00 */
[----:B------:R-:W3:Y:S01]  /*10990*/  LDG.E R2, desc[UR48][R2.64] ;  /* 0x0000003002027981 */ /* 0x000ee2000c1e1900 */
[----:B------:R-:W-:Y:S01]  /*109a0*/  UISETP.NE.AND.EX UP0, UPT, UR7, URZ, UPT, UP0 ;  /* 0x0000003f0700728c */ /* 0x000fe2000bf05300 */
[----:B------:R-:W-:Y:S01]  /*109b0*/  IMAD.U32 R19, RZ, RZ, UR8 ;  /* 0x00000008ff137e24 */ /* 0x000fe2000f8e00ff */
[----:B------:R-:W-:Y:S01]  /*109c0*/  UISETP.NE.U32.AND UP1, UPT, UR4, URZ, UPT ;  /* 0x0000003f0400728c */ /* 0x000fe2000bf25070 */
[----:B------:R-:W-:-:S03]  /*109d0*/  ULDC.64 UR8, c[0x0][0xa08] ;  /* 0x0002820000087ab9 */ /* 0x000fc60000000a00 */
[----:B------:R-:W-:Y:S01]  /*109e0*/  UISETP.NE.AND.EX UP1, UPT, UR5, URZ, UPT, UP1 ;  /* 0x0000003f0500728c */ /* 0x000fe2000bf25310 */
[----:B------:R-:W-:-:S05]  /*109f0*/  PLOP3.LUT P3, PT, PT, PT, UP0, 0x80, 0x0 ;  /* 0x000000000000781c */ /* 0x000fca0003f6f008 */
[----:B------:R-:W-:Y:S02]  /*10a00*/  PLOP3.LUT P4, PT, PT, PT, UP1, 0x80, 0x0 ;  /* 0x000000000000781c */ /* 0x000fe40003f8f018 */
[----:B------:R-:W-:-:S04]  /*10a10*/  ISETP.NE.U32.AND P2, PT, RZ, UR8, PT ;  /* 0x00000008ff007c0c */ /* 0x000fc8000bf45070 */
[----:B------:R-:W-:Y:S02]  /*10a20*/  ISETP.NE.AND.EX P2, PT, RZ, UR9, PT, P2 ;  /* 0x00000009ff007c0c */ /* 0x000fe4000bf45320 */
[----:B---3--:R-:W-:Y:S02]  /*10a30*/  R2UR UR45, R2 ;  /* 0x00000000022d72ca */ /* 0x008fe400000e0000 */
[----:B------:R-:W0:Y:S11]  /*10a40*/  LDC.64 R2, c[0x0][0x418] ;  /* 0x00010600ff027b82 */ /* 0x000e360000000a00 */
[----:B------:R-:W-:-:S02]  /*10a50*/  USHF.R.S32.HI UR46, URZ, 0x1f, UR45 ;  /* 0x0000001f3f2e7899 */ /* 0x000fc4000801142d */
[----:B------:R-:W-:Y:S02]  /*10a60*/  USHF.L.U32 UR47, UR45, 0x2, URZ ;  /* 0x000000022d2f7899 */ /* 0x000fe4000800063f */
[----:B------:R-:W-:Y:S02]  /*10a70*/  USHF.L.U64.HI UR50, UR45, 0x2, UR46 ;  /* 0x000000022d327899 */ /* 0x000fe4000801022e */
[----:B------:R-:W-:Y:S02]  /*10a80*/  @UP0 UIADD3 UR6, UP3, UR47, UR6, URZ ;  /* 0x000000062f060290 */ /* 0x000fe4000ff7e03f */
[----:B------:R-:W-:Y:S02]  /*10a90*/  @UP1 ULEA UR4, UP2, UR45, UR4, 0x2 ;  /* 0x000000042d041291 */ /* 0x000fe4000f84103f */
[----:B------:R-:W-:Y:S02]  /*10aa0*/  @UP0 UIADD3.X UR7, UR50, UR7, URZ, UP3, !UPT ;  /* 0x0000000732070290 */ /* 0x000fe40009ffe43f */
[----:B------:R-:W-:Y:S01]  /*10ab0*/  IMAD.U32 R4, RZ, RZ, UR6 ;  /* 0x00000006ff047e24 */ /* 0x000fe2000f8e00ff */
[----:B------:R-:W-:-:S03]  /*10ac0*/  @UP1 ULEA.HI.X UR5, UR45, UR5, UR46, 0x2, UP2 ;  /* 0x000000052d051291 */ /* 0x000fc600090f142e */
[----:B------:R-:W-:Y:S01]  /*10ad0*/  IMAD.U32 R5, RZ, RZ, UR7 ;  /* 0x00000007ff057e24 */ /* 0x000fe2000f8e00ff */
[----:B------:R-:W-:Y:S02]  /*10ae0*/  ULDC.64 UR6, c[0x0][0xa00] ;  /* 0x0002800000067ab9 */ /* 0x000fe40000000a00 */
[----:B------:R-:W-:Y:S02]  /*10af0*/  ISETP.NE.U32.AND P0, PT, RZ, UR6, PT ;  /* 0x00000006ff007c0c */ /* 0x000fe4000bf05070 */
[----:B------:R3:W5:Y:S01]  /*10b00*/  @P3 LDG.E R19, desc[UR48][R4.64] ;  /* 0x0000003004133981 */ /* 0x000762000c1e1900 */
[----:B0-----:R-:W-:Y:S02]  /*10b10*/  ISETP.NE.U32.AND P1, PT, R2, RZ, PT ;  /* 0x000000ff0200720c */ /* 0x001fe40003f25070 */
[----:B------:R-:W-:Y:S01]  /*10b20*/  ISETP.NE.AND.EX P0, PT, RZ, UR7, PT, P0 ;  /* 0x00000007ff007c0c */ /* 0x000fe2000bf05300 */
[----:B---3--:R-:W-:Y:S01]  /*10b30*/  IMAD.U32 R4, RZ, RZ, UR4 ;  /* 0x00000004ff047e24 */ /* 0x008fe2000f8e00ff */
[----:B------:R-:W-:Y:S01]  /*10b40*/  UIADD3 UR4, UP0, UR47, UR6, URZ ;  /* 0x000000062f047290 */ /* 0x000fe2000ff1e03f */
[----:B------:R-:W-:Y:S01]  /*10b50*/  IMAD.U32 R5, RZ, RZ, UR5 ;  /* 0x00000005ff057e24 */ /* 0x000fe2000f8e00ff */
[----:B------:R-:W-:-:S02]  /*10b60*/  UIADD3 UR6, UP1, UR47, UR8, URZ ;  /* 0x000000082f067290 */ /* 0x000fc4000ff3e03f */
[----:B------:R-:W-:Y:S02]  /*10b70*/  UIADD3.X UR5, UR50, UR7, URZ, UP0, !UPT ;  /* 0x0000000732057290 */ /* 0x000fe400087fe43f */
[----:B------:R-:W-:Y:S01]  /*10b80*/  UIADD3.X UR7, UR50, UR9, URZ, UP1, !UPT ;  /* 0x0000000932077290 */ /* 0x000fe20008ffe43f */
[----:B------:R0:W3:Y:S01]  /*10b90*/  @P4 LDG.E R0, desc[UR48][R4.64] ;  /* 0x0000003004004981 */ /* 0x0000e2000c1e1900 */
[----:B------:R-:W-:-:S04]  /*10ba0*/  IMAD.U32 R6, RZ, RZ, UR6 ;  /* 0x00000006ff067e24 */ /* 0x000fc8000f8e00ff */
[----:B------:R-:W-:Y:S02]  /*10bb0*/  IMAD.U32 R7, RZ, RZ, UR7 ;  /* 0x00000007ff077e24 */ /* 0x000fe4000f8e00ff */
[----:B0-----:R-:W-:-:S03]  /*10bc0*/  IMAD.U32 R4, RZ, RZ, UR4 ;  /* 0x00000004ff047e24 */ /* 0x001fc6000f8e00ff */
[----:B------:R-:W4:Y:S01]  /*10bd0*/  @P2 LDG.E R8, desc[UR48][R6.64] ;  /* 0x0000003006082981 */ /* 0x000f22000c1e1900 */
[----:B------:R-:W-:-:S05]  /*10be0*/  IMAD.U32 R5, RZ, RZ, UR5 ;  /* 0x00000005ff057e24 */ /* 0x000fca000f8e00ff */
[----:B------:R-:W4:Y:S01]  /*10bf0*/  @P0 LDG.E R2, desc[UR48][R4.64] ;  /* 0x0000003004020981 */ /* 0x000f22000c1e1900 */
[----:B------:R-:W-:Y:S02]  /*10c00*/  ISETP.NE.AND.EX P1, PT, R3, RZ, PT, P1 ;  /* 0x000000ff0300720c */ /* 0x000fe40003f25310 */
[----:B------:R-:W0:Y:S01]  /*10c10*/  LDC R3, c[0x0][0x424] ;  /* 0x00010900ff037b82 */ /* 0x000e220000000800 */
[----:B------:R-:W-:Y:S01]  /*10c20*/  UMOV UR4, URZ ;  /* 0x0000003f00047c82 */ /* 0x000fe20008000000 */
[----:B------:R-:W-:Y:S01]  /*10c30*/  UMOV UR44, URZ ;  /* 0x0000003f002c7c82 */ /* 0x000fe20008000000 */
[----:B------:R-:W-:Y:S01]  /*10c40*/  UMOV UR40, URZ ;  /* 0x0000003f00287c82 */ /* 0x000fe20008000000 */
[----:B--2---:R-:W-:Y:S02]  /*10c50*/  R2UR UR36, R10 ;  /* 0x000000000a2472ca */ /* 0x004fe400000e0000 */
[----:B---3--:R-:W-:Y:S02]  /*10c60*/  @P4 R2UR UR4, R0 ;  /* 0x00000000000442ca */ /* 0x008fe400000e0000 */
[----:B------:R-:W-:-:S04]  /*10c70*/  LOP3.LUT R0, R10, 0xff000000, RZ, 0xc0, !PT ;  /* 0xff0000000a007812 */ /* 0x000fc800078ec0ff */
[----:B------:R-:W-:Y:S02]  /*10c80*/  SHF.R.U32.HI R0, RZ, 0x8, R0 ;  /* 0x00000008ff007819 */ /* 0x000fe40000011600 */
[----:B----4-:R-:W-:Y:S02]  /*10c90*/  @P2 R2UR UR40, R8 ;  /* 0x00000000082822ca */ /* 0x010fe400000e0000 */
[----:B------:R-:W-:Y:S02]  /*10ca0*/  @P0 R2UR UR44, R2 ;  /* 0x00000000022c02ca */ /* 0x000fe400000e0000 */
[----:B------:R-:W-:-:S04]  /*10cb0*/  LOP3.LUT R2, R10, 0xff0000, RZ, 0xc0, !PT ;  /* 0x00ff00000a027812 */ /* 0x000fc800078ec0ff */
[----:B------:R-:W-:Y:S01]  /*10cc0*/  LEA.HI R0, R2, R0, RZ, 0x10 ;  /* 0x0000000002007211 */ /* 0x000fe200078f80ff */
[----:B01----:R-:W-:Y:S08]  /*10cd0*/  @P3 BRA `(.L_x_196) ;  /* 0x0000000000103947 */ /* 0x003ff00003800000 */
[----:B------:R-:W-:Y:S05]  /*10ce0*/  @!P0 BRA `(.L_x_196) ;  /* 0x00000000000c8947 */ /* 0x000fea0003800000 */
[----:B-----5:R-:W2:Y:S04]  /*10cf0*/  LDG.E R19, desc[UR48][R4.64] ;  /* 0x0000003004137981 */ /* 0x020ea8000c1e1900 */
[----:B------:R-:W2:Y:S02]  /*10d00*/  LDG.E R4, desc[UR48][R4.64+0x4] ;  /* 0x0000043004047981 */ /* 0x000ea4000c1e1900 */
[----:B--2---:R-:W-:-:S07]  /*10d10*/  IMAD.IADD R19, R4, 0x1, -R19 ;  /* 0x0000000104137824 */ /* 0x004fce00078e0a13 */
.L_x_196:
[----:B------:R-:W-:Y:S01]  /*10d20*/  SEL R3, R3, 0x1, P1 ;  /* 0x0000000103037807 */ /* 0x000fe20000800000 */
[----:B------:R-:W-:Y:S01]  /*10d30*/  ULDC.64 UR6, c[0x0][0xa20] ;  /* 0x0002880000067ab9 */ /* 0x000fe20000000a00 */
[----:B------:R-:W-:Y:S01]  /*10d40*/  ULOP3.LUT UR36, UR36, 0xffff, URZ, 0xc0, !UPT ;  /* 0x0000ffff24247892 */ /* 0x000fe2000f8ec03f */
[----:B------:R-:W-:Y:S01]  /*10d50*/  ISETP.NE.U32.AND P0, PT, RZ, UR6, PT ;  /* 0x00000006ff007c0c */ /* 0x000fe2000bf05070 */
[----:B------:R-:W-:Y:S01]  /*10d60*/  UIADD3 UR40, UR40, UR4, URZ ;  /* 0x0000000428287290 */ /* 0x000fe2000fffe03f */
[----:B------:R-:W-:Y:S02]  /*10d70*/  IMAD R2, R3, R9, RZ ;  /* 0x0000000903027224 */ /* 0x000fe400078e02ff */
[----:B------:R-:W-:Y:S01]  /*10d80*/  IMAD.U32 R3, RZ, RZ, UR45 ;  /* 0x0000002dff037e24 */ /* 0x000fe2000f8e00ff */
[----:B------:R-:W-:-:S04]  /*10d90*/  ISETP.NE.AND.EX P0, PT, RZ, UR7, PT, P0 ;  /* 0x00000007ff007c0c */ /* 0x000fc8000bf05300 */
[----:B------:R0:W-:Y:S09]  /*10da0*/  STL [R1+0x8], R3 ;  /* 0x0000080301007387 */ /* 0x0001f20000100800 */
[----:B------:R-:W-:Y:S05]  /*10db0*/  @!P0 BRA `(.L_x_197) ;  /* 0x0000000000188947 */ /* 0x000fea0003800000 */
[----:B------:R-:W-:-:S04]  /*10dc0*/  UIADD3 UR5, UP0, UR47, UR6, URZ ;  /* 0x000000062f057290 */ /* 0x000fc8000ff1e03f */
[----:B------:R-:W-:Y:S02]  /*10dd0*/  UIADD3.X UR6, UR50, UR7, URZ, UP0, !UPT ;  /* 0x0000000732067290 */ /* 0x000fe400087fe43f */
[----:B------:R-:W-:-:S04]  /*10de0*/  IMAD.U32 R2, RZ, RZ, UR5 ;  /* 0x00000005ff027e24 */ /* 0x000fc8000f8e00ff */
[----:B0-----:R-:W-:-:S05]  /*10df0*/  IMAD.U32 R3, RZ, RZ, UR6 ;  /* 0x00000006ff037e24 */ /* 0x001fca000f8e00ff */
[----:B------:R1:W5:Y:S01]  /*10e00*/  LDG.E R2, desc[UR48][R2.64] ;  /* 0x0000003002027981 */ /* 0x000362000c1e1900 */
[----:B------:R-:W-:Y:S05]  /*10e10*/  BRA `(.L_x_198) ;  /* 0x0000000000107947 */ /* 0x000fea0003800000 */
.L_x_197:
[----:B------:R-:W-:Y:S05]  /*10e20*/  @!P2 BRA `(.L_x_198) ;  /* 0x00000000000ca947 */ /* 0x000fea0003800000 */
[----:B------:R-:W2:Y:S04]  /*10e30*/  LDG.E R2, desc[UR48][R6.64] ;  /* 0x0000003006027981 */ /* 0x000ea8000c1e1900 */
[----:B------:R-:W2:Y:S02]  /*10e40*/  LDG.E R6, desc[UR48][R6.64+0x4] ;  /* 0x0000043006067981 */ /* 0x000ea4000c1e1900 */
[----:B--2---:R-:W-:-:S07]  /*10e50*/  IMAD.IADD R2, R6, 0x1, -R2 ;  /* 0x0000000106027824 */ /* 0x004fce00078e0a02 */
.L_x_198:
[----:B-----5:R-:W-:-:S04]  /*10e60*/  VIADD R2, R2, -UR4 ;  /* 0x8000000402027c36 */ /* 0x020fc80008000000 */
[C---:B01----:R-:W-:Y:S01]  /*10e70*/  VIADD R3, R2.reuse, 0xdf ;  /* 0x000000df02037836 */ /* 0x043fe20000000000 */
[----:B------:R-:W-:Y:S01]  /*10e80*/  ISETP.GE.AND P0, PT, R2, 0x1, PT ;  /* 0x000000010200780c */ /* 0x000fe20003f06270 */
[----:B------:R-:W-:-:S04]  /*10e90*/  IMAD.MOV.U32 R2, RZ, RZ, RZ ;  /* 0x000000ffff027224 */ /* 0x000fc800078e00ff */
[----:B------:R-:W-:-:S05]  /*10ea0*/  IMAD.HI R2, R3, -0x6db6db6d, R2 ;  /* 0x9249249303027827 */ /* 0x000fca00078e0202 */
[----:B------:R-:W-:-:S04]  /*10eb0*/  SHF.R.U32.HI R17, RZ, 0x1f, R2 ;  /* 0x0000001fff117819 */ /* 0x000fc80000011602 */
[----:B------:R-:W-:Y:S01]  /*10ec0*/  LEA.HI.SX32 R17, R2, R17, 0x19 ;  /* 0x0000001102117211 */ /* 0x000fe200078fcaff */
[----:B------:R-:W-:Y:S01]  /*10ed0*/  IMAD.MOV.U32 R2, RZ, RZ, RZ ;  /* 0x000000ffff027224 */ /* 0x000fe200078e00ff */
[----:B------:R-:W-:Y:S06]  /*10ee0*/  @!P0 BRA `(.L_x_199) ;  /* 0x0000000000748947 */ /* 0x000fec0003800000 */
[----:B------:R-:W-:-:S04]  /*10ef0*/  SHF.R.U32.HI R4, RZ, 0x10, R0 ;  /* 0x00000010ff047819 */ /* 0x000fc80000011600 */
[----:B------:R-:W-:-:S13]  /*10f00*/  ISETP.NE.AND P0, PT, R4, RZ, PT ;  /* 0x000000ff0400720c */ /* 0x000fda0003f05270 */
[----:B------:R-:W0:Y:S02]  /*10f10*/  @!P0 LDC R4, c[0x0][0x9f0] ;  /* 0x00027c00ff048b82 */ /* 0x000e240000000800 */
[----:B0-----:R-:W-:Y:S02]  /*10f20*/  IABS R6, R4 ;  /* 0x0000000400067213 */ /* 0x001fe40000000000 */
[----:B------:R-:W-:Y:S02]  /*10f30*/  IADD3 R5, R4, -0x1, R17 ;  /* 0xffffffff04057810 */ /* 0x000fe40007ffe011 */
[----:B------:R-:W0:Y:S08]  /*10f40*/  I2F.RP R2, R6 ;  /* 0x0000000600027306 */ /* 0x000e300000209400 */
[----:B0-----:R-:W0:Y:S02]  /*10f50*/  MUFU.RCP R2, R2 ;  /* 0x0000000200027308 */ /* 0x001e240000001000 */
[----:B0-----:R-:W-:-:S06]  /*10f60*/  VIADD R2, R2, 0xffffffe ;  /* 0x0ffffffe02027836 */ /* 0x001fcc0000000000 */
[----:B------:R0:W1:Y:S02]  /*10f70*/  F2I.FTZ.U32.TRUNC.NTZ R3, R2 ;  /* 0x0000000200037305 */ /* 0x000064000021f000 */
[----:B0-----:R-:W-:-:S04]  /*10f80*/  LOP3.LUT R2, R5, R4, RZ, 0x3c, !PT ;  /* 0x0000000405027212 */ /* 0x001fc800078e3cff */
[----:B------:R-:W-:Y:S01]  /*10f90*/  ISETP.GE.AND P2, PT, R2, RZ, PT ;  /* 0x000000ff0200720c */ /* 0x000fe20003f46270 */
[----:B-1----:R-:W-:-:S04]  /*10fa0*/  IMAD.MOV R2, RZ, RZ, -R3 ;  /* 0x000000ffff027224 */ /* 0x002fc800078e0a03 */
[----:B------:R-:W-:Y:S02]  /*10fb0*/  IMAD R7, R2, R6, RZ ;  /* 0x0000000602077224 */ /* 0x000fe400078e02ff */
[----:B------:R-:W-:-:S04]  /*10fc0*/  IMAD.MOV.U32 R2, RZ, RZ, RZ ;  /* 0x000000ffff027224 */ /* 0x000fc800078e00ff */
[----:B------:R-:W-:Y:S01]  /*10fd0*/  IMAD.HI.U32 R7, R3, R7, R2 ;  /* 0x0000000703077227 */ /* 0x000fe200078e0002 */
[----:B------:R-:W-:Y:S02]  /*10fe0*/  IABS R2, R5 ;  /* 0x0000000500027213 */ /* 0x000fe40000000000 */
[----:B------:R-:W-:-:S03]  /*10ff0*/  IABS R3, R4 ;  /* 0x0000000400037213 */ /* 0x000fc60000000000 */
[----:B------:R-:W-:-:S04]  /*11000*/  IMAD.HI.U32 R7, R7, R2, RZ ;  /* 0x0000000207077227 */ /* 0x000fc800078e00ff */
[----:B------:R-:W-:-:S04]  /*11010*/  IMAD.MOV R3, RZ, RZ, -R3 ;  /* 0x000000ffff037224 */ /* 0x000fc800078e0a03 */
[----:B------:R-:W-:-:S05]  /*11020*/  IMAD R2, R7, R3, R2 ;  /* 0x0000000307027224 */ /* 0x000fca00078e0202 */
[----:B------:R-:W-:-:S13]  /*11030*/  ISETP.GT.U32.AND P1, PT, R6, R2, PT ;  /* 0x000000020600720c */ /* 0x000fda0003f24070 */
[----:B------:R-:W-:Y:S02]  /*11040*/  @!P1 IMAD.IADD R2, R2, 0x1, -R6 ;  /* 0x0000000102029824 */ /* 0x000fe400078e0a06 */
[----:B------:R-:W-:Y:S01]  /*11050*/  @!P1 VIADD R7, R7, 0x1 ;  /* 0x0000000107079836 */ /* 0x000fe20000000000 */
[----:B------:R-:W-:Y:S02]  /*11060*/  ISETP.NE.AND P1, PT, R4, RZ, PT ;  /* 0x000000ff0400720c */ /* 0x000fe40003f25270 */
[----:B------:R-:W-:-:S13]  /*11070*/  ISETP.GE.U32.AND P0, PT, R2, R6, PT ;  /* 0x000000060200720c */ /* 0x000fda0003f06070 */
[----:B------:R-:W-:-:S04]  /*11080*/  @P0 VIADD R7, R7, 0x1 ;  /* 0x0000000107070836 */ /* 0x000fc80000000000 */
[----:B------:R-:W-:-:S04]  /*11090*/  IMAD.MOV.U32 R2, RZ, RZ, R7 ;  /* 0x000000ffff027224 */ /* 0x000fc800078e0007 */
[----:B------:R-:W-:Y:S01]  /*110a0*/  @!P2 IMAD.MOV R2, RZ, RZ, -R2 ;  /* 0x000000ffff02a224 */ /* 0x000fe200078e0a02 */
[----:B------:R-:W-:-:S07]  /*110b0*/  @!P1 LOP3.LUT R2, RZ, R4, RZ, 0x33, !PT ;  /* 0x00000004ff029212 */ /* 0x000fce00078e33ff */
.L_x_199:
[----:B------:R-:W-:Y:S01]  /*110c0*/  LOP3.LUT R0, R0, 0xff, RZ, 0xc0, !PT ;  /* 0x000000ff00007812 */ /* 0x000fe200078ec0ff */
[----:B------:R-:W-:Y:S04]  /*110d0*/  BSSY B7, `(.L_x_200) ;  /* 0x000032e000077945 */ /* 0x000fe80003800000 */
[----:B------:R-:W-:-:S05]  /*110e0*/  IMAD R3, R0, R2, RZ ;  /* 0x0000000200037224 */ /* 0x000fca00078e02ff */
[----:B------:R0:W-:Y:S01]  /*110f0*/  STL [R1+0x18], R3 ;  /* 0x0000180301007387 */ /* 0x0001e20000100800 */
[----:B------:R-:W-:-:S04]  /*11100*/  VIADDMNMX R17, R3, R2, R17, PT ;  /* 0x0000000203117246 */ /* 0x000fc80003800111 */
[----:B------:R-:W-:-:S13]  /*11110*/  ISETP.GT.AND P0, PT, R17, R3, PT ;  /* 0x000000031100720c */ /* 0x000fda0003f04270 */
[----:B0-----:R-:W-:Y:S05]  /*11120*/  @P0 BRA `(.L_x_201) ;  /* 0x0000000000480947 */ /* 0x001fea0003800000 */
[----:B------:R-:W0:Y:S02]  /*11130*/  S2R R3, SR_TID.X ;  /* 0x0000000000037919 */ /* 0x000e240000002100 */
[----:B0-----:R-:W-:-:S04]  /*11140*/  LOP3.LUT R3, R3, 0x7f, RZ, 0xc0, !PT ;  /* 0x0000007f03037812 */ /* 0x001fc800078ec0ff */
[----:B------:R-:W-:-:S13]  /*11150*/  ISETP.NE.AND P0, PT, R3, RZ, PT ;  /* 0x000000ff0300720c */ /* 0x000fda0003f05270 */
[----:B------:R-:W-:Y:S05]  /*11160*/  @P0 BRA `(.L_x_202) ;  /* 0x0000003000900947 */ /* 0x000fea0003800000 */
[----:B------:R-:W0:Y:S01]  /*11170*/  S2R R5, SR_LANEID ;  /* 0x0000000000057919 */ /* 0x000e220000000000 */
[----:B------:R-:W-:Y:S01]  /*11180*/  VOTEU.ANY UR4, UPT, PT ;  /* 0x0000000000047886 */ /* 0x000fe200038e0100 */
[----:B------:R-:W1:Y:S01]  /*11190*/  LDC.64 R2, c[0x0][0xc60] ;  /* 0x00031800ff027b82 */ /* 0x000e620000000a00 */
[----:B------:R-:W0:Y:S02]  /*111a0*/  FLO.U32 R0, UR4 ;  /* 0x0000000400007d00 */ /* 0x000e2400080e0000 */
[----:B0-----:R-:W-:-:S06]  /*111b0*/  ISETP.EQ.U32.AND P0, PT, R0, R5, PT ;  /* 0x000000050000720c */ /* 0x001fcc0003f02070 */
[----:B------:R-:W1:Y:S07]  /*111c0*/  POPC R5, UR4 ;  /* 0x0000000400057d09 */ /* 0x000e6e0008000000 */
[----:B-1----:R-:W2:Y:S01]  /*111d0*/  @P0 ATOMG.E.ADD.STRONG.GPU PT, R3, desc[UR48][R2.64], R5 ;  /* 0x00000005020309a8 */ /* 0x002ea200081ee1f0 */
[----:B------:R-:W0:Y:S02]  /*111e0*/  S2R R4, SR_LTMASK ;  /* 0x0000000000047919 */ /* 0x000e240000003900 */
[----:B0-----:R-:W-:-:S04]  /*111f0*/  LOP3.LUT R4, R4, UR4, RZ, 0xc0, !PT ;  /* 0x0000000404047c12 */ /* 0x001fc8000f8ec0ff */
[----:B------:R-:W0:Y:S01]  /*11200*/  POPC R7, R4 ;  /* 0x0000000400077309 */ /* 0x000e220000000000 */
[----:B--2---:R-:W0:Y:S02]  /*11210*/  SHFL.IDX PT, R0, R3, R0, 0x1f ;  /* 0x00001f0003007589 */ /* 0x004e2400000e0000 */
[----:B0-----:R-:W-:-:S05]  /*11220*/  IADD3 R0, R0, UR41, R7 ;  /* 0x0000002900007c10 */ /* 0x001fca000fffe007 */
[----:B------:R0:W-:Y:S01]  /*11230*/  STL [R1+0x10], R0 ;  /* 0x0000100001007387 */ /* 0x0001e20000100800 */
[----:B------:R-:W-:Y:S05]  /*11240*/  BRA `(.L_x_202) ;  /* 0x0000003000587947 */ /* 0x000fea0003800000 */
.L_x_201:
[----:B------:R-:W-:Y:S01]  /*11250*/  VIADD R0, R18, 0x20400 ;  /* 0x0002040012007836 */ /* 0x000fe20000000000 */
[----:B------:R-:W-:Y:S04]  /*11260*/  BSSY B6, `(.L_x_203) ;  /* 0x0000013000067945 */ /* 0x000fe80003800000 */
[----:B------:R-:W-:-:S13]  /*11270*/  LOP3.LUT P0, RZ, R0, 0x3ff, RZ, 0xc0, !PT ;  /* 0x000003ff00ff7812 */ /* 0x000fda000780c0ff */
        /* <DEDUP_REMOVED lines=17> */
.L_x_204:
[----:B------:R-:W-:Y:S05]  /*11390*/  BSYNC B6 ;  /* 0x0000000000067941 */ /* 0x000fea0003800000 */
.L_x_203:
[----:B------:R-:W2:Y:S01]  /*113a0*/  LDL.LU R16, [R1+0xc] ;  /* 0x00000c0001107983 */ /* 0x000ea20000300800 */
[----:B------:R-:W-:Y:S01]  /*113b0*/  VIADD R0, R18, 0xe400 ;  /* 0x0000e40012007836 */ /* 0x000fe20000000000 */
[----:B------:R-:W-:Y:S04]  /*113c0*/  BSSY B6, `(.L_x_205) ;  /* 0x0000016000067945 */ /* 0x000fe80003800000 */
[----:B------:R-:W-:Y:S02]  /*113d0*/  LOP3.LUT P0, RZ, R0, 0x3ff, RZ, 0xc0, !PT ;  /* 0x000003ff00ff7812 */ /* 0x000fe4000780c0ff */
[----:B--2---:R-:W-:-:S11]  /*113e0*/  LOP3.LUT R16, R16, 0xfffffffe, RZ, 0xc0, !PT ;  /* 0xfffffffe10107812 */ /* 0x004fd600078ec0ff */
[----:B------:R-:W-:-:S05]  /*113f0*/  @P0 LOP3.LUT R16, R16, 0x1, RZ, 0xfc, !PT ;  /* 0x0000000110100812 */ /* 0x000fca00078efcff */
[----:B------:R0:W-:Y:S01]  /*11400*/  STL [R1+0xc], R16 ;  /* 0x00000c1001007387 */ /* 0x0001e20000100800 */
[----:B------:R-:W-:Y:S05]  /*11410*/  @!P0 BRA `(.L_x_206) ;  /* 0x0000000000408947 */ /* 0x000fea0003800000 */
[----:B------:R-:W-:Y:S01]  /*11420*/  MOV R2, 0x0 ;  /* 0x0000000000027802 */ /* 0x000fe20000000f00 */
[----:B------:R-:W-:Y:S01]  /*11430*/  ULDC.64 UR6, c[0x4][0xc0] ;  /* 0x0100300000067ab9 */ /* 0x000fe20000000a00 */
[----:B------:R-:W-:Y:S01]  /*11440*/  ULDC.64 UR8, c[0x4][0xc8] ;  /* 0x0100320000087ab9 */ /* 0x000fe20000000a00 */
[----:B------:R-:W-:Y:S01]  /*11450*/  ULDC.64 UR4, c[0x4][0x10] ;  /* 0x0100040000047ab9 */ /* 0x000fe20000000a00 */
[----:B------:R-:W-:Y:S02]  /*11460*/  IMAD.U32 R4, RZ, RZ, UR6 ;  /* 0x00000006ff047e24 */ /* 0x000fe4000f8e00ff */
[----:B------:R-:W1:Y:S01]  /*11470*/  LDC.64 R2, c[0x4][R2] ;  /* 0x0100000002027b82 */ /* 0x000e620000000a00 */
        /* <DEDUP_REMOVED lines=9> */
[----:B01----:R-:W-:Y:S05]  /*11510*/  CALL.ABS.NOINC R2 ;  /* 0x0000000002007343 */ /* 0x003fea0003c00000 */
.L_x_206:
[----:B------:R-:W-:Y:S05]  /*11520*/  BSYNC B6 ;  /* 0x0000000000067941 */ /* 0x000fea0003800000 */
.L_x_205:
        /* <DEDUP_REMOVED lines=20> */
.L_x_208:
[----:B------:R-:W-:Y:S05]  /*11670*/  BSYNC B6 ;  /* 0x0000000000067941 */ /* 0x000fea0003800000 */
.L_x_207:
[----:B------:R-:W-:Y:S01]  /*11680*/  LOP3.LUT P6, RZ, R16, 0x1, RZ, 0xc0, !PT ;  /* 0x0000000110ff7812 */ /* 0x000fe200078cc0ff */
[----:B------:R-:W-:-:S12]  /*11690*/  BSSY B6, `(.L_x_209) ;  /* 0x0000012000067945 */ /* 0x000fd80003800000 */
        /* <DEDUP_REMOVED lines=17> */
.L_x_210:
[----:B------:R-:W-:Y:S05]  /*117b0*/  BSYNC B6 ;  /* 0x0000000000067941 */ /* 0x000fea0003800000 */
.L_x_209:
[----:B------:R-:W2:Y:S01]  /*117c0*/  LDL R8, [R1+0x8] ;  /* 0x0000080001087983 */ /* 0x000ea20000100800 */
[----:B------:R-:W-:Y:S02]  /*117d0*/  ULDC.64 UR4, c[0x0][0x9f8] ;  /* 0x00027e0000047ab9 */ /* 0x000fe40000000a00 */
[----:B------:R-:W-:-:S04]  /*117e0*/  UISETP.NE.U32.AND UP0, UPT, UR4, URZ, UPT ;  /* 0x0000003f0400728c */ /* 0x000fc8000bf05070 */
[----:B------:R-:W-:-:S06]  /*117f0*/  UISETP.NE.AND.EX UP0, UPT, UR5, URZ, UPT, UP0 ;  /* 0x0000003f0500728c */ /* 0x000fcc000bf05300 */
[----:B------:R-:W-:-:S05]  /*11800*/  PLOP3.LUT P0, PT, PT, PT, UP0, 0x80, 0x0 ;  /* 0x000000000000781c */ /* 0x000fca0003f0f008 */
[----:B------:R-:W-:-:S04]  /*11810*/  @UP0 UIADD3 UR4, UP1, UR47, UR4, URZ ;  /* 0x000000042f040290 */ /* 0x000fc8000ff3e03f */
[----:B------:R-:W-:Y:S02]  /*11820*/  @UP0 UIADD3.X UR5, UR50, UR5, URZ, UP1, !UPT ;  /* 0x0000000532050290 */ /* 0x000fe40008ffe43f */
[----:B------:R-:W-:-:S04]  /*11830*/  IMAD.U32 R2, RZ, RZ, UR4 ;  /* 0x00000004ff027e24 */ /* 0x000fc8000f8e00ff */
[----:B------:R-:W-:Y:S01]  /*11840*/  IMAD.U32 R3, RZ, RZ, UR5 ;  /* 0x00000005ff037e24 */ /* 0x000fe2000f8e00ff */
[----:B------:R-:W1:Y:S01]  /*11850*/  S2R R0, SR_TID.X ;  /* 0x0000000000007919 */ /* 0x000e620000002100 */
[----:B------:R-:W-:-:S03]  /*11860*/  ULDC.64 UR4, c[0x0][0xa08] ;  /* 0x0002820000047ab9 */ /* 0x000fc60000000a00 */
[----:B--2---:R2:W3:Y:S01]  /*11870*/  @P0 LDG.E R8, desc[UR48][R2.64] ;  /* 0x0000003002080981 */ /* 0x0044e2000c1e1900 */
[----:B-1----:R-:W-:-:S04]  /*11880*/  SHF.R.U32.HI R0, RZ, 0x5, R0 ;  /* 0x00000005ff007819 */ /* 0x002fc80000011600 */
[----:B------:R-:W-:Y:S01]  /*11890*/  LOP3.LUT R0, R0, 0x3, RZ, 0xc0, !PT ;  /* 0x0000000300007812 */ /* 0x000fe200078ec0ff */
[----:B--2---:R-:W1:Y:S01]  /*118a0*/  LDC.64 R2, c[0x0][0x418] ;  /* 0x00010600ff027b82 */ /* 0x004e620000000a00 */
[----:B---3--:R-:W-:Y:S01]  /*118b0*/  SHF.R.S32.HI R9, RZ, 0x1f, R8 ;  /* 0x0000001fff097819 */ /* 0x008fe20000011408 */
[----:B------:R2:W-:Y:S01]  /*118c0*/  @P0 STL [R1+0x8], R8 ;  /* 0x0000080801000387 */ /* 0x0005e20000100800 */
[----:B-1----:R-:W-:Y:S01]  /*118d0*/  LOP3.LUT P0, RZ, R2, UR4, RZ, 0xfc, !PT ;  /* 0x0000000402ff7c12 */ /* 0x002fe2000f80fcff */
[----:B------:R-:W-:Y:S02]  /*118e0*/  UMOV UR4, 0xffffffff ;  /* 0xffffffff00047882 */ /* 0x000fe40000000000 */
[----:B------:R2:W-:Y:S01]  /*118f0*/  STL [R1+0x1c], R9 ;  /* 0x00001c0901007387 */ /* 0x0005e20000100800 */
[----:B------:R-:W-:-:S04]  /*11900*/  LOP3.LUT P0, RZ, R3, UR5, RZ, 0xfc, P0 ;  /* 0x0000000503ff7c12 */ /* 0x000fc8000800fcff */
[----:B0-----:R-:W-:Y:S01]  /*11910*/  SEL R16, R8, RZ, !P0 ;  /* 0x000000ff08107207 */ /* 0x001fe20004000000 */
[----:B------:R-:W-:Y:S08]  /*11920*/  BRA.DIV UR4, `(.L_x_211) ;  /* 0x0000003e04387947 */ /* 0x000ff0000b800000 */
[----:B------:R0:W1:Y:S02]  /*11930*/  SHFL.IDX PT, R14, R0, RZ, 0x1f ;  /* 0x00001fff000e7589 */ /* 0x00006400000e0000 */
.L_x_280:
[----:B0-----:R-:W3:Y:S01]  /*11940*/  LDL.LU R0, [R1+0xc] ;  /* 0x00000c0001007983 */ /* 0x001ee20000300800 */
[----:B------:R-:W-:Y:S02]  /*11950*/  PLOP3.LUT P1, PT, PT, PT, PT, 0x8, 0x0 ;  /* 0x000000000000781c */ /* 0x000fe40003f2e170 */
[----:B-1----:R-:W-:Y:S02]  /*11960*/  ISETP.NE.AND P0, PT, R14, RZ, PT ;  /* 0x000000ff0e00720c */ /* 0x002fe40003f05270 */
[----:B---3--:R-:W-:-:S09]  /*11970*/  LOP3.LUT R0, R0, 0xfffffffe, RZ, 0xc0, !PT ;  /* 0xfffffffe00007812 */ /* 0x008fd200078ec0ff */
[----:B------:R-:W-:-:S05]  /*11980*/  @P1 LOP3.LUT R0, R0, 0x1, RZ, 0xfc, !PT ;  /* 0x0000000100001812 */ /* 0x000fca00078efcff */
[----:B------:R0:W-:Y:S01]  /*11990*/  STL [R1+0xc], R0 ;  /* 0x00000c0001007387 */ /* 0x0001e20000100800 */
[----:B------:R-:W-:Y:S05]  /*119a0*/  @P0 BRA `(.L_x_212) ;  /* 0x00000004005c0947 */ /* 0x000fea0003800000 */
[----:B------:R-:W-:Y:S01]  /*119b0*/  UMOV UR4, 0xffffffff ;  /* 0xffffffff00047882 */ /* 0x000fe20000000000 */
[----:B0-----:R-:W-:Y:S02]  /*119c0*/  VIADD R0, R17, 0xffffffff ;  /* 0xffffffff11007836 */ /* 0x001fe40000000000 */
[----:B------:R-:W-:Y:S05]  /*119d0*/  BRA.DIV UR4, `(.L_x_213) ;  /* 0x0000003e042c7947 */ /* 0x000fea000b800000 */
[----:B------:R-:W-:-:S13]  /*119e0*/  ELECT P6, URZ, PT ;  /* 0x00000000003f782f */ /* 0x000fda00038c0000 */
.L_x_283:
[----:B------:R-:W-:Y:S05]  /*119f0*/  @!P6 BRA `(.L_x_212) ;  /* 0x000000040048e947 */ /* 0x000fea0003800000 */
[----:B------:R-:W-:-:S04]  /*11a00*/  ISETP.NE.U32.AND P0, PT, R2, RZ, PT ;  /* 0x000000ff0200720c */ /* 0x000fc80003f05070 */
[----:B------:R-:W-:-:S13]  /*11a10*/  ISETP.NE.AND.EX P0, PT, R3, RZ, PT, P0 ;  /* 0x000000ff0300720c */ /* 0x000fda0003f05300 */
[----:B------:R-:W-:Y:S05]  /*11a20*/  @!P0 BRA `(.L_x_214) ;  /* 0x0000000000448947 */ /* 0x000fea0003800000 */
[----:B------:R-:W0:Y:S01]  /*11a30*/  LDC R7, c[0x0][0x43c] ;  /* 0x00010f00ff077b82 */ /* 0x000e220000000800 */
        /* <DEDUP_REMOVED lines=16> */
.L_x_214:
[----:B0-----:R-:W3:Y:S04]  /*11b40*/  LDL R3, [R1] ;  /* 0x0000000001037983 */ /* 0x001ee80000100800 */
[----:B------:R-:W4:Y:S01]  /*11b50*/  LDL R2, [R1+0x4] ;  /* 0x0000040001027983 */ /* 0x000f220000100800 */
[----:B--2---:R-:W0:Y:S02]  /*11b60*/  S2R R8, SR_TID.X ;  /* 0x0000000000087919 */ /* 0x004e240000002100 */
[----:B0-----:R-:W-:-:S04]  /*11b70*/  LOP3.LUT R8, R8, 0x7f, RZ, 0xc0, !PT ;  /* 0x0000007f08087812 */ /* 0x001fc800078ec0ff */
[----:B------:R-:W-:Y:S01]  /*11b80*/  ISETP.NE.AND P1, PT, R8, RZ, PT ;  /* 0x000000ff0800720c */ /* 0x000fe20003f25270 */
[----:B---3--:R-:W-:Y:S01]  /*11b90*/  IMAD R3, R3, 0x8, R18 ;  /* 0x0000000803037824 */ /* 0x008fe200078e0212 */
[----:B----4-:R-:W-:-:S04]  /*11ba0*/  SHF.L.U32 R2, R2, 0x1f, RZ ;  /* 0x0000001f02027819 */ /* 0x010fc800000006ff */
[----:B------:R-:W0:Y:S02]  /*11bb0*/  SYNCS.PHASECHK.TRANS64.TRYWAIT P0, [R3+URZ+0x2e880], R2 ;  /* 0x02e88002030075a7 */ /* 0x000e24000800017f */
[----:B0-----:R-:W-:Y:S05]  /*11bc0*/  @!P0 BRA `(.L_x_215) ;  /* 0x0000003800d08947 */ /* 0x001fea0003800000 */
.L_x_284:
[----:B------:R-:W-:Y:S05]  /*11bd0*/  @P1 BRA `(.L_x_216) ;  /* 0x00000000001c1947 */ /* 0x000fea0003800000 */
[----:B------:R-:W1:Y:S02]  /*11be0*/  S2R R4, SR_TID.X ;  /* 0x0000000000047919 */ /* 0x000e640000002100 */
[----:B-1----:R-:W-:Y:S01]  /*11bf0*/  LOP3.LUT R5, R4, 0x1f, RZ, 0xc0, !PT ;  /* 0x0000001f04057812 */ /* 0x002fe200078ec0ff */
[----:B------:R-:W-:-:S03]  /*11c00*/  IMAD.MOV.U32 R4, RZ, RZ, 0x7000 ;  /* 0x00007000ff047424 */ /* 0x000fc600078e00ff */
[----:B------:R-:W-:Y:S01]  /*11c10*/  ISETP.NE.AND P0, PT, R5, RZ, PT ;  /* 0x000000ff0500720c */ /* 0x000fe20003f05270 */
[----:B------:R1:W-:-:S12]  /*11c20*/  SYNCS.ARRIVE.TRANS64 RZ, [R3+URZ+0x2e870], R4 ;  /* 0x02e8700403ff79a7 */ /* 0x0003d8000800003f */
[----:B-1----:R-:W-:Y:S05]  /*11c30*/  @!P0 BRA `(.L_x_216) ;  /* 0x0000000000048947 */ /* 0x002fea0003800000 */
[----:B------:R-:W-:Y:S01]  /*11c40*/  BPT.TRAP 0x1 ;  /* 0x000000040000795c */ /* 0x000fe20000300000 */
.L_x_216:
[----:B------:R-:W2:Y:S01]  /*11c50*/  LDL R5, [R1] ;  /* 0x0000000001057983 */ /* 0x000ea20000100800 */
[----:B------:R-:W-:Y:S01]  /*11c60*/  IMAD.MOV.U32 R4, RZ, RZ, 0xe0 ;  /* 0x000000e0ff047424 */ /* 0x000fe200078e00ff */
[----:B------:R-:W-:Y:S01]  /*11c70*/  R2UR UR33, R3 ;  /* 0x00000000032172ca */ /* 0x000fe200000e0000 */
[----:B------:R-:W-:Y:S01]  /*11c80*/  UIADD3 UR4, UP0, UR52, 0x470, URZ ;  /* 0x0000047034047890 */ /* 0x000fe2000ff1e03f */
[----:B-----5:R-:W-:Y:S01]  /*11c90*/  R2UR UR37, R16 ;  /* 0x00000000102572ca */ /* 0x020fe200000e0000 */
[----:B------:R-:W-:Y:S01]  /*11ca0*/  IMAD R0, R0, R4, UR40 ;  /* 0x0000002800007e24 */ /* 0x000fe2000f8e0204 */
[----:B------:R-:W-:Y:S01]  /*11cb0*/  UMOV UR6, 0x0 ;  /* 0x0000000000067882 */ /* 0x000fe20000000000 */
[----:B------:R-:W-:Y:S01]  /*11cc0*/  UIADD3.X UR5, URZ, UR53, URZ, UP0, !UPT ;  /* 0x000000353f057290 */ /* 0x000fe200087fe43f */
[----:B------:R-:W-:Y:S02]  /*11cd0*/  UMOV UR7, 0x14f00000 ;  /* 0x14f0000000077882 */ /* 0x000fe40000000000 */
[----:B------:R-:W-:Y:S01]  /*11ce0*/  R2UR UR35, R0 ;  /* 0x00000000002372ca */ /* 0x000fe200000e0000 */
[----:B------:R-:W-:-:S04]  /*11cf0*/  UMOV UR34, URZ ;  /* 0x0000003f00227c82 */ /* 0x000fc80008000000 */
[----:B------:R-:W-:Y:S01]  /*11d00*/  UIADD3 UR33, UR33, 0x2e870, URZ ;  /* 0x0002e87021217890 */ /* 0x000fe2000fffe03f */
[----:B--2---:R-:W-:-:S05]  /*11d10*/  IMAD R4, R5, 0x7000, R18 ;  /* 0x0000700005047824 */ /* 0x004fca00078e0212 */
[----:B------:R-:W-:-:S13]  /*11d20*/  R2UR UR32, R4 ;  /* 0x00000000042072ca */ /* 0x000fda00000e0000 */
[----:B------:R-:W-:-:S09]  /*11d30*/  UIADD3 UR32, UR32, 0xe400, URZ ;  /* 0x0000e40020207890 */ /* 0x000fd2000fffe03f */
[----:B------:R1:W-:Y:S01]  /*11d40*/  UTMALDG.4D [UR32], [UR4], desc[UR6] ;  /* 0x00000620040075b4 */ /* 0x0003e20008019000 */
[----:B------:R-:W2:Y:S02]  /*11d50*/  SYNCS.PHASECHK.TRANS64.TRYWAIT P0, [R3+URZ+0x2e840], R2 ;  /* 0x02e84002030075a7 */ /* 0x000ea4000800017f */
[----:B-12---:R-:W-:Y:S05]  /*11d60*/  @!P0 BRA `(.L_x_217) ;  /* 0x00000038007c8947 */ /* 0x006fea0003800000 */
.L_x_285:
        /* <DEDUP_REMOVED lines=8> */
.L_x_218:
[----:B01----:R-:W2:Y:S01]  /*11df0*/  LDL.LU R2, [R1+0xc] ;  /* 0x00000c0001027983 */ /* 0x003ea20000300800 */
[----:B------:R-:W-:Y:S01]  /*11e00*/  R2UR UR8, R4 ;  /* 0x00000000040872ca */ /* 0x000fe200000e0000 */
[----:B------:R-:W-:Y:S01]  /*11e10*/  UIADD3 UR4, UP0, UR52, 0x370, URZ ;  /* 0x0000037034047890 */ /* 0x000fe2000ff1e03f */
[----:B------:R-:W-:Y:S01]  /*11e20*/  R2UR UR9, R3 ;  /* 0x00000000030972ca */ /* 0x000fe200000e0000 */
[----:B------:R-:W-:Y:S01]  /*11e30*/  UMOV UR6, 0x0 ;  /* 0x0000000000067882 */ /* 0x000fe20000000000 */
[----:B------:R-:W-:Y:S01]  /*11e40*/  PLOP3.LUT P0, PT, PT, PT, PT, 0x80, 0x0 ;  /* 0x000000000000781c */ /* 0x000fe20003f0f070 */
[----:B------:R-:W-:Y:S01]  /*11e50*/  UIADD3.X UR5, URZ, UR53, URZ, UP0, !UPT ;  /* 0x000000353f057290 */ /* 0x000fe200087fe43f */
[----:B------:R-:W-:Y:S01]  /*11e60*/  R2UR UR11, R0 ;  /* 0x00000000000b72ca */ /* 0x000fe200000e0000 */
[----:B------:R-:W-:Y:S01]  /*11e70*/  UMOV UR7, 0x14f00000 ;  /* 0x14f0000000077882 */ /* 0x000fe20000000000 */
[----:B------:R-:W-:Y:S01]  /*11e80*/  R2UR UR13, R16 ;  /* 0x00000000100d72ca */ /* 0x000fe200000e0000 */
[----:B------:R-:W-:Y:S01]  /*11e90*/  UMOV UR10, URZ ;  /* 0x0000003f000a7c82 */ /* 0x000fe20008000000 */
[----:B------:R-:W-:-:S03]  /*11ea0*/  UMOV UR12, UR36 ;  /* 0x00000024000c7c82 */ /* 0x000fc60008000000 */
[----:B------:R-:W-:Y:S02]  /*11eb0*/  UIADD3 UR8, UR8, 0x20400, URZ ;  /* 0x0002040008087890 */ /* 0x000fe4000fffe03f */
[----:B------:R-:W-:-:S09]  /*11ec0*/  UIADD3 UR9, UR9, 0x2e830, URZ ;  /* 0x0002e83009097890 */ /* 0x000fd2000fffe03f */
[----:B------:R1:W-:Y:S01]  /*11ed0*/  UTMALDG.4D [UR8], [UR4], desc[UR6] ;  /* 0x00000608040075b4 */ /* 0x0003e20008019000 */
[----:B--2---:R-:W-:-:S04]  /*11ee0*/  LOP3.LUT R2, R2, 0xfffffffe, RZ, 0xc0, !PT ;  /* 0xfffffffe02027812 */ /* 0x004fc800078ec0ff */
[----:B------:R-:W-:-:S05]  /*11ef0*/  @P0 LOP3.LUT R2, R2, 0x1, RZ, 0xfc, !PT ;  /* 0x0000000102020812 */ /* 0x000fca00078efcff */
[----:B------:R1:W-:Y:S01]  /*11f00*/  STL [R1+0xc], R2 ;  /* 0x00000c0201007387 */ /* 0x0003e20000100800 */
[----:B------:R-:W-:Y:S01]  /*11f10*/  NOP ;  /* 0x0000000000007918 */ /* 0x000fe20000000000 */
.L_x_212:
[----:B------:R-:W-:Y:S05]  /*11f20*/  WARPSYNC.ALL ;  /* 0x0000000000007948 */ /* 0x000fea0003800000 */
[----:B0-----:R-:W-:Y:S01]  /*11f30*/  VIADD R0, R18, 0x1c400 ;  /* 0x0001c40012007836 */ /* 0x001fe20000000000 */
[----:B-1----:R-:W-:Y:S01]  /*11f40*/  USHF.R.S32.HI UR4, URZ, 0x1f, UR44 ;  /* 0x0000001f3f047899 */ /* 0x002fe2000801142c */
[----:B------:R-:W-:Y:S03]  /*11f50*/  BAR.SYNC.DEFER_BLOCKING 0x8, 0x180 ;  /* 0x0206000000007b1d */ /* 0x000fe60000010000 */
[----:B------:R-:W-:-:S03]  /*11f60*/  LOP3.LUT P0, RZ, R0, 0x3ff, RZ, 0xc0, !PT ;  /* 0x000003ff00ff7812 */ /* 0x000fc6000780c0ff */
[----:B------:R-:W-:Y:S01]  /*11f70*/  ULDC.64 UR6, c[0x0][0x298] ;  /* 0x0000a60000067ab9 */ /* 0x000fe20000000a00 */
[----:B------:R-:W-:Y:S01]  /*11f80*/  ULDC.64 UR8, c[0x0][0xa00] ;  /* 0x0002800000087ab9 */ /* 0x000fe20000000a00 */
[----:B------:R-:W-:Y:S01]  /*11f90*/  UIMAD UR4, UR4, UR6, URZ ;  /* 0x00000006040472a4 */ /* 0x000fe2000f8e023f */
[----:B------:R-:W-:Y:S01]  /*11fa0*/  BSSY B6, `(.L_x_219) ;  /* 0x0000019000067945 */ /* 0x000fe20003800000 */
[----:B------:R-:W-:Y:S02]  /*11fb0*/  UISETP.NE.U32.AND UP0, UPT, UR8, URZ, UPT ;  /* 0x0000003f0800728c */ /* 0x000fe4000bf05070 */
[----:B------:R-:W-:Y:S02]  /*11fc0*/  UIMAD.WIDE.U32 UR50, UR44, UR6, URZ ;  /* 0x000000062c3272a5 */ /* 0x000fe4000f8e003f */
[----:B------:R-:W-:Y:S02]  /*11fd0*/  UIMAD UR4, UR44, UR7, UR4 ;  /* 0x000000072c0472a4 */ /* 0x000fe4000f8e0204 */
[----:B------:R-:W-:-:S02]  /*11fe0*/  UISETP.NE.AND.EX UP0, UPT, UR9, URZ, UPT, UP0 ;  /* 0x0000003f0900728c */ /* 0x000fc4000bf05300 */
[----:B------:R-:W-:Y:S02]  /*11ff0*/  UIADD3 UR37, UR51, UR4, URZ ;  /* 0x0000000433257290 */ /* 0x000fe4000fffe03f */
[----:B------:R-:W-:Y:S02]  /*12000*/  USEL UR45, UR45, URZ, !UP0 ;  /* 0x0000003f2d2d7287 */ /* 0x000fe4000c000000 */
[----:B------:R-:W-:Y:S01]  /*12010*/  USEL UR46, UR46, URZ, !UP0 ;  /* 0x0000003f2e2e7287 */ /* 0x000fe2000c000000 */
[----:B------:R-:W-:Y:S11]  /*12020*/  @!P0 BRA `(.L_x_220) ;  /* 0x0000000000408947 */ /* 0x000ff60003800000 */
        /* <DEDUP_REMOVED lines=11> */
[----:B--2---:R-:W-:Y:S02]  /*120e0*/  IMAD.MOV.U32 R8, RZ, RZ, 0x70 ;  /* 0x00000070ff087424 */ /* 0x004fe400078e00ff */
[----:B------:R-:W-:Y:S02]  /*120f0*/  IMAD.MOV.U32 R12, RZ, RZ, 0x1 ;  /* 0x00000001ff0c7424 */ /* 0x000fe400078e00ff */
[----:B------:R-:W-:-:S07]  /*12100*/  IMAD.MOV.U32 R13, RZ, RZ, RZ ;  /* 0x000000ffff0d7224 */ /* 0x000fce00078e00ff */
[----:B------:R-:W-:-:S07]  /*12110*/  LEPC R20, `(.L_x_220) ;  /* 0x000000001014794e */ /* 0x000fce0000000000 */
[----:B0-----:R-:W-:Y:S05]  /*12120*/  CALL.ABS.NOINC R2 ;  /* 0x0000000002007343 */ /* 0x001fea0003c00000 */
.L_x_220:
[----:B------:R-:W-:Y:S05]  /*12130*/  BSYNC B6 ;  /* 0x0000000000067941 */ /* 0x000fea0003800000 */
.L_x_219:
[----:B------:R-:W3:Y:S01]  /*12140*/  LDL.LU R3, [R1+0x14] ;  /* 0x0000140001037983 */ /* 0x000ee20000300800 */
[----:B------:R-:W0:Y:S01]  /*12150*/  LDC R6, c[0x0][0x448] ;  /* 0x00011200ff067b82 */ /* 0x000e220000000800 */
[----:B------:R-:W-:Y:S01]  /*12160*/  ULDC.64 UR6, c[0x0][0x2d8] ;  /* 0x0000b60000067ab9 */ /* 0x000fe20000000a00 */
[----:B------:R-:W1:Y:S01]  /*12170*/  S2R R2, SR_TID.X ;  /* 0x0000000000027919 */ /* 0x000e620000002100 */
[----:B------:R-:W4:Y:S01]  /*12180*/  S2R R0, SR_TID.X ;  /* 0x0000000000007919 */ /* 0x000f220000002100 */
[----:B------:R-:W-:Y:S01]  /*12190*/  UMOV UR4, UR50 ;  /* 0x0000003200047c82 */ /* 0x000fe20008000000 */
[----:B------:R-:W-:Y:S01]  /*121a0*/  UMOV UR5, UR37 ;  /* 0x0000002500057c82 */ /* 0x000fe20008000000 */
[----:B------:R-:W-:Y:S01]  /*121b0*/  ULDC.64 UR8, c[0x0][0x2e0] ;  /* 0x0000b80000087ab9 */ /* 0x000fe20000000a00 */
[----:B--2---:R2:W5:Y:S01]  /*121c0*/  LDL R8, [R1+0x2c] ;  /* 0x00002c0001087983 */ /* 0x0045620000100800 */
[----:B0-----:R-:W-:Y:S02]  /*121d0*/  ISETP.NE.AND P0, PT, R6, 0x1, PT ;  /* 0x000000010600780c */ /* 0x001fe40003f05270 */
[----:B-1----:R-:W-:-:S11]  /*121e0*/  LOP3.LUT R2, R2, 0x7f, RZ, 0xc0, !PT ;  /* 0x0000007f02027812 */ /* 0x002fd600078ec0ff */
[----:B------:R-:W0:Y:S01]  /*121f0*/  @P0 LDC R4, c[0x0][0x450] ;  /* 0x00011400ff040b82 */ /* 0x000e220000000800 */
[----:B------:R-:W-:Y:S01]  /*12200*/  SHF.R.U32.HI R2, RZ, 0x3, R2 ;  /* 0x00000003ff027819 */ /* 0x000fe20000011602 */
[----:B----4-:R-:W-:-:S05]  /*12210*/  IMAD.SHL.U32 R0, R0, 0x10, RZ ;  /* 0x0000001000007824 */ /* 0x010fca00078e00ff */
[----:B------:R-:W-:Y:S02]  /*12220*/  LOP3.LUT R0, R2, 0x70, R0, 0xf8, !PT ;  /* 0x0000007002007812 */ /* 0x000fe400078ef800 */
[----:B------:R-:W1:Y:S01]  /*12230*/  @P0 LDC R2, c[0x0][0x44c] ;  /* 0x00011300ff020b82 */ /* 0x000e620000000800 */
[----:B------:R-:W4:Y:S01]  /*12240*/  S2R R7, SR_TID.X ;  /* 0x0000000000077919 */ /* 0x000f220000002100 */
[----:B------:R-:W-:Y:S02]  /*12250*/  UIMAD.WIDE.U32 UR4, UR36, UR6, UR4 ;  /* 0x00000006240472a5 */ /* 0x000fe4000f8e0004 */
[----:B------:R-:W-:Y:S02]  /*12260*/  UIMAD UR6, UR46, UR8, URZ ;  /* 0x000000082e0672a4 */ /* 0x000fe4000f8e023f */
[----:B------:R-:W-:Y:S02]  /*12270*/  UIMAD UR5, UR36, UR7, UR5 ;  /* 0x00000007240572a4 */ /* 0x000fe4000f8e0205 */
[----:B------:R-:W-:-:S02]  /*12280*/  UIMAD UR6, UR45, UR9, UR6 ;  /* 0x000000092d0672a4 */ /* 0x000fc4000f8e0206 */
[----:B------:R-:W-:-:S03]  /*12290*/  UIMAD.WIDE.U32 UR4, UR45, UR8, UR4 ;  /* 0x000000082d0472a5 */ /* 0x000fc6000f8e0004 */
[----:B------:R-:W-:Y:S01]  /*122a0*/  ULDC.64 UR8, c[0x0][0x2d0] ;  /* 0x0000b40000087ab9 */ /* 0x000fe20000000a00 */
[----:B------:R-:W-:Y:S01]  /*122b0*/  UIADD3 UR5, UR5, UR6, URZ ;  /* 0x0000000605057290 */ /* 0x000fe2000fffe03f */
[----:B----4-:R-:W-:-:S05]  /*122c0*/  IMAD.SHL.U32 R9, R7, 0x10, RZ ;  /* 0x0000001007097824 */ /* 0x010fca00078e00ff */
[----:B------:R-:W-:Y:S02]  /*122d0*/  LOP3.LUT R9, R9, 0x70, RZ, 0xc0, !PT ;  /* 0x0000007009097812 */ /* 0x000fe400078ec0ff */
[----:B------:R-:W-:-:S04]  /*122e0*/  LOP3.LUT R7, R7, 0x7f, RZ, 0xc0, !PT ;  /* 0x0000007f07077812 */ /* 0x000fc800078ec0ff */
[----:B------:R-:W-:Y:S01]  /*122f0*/  SHF.R.U32.HI R10, RZ, 0x3, R7 ;  /* 0x00000003ff0a7819 */ /* 0x000fe20000011607 */
[----:B---3--:R-:W-:-:S05]  /*12300*/  IMAD.SHL.U32 R5, R3, 0x80, RZ ;  /* 0x0000008003057824 */ /* 0x008fca00078e00ff */
[----:B------:R-:W-:-:S05]  /*12310*/  LOP3.LUT R0, R0, R5, RZ, 0xfc, !PT ;  /* 0x0000000500007212 */ /* 0x000fca00078efcff */
[----:B-1----:R-:W-:-:S04]  /*12320*/  @P0 IMAD.HI.U32 R3, R0, R2, RZ ;  /* 0x0000000200030227 */ /* 0x002fc800078e00ff */
[----:B------:R-:W-:Y:S01]  /*12330*/  IMAD.MOV.U32 R2, RZ, RZ, R0 ;  /* 0x000000ffff027224 */ /* 0x000fe200078e0000 */
[----:B0-----:R-:W-:-:S04]  /*12340*/  @P0 SHF.R.U32.HI R2, RZ, R4, R3 ;  /* 0x00000004ff020219 */ /* 0x001fc80000011603 */
[--C-:B------:R-:W-:Y:S01]  /*12350*/  SHF.R.S32.HI R4, RZ, 0x1f, R2.reuse ;  /* 0x0000001fff047819 */ /* 0x100fe20000011402 */
[----:B------:R-:W-:-:S04]  /*12360*/  IMAD.MOV R3, RZ, RZ, -R2 ;  /* 0x000000ffff037224 */ /* 0x000fc800078e0a02 */
[----:B------:R-:W-:Y:S02]  /*12370*/  IMAD R0, R6, R3, R0 ;  /* 0x0000000306007224 */ /* 0x000fe400078e0200 */
[----:B------:R-:W-:Y:S02]  /*12380*/  IMAD R4, R4, UR8, RZ ;  /* 0x0000000804047c24 */ /* 0x000fe4000f8e02ff */
[----:B------:R-:W-:Y:S02]  /*12390*/  IMAD.U32 R3, RZ, RZ, UR8 ;  /* 0x00000008ff037e24 */ /* 0x000fe4000f8e00ff */
[C---:B------:R-:W-:Y:S02]  /*123a0*/  IMAD R4, R2.reuse, UR9, R4 ;  /* 0x0000000902047c24 */ /* 0x040fe4000f8e0204 */
[----:B------:R-:W-:Y:S01]  /*123b0*/  IMAD.WIDE.U32 R2, R2, R3, UR4 ;  /* 0x0000000402027e25 */ /* 0x000fe2000f8e0003 */
[----:B------:R-:W-:-:S03]  /*123c0*/  ULDC.64 UR4, c[0x0][0x2c8] ;  /* 0x0000b20000047ab9 */ /* 0x000fc60000000a00 */
[----:B------:R-:W-:Y:S01]  /*123d0*/  IMAD.IADD R3, R3, 0x1, R4 ;  /* 0x0000000103037824 */ /* 0x000fe200078e0204 */
[----:B------:R-:W-:Y:S01]  /*123e0*/  SHF.R.S32.HI R4, RZ, 0x1f, R0 ;  /* 0x0000001fff047819 */ /* 0x000fe20000011400 */
[----:B------:R-:W-:-:S04]  /*123f0*/  IMAD.WIDE.U32 R2, R0, UR4, R2 ;  /* 0x0000000400027c25 */ /* 0x000fc8000f8e0002 */
[----:B------:R-:W-:-:S04]  /*12400*/  IMAD R4, R4, UR4, RZ ;  /* 0x0000000404047c24 */ /* 0x000fc8000f8e02ff */
[----:B------:R-:W-:Y:S01]  /*12410*/  IMAD R4, R0, UR5, R4 ;  /* 0x0000000500047c24 */ /* 0x000fe2000f8e0204 */
[----:B------:R-:W-:Y:S02]  /*12420*/  ULDC.64 UR4, c[0x0][0x280] ;  /* 0x0000a00000047ab9 */ /* 0x000fe40000000a00 */
[----:B------:R-:W-:Y:S01]  /*12430*/  IADD3 R0, P0, R2, UR4, RZ ;  /* 0x0000000402007c10 */ /* 0x000fe2000ff1e0ff */
[----:B------:R-:W-:-:S03]  /*12440*/  ULDC UR4, c[0x0][0x2b8] ;  /* 0x0000ae0000047ab9 */ /* 0x000fc60000000800 */
[----:B------:R-:W-:Y:S02]  /*12450*/  IADD3.X R2, R3, UR5, R4, P0, !PT ;  /* 0x0000000503027c10 */ /* 0x000fe400087fe404 */
[----:B------:R-:W-:Y:S01]  /*12460*/  ISETP.GE.AND P0, PT, R9, UR4, PT ;  /* 0x0000000409007c0c */ /* 0x000fe2000bf06270 */
[----:B------:R-:W-:-:S03]  /*12470*/  UMOV UR4, 0xffffffff ;  /* 0xffffffff00047882 */ /* 0x000fc60000000000 */
[----:B--2---:R-:W-:Y:S09]  /*12480*/  BRA.DIV UR4, `(.L_x_221) ;  /* 0x0000003204c87947 */ /* 0x004ff2000b800000 */
[----:B------:R-:W0:Y:S01]  /*12490*/  SHFL.IDX PT, R7, R0, RZ, 0x181f ;  /* 0x00181fff00077589 */ /* 0x000e2200000e0000 */
[----:B------:R-:W-:Y:S02]  /*124a0*/  IMAD R4, R19, R6, RZ ;  /* 0x0000000613047224 */ /* 0x000fe400078e02ff */
[----:B------:R-:W-:Y:S01]  /*124b0*/  IMAD.IADD R3, R10, 0x1, R5 ;  /* 0x000000010a037824 */ /* 0x000fe200078e0205 */
[----:B------:R-:W1:Y:S03]  /*124c0*/  SHFL.IDX PT, R6, R2, RZ, 0x181f ;  /* 0x00181fff02067589 */ /* 0x000e6600000e0000 */
[C---:B------:R-:W-:Y:S01]  /*124d0*/  VIADD R5, R3.reuse, 0x10 ;  /* 0x0000001003057836 */ /* 0x040fe20000000000 */
[----:B------:R-:W-:-:S13]  /*124e0*/  ISETP.GE.AND P1, PT, R3, R4, PT ;  /* 0x000000040300720c */ /* 0x000fda0003f26270 */
[----:B0-----:R-:W-:-:S05]  /*124f0*/  @!P1 IADD3 R7, P2, R9, R7, RZ ;  /* 0x0000000709079210 */ /* 0x001fca0007f5e0ff */
[----:B-1----:R-:W-:-:S05]  /*12500*/  @!P1 IMAD.X R6, RZ, RZ, R6, P2 ;  /* 0x000000ffff069224 */ /* 0x002fca00010e0606 */
[----:B------:R-:W-:-:S04]  /*12510*/  @!P1 LOP3.LUT R7, R7, R6, RZ, 0x3c, !PT ;  /* 0x0000000607079212 */ /* 0x000fc800078e3cff */
[----:B------:R-:W-:-:S04]  /*12520*/  @!P1 LOP3.LUT R6, R7, R6, RZ, 0x3c, !PT ;  /* 0x0000000607069212 */ /* 0x000fc800078e3cff */
[----:B------:R-:W-:-:S05]  /*12530*/  @!P1 LOP3.LUT R7, R7, R6, RZ, 0x3c, !PT ;  /* 0x0000000607079212 */ /* 0x000fca00078e3cff */
[----:B------:R-:W-:Y:S01]  /*12540*/  @!PT LDS RZ, [RZ] ;  /* 0x00000000fffff984 */ /* 0x000fe20000000800 */
[----:B-----5:R0:W-:Y:S01]  /*12550*/  @!P1 LDGSTS.E.BYPASS.LTC128B.128 [R8+0x1c400], desc[UR48][R6.64], !P0 ;  /* 0x1c40000006089fae */ /* 0x0201e2000c101d70 */
[----:B------:R-:W-:-:S03]  /*12560*/  ISETP.GE.AND P1, PT, R5, R4, PT ;  /* 0x000000040500720c */ /* 0x000fc60003f26270 */
[----:B------:R-:W-:Y:S04]  /*12570*/  SHFL.IDX PT, R5, R2, 0x1, 0x181f ;  /* 0x00381f0002057f89 */ /* 0x000fe800000e0000 */
[----:B0-----:R-:W0:Y:S06]  /*12580*/  SHFL.IDX PT, R6, R0, 0x1, 0x181f ;  /* 0x00381f0000067f89 */ /* 0x001e2c00000e0000 */
[----:B0-----:R-:W-:-:S05]  /*12590*/  @!P1 IADD3 R6, P2, R9, R6, RZ ;  /* 0x0000000609069210 */ /* 0x001fca0007f5e0ff */
[----:B------:R-:W-:-:S04]  /*125a0*/  @!P1 IMAD.X R5, RZ, RZ, R5, P2 ;  /* 0x000000ffff059224 */ /* 0x000fc800010e0605 */
[----:B------:R-:W-:Y:S02]  /*125b0*/  @!P1 IMAD.MOV.U32 R7, RZ, RZ, R5 ;  /* 0x000000ffff079224 */ /* 0x000fe400078e0005 */
[----:B------:R-:W-:-:S03]  /*125c0*/  VIADD R5, R3, 0x20 ;  /* 0x0000002003057836 */ /* 0x000fc60000000000 */
[----:B------:R0:W-:Y:S02]  /*125d0*/  @!P1 LDGSTS.E.BYPASS.LTC128B.128 [R8+0x1cc00], desc[UR48][R6.64], !P0 ;  /* 0x1cc0000006089fae */ /* 0x0001e4000c101d70 */
[----:B------:R-:W-:Y:S02]  /*125e0*/  ISETP.GE.AND P1, PT, R5, R4, PT ;  /* 0x000000040500720c */ /* 0x000fe40003f26270 */
[----:B------:R-:W-:Y:S04]  /*125f0*/  SHFL.IDX PT, R5, R2, 0x2, 0x181f ;  /* 0x00581f0002057f89 */ /* 0x000fe800000e0000 */
[----:B0-----:R-:W0:Y:S07]  /*12600*/  SHFL.IDX PT, R6, R0, 0x2, 0x181f ;  /* 0x00581f0000067f89 */ /* 0x001e2e00000e0000 */
        /* <DEDUP_REMOVED lines=31> */
[----:B0-----:R-:W0:Y:S04]  /*12800*/  SHFL.IDX PT, R6, R0, 0x6, 0x181f ;  /* 0x00d81f0000067f89 */ /* 0x001e2800000e0000 */
[----:B------:R-:W1:Y:S03]  /*12810*/  SHFL.IDX PT, R0, R0, 0x7, 0x181f ;  /* 0x00f81f0000007f89 */ /* 0x000e6600000e0000 */
[----:B0-----:R-:W-:-:S05]  /*12820*/  @!P1 IADD3 R6, P2, R9, R6, RZ ;  /* 0x0000000609069210 */ /* 0x001fca0007f5e0ff */
[----:B------:R-:W-:-:S04]  /*12830*/  @!P1 IMAD.X R5, RZ, RZ, R5, P2 ;  /* 0x000000ffff059224 */ /* 0x000fc800010e0605 */
[----:B------:R-:W-:Y:S02]  /*12840*/  @!P1 IMAD.MOV.U32 R7, RZ, RZ, R5 ;  /* 0x000000ffff079224 */ /* 0x000fe400078e0005 */
[----:B------:R0:W2:Y:S04]  /*12850*/  SHFL.IDX PT, R5, R2, 0x7, 0x181f ;  /* 0x00f81f0002057f89 */ /* 0x0000a800000e0000 */
[----:B-1----:R0:W-:Y:S02]  /*12860*/  @!P1 LDGSTS.E.BYPASS.LTC128B.128 [R8+0x1f400], desc[UR48][R6.64], !P0 ;  /* 0x1f40000006089fae */ /* 0x0021e4000c101d70 */
.L_x_302:
[----:B------:R-:W-:-:S05]  /*12870*/  VIADD R3, R3, 0x70 ;  /* 0x0000007003037836 */ /* 0x000fca0000000000 */
[----:B------:R-:W-:-:S13]  /*12880*/  ISETP.GE.AND P1, PT, R3, R4, PT ;  /* 0x000000040300720c */ /* 0x000fda0003f26270 */
[----:B0-----:R-:W-:-:S05]  /*12890*/  @!P1 IADD3 R2, P2, R9, R0, RZ ;  /* 0x0000000009029210 */ /* 0x001fca0007f5e0ff */
[----:B--2---:R-:W-:-:S05]  /*128a0*/  @!P1 IMAD.X R3, RZ, RZ, R5, P2 ;  /* 0x000000ffff039224 */ /* 0x004fca00010e0605 */
[----:B------:R-:W-:Y:S01]  /*128b0*/  @!PT LDS RZ, [RZ] ;  /* 0x00000000fffff984 */ /* 0x000fe20000000800 */
[----:B------:R-:W-:Y:S01]  /*128c0*/  @!PT LDS RZ, [RZ] ;  /* 0x00000000fffff984 */ /* 0x000fe20000000800 */
[----:B------:R-:W-:Y:S01]  /*128d0*/  @!PT LDS RZ, [RZ] ;  /* 0x00000000fffff984 */ /* 0x000fe20000000800 */
[----:B------:R0:W-:Y:S01]  /*128e0*/  @!P1 LDGSTS.E.BYPASS.LTC128B.128 [R8+0x1fc00], desc[UR48][R2.64], !P0 ;  /* 0x1fc0000002089fae */ /* 0x0001e2000c101d70 */
[----:B------:R-:W-:Y:S01]  /*128f0*/  PLOP3.LUT P0, PT, PT, PT, PT, 0x80, 0x0 ;  /* 0x000000000000781c */ /* 0x000fe20003f0f070 */
[----:B------:R-:W-:-:S12]  /*12900*/  NOP ;  /* 0x0000000000007918 */ /* 0x000fd80000000000 */
.L_x_222:
[----:B------:R-:W-:Y:S02]  /*12910*/  PLOP3.LUT P1, PT, P1, P0, PT, 0xa2, 0x0 ;  /* 0x000000000000781c */ /* 0x000fe40000f21472 */
[----:B------:R-:W-:-:S08]  /*12920*/  @P0 R2UR P1, UR4, R18 ;  /* 0x00000000120402ca */ /* 0x000fd00000020000 */
[----:B------:R-:W-:-:S05]  /*12930*/  @P0 PLOP3.LUT P0, PT, P1, PT, PT, 0x80, 0x0 ;  /* 0x000000000000081c */ /* 0x000fca0000f0f070 */
[----:B------:R-:W-:Y:S01]  /*12940*/  @!P1 SYNCS.ARRIVE.TRANS64.RED.A0T1 RZ, [UR4+0x2e800], RZ ;  /* 0x02e800ffffff99a7 */ /* 0x000fe20008200404 */
[----:B------:R-:W-:Y:S07]  /*12950*/  @!P1 ARRIVES.LDGSTSBAR.64.TRANSCNT [UR4+0x2e800] ;  /* 0x02e80000ff0099b0 */ /* 0x000fee0008000a84 */
[----:B------:R-:W-:Y:S05]  /*12960*/  @P0 BRA.U.ANY `(.L_x_222) ;  /* 0xfffffffd00e80947 */ /* 0x000fea000393ffff */
[----:B0-----:R-:W2:Y:S02]  /*12970*/  LDL.LU R2, [R1+0x30] ;  /* 0x0000300001027983 */ /* 0x001ea40000300800 */
[----:B--2---:R-:W-:-:S05]  /*12980*/  VIADD R2, R2, 0x1 ;  /* 0x0000000102027836 */ /* 0x004fca0000000000 */
[----:B------:R0:W-:Y:S01]  /*12990*/  STL [R1+0x30], R2 ;  /* 0x0000300201007387 */ /* 0x0001e20000100800 */
[----:B------:R-:W-:-:S04]  /*129a0*/  LEA.HI R0, R2, R2, RZ, 0x1 ;  /* 0x0000000202007211 */ /* 0x000fc800078f08ff */
[----:B------:R-:W-:-:S05]  /*129b0*/  LOP3.LUT R0, R0, 0xfffffffe, RZ, 0xc0, !PT ;  /* 0xfffffffe00007812 */ /* 0x000fca00078ec0ff */
[----:B------:R-:W-:-:S05]  /*129c0*/  IMAD.IADD R0, R2, 0x1, -R0 ;  /* 0x0000000102007824 */ /* 0x000fca00078e0a00 */
[----:B------:R-:W-:Y:S01]  /*129d0*/  SHF.L.U32 R0, R0, 0x1f, RZ ;  /* 0x0000001f00007819 */ /* 0x000fe200000006ff */
[----:B------:R-:W-:Y:S01]  /*129e0*/  NOP ;  /* 0x0000000000007918 */ /* 0x000fe20000000000 */
[----:B------:R0:W-:Y:S01]  /*129f0*/  SYNCS.ARRIVE.TRANS64.A1T0 RZ, [R18+URZ+0x2e800], RZ ;  /* 0x02e800ff12ff79a7 */ /* 0x0001e2000810003f */
[----:B------:R-:W-:Y:S01]  /*12a00*/  BSSY B0, `(.L_x_223) ;  /* 0x0000003000007945 */ /* 0x000fe20003800000 */
[----:B------:R-:W1:Y:S03]  /*12a10*/  SYNCS.PHASECHK.TRANS64.TRYWAIT P0, [R18+URZ+0x2e820], R0 ;  /* 0x02e82000120075a7 */ /* 0x000e66000800017f */
[----:B01----:R-:W-:Y:S05]  /*12a20*/  @!P0 BRA `(.L_x_224) ;  /* 0x0000003400d48947 */ /* 0x003fea0003800000 */
.L_x_303:
[----:B------:R-:W-:Y:S05]  /*12a30*/  BSYNC B0 ;  /* 0x0000000000007941 */ /* 0x000fea0003800000 */
.L_x_223:
[----:B------:R-:W2:Y:S01]  /*12a40*/  LDL R2, [R1+0x18] ;  /* 0x0000180001027983 */ /* 0x000ea20000100800 */
[----:B------:R-:W-:-:S05]  /*12a50*/  VIADD R17, R17, 0xfffffffe ;  /* 0xfffffffe11117836 */ /* 0x000fca0000000000 */
[----:B--2---:R-:W-:-:S13]  /*12a60*/  ISETP.GE.AND P0, PT, R17, R2, PT ;  /* 0x000000021100720c */ /* 0x004fda0003f06270 */
[----:B------:R-:W-:Y:S05]  /*12a70*/  @!P0 BRA `(.L_x_225) ;  /* 0x0000000c00e08947 */ /* 0x000fea0003800000 */
[----:B0-----:R0:W5:Y:S04]  /*12a80*/  LDL.LU R0, [R1+0x4] ;  /* 0x0000040001007983 */ /* 0x0011680000300800 */
[----:B------:R0:W5:Y:S02]  /*12a90*/  LDL.LU R6, [R1] ;  /* 0x0000000001067983 */ /* 0x0001640000300800 */
.L_x_245:
[----:B------:R-:W2:Y:S01]  /*12aa0*/  LDL R2, [R1+0xc] ;  /* 0x00000c0001027983 */ /* 0x000ea20000100800 */
[----:B-----5:R-:W-:Y:S01]  /*12ab0*/  VIADD R3, R6, 0x1 ;  /* 0x0000000106037836 */ /* 0x020fe20000000000 */
[----:B------:R-:W-:Y:S05]  /*12ac0*/  YIELD ;  /* 0x0000000000007946 */ /* 0x000fea0003800000 */
[C---:B------:R-:W-:Y:S01]  /*12ad0*/  ISETP.NE.AND P0, PT, R3.reuse, 0x2, PT ;  /* 0x000000020300780c */ /* 0x040fe20003f05270 */
[----:B------:R-:W-:Y:S03]  /*12ae0*/  BSSY B0, `(.L_x_226) ;  /* 0x000006c000007945 */ /* 0x000fe60003800000 */
[----:B------:R-:W-:-:S02]  /*12af0*/  SEL R9, R3, RZ, P0 ;  /* 0x000000ff03097207 */ /* 0x000fc40000000000 */
[----:B--2---:R-:W-:Y:S02]  /*12b00*/  LOP3.LUT P1, RZ, R2, 0x1, RZ, 0xc0, !PT ;  /* 0x0000000102ff7812 */ /* 0x004fe4000782c0ff */
[----:B------:R-:W-:-:S04]  /*12b10*/  SEL R2, RZ, 0x1, P0 ;  /* 0x00000001ff027807 */ /* 0x000fc80000000000 */
[----:B------:R-:W-:-:S05]  /*12b20*/  LOP3.LUT R8, R0, R2, RZ, 0x3c, !PT ;  /* 0x0000000200087212 */ /* 0x000fca00078e3cff */
[----:B------:R1:W-:Y:S04]  /*12b30*/  STL [R1+0x4], R8 ;  /* 0x0000040801007387 */ /* 0x0003e80000100800 */
[----:B------:R1:W-:Y:S01]  /*12b40*/  STL [R1], R9 ;  /* 0x0000000901007387 */ /* 0x0003e20000100800 */
[----:B------:R-:W-:Y:S05]  /*12b50*/  @!P1 BRA `(.L_x_227) ;  /* 0x0000000400909947 */ /* 0x000fea0003800000 */
[----:B------:R-:W-:Y:S01]  /*12b60*/  ULDC.64 UR4, c[0x0][0x418] ;  /* 0x0001060000047ab9 */ /* 0x000fe20000000a00 */
[----:B------:R-:W-:Y:S01]  /*12b70*/  IMAD.MOV.U32 R7, RZ, RZ, R17 ;  /* 0x000000ffff077224 */ /* 0x000fe200078e0011 */
[----:B------:R-:W-:-:S04]  /*12b80*/  ISETP.NE.U32.AND P0, PT, RZ, UR4, PT ;  /* 0x00000004ff007c0c */ /* 0x000fc8000bf05070 */
[----:B------:R-:W-:-:S13]  /*12b90*/  ISETP.NE.AND.EX P0, PT, RZ, UR5, PT, P0 ;  /* 0x00000005ff007c0c */ /* 0x000fda000bf05300 */
[----:B------:R-:W-:Y:S05]  /*12ba0*/  @!P0 BRA `(.L_x_228) ;  /* 0x00000000004c8947 */ /* 0x000fea0003800000 */
[----:B------:R-:W2:Y:S01]  /*12bb0*/  LDL R10, [R1+0x1c] ;  /* 0x00001c00010a7983 */ /* 0x000ea20000100800 */
[----:B------:R-:W3:Y:S01]  /*12bc0*/  LDC R7, c[0x0][0x43c] ;  /* 0x00010f00ff077b82 */ /* 0x000ee20000000800 */
[----:B------:R-:W-:Y:S02]  /*12bd0*/  ULDC.64 UR6, c[0x0][0x428] ;  /* 0x00010a0000067ab9 */ /* 0x000fe40000000a00 */
[----:B------:R-:W4:Y:S01]  /*12be0*/  LDL R5, [R1+0x8] ;  /* 0x0000080001057983 */ /* 0x000f220000100800 */
[----:B---3--:R-:W-:-:S13]  /*12bf0*/  ISETP.NE.AND P0, PT, R7, 0x1, PT ;  /* 0x000000010700780c */ /* 0x008fda0003f05270 */
[----:B------:R-:W3:Y:S02]  /*12c00*/  @P0 LDC.64 R2, c[0x0][0x440] ;  /* 0x00011000ff020b82 */ /* 0x000ee40000000a00 */
[----:B---3--:R-:W-:-:S04]  /*12c10*/  @P0 IMAD.HI.U32 R4, R17, R2, RZ ;  /* 0x0000000211040227 */ /* 0x008fc800078e00ff */
[----:B------:R-:W-:Y:S01]  /*12c20*/  IMAD.MOV.U32 R2, RZ, RZ, R17 ;  /* 0x000000ffff027224 */ /* 0x000fe200078e0011 */
[----:B------:R-:W-:-:S05]  /*12c30*/  @P0 SHF.R.U32.HI R2, RZ, R3, R4 ;  /* 0x00000003ff020219 */ /* 0x000fca0000011604 */
[----:B------:R-:W-:-:S04]  /*12c40*/  IMAD.MOV R3, RZ, RZ, -R2 ;  /* 0x000000ffff037224 */ /* 0x000fc800078e0a02 */
[----:B------:R-:W-:Y:S01]  /*12c50*/  IMAD R7, R7, R3, R17 ;  /* 0x0000000307077224 */ /* 0x000fe200078e0211 */
[----:B------:R-:W-:Y:S01]  /*12c60*/  SHF.R.S32.HI R3, RZ, 0x1f, R2 ;  /* 0x0000001fff037819 */ /* 0x000fe20000011402 */
[----:B--2---:R-:W-:-:S04]  /*12c70*/  IMAD R4, R10, UR6, RZ ;  /* 0x000000060a047c24 */ /* 0x004fc8000f8e02ff */
[C---:B----4-:R-:W-:Y:S02]  /*12c80*/  IMAD R4, R5.reuse, UR7, R4 ;  /* 0x0000000705047c24 */ /* 0x050fe4000f8e0204 */
[----:B------:R-:W-:-:S04]  /*12c90*/  IMAD.WIDE.U32 R2, R5, UR6, R2 ;  /* 0x0000000605027c25 */ /* 0x000fc8000f8e0002 */
[----:B------:R-:W-:Y:S01]  /*12ca0*/  IMAD.IADD R3, R4, 0x1, R3 ;  /* 0x0000000104037824 */ /* 0x000fe200078e0203 */
[----:B------:R-:W-:-:S04]  /*12cb0*/  LEA R4, P0, R2, UR4, 0x2 ;  /* 0x0000000402047c11 */ /* 0x000fc8000f8010ff */
[----:B------:R-:W-:-:S05]  /*12cc0*/  LEA.HI.X R5, R2, UR5, R3, 0x2, P0 ;  /* 0x0000000502057c11 */ /* 0x000fca00080f1403 */
[----:B------:R2:W5:Y:S04]  /*12cd0*/  LDG.E R16, desc[UR48][R4.64] ;  /* 0x0000003004107981 */ /* 0x000568000c1e1900 */
.L_x_228:
[----:B------:R-:W2:Y:S01]  /*12ce0*/  S2R R2, SR_TID.X ;  /* 0x0000000000027919 */ /* 0x000ea20000002100 */
[----:B------:R-:W-:Y:S01]  /*12cf0*/  IMAD R3, R9, 0x8, R18 ;  /* 0x0000000809037824 */ /* 0x000fe200078e0212 */
[----:B------:R-:W-:Y:S01]  /*12d00*/  BSSY B1, `(.L_x_229) ;  /* 0x0000006000017945 */ /* 0x000fe20003800000 */
[----:B--2---:R-:W-:Y:S02]  /*12d10*/  LOP3.LUT R4, R2, 0x7f, RZ, 0xc0, !PT ;  /* 0x0000007f02047812 */ /* 0x004fe400078ec0ff */
[----:B------:R-:W-:Y:S02]  /*12d20*/  SHF.L.U32 R2, R8, 0x1f, RZ ;  /* 0x0000001f08027819 */ /* 0x000fe400000006ff */
[----:B------:R-:W-:Y:S02]  /*12d30*/  ISETP.NE.AND P1, PT, R4, RZ, PT ;  /* 0x000000ff0400720c */ /* 0x000fe40003f25270 */
[----:B------:R-:W2:Y:S02]  /*12d40*/  SYNCS.PHASECHK.TRANS64.TRYWAIT P0, [R3+URZ+0x2e880], R2 ;  /* 0x02e88002030075a7 */ /* 0x000ea4000800017f */
[----:B--2---:R-:W-:Y:S09]  /*12d50*/  @!P0 BRA `(.L_x_230) ;  /* 0x00000034001c8947 */ /* 0x004ff20003800000 */
.L_x_304:
[----:B------:R-:W-:Y:S05]  /*12d60*/  BSYNC B1 ;  /* 0x0000000000017941 */ /* 0x000fea0003800000 */
.L_x_229:
[----:B------:R-:W-:Y:S04]  /*12d70*/  BSSY B1, `(.L_x_231) ;  /* 0x0000009000017945 */ /* 0x000fe80003800000 */
[----:B------:R-:W-:Y:S05]  /*12d80*/  @P1 BRA `(.L_x_232) ;  /* 0x00000000001c1947 */ /* 0x000fea0003800000 */
[----:B------:R-:W3:Y:S02]  /*12d90*/  S2R R4, SR_TID.X ;  /* 0x0000000000047919 */ /* 0x000ee40000002100 */
[----:B---3--:R-:W-:Y:S01]  /*12da0*/  LOP3.LUT R5, R4, 0x1f, RZ, 0xc0, !PT ;  /* 0x0000001f04057812 */ /* 0x008fe200078ec0ff */
[----:B------:R-:W-:-:S03]  /*12db0*/  IMAD.MOV.U32 R4, RZ, RZ, 0x7000 ;  /* 0x00007000ff047424 */ /* 0x000fc600078e00ff */
[----:B------:R-:W-:Y:S01]  /*12dc0*/  ISETP.NE.AND P0, PT, R5, RZ, PT ;  /* 0x000000ff0500720c */ /* 0x000fe20003f05270 */
[----:B------:R3:W-:-:S12]  /*12dd0*/  SYNCS.ARRIVE.TRANS64 RZ, [R3+URZ+0x2e870], R4 ;  /* 0x02e8700403ff79a7 */ /* 0x0007d8000800003f */
[----:B---3--:R-:W-:Y:S05]  /*12de0*/  @!P0 BRA `(.L_x_232) ;  /* 0x0000000000048947 */ /* 0x008fea0003800000 */
[----:B------:R-:W-:Y:S01]  /*12df0*/  BPT.TRAP 0x1 ;  /* 0x000000040000795c */ /* 0x000fe20000300000 */
.L_x_232:
[----:B------:R-:W-:Y:S05]  /*12e00*/  BSYNC B1 ;  /* 0x0000000000017941 */ /* 0x000fea0003800000 */
.L_x_231:
[----:B------:R-:W3:Y:S01]  /*12e10*/  LDL R5, [R1] ;  /* 0x0000000001057983 */ /* 0x000ee20000100800 */
[----:B-1----:R-:W-:Y:S01]  /*12e20*/  IMAD.MOV.U32 R9, RZ, RZ, RZ ;  /* 0x000000ffff097224 */ /* 0x002fe200078e00ff */
[----:B------:R-:W-:Y:S01]  /*12e30*/  UIADD3 UR4, UP0, UR52, 0x470, URZ ;  /* 0x0000047034047890 */ /* 0x000fe2000ff1e03f */
[----:B------:R-:W-:Y:S01]  /*12e40*/  IMAD.MOV.U32 R4, RZ, RZ, 0xe0 ;  /* 0x000000e0ff047424 */ /* 0x000fe200078e00ff */
[----:B------:R-:W-:Y:S01]  /*12e50*/  PLOP3.LUT P0, PT, PT, PT, PT, 0x80, 0x0 ;  /* 0x000000000000781c */ /* 0x000fe20003f0f070 */
[----:B------:R-:W-:Y:S01]  /*12e60*/  UMOV UR6, 0x0 ;  /* 0x0000000000067882 */ /* 0x000fe20000000000 */
[----:B------:R-:W-:Y:S01]  /*12e70*/  R2UR UR10, R9 ;  /* 0x00000000090a72ca */ /* 0x000fe200000e0000 */
[----:B------:R-:W-:Y:S01]  /*12e80*/  IMAD R4, R7, R4, UR40 ;  /* 0x0000002807047e24 */ /* 0x000fe2000f8e0204 */
[----:B------:R-:W-:Y:S01]  /*12e90*/  UIADD3.X UR5, URZ, UR53, URZ, UP0, !UPT ;  /* 0x000000353f057290 */ /* 0x000fe200087fe43f */
[----:B------:R-:W-:Y:S01]  /*12ea0*/  VIADD R7, R3, 0x2e870 ;  /* 0x0002e87003077836 */ /* 0x000fe20000000000 */
[----:B------:R-:W-:Y:S01]  /*12eb0*/  UMOV UR7, 0x14f00000 ;  /* 0x14f0000000077882 */ /* 0x000fe20000000000 */
[----:B---3--:R-:W-:-:S04]  /*12ec0*/  IMAD R5, R5, 0x7000, R18 ;  /* 0x0000700005057824 */ /* 0x008fc800078e0212 */
[----:B------:R-:W-:-:S07]  /*12ed0*/  VIADD R8, R5, 0xe400 ;  /* 0x0000e40005087836 */ /* 0x000fce0000000000 */
.L_x_233:
[----:B------:R-:W-:-:S13]  /*12ee0*/  @P0 ELECT P2, URZ, PT ;  /* 0x00000000003f082f */ /* 0x000fda0003840000 */
[----:B-----5:R-:W-:Y:S01]  /*12ef0*/  @P2 R2UR UR13, R16 ;  /* 0x00000000100d22ca */ /* 0x020fe200000e0000 */
[----:B------:R-:W-:Y:S01]  /*12f00*/  UMOV UR12, UR36 ;  /* 0x00000024000c7c82 */ /* 0x000fe20008000000 */
[----:B------:R-:W-:Y:S02]  /*12f10*/  @P2 R2UR UR11, R4 ;  /* 0x00000000040b22ca */ /* 0x000fe400000e0000 */
[----:B------:R-:W-:Y:S02]  /*12f20*/  @P2 R2UR UR9, R7 ;  /* 0x00000000070922ca */ /* 0x000fe400000e0000 */
[----:B------:R-:W-:Y:S02]  /*12f30*/  @P2 R2UR UR8, R8 ;  /* 0x00000000080822ca */ /* 0x000fe400000e0000 */
[----:B------:R-:W-:Y:S02]  /*12f40*/  @P2 PLOP3.LUT P0, PT, P2, PT, PT, 0x8, 0x0 ;  /* 0x000000000000281c */ /* 0x000fe4000170e170 */
[----:B------:R-:W-:-:S09]  /*12f50*/  PLOP3.LUT P2, PT, PT, PT, PT, 0x8, 0x0 ;  /* 0x000000000000781c */ /* 0x000fd20003f4e170 */
[----:B------:R1:W-:Y:S02]  /*12f60*/  UTMALDG.4D [UR8], [UR4], desc[UR6] ;  /* 0x00000608040075b4 */ /* 0x0003e40008019000 */
[----:B-1----:R-:W-:Y:S05]  /*12f70*/  @P0 BRA.U.ANY `(.L_x_233) ;  /* 0xfffffffd00d80947 */ /* 0x002fea000393ffff */
[----:B------:R-:W1:Y:S01]  /*12f80*/  SYNCS.PHASECHK.TRANS64.TRYWAIT P0, [R3+URZ+0x2e840], R2 ;  /* 0x02e84002030075a7 */ /* 0x000e62000800017f */
[----:B------:R-:W-:Y:S04]  /*12f90*/  BSSY B1, `(.L_x_234) ;  /* 0x0000002000017945 */ /* 0x000fe80003800000 */
[----:B-1----:R-:W-:Y:S05]  /*12fa0*/  @!P0 BRA `(.L_x_235) ;  /* 0x00000030009c8947 */ /* 0x002fea0003800000 */
.L_x_305:
[----:B------:R-:W-:Y:S05]  /*12fb0*/  BSYNC B1 ;  /* 0x0000000000017941 */ /* 0x000fea0003800000 */
.L_x_234:
[----:B------:R-:W-:Y:S01]  /*12fc0*/  BSSY B1, `(.L_x_236) ;  /* 0x000000b000017945 */ /* 0x000fe20003800000 */
[----:B------:R-:W-:Y:S02]  /*12fd0*/  IMAD.MOV.U32 R10, RZ, RZ, 0x0 ;  /* 0x00000000ff0a7424 */ /* 0x000fe400078e00ff */
[----:B------:R-:W-:Y:S01]  /*12fe0*/  IMAD.MOV.U32 R11, RZ, RZ, 0x14f00000 ;  /* 0x14f00000ff0b7424 */ /* 0x000fe200078e00ff */
[----:B------:R-:W-:Y:S06]  /*12ff0*/  @P1 BRA `(.L_x_237) ;  /* 0x00000000001c1947 */ /* 0x000fec0003800000 */
[----:B------:R-:W3:Y:S01]  /*13000*/  S2R R7, SR_TID.X ;  /* 0x0000000000077919 */ /* 0x000ee20000002100 */
[----:B-12---:R-:W-:-:S04]  /*13010*/  IMAD.MOV.U32 R2, RZ, RZ, 0x7000 ;  /* 0x00007000ff027424 */ /* 0x006fc800078e00ff */
[----:B------:R4:W-:Y:S01]  /*13020*/  SYNCS.ARRIVE.TRANS64 RZ, [R3+URZ+0x2e830], R2 ;  /* 0x02e8300203ff79a7 */ /* 0x0009e2000800003f */
[----:B---3--:R-:W-:-:S04]  /*13030*/  LOP3.LUT R7, R7, 0x1f, RZ, 0xc0, !PT ;  /* 0x0000001f07077812 */ /* 0x008fc800078ec0ff */
[----:B------:R-:W-:-:S13]  /*13040*/  ISETP.NE.AND P0, PT, R7, RZ, PT ;  /* 0x000000ff0700720c */ /* 0x000fda0003f05270 */
[----:B----4-:R-:W-:Y:S05]  /*13050*/  @!P0 BRA `(.L_x_237) ;  /* 0x0000000000048947 */ /* 0x010fea0003800000 */
[----:B------:R-:W-:Y:S01]  /*13060*/  BPT.TRAP 0x1 ;  /* 0x000000040000795c */ /* 0x000fe20000300000 */
.L_x_237:
[----:B------:R-:W-:Y:S05]  /*13070*/  BSYNC B1 ;  /* 0x0000000000017941 */ /* 0x000fea0003800000 */
.L_x_236:
[----:B------:R-:W-:Y:S01]  /*13080*/  R2UR UR10, R9 ;  /* 0x00000000090a72ca */ /* 0x000fe200000e0000 */
[----:B------:R-:W-:Y:S01]  /*13090*/  UIADD3 UR4, UP0, UR52, 0x370, URZ ;  /* 0x0000037034047890 */ /* 0x000fe2000ff1e03f */
[----:B------:R-:W-:Y:S01]  /*130a0*/  R2UR UR6, R10 ;  /* 0x000000000a0672ca */ /* 0x000fe200000e0000 */
[----:B------:R-:W-:Y:S01]  /*130b0*/  VIADD R5, R5, 0x20400 ;  /* 0x0002040005057836 */ /* 0x000fe20000000000 */
[----:B------:R-:W-:Y:S01]  /*130c0*/  R2UR UR7, R11 ;  /* 0x000000000b0772ca */ /* 0x000fe200000e0000 */
[----:B-12---:R-:W-:Y:S01]  /*130d0*/  VIADD R3, R3, 0x2e830 ;  /* 0x0002e83003037836 */ /* 0x006fe20000000000 */
[----:B------:R-:W-:Y:S01]  /*130e0*/  PLOP3.LUT P0, PT, PT, PT, PT, 0x80, 0x0 ;  /* 0x000000000000781c */ /* 0x000fe20003f0f070 */
[----:B------:R-:W-:-:S12]  /*130f0*/  UIADD3.X UR5, URZ, UR53, URZ, UP0, !UPT ;  /* 0x000000353f057290 */ /* 0x000fd800087fe43f */
.L_x_238:
[----:B------:R-:W-:-:S13]  /*13100*/  @P0 ELECT P1, URZ, PT ;  /* 0x00000000003f082f */ /* 0x000fda0003820000 */
[----:B------:R-:W-:Y:S01]  /*13110*/  @P1 R2UR UR13, R16 ;  /* 0x00000000100d12ca */ /* 0x000fe200000e0000 */
[----:B------:R-:W-:Y:S01]  /*13120*/  UMOV UR12, UR36 ;  /* 0x00000024000c7c82 */ /* 0x000fe20008000000 */
[----:B------:R-:W-:Y:S02]  /*13130*/  @P1 R2UR UR11, R4 ;  /* 0x00000000040b12ca */ /* 0x000fe400000e0000 */
[----:B------:R-:W-:Y:S02]  /*13140*/  @P1 R2UR UR9, R3 ;  /* 0x00000000030912ca */ /* 0x000fe400000e0000 */
[----:B------:R-:W-:Y:S02]  /*13150*/  @P1 R2UR UR8, R5 ;  /* 0x00000000050812ca */ /* 0x000fe400000e0000 */
[----:B------:R-:W-:Y:S02]  /*13160*/  @P1 PLOP3.LUT P0, PT, P1, PT, PT, 0x8, 0x0 ;  /* 0x000000000000181c */ /* 0x000fe40000f0e170 */
[----:B------:R-:W-:-:S09]  /*13170*/  PLOP3.LUT P1, PT, PT, PT, PT, 0x8, 0x0 ;  /* 0x000000000000781c */ /* 0x000fd20003f2e170 */
[----:B------:R2:W-:Y:S02]  /*13180*/  UTMALDG.4D [UR8], [UR4], desc[UR6] ;  /* 0x00000608040075b4 */ /* 0x0005e40008019000 */
[----:B--2---:R-:W-:Y:S05]  /*13190*/  @P0 BRA.U.ANY `(.L_x_238) ;  /* 0xfffffffd00d80947 */ /* 0x004fea000393ffff */
.L_x_227:
[----:B------:R-:W-:Y:S05]  /*131a0*/  BSYNC B0 ;  /* 0x0000000000007941 */ /* 0x000fea0003800000 */
.L_x_226:
[----:B------:R-:W-:-:S06]  /*131b0*/  UISETP.NE.AND UP0, UPT, UR39, 0x3, UPT ;  /* 0x000000032700788c */ /* 0x000fcc000bf05270 */
[----:B------:R-:W-:-:S13]  /*131c0*/  PLOP3.LUT P0, PT, PT, PT, UP0, 0x80, 0x0 ;  /* 0x000000000000781c */ /* 0x000fda0003f0f008 */
[----:B------:R-:W-:Y:S05]  /*131d0*/  @!P0 BRA `(.L_x_239) ;  /* 0x0000000000048947 */ /* 0x000fea0003800000 */
[----:B------:R-:W-:Y:S01]  /*131e0*/  BPT.TRAP 0x1 ;  /* 0x000000040000795c */ /* 0x000fe20000300000 */
.L_x_239:
[----:B------:R-:W-:Y:S01]  /*131f0*/  IMAD.U32 R2, RZ, RZ, UR42 ;  /* 0x0000002aff027e24 */ /* 0x000fe2000f8e00ff */
[----:B------:R-:W-:Y:S01]  /*13200*/  BSSY B0, `(.L_x_240) ;  /* 0x0000007000007945 */ /* 0x000fe20003800000 */
[----:B------:R-:W-:-:S03]  /*13210*/  IMAD R19, R6, 0x8, R18 ;  /* 0x0000000806137824 */ /* 0x000fc600078e0212 */
[----:B------:R-:W-:Y:S02]  /*13220*/  ISETP.NE.AND P1, PT, R2, 0x3, PT ;  /* 0x000000030200780c */ /* 0x000fe40003f25270 */
[----:B------:R-:W-:-:S04]  /*13230*/  LOP3.LUT R2, R0, 0x1, RZ, 0x3c, !PT ;  /* 0x0000000100027812 */ /* 0x000fc800078e3cff */
[----:B------:R-:W-:-:S04]  /*13240*/  SHF.L.U32 R2, R2, 0x1f, RZ ;  /* 0x0000001f02027819 */ /* 0x000fc800000006ff */
[----:B------:R-:W2:Y:S02]  /*13250*/  SYNCS.PHASECHK.TRANS64.TRYWAIT P0, [R19+URZ+0x2e870], R2 ;  /* 0x02e87002130075a7 */ /* 0x000ea4000800017f */
[----:B--2---:R-:W-:Y:S05]  /*13260*/  @!P0 BRA `(.L_x_241) ;  /* 0x0000003000008947 */ /* 0x004fea0003800000 */
.L_x_306:
[----:B------:R-:W-:Y:S05]  /*13270*/  BSYNC B0 ;  /* 0x0000000000007941 */ /* 0x000fea0003800000 */
.L_x_240:
[----:B------:R-:W-:Y:S05]  /*13280*/  @!P1 BRA `(.L_x_242) ;  /* 0x0000000000049947 */ /* 0x000fea0003800000 */
[----:B------:R-:W-:Y:S01]  /*13290*/  BPT.TRAP 0x1 ;  /* 0x000000040000795c */ /* 0x000fe20000300000 */
.L_x_242:
[----:B--2---:R-:W-:Y:S01]  /*132a0*/  SHF.L.U32 R2, R0, 0x1f, RZ ;  /* 0x0000001f00027819 */ /* 0x004fe200000006ff */
[----:B------:R-:W-:-:S03]  /*132b0*/  IMAD R0, R6, 0x7000, RZ ;  /* 0x0000700006007824 */ /* 0x000fc600078e02ff */
[----:B------:R-:W2:Y:S02]  /*132c0*/  SYNCS.PHASECHK.TRANS64.TRYWAIT P0, [R19+URZ+0x2e860], R2 ;  /* 0x02e86002130075a7 */ /* 0x000ea4000800017f */
[----:B--2---:R-:W-:Y:S05]  /*132d0*/  @!P0 BRA `(.L_x_243) ;  /* 0x0000002c00f88947 */ /* 0x004fea0003800000 */
.L_x_307:
[----:B------:R-:W2:Y:S04]  /*132e0*/  LDL R4, [R1+0x24] ;  /* 0x0000240001047983 */ /* 0x000ea80000100800 */
[----:B------:R-:W3:Y:S04]  /*132f0*/  LDL R3, [R1+0x28] ;  /* 0x0000280001037983 */ /* 0x000ee80000100800 */
[----:B------:R-:W4:Y:S01]  /*13300*/  LDL R12, [R1+0x20] ;  /* 0x00002000010c7983 */ /* 0x000f220000100800 */
[----:B------:R-:W-:Y:S05]  /*13310*/  WARPSYNC.ALL ;  /* 0x0000000000007948 */ /* 0x000fea0003800000 */
[----:B--2---:R-:W-:-:S05]  /*13320*/  LOP3.LUT R2, R0, R4, RZ, 0xfc, !PT ;  /* 0x0000000400027212 */ /* 0x004fca00078efcff */
[C---:B------:R-:W-:Y:S01]  /*13330*/  IMAD.IADD R2, R18.reuse, 0x1, R2 ;  /* 0x0000000112027824 */ /* 0x040fe200078e0202 */
[----:B----4-:R-:W-:-:S03]  /*13340*/  IADD3 R0, R18, R0, R12 ;  /* 0x0000000012007210 */ /* 0x010fc60007ffe00c */
[----:B---3--:R-:W-:Y:S01]  /*13350*/  IMAD.IADD R3, R3, 0x1, R2 ;  /* 0x0000000103037824 */ /* 0x008fe200078e0202 */
[----:B------:R-:W1:Y:S02]  /*13360*/  LDSM.16.MT88.4 R4, [R2+0xe400] ;  /* 0x00e400000204783b */ /* 0x000e640000004200 */
[C-C-:B-1----:R-:W-:Y:S02]  /*13370*/  PRMT R8, R4.reuse, 0x6420, R5.reuse ;  /* 0x0000642004087816 */ /* 0x142fe40000000005 */
[----:B------:R-:W-:Y:S02]  /*13380*/  PRMT R9, R4, 0x7531, R5 ;  /* 0x0000753104097816 */ /* 0x000fe40000000005 */
[C-C-:B------:R-:W-:Y:S02]  /*13390*/  PRMT R10, R6.reuse, 0x6420, R7.reuse ;  /* 0x00006420060a7816 */ /* 0x140fe40000000007 */
[----:B------:R-:W-:Y:S02]  /*133a0*/  PRMT R11, R6, 0x7531, R7 ;  /* 0x00007531060b7816 */ /* 0x000fe40000000007 */
[----:B------:R-:W1:Y:S04]  /*133b0*/  LDSM.16.MT88.4 R4, [R3+0xe400] ;  /* 0x00e400000304783b */ /* 0x000e680000004200 */
[----:B------:R-:W-:Y:S01]  /*133c0*/  STSM.16.M88.4 [R0+0x400], R8 ;  /* 0x0004000800007844 */ /* 0x000fe20000000200 */
[----:B-1----:R-:W-:-:S02]  /*133d0*/  PRMT R12, R4, 0x6420, R5 ;  /* 0x00006420040c7816 */ /* 0x002fc40000000005 */
[----:B------:R-:W-:Y:S02]  /*133e0*/  PRMT R13, R4, 0x7531, R5 ;  /* 0x00007531040d7816 */ /* 0x000fe40000000005 */
[C-C-:B------:R-:W-:Y:S02]  /*133f0*/  PRMT R14, R6.reuse, 0x6420, R7.reuse ;  /* 0x00006420060e7816 */ /* 0x140fe40000000007 */
[----:B------:R-:W-:-:S05]  /*13400*/  PRMT R15, R6, 0x7531, R7 ;  /* 0x00007531060f7816 */ /* 0x000fca0000000007 */
[----:B------:R-:W-:Y:S04]  /*13410*/  STSM.16.M88.4 [R0+0xc00], R12 ;  /* 0x000c000c00007844 */ /* 0x000fe80000000200 */
[----:B------:R-:W1:Y:S02]  /*13420*/  LDSM.16.MT88.4 R8, [R2+0xf400] ;  /* 0x00f400000208783b */ /* 0x000e640000004200 */
[C-C-:B-1----:R-:W-:Y:S02]  /*13430*/  PRMT R4, R8.reuse, 0x6420, R9.reuse ;  /* 0x0000642008047816 */ /* 0x142fe40000000009 */
[----:B------:R-:W-:Y:S02]  /*13440*/  PRMT R5, R8, 0x7531, R9 ;  /* 0x0000753108057816 */ /* 0x000fe40000000009 */
[----:B------:R-:W-:-:S02]  /*13450*/  PRMT R6, R10, 0x6420, R11 ;  /* 0x000064200a067816 */ /* 0x000fc4000000000b */
[----:B------:R-:W-:Y:S02]  /*13460*/  PRMT R7, R10, 0x7531, R11 ;  /* 0x000075310a077816 */ /* 0x000fe4000000000b */
[----:B------:R-:W1:Y:S04]  /*13470*/  LDSM.16.MT88.4 R8, [R3+0xf400] ;  /* 0x00f400000308783b */ /* 0x000e680000004200 */
[----:B------:R-:W-:Y:S01]  /*13480*/  STSM.16.M88.4 [R0+0x1400], R4 ;  /* 0x0014000400007844 */ /* 0x000fe20000000200 */
[C-C-:B-1----:R-:W-:Y:S02]  /*13490*/  PRMT R12, R8.reuse, 0x6420, R9.reuse ;  /* 0x00006420080c7816 */ /* 0x142fe40000000009 */
[----:B------:R-:W-:Y:S02]  /*134a0*/  PRMT R13, R8, 0x7531, R9 ;  /* 0x00007531080d7816 */ /* 0x000fe40000000009 */
[----:B------:R-:W-:-:S02]  /*134b0*/  PRMT R14, R10, 0x6420, R11 ;  /* 0x000064200a0e7816 */ /* 0x000fc4000000000b */
        /* <DEDUP_REMOVED lines=56> */
[----:B------:R1:W-:Y:S02]  /*13840*/  STSM.16.M88.4 [R0+0x6400], R4 ;  /* 0x0064000400007844 */ /* 0x0003e40000000200 */
[C-C-:B-1----:R-:W-:Y:S02]  /*13850*/  PRMT R4, R8.reuse, 0x6420, R9.reuse ;  /* 0x0000642008047816 */ /* 0x142fe40000000009 */
[----:B------:R-:W-:-:S02]  /*13860*/  PRMT R5, R8, 0x7531, R9 ;  /* 0x0000753108057816 */ /* 0x000fc40000000009 */
        /* <DEDUP_REMOVED lines=8> */
[----:B--2---:R-:W2:Y:S01]  /*138f0*/  FENCE.VIEW.ASYNC.S ;  /* 0x00000000000073c6 */ /* 0x004ea20000000000 */
[----:B------:R-:W-:Y:S05]  /*13900*/  @!P1 BRA `(.L_x_244) ;  /* 0x0000000000049947 */ /* 0x000fea0003800000 */
[----:B------:R-:W-:Y:S01]  /*13910*/  BPT.TRAP 0x1 ;  /* 0x000000040000795c */ /* 0x000fe20000300000 */
.L_x_244:
[----:B-1----:R-:W1:Y:S01]  /*13920*/  S2R R0, SR_TID.X ;  /* 0x0000000000007919 */ /* 0x002e620000002100 */
[----:B--2---:R2:W-:Y:S01]  /*13930*/  SYNCS.ARRIVE.TRANS64.A1T0 RZ, [R19+URZ+0x2e850], RZ ;  /* 0x02e850ff13ff79a7 */ /* 0x0045e2000810003f */
[----:B------:R3:W5:Y:S01]  /*13940*/  LDL R6, [R1] ;  /* 0x0000000001067983 */ /* 0x0007620000100800 */
[----:B-1----:R-:W-:-:S03]  /*13950*/  LOP3.LUT R2, R0, 0x7f, RZ, 0xc0, !PT ;  /* 0x0000007f00027812 */ /* 0x002fc600078ec0ff */
[----:B------:R-:W4:Y:S01]  /*13960*/  LDL R0, [R1+0x18] ;  /* 0x0000180001007983 */ /* 0x000f220000100800 */
[----:B------:R-:W-:Y:S01]  /*13970*/  BAR.SYNC.DEFER_BLOCKING 0x2, 0x80 ;  /* 0x0082000000007b1d */ /* 0x000fe20000010000 */
[----:B------:R-:W-:-:S13]  /*13980*/  ISETP.NE.AND P0, PT, R2, RZ, PT ;  /* 0x000000ff0200720c */ /* 0x000fda0003f05270 */
[----:B--2---:R-:W-:-:S05]  /*13990*/  @!P0 VIADD R19, R19, 0x2e880 ;  /* 0x0002e88013138836 */ /* 0x004fca0000000000 */
[----:B------:R-:W-:-:S04]  /*139a0*/  @!P0 PRMT R19, RZ, 0x654, R19 ;  /* 0x00000654ff138816 */ /* 0x000fc80000000013 */
[----:B------:R3:W-:Y:S01]  /*139b0*/  @!P0 SYNCS.ARRIVE.TRANS64.RED.A1T0 RZ, [R19+URZ], RZ ;  /* 0x000000ff13ff89a7 */ /* 0x0007e2000810043f */
[C---:B----4-:R-:W-:Y:S01]  /*139c0*/  ISETP.GT.AND P0, PT, R17.reuse, R0, PT ;  /* 0x000000001100720c */ /* 0x050fe20003f04270 */
[----:B------:R-:W-:Y:S01]  /*139d0*/  VIADD R17, R17, 0xffffffff ;  /* 0xffffffff11117836 */ /* 0x000fe20000000000 */
[----:B------:R3:W5:Y:S11]  /*139e0*/  LDL R0, [R1+0x4] ;  /* 0x0000040001007983 */ /* 0x0007760000100800 */
[----:B---3--:R-:W-:Y:S05]  /*139f0*/  @P0 BRA `(.L_x_245) ;  /* 0xfffffff000280947 */ /* 0x008fea000383ffff */
.L_x_225:
[----:B------:R-:W1:Y:S01]  /*13a00*/  S2R R2, SR_TID.X ;  /* 0x0000000000027919 */ /* 0x000e620000002100 */
[----:B------:R-:W-:Y:S01]  /*13a10*/  BSSY B0, `(.L_x_246) ;  /* 0x0000011000007945 */ /* 0x000fe20003800000 */
[----:B-1----:R-:W-:-:S04]  /*13a20*/  LOP3.LUT R2, R2, 0x7f, RZ, 0xc0, !PT ;  /* 0x0000007f02027812 */ /* 0x002fc800078ec0ff */
[----:B------:R-:W-:-:S13]  /*13a30*/  ISETP.NE.AND P0, PT, R2, RZ, PT ;  /* 0x000000ff0200720c */ /* 0x000fda0003f05270 */
[----:B------:R-:W-:Y:S05]  /*13a40*/  @P0 BRA `(.L_x_247) ;  /* 0x0000000000340947 */ /* 0x000fea0003800000 */
[----:B------:R-:W1:Y:S01]  /*13a50*/  S2R R5, SR_LANEID ;  /* 0x0000000000057919 */ /* 0x000e620000000000 */
[----:B------:R-:W-:Y:S01]  /*13a60*/  VOTEU.ANY UR4, UPT, PT ;  /* 0x0000000000047886 */ /* 0x000fe200038e0100 */
[----:B------:R-:W2:Y:S01]  /*13a70*/  LDC.64 R2, c[0x0][0xc60] ;  /* 0x00031800ff027b82 */ /* 0x000ea20000000a00 */
[----:B0----5:R-:W1:Y:S02]  /*13a80*/  FLO.U32 R0, UR4 ;  /* 0x0000000400007d00 */ /* 0x021e6400080e0000 */
[----:B-1----:R-:W-:-:S06]  /*13a90*/  ISETP.EQ.U32.AND P1, PT, R0, R5, PT ;  /* 0x000000050000720c */ /* 0x002fcc0003f22070 */
[----:B------:R-:W2:Y:S07]  /*13aa0*/  POPC R5, UR4 ;  /* 0x0000000400057d09 */ /* 0x000eae0008000000 */
[----:B--2---:R-:W2:Y:S01]  /*13ab0*/  @P1 ATOMG.E.ADD.STRONG.GPU PT, R3, desc[UR48][R2.64], R5 ;  /* 0x00000005020319a8 */ /* 0x004ea200081ee1f0 */
[----:B------:R-:W0:Y:S02]  /*13ac0*/  S2R R4, SR_LTMASK ;  /* 0x0000000000047919 */ /* 0x000e240000003900 */
[----:B0-----:R-:W-:-:S04]  /*13ad0*/  LOP3.LUT R4, R4, UR4, RZ, 0xc0, !PT ;  /* 0x0000000404047c12 */ /* 0x001fc8000f8ec0ff */
[----:B------:R-:W0:Y:S01]  /*13ae0*/  POPC R7, R4 ;  /* 0x0000000400077309 */ /* 0x000e220000000000 */
[----:B--2---:R-:W0:Y:S02]  /*13af0*/  SHFL.IDX PT, R0, R3, R0, 0x1f ;  /* 0x00001f0003007589 */ /* 0x004e2400000e0000 */
[----:B0-----:R-:W-:-:S05]  /*13b00*/  IADD3 R0, R0, UR41, R7 ;  /* 0x0000002900007c10 */ /* 0x001fca000fffe007 */
[----:B------:R1:W-:Y:S02]  /*13b10*/  STL [R1+0x10], R0 ;  /* 0x0000100001007387 */ /* 0x0003e40000100800 */
.L_x_247:
[----:B------:R-:W-:Y:S05]  /*13b20*/  BSYNC B0 ;  /* 0x0000000000007941 */ /* 0x000fea0003800000 */
.L_x_246:
[----:B------:R-:W-:-:S06]  /*13b30*/  UISETP.NE.AND UP0, UPT, UR39, 0x3, UPT ;  /* 0x000000032700788c */ /* 0x000fcc000bf05270 */
[----:B------:R-:W-:-:S13]  /*13b40*/  PLOP3.LUT P1, PT, PT, PT, UP0, 0x80, 0x0 ;  /* 0x000000000000781c */ /* 0x000fda0003f2f008 */
[----:B------:R-:W-:Y:S05]  /*13b50*/  @!P1 BRA `(.L_x_248) ;  /* 0x0000000000049947 */ /* 0x000fea0003800000 */
[----:B------:R-:W-:Y:S01]  /*13b60*/  BPT.TRAP 0x1 ;  /* 0x000000040000795c */ /* 0x000fe20000300000 */
.L_x_248:
[----:B------:R-:W2:Y:S04]  /*13b70*/  LDL R2, [R1+0x4] ;  /* 0x0000040001027983 */ /* 0x000ea80000100800 */
[----:B01---5:R-:W3:Y:S01]  /*13b80*/  LDL R0, [R1] ;  /* 0x0000000001007983 */ /* 0x023ee20000100800 */
[----:B------:R-:W-:Y:S01]  /*13b90*/  BSSY B0, `(.L_x_249) ;  /* 0x0000008000007945 */ /* 0x000fe20003800000 */
[----:B--2---:R-:W-:-:S04]  /*13ba0*/  LOP3.LUT R3, R2, 0x1, RZ, 0x3c, !PT ;  /* 0x0000000102037812 */ /* 0x004fc800078e3cff */
[----:B------:R-:W-:Y:S01]  /*13bb0*/  SHF.L.U32 R3, R3, 0x1f, RZ ;  /* 0x0000001f03037819 */ /* 0x000fe200000006ff */
[----:B---3--:R-:W-:-:S04]  /*13bc0*/  IMAD R16, R0, 0x8, R18 ;  /* 0x0000000800107824 */ /* 0x008fc800078e0212 */
[----:B------:R-:W0:Y:S01]  /*13bd0*/  SYNCS.PHASECHK.TRANS64.TRYWAIT P1, [R16+URZ+0x2e870], R3 ;  /* 0x02e87003100075a7 */ /* 0x000e22000802017f */
[----:B------:R-:W-:-:S05]  /*13be0*/  IMAD.U32 R0, RZ, RZ, UR42 ;  /* 0x0000002aff007e24 */ /* 0x000fca000f8e00ff */
[----:B------:R-:W-:Y:S01]  /*13bf0*/  ISETP.NE.AND P2, PT, R0, 0x3, PT ;  /* 0x000000030000780c */ /* 0x000fe20003f45270 */
[----:B0-----:R-:W-:-:S12]  /*13c00*/  @!P1 BRA `(.L_x_250) ;  /* 0x0000002400c09947 */ /* 0x001fd80003800000 */
.L_x_308:
[----:B------:R-:W-:Y:S05]  /*13c10*/  BSYNC B0 ;  /* 0x0000000000007941 */ /* 0x000fea0003800000 */
.L_x_249:
[----:B------:R-:W-:Y:S05]  /*13c20*/  @!P2 BRA `(.L_x_251) ;  /* 0x000000000004a947 */ /* 0x000fea0003800000 */
[----:B------:R-:W-:Y:S01]  /*13c30*/  BPT.TRAP 0x1 ;  /* 0x000000040000795c */ /* 0x000fe20000300000 */
.L_x_251:
[----:B------:R-:W0:Y:S02]  /*13c40*/  LDL R0, [R1+0x4] ;  /* 0x0000040001007983 */ /* 0x000e240000100800 */
[----:B0-----:R-:W-:-:S04]  /*13c50*/  SHF.L.U32 R3, R0, 0x1f, RZ ;  /* 0x0000001f00037819 */ /* 0x001fc800000006ff */
[----:B------:R-:W0:Y:S02]  /*13c60*/  SYNCS.PHASECHK.TRANS64.TRYWAIT P1, [R16+URZ+0x2e860], R3 ;  /* 0x02e86003100075a7 */ /* 0x000e24000802017f */
[----:B0-----:R-:W-:Y:S05]  /*13c70*/  @!P1 BRA `(.L_x_252) ;  /* 0x0000002400b89947 */ /* 0x001fea0003800000 */
.L_x_309:
[----:B------:R-:W2:Y:S04]  /*13c80*/  LDL R17, [R1] ;  /* 0x0000000001117983 */ /* 0x000ea80000100800 */
[----:B------:R-:W0:Y:S04]  /*13c90*/  LDL R2, [R1+0x24] ;  /* 0x0000240001027983 */ /* 0x000e280000100800 */
[----:B------:R-:W3:Y:S04]  /*13ca0*/  LDL R13, [R1+0x28] ;  /* 0x00002800010d7983 */ /* 0x000ee80000100800 */
[----:B------:R-:W4:Y:S01]  /*13cb0*/  LDL R12, [R1+0x20] ;  /* 0x00002000010c7983 */ /* 0x000f220000100800 */
[----:B------:R-:W-:Y:S05]  /*13cc0*/  WARPSYNC.ALL ;  /* 0x0000000000007948 */ /* 0x000fea0003800000 */
[----:B--2---:R-:W-:-:S05]  /*13cd0*/  IMAD R0, R17, 0x7000, RZ ;  /* 0x0000700011007824 */ /* 0x004fca00078e02ff */
[----:B0-----:R-:W-:-:S05]  /*13ce0*/  LOP3.LUT R3, R0, R2, RZ, 0xfc, !PT ;  /* 0x0000000200037212 */ /* 0x001fca00078efcff */
[----:B------:R-:W-:-:S05]  /*13cf0*/  IMAD.IADD R2, R18, 0x1, R3 ;  /* 0x0000000112027824 */ /* 0x000fca00078e0203 */
[----:B------:R-:W0:Y:S01]  /*13d00*/  LDSM.16.MT88.4 R4, [R2+0xe400] ;  /* 0x00e400000204783b */ /* 0x000e220000004200 */
[----:B---3--:R-:W-:Y:S01]  /*13d10*/  IMAD.IADD R3, R13, 0x1, R2 ;  /* 0x000000010d037824 */ /* 0x008fe200078e0202 */
[----:B----4-:R-:W-:Y:S02]  /*13d20*/  IADD3 R0, R18, R0, R12 ;  /* 0x0000000012007210 */ /* 0x010fe40007ffe00c */
[C-C-:B0-----:R-:W-:Y:S02]  /*13d30*/  PRMT R8, R4.reuse, 0x6420, R5.reuse ;  /* 0x0000642004087816 */ /* 0x141fe40000000005 */
[----:B------:R-:W-:Y:S02]  /*13d40*/  PRMT R9, R4, 0x7531, R5 ;  /* 0x0000753104097816 */ /* 0x000fe40000000005 */
[C-C-:B------:R-:W-:Y:S02]  /*13d50*/  PRMT R10, R6.reuse, 0x6420, R7.reuse ;  /* 0x00006420060a7816 */ /* 0x140fe40000000007 */
[----:B------:R-:W-:-:S02]  /*13d60*/  PRMT R11, R6, 0x7531, R7 ;  /* 0x00007531060b7816 */ /* 0x000fc40000000007 */
[----:B------:R-:W0:Y:S04]  /*13d70*/  LDSM.16.MT88.4 R4, [R3+0xe400] ;  /* 0x00e400000304783b */ /* 0x000e280000004200 */
[----:B------:R0:W-:Y:S02]  /*13d80*/  STSM.16.M88.4 [R0+0x400], R8 ;  /* 0x0004000800007844 */ /* 0x0001e40000000200 */
[C-C-:B0-----:R-:W-:Y:S02]  /*13d90*/  PRMT R8, R4.reuse, 0x6420, R5.reuse ;  /* 0x0000642004087816 */ /* 0x141fe40000000005 */
[----:B------:R-:W-:Y:S02]  /*13da0*/  PRMT R9, R4, 0x7531, R5 ;  /* 0x0000753104097816 */ /* 0x000fe40000000005 */
[----:B------:R-:W-:-:S02]  /*13db0*/  PRMT R10, R6, 0x6420, R7 ;  /* 0x00006420060a7816 */ /* 0x000fc40000000007 */
[----:B------:R-:W-:-:S05]  /*13dc0*/  PRMT R11, R6, 0x7531, R7 ;  /* 0x00007531060b7816 */ /* 0x000fca0000000007 */
[----:B------:R-:W-:Y:S04]  /*13dd0*/  STSM.16.M88.4 [R0+0xc00], R8 ;  /* 0x000c000800007844 */ /* 0x000fe80000000200 */
[----:B------:R-:W0:Y:S02]  /*13de0*/  LDSM.16.MT88.4 R4, [R2+0xf400] ;  /* 0x00f400000204783b */ /* 0x000e240000004200 */
        /* <DEDUP_REMOVED lines=79> */
.L_x_253:
[----:B------:R-:W2:Y:S01]  /*142e0*/  LDL.LU R3, [R1+0x4] ;  /* 0x0000040001037983 */ /* 0x000ea20000300800 */
[----:B0-----:R-:W-:Y:S01]  /*142f0*/  SYNCS.ARRIVE.TRANS64.A1T0 RZ, [R16+URZ+0x2e850], RZ ;  /* 0x02e850ff10ff79a7 */ /* 0x001fe2000810003f */
[----:B-1----:R-:W-:-:S05]  /*14300*/  @!P0 VIADD R0, R16, 0x2e880 ;  /* 0x0002e88010008836 */ /* 0x002fca0000000000 */
[----:B------:R-:W-:Y:S01]  /*14310*/  @!P0 PRMT R0, RZ, 0x654, R0 ;  /* 0x00000654ff008816 */ /* 0x000fe20000000000 */
[----:B------:R-:W-:Y:S06]  /*14320*/  BAR.SYNC.DEFER_BLOCKING 0x2, 0x80 ;  /* 0x0082000000007b1d */ /* 0x000fec0000010000 */
[----:B------:R0:W-:Y:S02]  /*14330*/  @!P0 SYNCS.ARRIVE.TRANS64.RED.A1T0 RZ, [R0+URZ], RZ ;  /* 0x000000ff00ff89a7 */ /* 0x0001e4000810043f */
[----:B0-----:R-:W-:-:S05]  /*14340*/  VIADD R0, R17, 0x1 ;  /* 0x0000000111007836 */ /* 0x001fca0000000000 */
[----:B------:R-:W-:-:S04]  /*14350*/  ISETP.NE.AND P0, PT, R0, 0x2, PT ;  /* 0x000000020000780c */ /* 0x000fc80003f05270 */
[----:B------:R-:W-:Y:S02]  /*14360*/  SEL R2, RZ, 0x1, P0 ;  /* 0x00000001ff027807 */ /* 0x000fe40000000000 */
[----:B------:R-:W-:-:S05]  /*14370*/  SEL R0, R0, RZ, P0 ;  /* 0x000000ff00007207 */ /* 0x000fca0000000000 */
[----:B------:R1:W-:Y:S01]  /*14380*/  STL [R1], R0 ;  /* 0x0000000001007387 */ /* 0x0003e20000100800 */
[----:B--2---:R-:W-:-:S05]  /*14390*/  LOP3.LUT R3, R3, R2, RZ, 0x3c, !PT ;  /* 0x0000000203037212 */ /* 0x004fca00078e3cff */
[----:B------:R1:W-:Y:S02]  /*143a0*/  STL [R1+0x4], R3 ;  /* 0x0000040301007387 */ /* 0x0003e40000100800 */
.L_x_202:
[----:B------:R-:W-:Y:S05]  /*143b0*/  BSYNC B7 ;  /* 0x0000000000077941 */ /* 0x000fea0003800000 */
.L_x_200:
[----:B01----:R-:W2:Y:S02]  /*143c0*/  LDL R0, [R1+0xc] ;  /* 0x00000c0001007983 */ /* 0x003ea40000100800 */
[----:B--2---:R-:W-:-:S13]  /*143d0*/  LOP3.LUT P0, RZ, R0, 0x2, RZ, 0xc0, !PT ;  /* 0x0000000200ff7812 */ /* 0x004fda000780c0ff */
[----:B------:R-:W-:Y:S05]  /*143e0*/  @!P0 BRA `(.L_x_254) ;  /* 0x0000000000308947 */ /* 0x000fea0003800000 */
[----:B------:R-:W0:Y:S08]  /*143f0*/  S2UR UR5, SR_CgaCtaId ;  /* 0x00000000000579c3 */ /* 0x000e300000008800 */
[----:B------:R-:W-:Y:S06]  /*14400*/  BAR.SYNC.DEFER_BLOCKING 0x5, 0x180 ;  /* 0x0146000000007b1d */ /* 0x000fec0000010000 */
[----:B------:R-:W-:-:S02]  /*14410*/  UMOV UR4, 0x400 ;  /* 0x0000040000047882 */ /* 0x000fc40000000000 */
[----:B0-----:R-:W-:-:S06]  /*14420*/  ULEA UR4, UR5, UR4, 0x18 ;  /* 0x0000000405047291 */ /* 0x001fcc000f8ec03f */
[----:B------:R-:W-:-:S05]  /*14430*/  IMAD.U32 R18, RZ, RZ, UR4 ;  /* 0x00000004ff127e24 */ /* 0x000fca000f8e00ff */
[----:B------:R-:W0:Y:S04]  /*14440*/  LDS.128 R4, [R18+0x2e8d0] ;  /* 0x02e8d00012047984 */ /* 0x000e280000000c00 */
[----:B0-----:R0:W-:Y:S01]  /*14450*/  STL.64 [R1+0x10], R4 ;  /* 0x0000100401007387 */ /* 0x0011e20000100a00 */
[----:B------:R-:W-:-:S03]  /*14460*/  IMAD.MOV.U32 R0, RZ, RZ, R7 ;  /* 0x000000ffff007224 */ /* 0x000fc600078e0007 */
[----:B------:R0:W-:Y:S02]  /*14470*/  STL [R1+0x18], R6 ;  /* 0x0000180601007387 */ /* 0x0001e40000100800 */
[----:B------:R-:W-:Y:S01]  /*14480*/  R2UR UR43, R0 ;  /* 0x00000000002b72ca */ /* 0x000fe200000e0000 */
[----:B------:R-:W-:Y:S06]  /*14490*/  BAR.ARV 0x4, 0x180 ;  /* 0x0106000000007b1d */ /* 0x000fec0000002000 */
[----:B------:R-:W-:Y:S08]  /*144a0*/  BRA `(.L_x_255) ;  /* 0x0000000800cc7947 */ /* 0x000ff00003800000 */
.L_x_254:
[----:B------:R-:W2:Y:S01]  /*144b0*/  LDL.LU R0, [R1+0x10] ;  /* 0x0000100001007983 */ /* 0x000ea20000300800 */
[----:B------:R-:W-:Y:S01]  /*144c0*/  ULDC UR4, c[0x0][0xc3c] ;  /* 0x00030f0000047ab9 */ /* 0x000fe20000000800 */
[----:B------:R-:W0:Y:S02]  /*144d0*/  S2R R2, SR_TID.X ;  /* 0x0000000000027919 */ /* 0x000e240000002100 */
[----:B0-----:R-:W-:-:S04]  /*144e0*/  LOP3.LUT R11, R2, 0x1f, RZ, 0xc0, !PT ;  /* 0x0000001f020b7812 */ /* 0x001fc800078ec0ff */
[C---:B------:R-:W-:Y:S01]  /*144f0*/  ISETP.NE.AND P0, PT, R11.reuse, 0x1f, PT ;  /* 0x0000001f0b00780c */ /* 0x040fe20003f05270 */
[----:B------:R-:W-:-:S05]  /*14500*/  VIADD R6, R11, UR43 ;  /* 0x0000002b0b067c36 */ /* 0x000fca0008000000 */
[----:B------:R-:W-:Y:S01]  /*14510*/  ISETP.GE.OR P1, PT, R6, UR4, !P0 ;  /* 0x0000000406007c0c */ /* 0x000fe2000c726670 */
[----:B------:R-:W-:Y:S02]  /*14520*/  IMAD.MOV.U32 R7, RZ, RZ, RZ ;  /* 0x000000ffff077224 */ /* 0x000fe400078e00ff */
[----:B--2---:R-:W-:-:S10]  /*14530*/  IMAD.MOV.U32 R10, RZ, RZ, R0 ;  /* 0x000000ffff0a7224 */ /* 0x004fd400078e0000 */
[----:B------:R-:W0:Y:S01]  /*14540*/  @!P1 LDC.64 R2, c[0x0][0xc80] ;  /* 0x00032000ff029b82 */ /* 0x000e220000000a00 */
[----:B------:R-:W-:Y:S01]  /*14550*/  IMAD.MOV.U32 R0, RZ, RZ, RZ ;  /* 0x000000ffff007224 */ /* 0x000fe200078e00ff */
[----:B------:R-:W-:Y:S01]  /*14560*/  ISETP.GE.U32.AND P2, PT, R11, 0x2, PT ;  /* 0x000000020b00780c */ /* 0x000fe20003f46070 */
[----:B------:R-:W-:-:S05]  /*14570*/  ULDC UR4, c[0x0][0xc3c] ;  /* 0x00030f0000047ab9 */ /* 0x000fca0000000800 */
[----:B------:R-:W1:Y:S01]  /*14580*/  @!P1 LDC.64 R4, c[0x0][0xc78] ;  /* 0x00031e00ff049b82 */ /* 0x000e620000000a00 */
[----:B0-----:R-:W-:-:S05]  /*14590*/  @!P1 IMAD.WIDE R2, R6, 0x4, R2 ;  /* 0x0000000406029825 */ /* 0x001fca00078e0202 */
[----:B------:R1:W2:Y:S02]  /*145a0*/  @!P1 LDG.E R0, desc[UR48][R2.64] ;  /* 0x0000003002009981 */ /* 0x0002a4000c1e1900 */
[----:B-1----:R-:W-:-:S05]  /*145b0*/  @!P1 IMAD.WIDE R2, R6, 0x4, R4 ;  /* 0x0000000406029825 */ /* 0x002fca00078e0204 */
[----:B------:R-:W2:Y:S01]  /*145c0*/  @!P1 LDG.E R7, desc[UR48][R2.64] ;  /* 0x0000003002079981 */ /* 0x000ea2000c1e1900 */
[C---:B------:R-:W-:Y:S02]  /*145d0*/  ISETP.NE.AND P1, PT, R11.reuse, RZ, PT ;  /* 0x000000ff0b00720c */ /* 0x040fe40003f25270 */
        /* <DEDUP_REMOVED lines=10> */
[----:B------:R-:W-:Y:S04]  /*14680*/  SHFL.IDX PT, R5, R10, 0x1, 0x1f ;  /* 0x00201f000a057f89 */ /* 0x000fe800000e0000 */
[----:B------:R-:W0:Y:S02]  /*14690*/  SHFL.UP PT, R8, R6, 0x4, RZ ;  /* 0x0480000006087989 */ /* 0x000e2400000e00ff */
[----:B0-----:R-:W-:-:S05]  /*146a0*/  SEL R3, R8, RZ, P3 ;  /* 0x000000ff08037207 */ /* 0x001fca0001800000 */
[----:B------:R-:W-:Y:S02]  /*146b0*/  IMAD.IADD R4, R6, 0x1, R3 ;  /* 0x0000000106047824 */ /* 0x000fe400078e0203 */
[----:B------:R-:W-:-:S03]  /*146c0*/  IMAD.MOV.U32 R6, RZ, RZ, RZ ;  /* 0x000000ffff067224 */ /* 0x000fc600078e00ff */
[----:B------:R-:W0:Y:S02]  /*146d0*/  SHFL.UP PT, R2, R4, 0x8, RZ ;  /* 0x0500000004027989 */ /* 0x000e2400000e00ff */
[----:B0-----:R-:W-:-:S05]  /*146e0*/  SEL R3, R2, RZ, P4 ;  /* 0x000000ff02037207 */ /* 0x001fca0002000000 */
[----:B------:R-:W-:Y:S02]  /*146f0*/  IMAD.IADD R9, R4, 0x1, R3 ;  /* 0x0000000104097824 */ /* 0x000fe400078e0203 */
[----:B------:R-:W0:Y:S01]  /*14700*/  LDC R3, c[0x0][0xc38] ;  /* 0x00030e00ff037b82 */ /* 0x000e220000000800 */
[----:B------:R-:W-:Y:S04]  /*14710*/  SHFL.IDX PT, R4, R10, RZ, 0x1f ;  /* 0x00001fff0a047589 */ /* 0x000fe800000e0000 */
[----:B------:R-:W1:Y:S02]  /*14720*/  SHFL.UP PT, R2, R9, 0x10, RZ ;  /* 0x0600000009027989 */ /* 0x000e6400000e00ff */
[----:B-1----:R-:W-:-:S05]  /*14730*/  SEL R2, R2, RZ, P5 ;  /* 0x000000ff02027207 */ /* 0x002fca0002800000 */
[----:B------:R-:W-:-:S05]  /*14740*/  IMAD.IADD R2, R9, 0x1, R2 ;  /* 0x0000000109027824 */ /* 0x000fca00078e0202 */
[----:B------:R-:W0:Y:S02]  /*14750*/  SHFL.IDX PT, R8, R2, 0x1f, 0x1f ;  /* 0x03e01f0002087f89 */ /* 0x000e2400000e0000 */
[----:B0-----:R-:W-:-:S04]  /*14760*/  IMAD R8, R8, R3, RZ ;  /* 0x0000000308087224 */ /* 0x001fc800078e02ff */
[----:B------:R-:W-:-:S05]  /*14770*/  IMAD.IADD R5, R5, 0x1, R8 ;  /* 0x0000000105057824 */ /* 0x000fca00078e0208 */
[----:B------:R-:W-:-:S13]  /*14780*/  ISETP.GT.AND P6, PT, R5, R4, PT ;  /* 0x000000040500720c */ /* 0x000fda0003fc4270 */
[----:B------:R-:W-:Y:S05]  /*14790*/  @P6 BRA `(.L_x_256) ;  /* 0x0000000000986947 */ /* 0x000fea0003800000 */
.L_x_258:
[----:B------:R-:W-:-:S04]  /*147a0*/  UIADD3 UR43, UR43, 0x1f, URZ ;  /* 0x0000001f2b2b7890 */ /* 0x000fc8000fffe03f */
[----:B------:R-:W-:-:S06]  /*147b0*/  UISETP.GE.AND UP0, UPT, UR43, UR4, UPT ;  /* 0x000000042b00728c */ /* 0x000fcc000bf06270 */
[----:B------:R-:W-:-:S13]  /*147c0*/  PLOP3.LUT P6, PT, PT, PT, UP0, 0x40, 0x0 ;  /* 0x000000000000781c */ /* 0x000fda0003fce808 */
[----:B------:R-:W-:Y:S05]  /*147d0*/  @!P6 BRA `(.L_x_257) ;  /* 0x0000000400b0e947 */ /* 0x000fea0003800000 */
[----:B------:R-:W0:Y:S02]  /*147e0*/  S2R R0, SR_TID.X ;  /* 0x0000000000007919 */ /* 0x000e240000002100 */
[----:B0-----:R-:W-:-:S05]  /*147f0*/  LOP3.LUT R0, R0, 0x1f, RZ, 0xc0, !PT ;  /* 0x0000001f00007812 */ /* 0x001fca00078ec0ff */
[----:B------:R-:W-:Y:S02]  /*14800*/  VIADD R7, R0, UR43 ;  /* 0x0000002b00077c36 */ /* 0x000fe40008000000 */
[----:B------:R-:W-:-:S03]  /*14810*/  IMAD.MOV.U32 R0, RZ, RZ, RZ ;  /* 0x000000ffff007224 */ /* 0x000fc600078e00ff */
[----:B------:R-:W-:-:S13]  /*14820*/  ISETP.GE.OR P6, PT, R7, UR4, !P0 ;  /* 0x0000000407007c0c */ /* 0x000fda000c7c6670 */
[----:B------:R-:W0:Y:S02]  /*14830*/  @!P6 LDC.64 R2, c[0x0][0xc80] ;  /* 0x00032000ff02eb82 */ /* 0x000e240000000a00 */
[----:B0-----:R-:W-:-:S05]  /*14840*/  @!P6 IMAD.WIDE R2, R7, 0x4, R2 ;  /* 0x000000040702e825 */ /* 0x001fca00078e0202 */
[----:B------:R0:W2:Y:S02]  /*14850*/  @!P6 LDG.E R0, desc[UR48][R2.64] ;  /* 0x000000300200e981 */ /* 0x0000a4000c1e1900 */
[----:B0-----:R-:W0:Y:S02]  /*14860*/  @!P6 LDC.64 R2, c[0x0][0xc78] ;  /* 0x00031e00ff02eb82 */ /* 0x001e240000000a00 */
[----:B0-----:R-:W-:-:S04]  /*14870*/  @!P6 IMAD.WIDE R2, R7, 0x4, R2 ;  /* 0x000000040702e825 */ /* 0x001fc800078e0202 */
        /* <DEDUP_REMOVED lines=24> */
.L_x_256:
[----:B------:R-:W-:-:S04]  /*14a00*/  IMAD.IADD R5, R5, 0x1, -R8 ;  /* 0x0000000105057824 */ /* 0x000fc800078e0a08 */
[----:B------:R-:W-:-:S05]  /*14a10*/  IMAD R8, R2, R3, R5 ;  /* 0x0000000302087224 */ /* 0x000fca00078e0205 */
[----:B------:R-:W-:-:S13]  /*14a20*/  ISETP.GT.AND P0, PT, R8, R4, PT ;  /* 0x000000040800720c */ /* 0x000fda0003f04270 */
[----:B------:R-:W-:Y:S02]  /*14a30*/  VOTEU.ANY UR5, UPT, !P0 ;  /* 0x0000000000057886 */ /* 0x000fe400040e0100 */
[----:B------:R-:W-:Y:S01]  /*14a40*/  ISETP.NE.AND P0, PT, RZ, UR5, PT ;  /* 0x00000005ff007c0c */ /* 0x000fe2000bf05270 */
[----:B------:R-:W-:-:S06]  /*14a50*/  UPOPC UR4, UR5 ;  /* 0x00000005000472bf */ /* 0x000fcc0008000000 */
[----:B------:R-:W-:-:S05]  /*14a60*/  IMAD.U32 R8, RZ, RZ, UR4 ;  /* 0x00000004ff087e24 */ /* 0x000fca000f8e00ff */
[----:B------:R0:W1:Y:S04]  /*14a70*/  SHFL.IDX PT, R0, R0, R8, 0x1f ;  /* 0x00001f0800007589 */ /* 0x00006800000e0000 */
[----:B------:R0:W2:Y:S01]  /*14a80*/  SHFL.IDX PT, R7, R7, R8, 0x1f ;  /* 0x00001f0807077589 */ /* 0x0000a200000e0000 */
[----:B------:R-:W-:Y:S05]  /*14a90*/  @!P0 BRA `(.L_x_259) ;  /* 0x00000000000c8947 */ /* 0x000fea0003800000 */
[----:B------:R-:W-:-:S06]  /*14aa0*/  UIADD3 UR5, UR4, -0x1, URZ ;  /* 0xffffffff04057890 */ /* 0x000fcc000fffe03f */
[----:B------:R-:W-:-:S06]  /*14ab0*/  IMAD.U32 R6, RZ, RZ, UR5 ;  /* 0x00000005ff067e24 */ /* 0x000fcc000f8e00ff */
[----:B------:R3:W4:Y:S02]  /*14ac0*/  SHFL.IDX PT, R6, R2, R6, 0x1f ;  /* 0x00001f0602067589 */ /* 0x00072400000e0000 */
.L_x_259:
[----:B0---4-:R-:W-:Y:S01]  /*14ad0*/  IMAD R8, R6, R3, R5 ;  /* 0x0000000306087224 */ /* 0x011fe200078e0205 */
[-C--:B-1----:R-:W-:Y:S01]  /*14ae0*/  IABS R5, R0.reuse ;  /* 0x0000000000057213 */ /* 0x082fe20000000000 */
[----:B------:R-:W-:Y:S02]  /*14af0*/  UIADD3 UR43, UR4, UR43, URZ ;  /* 0x0000002b042b7290 */ /* 0x000fe4000fffe03f */
[----:B------:R-:W-:Y:S01]  /*14b00*/  IMAD.IADD R4, R4, 0x1, -R8 ;  /* 0x0000000104047824 */ /* 0x000fe200078e0a08 */
[----:B------:R-:W0:Y:S01]  /*14b10*/  I2F.RP R9, R5 ;  /* 0x0000000500097306 */ /* 0x000e220000209400 */
[----:B------:R1:W-:Y:S02]  /*14b20*/  STL [R1+0x10], R8 ;  /* 0x0000100801007387 */ /* 0x0003e40000100800 */
[----:B-1----:R-:W-:-:S05]  /*14b30*/  IABS R8, R0 ;  /* 0x0000000000087213 */ /* 0x002fca0000000000 */
[----:B0-----:R-:W0:Y:S01]  /*14b40*/  MUFU.RCP R9, R9 ;  /* 0x0000000900097308 */ /* 0x001e220000001000 */
[----:B------:R-:W-:Y:S02]  /*14b50*/  IMAD.MOV R8, RZ, RZ, -R8 ;  /* 0x000000ffff087224 */ /* 0x000fe400078e0a08 */
[----:B0-----:R-:W-:-:S05]  /*14b60*/  VIADD R10, R9, 0xffffffe ;  /* 0x0ffffffe090a7836 */ /* 0x001fca0000000000 */
[----:B------:R-:W3:Y:S02]  /*14b70*/  F2I.FTZ.U32.TRUNC.NTZ R3, R10 ;  /* 0x0000000a00037305 */ /* 0x000ee4000021f000 */
[----:B---3--:R-:W-:-:S04]  /*14b80*/  IMAD.MOV R2, RZ, RZ, -R3 ;  /* 0x000000ffff027224 */ /* 0x008fc800078e0a03 */
[----:B------:R-:W-:Y:S02]  /*14b90*/  IMAD R6, R2, R5, RZ ;  /* 0x0000000502067224 */ /* 0x000fe400078e02ff */
[----:B------:R-:W-:-:S04]  /*14ba0*/  IMAD.MOV.U32 R2, RZ, RZ, RZ ;  /* 0x000000ffff027224 */ /* 0x000fc800078e00ff */
[----:B------:R-:W-:Y:S01]  /*14bb0*/  IMAD.HI.U32 R2, R3, R6, R2 ;  /* 0x0000000603027227 */ /* 0x000fe200078e0002 */
[----:B------:R-:W-:-:S05]  /*14bc0*/  IABS R3, R4 ;  /* 0x0000000400037213 */ /* 0x000fca0000000000 */
[----:B------:R-:W-:-:S04]  /*14bd0*/  IMAD.HI.U32 R6, R2, R3, RZ ;  /* 0x0000000302067227 */ /* 0x000fc800078e00ff */
[----:B------:R-:W-:-:S05]  /*14be0*/  IMAD R3, R6, R8, R3 ;  /* 0x0000000806037224 */ /* 0x000fca00078e0203 */
[----:B------:R-:W-:-:S13]  /*14bf0*/  ISETP.GT.U32.AND P1, PT, R5, R3, PT ;  /* 0x000000030500720c */ /* 0x000fda0003f24070 */
[----:B------:R-:W-:Y:S02]  /*14c00*/  @!P1 IMAD.IADD R3, R3, 0x1, -R5 ;  /* 0x0000000103039824 */ /* 0x000fe400078e0a05 */
[----:B------:R-:W-:Y:S01]  /*14c10*/  @!P1 VIADD R6, R6, 0x1 ;  /* 0x0000000106069836 */ /* 0x000fe20000000000 */
[----:B------:R-:W-:Y:S02]  /*14c20*/  ISETP.NE.AND P1, PT, R0, RZ, PT ;  /* 0x000000ff0000720c */ /* 0x000fe40003f25270 */
[----:B------:R-:W-:Y:S02]  /*14c30*/  ISETP.GE.U32.AND P0, PT, R3, R5, PT ;  /* 0x000000050300720c */ /* 0x000fe40003f06070 */
[----:B--2---:R-:W-:-:S04]  /*14c40*/  IABS R5, R7 ;  /* 0x0000000700057213 */ /* 0x004fc80000000000 */
[----:B------:R-:W0:Y:S07]  /*14c50*/  I2F.RP R2, R5 ;  /* 0x0000000500027306 */ /* 0x000e2e0000209400 */
[----:B------:R-:W-:Y:S01]  /*14c60*/  @P0 VIADD R6, R6, 0x1 ;  /* 0x0000000106060836 */ /* 0x000fe20000000000 */
[----:B0-----:R-:W0:Y:S02]  /*14c70*/  MUFU.RCP R2, R2 ;  /* 0x0000000200027308 */ /* 0x001e240000001000 */
[----:B0-----:R-:W-:-:S06]  /*14c80*/  VIADD R2, R2, 0xffffffe ;  /* 0x0ffffffe02027836 */ /* 0x001fcc0000000000 */
[----:B------:R-:W0:Y:S02]  /*14c90*/  F2I.FTZ.U32.TRUNC.NTZ R3, R2 ;  /* 0x0000000200037305 */ /* 0x000e24000021f000 */
[----:B0-----:R-:W-:-:S04]  /*14ca0*/  IMAD.MOV R2, RZ, RZ, -R3 ;  /* 0x000000ffff027224 */ /* 0x001fc800078e0a03 */
[----:B------:R-:W-:Y:S02]  /*14cb0*/  IMAD R8, R2, R5, RZ ;  /* 0x0000000502087224 */ /* 0x000fe400078e02ff */
[----:B------:R-:W-:-:S04]  /*14cc0*/  IMAD.MOV.U32 R2, RZ, RZ, RZ ;  /* 0x000000ffff027224 */ /* 0x000fc800078e00ff */
[----:B------:R-:W-:Y:S01]  /*14cd0*/  IMAD.HI.U32 R2, R3, R8, R2 ;  /* 0x0000000803027227 */ /* 0x000fe200078e0002 */
[----:B------:R-:W-:Y:S02]  /*14ce0*/  LOP3.LUT R3, R4, R0, RZ, 0x3c, !PT ;  /* 0x0000000004037212 */ /* 0x000fe400078e3cff */
[----:B------:R-:W-:Y:S02]  /*14cf0*/  IABS R8, R7 ;  /* 0x0000000700087213 */ /* 0x000fe40000000000 */
[----:B------:R-:W-:-:S03]  /*14d00*/  ISETP.GE.AND P2, PT, R3, RZ, PT ;  /* 0x000000ff0300720c */ /* 0x000fc60003f46270 */
[----:B------:R-:W-:-:S10]  /*14d10*/  IMAD.MOV R8, RZ, RZ, -R8 ;  /* 0x000000ffff087224 */ /* 0x000fd400078e0a08 */
[----:B------:R-:W-:Y:S01]  /*14d20*/  @!P2 IMAD.MOV R6, RZ, RZ, -R6 ;  /* 0x000000ffff06a224 */ /* 0x000fe200078e0a06 */
[----:B------:R-:W-:-:S04]  /*14d30*/  @!P1 LOP3.LUT R6, RZ, R0, RZ, 0x33, !PT ;  /* 0x00000000ff069212 */ /* 0x000fc800078e33ff */
[-C--:B------:R-:W-:Y:S01]  /*14d40*/  IABS R3, R6.reuse ;  /* 0x0000000600037213 */ /* 0x080fe20000000000 */
[----:B------:R-:W-:-:S04]  /*14d50*/  IMAD R0, R0, R6, RZ ;  /* 0x0000000600007224 */ /* 0x000fc800078e02ff */
[----:B------:R-:W-:-:S04]  /*14d60*/  IMAD.HI.U32 R2, R2, R3, RZ ;  /* 0x0000000302027227 */ /* 0x000fc800078e00ff */
[----:B------:R-:W-:Y:S02]  /*14d70*/  IMAD R3, R2, R8, R3 ;  /* 0x0000000802037224 */ /* 0x000fe400078e0203 */
[----:B------:R-:W-:-:S03]  /*14d80*/  IMAD.IADD R4, R4, 0x1, -R0 ;  /* 0x0000000104047824 */ /* 0x000fc600078e0a00 */
[----:B------:R-:W-:-:S13]  /*14d90*/  ISETP.GT.U32.AND P1, PT, R5, R3, PT ;  /* 0x000000030500720c */ /* 0x000fda0003f24070 */
[----:B------:R-:W-:Y:S02]  /*14da0*/  @!P1 IMAD.IADD R3, R3, 0x1, -R5 ;  /* 0x0000000103039824 */ /* 0x000fe400078e0a05 */
[----:B------:R-:W-:Y:S01]  /*14db0*/  @!P1 VIADD R2, R2, 0x1 ;  /* 0x0000000102029836 */ /* 0x000fe20000000000 */
[----:B------:R-:W-:Y:S02]  /*14dc0*/  ISETP.NE.AND P1, PT, R7, RZ, PT ;  /* 0x000000ff0700720c */ /* 0x000fe40003f25270 */
[----:B------:R-:W-:Y:S02]  /*14dd0*/  ISETP.GE.U32.AND P0, PT, R3, R5, PT ;  /* 0x000000050300720c */ /* 0x000fe40003f06070 */
[----:B------:R-:W-:-:S04]  /*14de0*/  LOP3.LUT R3, R6, R7, RZ, 0x3c, !PT ;  /* 0x0000000706037212 */ /* 0x000fc800078e3cff */
[----:B------:R-:W-:-:S07]  /*14df0*/  ISETP.GE.AND P2, PT, R3, RZ, PT ;  /* 0x000000ff0300720c */ /* 0x000fce0003f46270 */
[----:B------:R-:W-:-:S06]  /*14e00*/  @P0 VIADD R2, R2, 0x1 ;  /* 0x0000000102020836 */ /* 0x000fcc0000000000 */
        /* <DEDUP_REMOVED lines=9> */
.L_x_257:
[----:B------:R0:W-:Y:S01]  /*14ea0*/  STL [R1+0x10], R4 ;  /* 0x0000100401007387 */ /* 0x0001e20000100800 */
[----:B------:R-:W-:-:S03]  /*14eb0*/  ULDC UR43, c[0x0][0xc3c] ;  /* 0x00030f00002b7ab9 */ /* 0x000fc60000000800 */
[----:B------:R0:W-:Y:S04]  /*14ec0*/  STL [R1+0x14], RZ ;  /* 0x000014ff01007387 */ /* 0x0001e80000100800 */
[----:B------:R0:W-:Y:S02]  /*14ed0*/  STL [R1+0x18], RZ ;  /* 0x000018ff01007387 */ /* 0x0001e40000100800 */
.L_x_260:
[----:B------:R-:W2:Y:S04]  /*14ee0*/  LDL R3, [R1+0x14] ;  /* 0x0000140001037983 */ /* 0x000ea80000100800 */
[----:B------:R-:W3:Y:S04]  /*14ef0*/  LDL R2, [R1+0x18] ;  /* 0x0000180001027983 */ /* 0x000ee80000100800 */
[----:B01----:R-:W4:Y:S01]  /*14f00*/  LDL R4, [R1+0x10] ;  /* 0x0000100001047983 */ /* 0x003f220000100800 */
[----:B------:R-:W0:Y:S02]  /*14f10*/  S2R R0, SR_TID.X ;  /* 0x0000000000007919 */ /* 0x000e240000002100 */
[----:B0-----:R-:W-:Y:S01]  /*14f20*/  LOP3.LUT R0, R0, 0x1f, RZ, 0xc0, !PT ;  /* 0x0000001f00007812 */ /* 0x001fe200078ec0ff */
[----:B------:R-:W-:Y:S03]  /*14f30*/  BAR.SYNC.DEFER_BLOCKING 0x4, 0x180 ;  /* 0x0106000000007b1d */ /* 0x000fe60000010000 */
[----:B------:R-:W-:-:S13]  /*14f40*/  ISETP.NE.AND P0, PT, R0, RZ, PT ;  /* 0x000000ff0000720c */ /* 0x000fda0003f05270 */
[----:B------:R-:W-:Y:S01]  /*14f50*/  @!P0 MOV R0, 0x400 ;  /* 0x0000040000008802 */ /* 0x000fe20000000f00 */
[----:B--2---:R-:W-:Y:S02]  /*14f60*/  IMAD.MOV.U32 R5, RZ, RZ, R3 ;  /* 0x000000ffff057224 */ /* 0x004fe400078e0003 */
[----:B------:R-:W0:Y:S01]  /*14f70*/  @!P0 S2R R3, SR_CgaCtaId ;  /* 0x0000000000038919 */ /* 0x000e220000008800 */
[----:B---3--:R-:W-:Y:S01]  /*14f80*/  IMAD.MOV.U32 R6, RZ, RZ, R2 ;  /* 0x000000ffff067224 */ /* 0x008fe200078e0002 */
[----:B0-----:R-:W-:Y:S01]  /*14f90*/  @!P0 LEA R18, R3, R0, 0x18 ;  /* 0x0000000003128211 */ /* 0x001fe200078ec0ff */
[----:B------:R-:W-:-:S04]  /*14fa0*/  IMAD.U32 R0, RZ, RZ, UR43 ;  /* 0x0000002bff007e24 */ /* 0x000fc8000f8e00ff */
[----:B------:R-:W-:-:S05]  /*14fb0*/  @!P0 IMAD.MOV.U32 R7, RZ, RZ, R0 ;  /* 0x000000ffff078224 */ /* 0x000fca00078e0000 */
[----:B----4-:R1:W-:Y:S01]  /*14fc0*/  @!P0 STS.128 [R18+0x2e8d0], R4 ;  /* 0x02e8d00412008388 */ /* 0x0103e20000000c00 */
[----:B------:R-:W-:Y:S06]  /*14fd0*/  BAR.ARV 0x5, 0x180 ;  /* 0x0146000000007b1d */ /* 0x000fec0000002000 */
.L_x_255:
[----:B------:R-:W-:Y:S02]  /*14fe0*/  ULDC UR4, c[0x0][0xc3c] ;  /* 0x00030f0000047ab9 */ /* 0x000fe40000000800 */
[----:B------:R-:W-:-:S06]  /*14ff0*/  UISETP.GE.AND UP0, UPT, UR43, UR4, UPT ;  /* 0x000000042b00728c */ /* 0x000fcc000bf06270 */
[----:B------:R-:W-:-:S13]  /*15000*/  PLOP3.LUT P0, PT, PT, PT, UP0, 0x80, 0x0 ;  /* 0x000000000000781c */ /* 0x000fda0003f0f008 */
[----:B------:R-:W-:Y:S05]  /*15010*/  @!P0 BRA `(.L_x_261) ;  /* 0xffffffb800348947 */ /* 0x000fea000383ffff */
.L_x_195:
[----:B------:R-:W2:Y:S01]  /*15020*/  LDL.LU R0, [R1+0x30] ;  /* 0x0000300001007983 */ /* 0x000ea20000300800 */
[----:B------:R-:W-:Y:S01]  /*15030*/  BSSY B0, `(.L_x_262) ;  /* 0x000000b000007945 */ /* 0x000fe20003800000 */
[----:B01----:R-:W0:Y:S01]  /*15040*/  S2R R5, SR_CgaCtaId ;  /* 0x0000000000057919 */ /* 0x003e220000008800 */
[----:B--2---:R-:W-:-:S05]  /*15050*/  VIADD R0, R0, 0x1 ;  /* 0x0000000100007836 */ /* 0x004fca0000000000 */
[----:B------:R-:W-:-:S04]  /*15060*/  LEA.HI R2, R0, R0, RZ, 0x1 ;  /* 0x0000000000027211 */ /* 0x000fc800078f08ff */
[----:B------:R-:W-:-:S05]  /*15070*/  LOP3.LUT R3, R2, 0xfffffffe, RZ, 0xc0, !PT ;  /* 0xfffffffe02037812 */ /* 0x000fca00078ec0ff */
[----:B------:R-:W-:Y:S01]  /*15080*/  IMAD.IADD R3, R0, 0x1, -R3 ;  /* 0x0000000100037824 */ /* 0x000fe200078e0a03 */
[----:B------:R-:W-:-:S04]  /*15090*/  MOV R0, 0x400 ;  /* 0x0000040000007802 */ /* 0x000fc80000000f00 */
[----:B0-----:R-:W-:Y:S02]  /*150a0*/  LEA R0, R5, R0, 0x18 ;  /* 0x0000000005007211 */ /* 0x001fe400078ec0ff */
[----:B------:R-:W-:-:S04]  /*150b0*/  SHF.L.U32 R3, R3, 0x1f, RZ ;  /* 0x0000001f03037819 */ /* 0x000fc800000006ff */
[----:B------:R-:W0:Y:S02]  /*150c0*/  SYNCS.PHASECHK.TRANS64.TRYWAIT P0, [R0+URZ+0x2e820], R3 ;  /* 0x02e82003000075a7 */ /* 0x000e24000800017f */
[----:B0-----:R-:W-:Y:S05]  /*150d0*/  @!P0 BRA `(.L_x_263) ;  /* 0x0000001000b48947 */ /* 0x001fea0003800000 */
.L_x_310:
[----:B------:R-:W-:Y:S05]  /*150e0*/  BSYNC B0 ;  /* 0x0000000000007941 */ /* 0x000fea0003800000 */
.L_x_262:
[----:B------:R-:W-:-:S03]  /*150f0*/  UMOV UR4, 0xffffffff ;  /* 0xffffffff00047882 */ /* 0x000fc60000000000 */
[----:B------:R-:W-:Y:S05]  /*15100*/  BRA.DIV UR4, `(.L_x_264) ;  /* 0x0000001204bc7947 */ /* 0x000fea000b800000 */
[----:B------:R-:W1:Y:S02]  /*15110*/  S2R R2, SR_TID.X ;  /* 0x0000000000027919 */ /* 0x000e640000002100 */
[----:B-1----:R-:W-:-:S04]  /*15120*/  SHF.R.U32.HI R2, RZ, 0x5, R2 ;  /* 0x00000005ff027819 */ /* 0x002fc80000011602 */
[----:B------:R-:W-:-:S05]  /*15130*/  LOP3.LUT R2, R2, 0x3, RZ, 0xc0, !PT ;  /* 0x0000000302027812 */ /* 0x000fca00078ec0ff */
[----:B------:R1:W2:Y:S02]  /*15140*/  SHFL.IDX PT, R14, R2, RZ, 0x1f ;  /* 0x00001fff020e7589 */ /* 0x0002a400000e0000 */
.L_x_313:
[----:B--2---:R-:W-:Y:S01]  /*15150*/  ISETP.NE.AND P0, PT, R14, RZ, PT ;  /* 0x000000ff0e00720c */ /* 0x004fe20003f05270 */
[----:B------:R-:W-:-:S12]  /*15160*/  BSSY B0, `(.L_x_265) ;  /* 0x000002e000007945 */ /* 0x000fd80003800000 */
[----:B------:R-:W-:Y:S05]  /*15170*/  @P0 BRA `(.L_x_266) ;  /* 0x0000000000b00947 */ /* 0x000fea0003800000 */
[----:B------:R-:W-:-:S03]  /*15180*/  UMOV UR4, 0xffffffff ;  /* 0xffffffff00047882 */ /* 0x000fc60000000000 */
[----:B------:R-:W-:Y:S05]  /*15190*/  BRA.DIV UR4, `(.L_x_267) ;  /* 0x0000001204cc7947 */ /* 0x000fea000b800000 */
[----:B------:R-:W-:-:S13]  /*151a0*/  ELECT P6, URZ, PT ;  /* 0x00000000003f782f */ /* 0x000fda00038c0000 */
.L_x_316:
[----:B------:R-:W-:Y:S05]  /*151b0*/  @!P6 BRA `(.L_x_266) ;  /* 0x0000000000a0e947 */ /* 0x000fea0003800000 */
[----:B------:R-:W-:-:S06]  /*151c0*/  ULOP3.LUT UR4, UR38, 0x2, URZ, 0xfc, !UPT ;  /* 0x0000000226047892 */ /* 0x000fcc000f8efc3f */
[----:B-1----:R-:W-:-:S05]  /*151d0*/  IMAD.U32 R2, RZ, RZ, UR4 ;  /* 0x00000004ff027e24 */ /* 0x002fca000f8e00ff */
[----:B------:R-:W-:-:S13]  /*151e0*/  ISETP.NE.AND P0, PT, R2, 0x3, PT ;  /* 0x000000030200780c */ /* 0x000fda0003f05270 */
[----:B------:R-:W-:Y:S05]  /*151f0*/  @!P0 BRA `(.L_x_268) ;  /* 0x0000000000048947 */ /* 0x000fea0003800000 */
[----:B------:R-:W-:Y:S01]  /*15200*/  BPT.TRAP 0x1 ;  /* 0x000000040000795c */ /* 0x000fe20000300000 */
.L_x_268:
[----:B0-----:R-:W2:Y:S04]  /*15210*/  LDL R3, [R1] ;  /* 0x0000000001037983 */ /* 0x001ea80000100800 */
[----:B------:R-:W3:Y:S01]  /*15220*/  LDL.LU R7, [R1+0x4] ;  /* 0x0000040001077983 */ /* 0x000ee20000300800 */
[----:B------:R-:W-:-:S04]  /*15230*/  VIADD R2, R0, 0x2e840 ;  /* 0x0002e84000027836 */ /* 0x000fc80000000000 */
[C---:B--2---:R-:W-:Y:S02]  /*15240*/  IMAD R6, R3.reuse, 0x8, R2 ;  /* 0x0000000803067824 */ /* 0x044fe400078e0202 */
[----:B------:R-:W-:Y:S01]  /*15250*/  VIADD R3, R3, 0x1 ;  /* 0x0000000103037836 */ /* 0x000fe20000000000 */
[----:B---3--:R-:W-:-:S04]  /*15260*/  SHF.L.U32 R5, R7, 0x1f, RZ ;  /* 0x0000001f07057819 */ /* 0x008fc800000006ff */
[C---:B------:R-:W-:Y:S01]  /*15270*/  ISETP.NE.AND P2, PT, R3.reuse, 0x2, PT ;  /* 0x000000020300780c */ /* 0x040fe20003f45270 */
[----:B------:R-:W0:Y:S03]  /*15280*/  SYNCS.PHASECHK.TRANS64.TRYWAIT P1, [R6+URZ], R5 ;  /* 0x00000005060075a7 */ /* 0x000e26000802017f */
[----:B------:R-:W-:Y:S02]  /*15290*/  SEL R4, RZ, 0x1, P2 ;  /* 0x00000001ff047807 */ /* 0x000fe40001000000 */
[----:B------:R-:W-:Y:S02]  /*152a0*/  SEL R3, R3, RZ, P2 ;  /* 0x000000ff03037207 */ /* 0x000fe40001000000 */
[----:B------:R-:W-:-:S03]  /*152b0*/  LOP3.LUT R4, R7, R4, RZ, 0x3c, !PT ;  /* 0x0000000407047212 */ /* 0x000fc600078e3cff */
[----:B------:R-:W-:Y:S01]  /*152c0*/  IMAD R7, R3, 0x8, R2 ;  /* 0x0000000803077824 */ /* 0x000fe200078e0202 */
[----:B------:R-:W-:Y:S01]  /*152d0*/  SHF.L.U32 R2, R4, 0x1f, RZ ;  /* 0x0000001f04027819 */ /* 0x000fe200000006ff */
[----:B0-----:R-:W-:Y:S06]  /*152e0*/  @!P1 BRA `(.L_x_269) ;  /* 0x0000001000989947 */ /* 0x001fec0003800000 */
.L_x_317:
[----:B------:R-:W1:Y:S02]  /*152f0*/  SYNCS.PHASECHK.TRANS64.TRYWAIT P1, [R7+URZ], R2 ;  /* 0x00000002070075a7 */ /* 0x000e64000802017f */
[----:B-1----:R-:W-:Y:S05]  /*15300*/  @!P1 BRA `(.L_x_270) ;  /* 0x0000001000a49947 */ /* 0x002fea0003800000 */
.L_x_318:
[----:B------:R-:W-:Y:S05]  /*15310*/  @!P0 BRA `(.L_x_271) ;  /* 0x0000000000048947 */ /* 0x000fea0003800000 */
[----:B------:R-:W-:Y:S01]  /*15320*/  BPT.TRAP 0x1 ;  /* 0x000000040000795c */ /* 0x000fe20000300000 */
.L_x_271:
[----:B------:R-:W2:Y:S02]  /*15330*/  LDL.LU R4, [R1] ;  /* 0x0000000001047983 */ /* 0x000ea40000300800 */
[----:B--2---:R-:W-:-:S04]  /*15340*/  IMAD R4, R4, 0x8, R0 ;  /* 0x0000000804047824 */ /* 0x004fc800078e0200 */
[----:B------:R-:W2:Y:S02]  /*15350*/  SYNCS.PHASECHK.TRANS64.TRYWAIT P1, [R4+URZ+0x2e860], R5 ;  /* 0x02e86005040075a7 */ /* 0x000ea4000802017f */
[----:B--2---:R-:W-:Y:S05]  /*15360*/  @!P1 BRA `(.L_x_272) ;  /* 0x0000001000a09947 */ /* 0x004fea0003800000 */
.L_x_319:
[----:B------:R-:W-:Y:S05]  /*15370*/  @!P0 BRA `(.L_x_273) ;  /* 0x0000000000048947 */ /* 0x000fea0003800000 */
[----:B------:R-:W-:Y:S01]  /*15380*/  BPT.TRAP 0x1 ;  /* 0x000000040000795c */ /* 0x000fe20000300000 */
.L_x_273:
[----:B------:R-:W-:-:S04]  /*15390*/  IMAD R3, R3, 0x8, R0 ;  /* 0x0000000803037824 */ /* 0x000fc800078e0200 */
[----:B------:R-:W3:Y:S02]  /*153a0*/  SYNCS.PHASECHK.TRANS64.TRYWAIT P1, [R3+URZ+0x2e860], R2 ;  /* 0x02e86002030075a7 */ /* 0x000ee4000802017f */
[----:B---3--:R-:W-:Y:S05]  /*153b0*/  @!P1 BRA `(.L_x_274) ;  /* 0x0000001000a09947 */ /* 0x008fea0003800000 */
.L_x_320:
[----:B------:R-:W-:Y:S05]  /*153c0*/  @!P0 BRA `(.L_x_275) ;  /* 0x0000000000048947 */ /* 0x000fea0003800000 */
[----:B------:R-:W-:Y:S01]  /*153d0*/  BPT.TRAP 0x1 ;  /* 0x000000040000795c */ /* 0x000fe20000300000 */
.L_x_275:
[----:B------:R-:W4:Y:S02]  /*153e0*/  SYNCS.PHASECHK.TRANS64.TRYWAIT P0, [R4+URZ+0x2e880], R5 ;  /* 0x02e88005040075a7 */ /* 0x000f24000800017f */
[----:B----4-:R-:W-:Y:S05]  /*153f0*/  @!P0 BRA `(.L_x_276) ;  /* 0x0000001000a48947 */ /* 0x010fea0003800000 */
.L_x_277:
[----:B------:R0:W0:Y:S02]  /*15400*/  SYNCS.PHASECHK.TRANS64.TRYWAIT P0, [R3+URZ+0x2e880], R2 ;  /* 0x02e88002030075a7 */ /* 0x000024000800017f */
[----:B0-----:R-:W-:Y:S05]  /*15410*/  @!P0 NANOSLEEP.SYNCS 0x989680 ;  /* 0x009896800000895d */ /* 0x001fea0003900000 */
[----:B------:R-:W0:Y:S02]  /*15420*/  @!P0 SYNCS.PHASECHK.TRANS64 P0, [R3+URZ+0x2e880], R2 ;  /* 0x02e88002030085a7 */ /* 0x000e24000800007f */
[----:B0-----:R-:W-:Y:S05]  /*15430*/  @!P0 BRA `(.L_x_277) ;  /* 0xfffffffc00f08947 */ /* 0x001fea000383ffff */
.L_x_266:
[----:B------:R-:W-:Y:S05]  /*15440*/  BSYNC B0 ;  /* 0x0000000000007941 */ /* 0x000fea0003800000 */
.L_x_265:
[----:B------:R-:W-:Y:S05]  /*15450*/  EXIT ;  /* 0x000000000000794d */ /* 0x000fea0003800000 */
.L_x_144:
[----:B0-----:R0:W1:Y:S02]  /*15460*/  SYNCS.PHASECHK.TRANS64.TRYWAIT P1, [R2+URZ+0x2e800], R11 ;  /* 0x02e8000b020075a7 */ /* 0x001064000802017f */
[----:B-1----:R-:W-:Y:S05]  /*15470*/  @!P1 NANOSLEEP.SYNCS 0x989680 ;  /* 0x009896800000995d */ /* 0x002fea0003900000 */
[----:B------:R-:W1:Y:S02]  /*15480*/  @!P1 SYNCS.PHASECHK.TRANS64 P1, [R2+URZ+0x2e800], R11 ;  /* 0x02e8000b020095a7 */ /* 0x000e64000802007f */
[----:B-1----:R-:W-:Y:S05]  /*15490*/  @!P1 BRA `(.L_x_144) ;  /* 0xfffffffc00f09947 */ /* 0x002fea000383ffff */
[----:B------:R-:W-:Y:S05]  /*154a0*/  BRA `(.L_x_278) ;  /* 0xfffffec8007c7947 */ /* 0x000fea000383ffff */
.L_x_148:
[----:B--2---:R2:W3:Y:S02]  /*154b0*/  SYNCS.PHASECHK.TRANS64.TRYWAIT P2, [R6+URZ+0x2e830], R7 ;  /* 0x02e83007060075a7 */ /* 0x0044e4000804017f */
[----:B---3--:R-:W-:Y:S05]  /*154c0*/  @!P2 NANOSLEEP.SYNCS 0x989680 ;  /* 0x009896800000a95d */ /* 0x008fea0003900000 */
[----:B------:R-:W3:Y:S02]  /*154d0*/  @!P2 SYNCS.PHASECHK.TRANS64 P2, [R6+URZ+0x2e830], R7 ;  /* 0x02e830070600a5a7 */ /* 0x000ee4000804007f */
[----:B---3--:R-:W-:Y:S05]  /*154e0*/  @!P2 BRA `(.L_x_148) ;  /* 0xfffffffc00f0a947 */ /* 0x008fea000383ffff */
[----:B------:R-:W-:Y:S05]  /*154f0*/  BRA `(.L_x_147) ;  /* 0xfffffec800ac7947 */ /* 0x000fea000383ffff */
.L_x_153:
[----:B-1----:R-:W-:-:S04]  /*15500*/  IMAD.U32 R3, RZ, RZ, UR6 ;  /* 0x00000006ff037e24 */ /* 0x002fc8000f8e00ff */
[----:B------:R1:W2:Y:S03]  /*15510*/  SYNCS.PHASECHK.TRANS64.TRYWAIT P1, [R3+URZ+0x2e830], R2 ;  /* 0x02e83002030075a7 */ /* 0x0002a6000802017f */
[----:B--2---:R-:W-:Y:S05]  /*15520*/  @!P1 NANOSLEEP.SYNCS 0x989680 ;  /* 0x009896800000995d */ /* 0x004fea0003900000 */
[----:B------:R-:W2:Y:S02]  /*15530*/  @!P1 SYNCS.PHASECHK.TRANS64 P1, [R3+URZ+0x2e830], R2 ;  /* 0x02e83002030095a7 */ /* 0x000ea4000802007f */
[----:B--2---:R-:W-:Y:S05]  /*15540*/  @!P1 BRA `(.L_x_153) ;  /* 0xfffffffc00ec9947 */ /* 0x004fea000383ffff */
[----:B------:R-:W-:Y:S05]  /*15550*/  BRA `(.L_x_150) ;  /* 0xffffff14009c7947 */ /* 0x000fea000383ffff */
.L_x_157:
[----:B-1----:R-:W-:-:S04]  /*15560*/  IMAD.U32 R3, RZ, RZ, UR6 ;  /* 0x00000006ff037e24 */ /* 0x002fc8000f8e00ff */
[----:B------:R1:W2:Y:S03]  /*15570*/  SYNCS.PHASECHK.TRANS64.TRYWAIT P1, [R3+URZ+0x2e850], R2 ;  /* 0x02e85002030075a7 */ /* 0x0002a6000802017f */
[----:B--2---:R-:W-:Y:S05]  /*15580*/  @!P1 NANOSLEEP.SYNCS 0x989680 ;  /* 0x009896800000995d */ /* 0x004fea0003900000 */
[----:B------:R-:W2:Y:S02]  /*15590*/  @!P1 SYNCS.PHASECHK.TRANS64 P1, [R3+URZ+0x2e850], R2 ;  /* 0x02e85002030095a7 */ /* 0x000ea4000802007f */
[----:B--2---:R-:W-:Y:S05]  /*155a0*/  @!P1 BRA `(.L_x_157) ;  /* 0xfffffffc00ec9947 */ /* 0x004fea000383ffff */
[----:B------:R-:W-:Y:S05]  /*155b0*/  BRA `(.L_x_154) ;  /* 0xffffff2000a87947 */ /* 0x000fea000383ffff */
.L_x_163:
[----:B-1----:R1:W2:Y:S02]  /*155c0*/  SYNCS.PHASECHK.TRANS64.TRYWAIT P1, [R13+URZ+0x2e850], R0 ;  /* 0x02e850000d0075a7 */ /* 0x0022a4000802017f */
[----:B--2---:R-:W-:Y:S05]  /*155d0*/  @!P1 NANOSLEEP.SYNCS 0x989680 ;  /* 0x009896800000995d */ /* 0x004fea0003900000 */
[----:B------:R-:W2:Y:S02]  /*155e0*/  @!P1 SYNCS.PHASECHK.TRANS64 P1, [R13+URZ+0x2e850], R0 ;  /* 0x02e850000d0095a7 */ /* 0x000ea4000802007f */
[----:B--2---:R-:W-:Y:S05]  /*155f0*/  @!P1 BRA `(.L_x_163) ;  /* 0xfffffffc00f09947 */ /* 0x004fea000383ffff */
[----:B------:R-:W-:Y:S05]  /*15600*/  BRA `(.L_x_162) ;  /* 0xffffff5800a47947 */ /* 0x000fea000383ffff */
.L_x_211:
[----:B------:R-:W-:Y:S02]  /*15610*/  IMAD.MOV.U32 R13, RZ, RZ, R0 ;  /* 0x000000ffff0d7224 */ /* 0x000fe400078e0000 */
[----:B------:R-:W-:Y:S02]  /*15620*/  IMAD.MOV.U32 R12, RZ, RZ, RZ ;  /* 0x000000ffff0c7224 */ /* 0x000fe400078e00ff */
[----:B------:R-:W-:Y:S02]  /*15630*/  IMAD.MOV.U32 R11, RZ, RZ, 0x1f ;  /* 0x0000001fff0b7424 */ /* 0x000fe400078e00ff */
[----:B------:R-:W-:-:S07]  /*15640*/  IMAD.MOV.U32 R15, RZ, RZ, -0x1 ;  /* 0xffffffffff0f7424 */ /* 0x000fce00078e00ff */
[----:B--2---:R-:W-:Y:S05]  /*15650*/  WARPSYNC.COLLECTIVE R15, `(.L_x_279) ;  /* 0x000000000f087348 */ /* 0x004fea0003c00000 */
[----:B------:R0:W1:Y:S02]  /*15660*/  SHFL.IDX P6, R14, R13, R12, R11 ;  /* 0x0000000c0d0e7389 */ /* 0x00006400000c000b */
[----:B012---:R-:W-:Y:S01]  /*15670*/  ENDCOLLECTIVE ;  /* 0x000000000000791b */ /* 0x007fe20003800000 */
.L_x_279:
[----:B------:R-:W-:Y:S05]  /*15680*/  BRA `(.L_x_280) ;  /* 0xffffffc000ac7947 */ /* 0x000fea000383ffff */
.L_x_213:
[----:B------:R-:W-:Y:S01]  /*15690*/  BSSY B0, `(.L_x_281) ;  /* 0x0000006000007945 */ /* 0x000fe20003800000 */
[----:B------:R-:W-:-:S07]  /*156a0*/  IMAD.MOV.U32 R15, RZ, RZ, -0x1 ;  /* 0xffffffffff0f7424 */ /* 0x000fce00078e00ff */
[----:B--2---:R-:W-:Y:S05]  /*156b0*/  WARPSYNC.COLLECTIVE R15, `(.L_x_282) ;  /* 0x000000000f0c7348 */ /* 0x004fea0003c00000 */
[----:B------:R-:W-:Y:S02]  /*156c0*/  ELECT P6, UR62, PT ;  /* 0x00000000003e782f */ /* 0x000fe400038c0000 */
[----:B------:R-:W-:Y:S01]  /*156d0*/  MOV R14, UR62 ;  /* 0x0000003e000e7c02 */ /* 0x000fe20008000f00 */
[----:B--2---:R-:W-:Y:S10]  /*156e0*/  ENDCOLLECTIVE ;  /* 0x000000000000791b */ /* 0x004ff40003800000 */
.L_x_282:
[----:B------:R-:W-:Y:S05]  /*156f0*/  BSYNC B0 ;  /* 0x0000000000007941 */ /* 0x000fea0003800000 */
.L_x_281:
[----:B------:R-:W-:Y:S05]  /*15700*/  BRA `(.L_x_283) ;  /* 0xffffffc000b87947 */ /* 0x000fea000383ffff */
.L_x_215:
[----:B0-----:R0:W1:Y:S02]  /*15710*/  SYNCS.PHASECHK.TRANS64.TRYWAIT P0, [R3+URZ+0x2e880], R2 ;  /* 0x02e88002030075a7 */ /* 0x001064000800017f */
[----:B-1----:R-:W-:Y:S05]  /*15720*/  @!P0 NANOSLEEP.SYNCS 0x989680 ;  /* 0x009896800000895d */ /* 0x002fea0003900000 */
[----:B------:R-:W1:Y:S02]  /*15730*/  @!P0 SYNCS.PHASECHK.TRANS64 P0, [R3+URZ+0x2e880], R2 ;  /* 0x02e88002030085a7 */ /* 0x000e64000800007f */
[----:B-1----:R-:W-:Y:S05]  /*15740*/  @!P0 BRA `(.L_x_215) ;  /* 0xfffffffc00f08947 */ /* 0x002fea000383ffff */
[----:B------:R-:W-:Y:S05]  /*15750*/  BRA `(.L_x_284) ;  /* 0xffffffc4001c7947 */ /* 0x000fea000383ffff */
.L_x_217:
[----:B-1----:R1:W2:Y:S02]  /*15760*/  SYNCS.PHASECHK.TRANS64.TRYWAIT P0, [R3+URZ+0x2e840], R2 ;  /* 0x02e84002030075a7 */ /* 0x0022a4000800017f */
[----:B--2---:R-:W-:Y:S05]  /*15770*/  @!P0 NANOSLEEP.SYNCS 0x989680 ;  /* 0x009896800000895d */ /* 0x004fea0003900000 */
[----:B------:R-:W2:Y:S02]  /*15780*/  @!P0 SYNCS.PHASECHK.TRANS64 P0, [R3+URZ+0x2e840], R2 ;  /* 0x02e84002030085a7 */ /* 0x000ea4000800007f */
[----:B--2---:R-:W-:Y:S05]  /*15790*/  @!P0 BRA `(.L_x_217) ;  /* 0xfffffffc00f08947 */ /* 0x004fea000383ffff */
[----:B------:R-:W-:Y:S05]  /*157a0*/  BRA `(.L_x_285) ;  /* 0xffffffc400707947 */ /* 0x000fea000383ffff */
.L_x_221:
[----:B------:R-:W-:Y:S02]  /*157b0*/  IMAD.MOV.U32 R13, RZ, RZ, R2 ;  /* 0x000000ffff0d7224 */ /* 0x000fe400078e0002 */
[----:B------:R-:W-:Y:S02]  /*157c0*/  IMAD.MOV.U32 R12, RZ, RZ, RZ ;  /* 0x000000ffff0c7224 */ /* 0x000fe400078e00ff */
[----:B------:R-:W-:Y:S02]  /*157d0*/  IMAD.MOV.U32 R11, RZ, RZ, 0x181f ;  /* 0x0000181fff0b7424 */ /* 0x000fe400078e00ff */
[----:B------:R-:W-:Y:S02]  /*157e0*/  IMAD.MOV.U32 R15, RZ, RZ, -0x1 ;  /* 0xffffffffff0f7424 */ /* 0x000fe400078e00ff */
[----:B------:R-:W-:Y:S02]  /*157f0*/  IMAD R4, R19, R6, RZ ;  /* 0x0000000613047224 */ /* 0x000fe400078e02ff */
[----:B------:R-:W-:-:S07]  /*15800*/  IMAD.IADD R3, R10, 0x1, R5 ;  /* 0x000000010a037824 */ /* 0x000fce00078e0205 */
[----:B-----5:R-:W-:Y:S05]  /*15810*/  WARPSYNC.COLLECTIVE R15, `(.L_x_286) ;  /* 0x000000000f087348 */ /* 0x020fea0003c00000 */
[----:B------:R0:W1:Y:S02]  /*15820*/  SHFL.IDX P6, R14, R13, R12, R11 ;  /* 0x0000000c0d0e7389 */ /* 0x00006400000c000b */
[----:B01---5:R-:W-:Y:S01]  /*15830*/  ENDCOLLECTIVE ;  /* 0x000000000000791b */ /* 0x023fe20003800000 */
.L_x_286:
[C---:B------:R-:W-:Y:S01]  /*15840*/  VIADD R5, R3.reuse, 0x10 ;  /* 0x0000001003057836 */ /* 0x040fe20000000000 */
[----:B------:R-:W-:Y:S01]  /*15850*/  ISETP.GE.AND P1, PT, R3, R4, PT ;  /* 0x000000040300720c */ /* 0x000fe20003f26270 */
[----:B------:R-:W-:Y:S02]  /*15860*/  IMAD.MOV.U32 R13, RZ, RZ, R0 ;  /* 0x000000ffff0d7224 */ /* 0x000fe400078e0000 */
[----:B------:R-:W-:-:S10]  /*15870*/  IMAD.MOV.U32 R6, RZ, RZ, R14 ;  /* 0x000000ffff067224 */ /* 0x000fd400078e000e */
[----:B------:R-:W-:Y:S05]  /*15880*/  WARPSYNC.COLLECTIVE R15, `(.L_x_287) ;  /* 0x000000000f087348 */ /* 0x000fea0003c00000 */
[----:B------:R0:W1:Y:S02]  /*15890*/  SHFL.IDX P6, R14, R13, R12, R11 ;  /* 0x0000000c0d0e7389 */ /* 0x00006400000c000b */
[----:B01----:R-:W-:Y:S01]  /*158a0*/  ENDCOLLECTIVE ;  /* 0x000000000000791b */ /* 0x003fe20003800000 */
.L_x_287:
[----:B------:R-:W-:Y:S02]  /*158b0*/  IMAD.MOV.U32 R13, RZ, RZ, R2 ;  /* 0x000000ffff0d7224 */ /* 0x000fe400078e0002 */
[----:B------:R-:W-:Y:S02]  /*158c0*/  IMAD.MOV.U32 R12, RZ, RZ, 0x1 ;  /* 0x00000001ff0c7424 */ /* 0x000fe400078e00ff */
[----:B------:R-:W-:-:S07]  /*158d0*/  IMAD.MOV.U32 R7, RZ, RZ, R14 ;  /* 0x000000ffff077224 */ /* 0x000fce00078e000e */
[----:B------:R-:W-:Y:S05]  /*158e0*/  WARPSYNC.COLLECTIVE R15, `(.L_x_288) ;  /* 0x000000000f087348 */ /* 0x000fea0003c00000 */
[----:B------:R0:W1:Y:S02]  /*158f0*/  SHFL.IDX P6, R14, R13, R12, R11 ;  /* 0x0000000c0d0e7389 */ /* 0x00006400000c000b */
[----:B01----:R-:W-:Y:S01]  /*15900*/  ENDCOLLECTIVE ;  /* 0x000000000000791b */ /* 0x003fe20003800000 */
.L_x_288:
        /* <DEDUP_REMOVED lines=11> */
[----:B------:R-:W-:-:S12]  /*159c0*/  IMAD.MOV.U32 R5, RZ, RZ, R14 ;  /* 0x000000ffff057224 */ /* 0x000fd800078e000e */
[----:B0-----:R-:W-:Y:S05]  /*159d0*/  WARPSYNC.COLLECTIVE R15, `(.L_x_289) ;  /* 0x000000000f087348 */ /* 0x001fea0003c00000 */
[----:B------:R1:W2:Y:S02]  /*159e0*/  SHFL.IDX P6, R14, R13, R12, R11 ;  /* 0x0000000c0d0e7389 */ /* 0x0002a400000c000b */
[----:B012---:R-:W-:Y:S01]  /*159f0*/  ENDCOLLECTIVE ;  /* 0x000000000000791b */ /* 0x007fe20003800000 */
.L_x_289:
[----:B------:R-:W-:Y:S02]  /*15a00*/  IMAD.MOV.U32 R13, RZ, RZ, R2 ;  /* 0x000000ffff0d7224 */ /* 0x000fe400078e0002 */
[----:B------:R-:W-:Y:S02]  /*15a10*/  IMAD.MOV.U32 R12, RZ, RZ, 0x2 ;  /* 0x00000002ff0c7424 */ /* 0x000fe400078e00ff */
[----:B------:R-:W-:-:S07]  /*15a20*/  IMAD.MOV.U32 R6, RZ, RZ, R14 ;  /* 0x000000ffff067224 */ /* 0x000fce00078e000e */
[----:B------:R-:W-:Y:S05]  /*15a30*/  WARPSYNC.COLLECTIVE R15, `(.L_x_290) ;  /* 0x000000000f087348 */ /* 0x000fea0003c00000 */
[----:B------:R0:W1:Y:S02]  /*15a40*/  SHFL.IDX P6, R14, R13, R12, R11 ;  /* 0x0000000c0d0e7389 */ /* 0x00006400000c000b */
[----:B01----:R-:W-:Y:S01]  /*15a50*/  ENDCOLLECTIVE ;  /* 0x000000000000791b */ /* 0x003fe20003800000 */
.L_x_290:
[----:B------:R-:W-:-:S05]  /*15a60*/  @!P1 IADD3 R6, P2, R9, R6, RZ ;  /* 0x0000000609069210 */ /* 0x000fca0007f5e0ff */
[----:B------:R-:W-:-:S04]  /*15a70*/  @!P1 IMAD.X R5, RZ, RZ, R5, P2 ;  /* 0x000000ffff059224 */ /* 0x000fc800010e0605 */
[----:B------:R-:W-:Y:S02]  /*15a80*/  @!P1 IMAD.MOV.U32 R7, RZ, RZ, R5 ;  /* 0x000000ffff079224 */ /* 0x000fe400078e0005 */
[----:B------:R-:W-:Y:S02]  /*15a90*/  VIADD R5, R3, 0x20 ;  /* 0x0000002003057836 */ /* 0x000fe40000000000 */
[----:B------:R-:W-:Y:S01]  /*15aa0*/  IMAD.MOV.U32 R13, RZ, RZ, R0 ;  /* 0x000000ffff0d7224 */ /* 0x000fe200078e0000 */
[----:B------:R-:W-:Y:S01]  /*15ab0*/  @!PT LDS RZ, [RZ] ;  /* 0x00000000fffff984 */ /* 0x000fe20000000800 */
[----:B------:R-:W-:Y:S01]  /*15ac0*/  @!PT LDS RZ, [RZ] ;  /* 0x00000000fffff984 */ /* 0x000fe20000000800 */
[----:B------:R-:W-:Y:S01]  /*15ad0*/  @!PT LDS RZ, [RZ] ;  /* 0x00000000fffff984 */ /* 0x000fe20000000800 */
[----:B------:R0:W-:Y:S02]  /*15ae0*/  @!P1 LDGSTS.E.BYPASS.LTC128B.128 [R8+0x1cc00], desc[UR48][R6.64], !P0 ;  /* 0x1cc0000006089fae */ /* 0x0001e4000c101d70 */
[----:B------:R-:W-:Y:S01]  /*15af0*/  ISETP.GE.AND P1, PT, R5, R4, PT ;  /* 0x000000040500720c */ /* 0x000fe20003f26270 */
[----:B------:R-:W-:-:S12]  /*15b00*/  IMAD.MOV.U32 R5, RZ, RZ, R14 ;  /* 0x000000ffff057224 */ /* 0x000fd800078e000e */
[----:B0-----:R-:W-:Y:S05]  /*15b10*/  WARPSYNC.COLLECTIVE R15, `(.L_x_291) ;  /* 0x000000000f087348 */ /* 0x001fea0003c00000 */
[----:B------:R1:W2:Y:S02]  /*15b20*/  SHFL.IDX P6, R14, R13, R12, R11 ;  /* 0x0000000c0d0e7389 */ /* 0x0002a400000c000b */
[----:B012---:R-:W-:Y:S01]  /*15b30*/  ENDCOLLECTIVE ;  /* 0x000000000000791b */ /* 0x007fe20003800000 */
.L_x_291:
[----:B------:R-:W-:Y:S02]  /*15b40*/  IMAD.MOV.U32 R13, RZ, RZ, R2 ;  /* 0x000000ffff0d7224 */ /* 0x000fe400078e0002 */
[----:B------:R-:W-:Y:S02]  /*15b50*/  IMAD.MOV.U32 R12, RZ, RZ, 0x3 ;  /* 0x00000003ff0c7424 */ /* 0x000fe400078e00ff */
[----:B------:R-:W-:-:S07]  /*15b60*/  IMAD.MOV.U32 R6, RZ, RZ, R14 ;  /* 0x000000ffff067224 */ /* 0x000fce00078e000e */
[----:B------:R-:W-:Y:S05]  /*15b70*/  WARPSYNC.COLLECTIVE R15, `(.L_x_292) ;  /* 0x000000000f087348 */ /* 0x000fea0003c00000 */
[----:B------:R0:W1:Y:S02]  /*15b80*/  SHFL.IDX P6, R14, R13, R12, R11 ;  /* 0x0000000c0d0e7389 */ /* 0x00006400000c000b */
[----:B01----:R-:W-:Y:S01]  /*15b90*/  ENDCOLLECTIVE ;  /* 0x000000000000791b */ /* 0x003fe20003800000 */
.L_x_292:
        /* <DEDUP_REMOVED lines=14> */
.L_x_293:
[----:B------:R-:W-:Y:S02]  /*15c80*/  IMAD.MOV.U32 R13, RZ, RZ, R2 ;  /* 0x000000ffff0d7224 */ /* 0x000fe400078e0002 */
[----:B------:R-:W-:Y:S02]  /*15c90*/  IMAD.MOV.U32 R12, RZ, RZ, 0x4 ;  /* 0x00000004ff0c7424 */ /* 0x000fe400078e00ff */
[----:B------:R-:W-:-:S07]  /*15ca0*/  IMAD.MOV.U32 R6, RZ, RZ, R14 ;  /* 0x000000ffff067224 */ /* 0x000fce00078e000e */
[----:B------:R-:W-:Y:S05]  /*15cb0*/  WARPSYNC.COLLECTIVE R15, `(.L_x_294) ;  /* 0x000000000f087348 */ /* 0x000fea0003c00000 */
[----:B------:R0:W1:Y:S02]  /*15cc0*/  SHFL.IDX P6, R14, R13, R12, R11 ;  /* 0x0000000c0d0e7389 */ /* 0x00006400000c000b */
[----:B01----:R-:W-:Y:S01]  /*15cd0*/  ENDCOLLECTIVE ;  /* 0x000000000000791b */ /* 0x003fe20003800000 */
.L_x_294:
        /* <DEDUP_REMOVED lines=14> */
.L_x_295:
[----:B------:R-:W-:Y:S02]  /*15dc0*/  IMAD.MOV.U32 R13, RZ, RZ, R2 ;  /* 0x000000ffff0d7224 */ /* 0x000fe400078e0002 */
[----:B------:R-:W-:Y:S02]  /*15dd0*/  IMAD.MOV.U32 R12, RZ, RZ, 0x5 ;  /* 0x00000005ff0c7424 */ /* 0x000fe400078e00ff */
[----:B------:R-:W-:-:S07]  /*15de0*/  IMAD.MOV.U32 R6, RZ, RZ, R14 ;  /* 0x000000ffff067224 */ /* 0x000fce00078e000e */
[----:B------:R-:W-:Y:S05]  /*15df0*/  WARPSYNC.COLLECTIVE R15, `(.L_x_296) ;  /* 0x000000000f087348 */ /* 0x000fea0003c00000 */
[----:B------:R0:W1:Y:S02]  /*15e00*/  SHFL.IDX P6, R14, R13, R12, R11 ;  /* 0x0000000c0d0e7389 */ /* 0x00006400000c000b */
[----:B01----:R-:W-:Y:S01]  /*15e10*/  ENDCOLLECTIVE ;  /* 0x000000000000791b */ /* 0x003fe20003800000 */
.L_x_296:
        /* <DEDUP_REMOVED lines=14> */
.L_x_297:
[----:B------:R-:W-:Y:S02]  /*15f00*/  IMAD.MOV.U32 R13, RZ, RZ, R2 ;  /* 0x000000ffff0d7224 */ /* 0x000fe400078e0002 */
[----:B------:R-:W-:Y:S02]  /*15f10*/  IMAD.MOV.U32 R12, RZ, RZ, 0x6 ;  /* 0x00000006ff0c7424 */ /* 0x000fe400078e00ff */
[----:B------:R-:W-:-:S07]  /*15f20*/  IMAD.MOV.U32 R6, RZ, RZ, R14 ;  /* 0x000000ffff067224 */ /* 0x000fce00078e000e */
[----:B------:R-:W-:Y:S05]  /*15f30*/  WARPSYNC.COLLECTIVE R15, `(.L_x_298) ;  /* 0x000000000f087348 */ /* 0x000fea0003c00000 */
[----:B------:R0:W1:Y:S02]  /*15f40*/  SHFL.IDX P6, R14, R13, R12, R11 ;  /* 0x0000000c0d0e7389 */ /* 0x00006400000c000b */
[----:B01----:R-:W-:Y:S01]  /*15f50*/  ENDCOLLECTIVE ;  /* 0x000000000000791b */ /* 0x003fe20003800000 */
.L_x_298:
[----:B------:R-:W-:-:S05]  /*15f60*/  @!P1 IADD3 R6, P2, R9, R6, RZ ;  /* 0x0000000609069210 */ /* 0x000fca0007f5e0ff */
[----:B------:R-:W-:-:S04]  /*15f70*/  @!P1 IMAD.X R5, RZ, RZ, R5, P2 ;  /* 0x000000ffff059224 */ /* 0x000fc800010e0605 */
[----:B------:R-:W-:Y:S02]  /*15f80*/  @!P1 IMAD.MOV.U32 R7, RZ, RZ, R5 ;  /* 0x000000ffff079224 */ /* 0x000fe400078e0005 */
[----:B------:R-:W-:-:S03]  /*15f90*/  IMAD.MOV.U32 R13, RZ, RZ, R0 ;  /* 0x000000ffff0d7224 */ /* 0x000fc600078e0000 */
[----:B------:R-:W-:Y:S01]  /*15fa0*/  @!PT LDS RZ, [RZ] ;  /* 0x00000000fffff984 */ /* 0x000fe20000000800 */
[----:B------:R-:W-:Y:S01]  /*15fb0*/  @!PT LDS RZ, [RZ] ;  /* 0x00000000fffff984 */ /* 0x000fe20000000800 */
[----:B------:R-:W-:Y:S01]  /*15fc0*/  @!PT LDS RZ, [RZ] ;  /* 0x00000000fffff984 */ /* 0x000fe20000000800 */
[----:B------:R0:W-:Y:S01]  /*15fd0*/  @!P1 LDGSTS.E.BYPASS.LTC128B.128 [R8+0x1ec00], desc[UR48][R6.64], !P0 ;  /* 0x1ec0000006089fae */ /* 0x0001e2000c101d70 */
[----:B------:R-:W-:-:S07]  /*15fe0*/  IMAD.MOV.U32 R5, RZ, RZ, R14 ;  /* 0x000000ffff057224 */ /* 0x000fce00078e000e */
[----:B0-----:R-:W-:Y:S05]  /*15ff0*/  WARPSYNC.COLLECTIVE R15, `(.L_x_299) ;  /* 0x000000000f087348 */ /* 0x001fea0003c00000 */
[----:B------:R1:W2:Y:S02]  /*16000*/  SHFL.IDX P6, R14, R13, R12, R11 ;  /* 0x0000000c0d0e7389 */ /* 0x0002a400000c000b */
[----:B012---:R-:W-:Y:S01]  /*16010*/  ENDCOLLECTIVE ;  /* 0x000000000000791b */ /* 0x007fe20003800000 */
.L_x_299:
[----:B------:R-:W-:-:S05]  /*16020*/  VIADD R7, R3, 0x60 ;  /* 0x0000006003077836 */ /* 0x000fca0000000000 */
[----:B------:R-:W-:Y:S01]  /*16030*/  ISETP.GE.AND P1, PT, R7, R4, PT ;  /* 0x000000040700720c */ /* 0x000fe20003f26270 */
[----:B------:R-:W-:Y:S02]  /*16040*/  IMAD.MOV.U32 R13, RZ, RZ, R2 ;  /* 0x000000ffff0d7224 */ /* 0x000fe400078e0002 */
[----:B------:R-:W-:Y:S02]  /*16050*/  IMAD.MOV.U32 R12, RZ, RZ, 0x7 ;  /* 0x00000007ff0c7424 */ /* 0x000fe400078e00ff */
[----:B------:R-:W-:-:S08]  /*16060*/  IMAD.MOV.U32 R6, RZ, RZ, R14 ;  /* 0x000000ffff067224 */ /* 0x000fd000078e000e */
[----:B------:R-:W-:Y:S05]  /*16070*/  WARPSYNC.COLLECTIVE R15, `(.L_x_300) ;  /* 0x000000000f087348 */ /* 0x000fea0003c00000 */
[----:B------:R0:W1:Y:S02]  /*16080*/  SHFL.IDX P6, R14, R13, R12, R11 ;  /* 0x0000000c0d0e7389 */ /* 0x00006400000c000b */
[----:B01----:R-:W-:Y:S01]  /*16090*/  ENDCOLLECTIVE ;  /* 0x000000000000791b */ /* 0x003fe20003800000 */
.L_x_300:
        /* <DEDUP_REMOVED lines=12> */
.L_x_301:
[----:B------:R-:W-:Y:S01]  /*16160*/  IMAD.MOV.U32 R0, RZ, RZ, R14 ;  /* 0x000000ffff007224 */ /* 0x000fe200078e000e */
[----:B------:R-:W-:Y:S06]  /*16170*/  BRA `(.L_x_302) ;  /* 0xffffffc400bc7947 */ /* 0x000fec000383ffff */
.L_x_224:
[----:B0-----:R0:W1:Y:S02]  /*16180*/  SYNCS.PHASECHK.TRANS64.TRYWAIT P0, [R18+URZ+0x2e820], R0 ;  /* 0x02e82000120075a7 */ /* 0x001064000800017f */
[----:B-1----:R-:W-:Y:S05]  /*16190*/  @!P0 NANOSLEEP.SYNCS 0x989680 ;  /* 0x009896800000895d */ /* 0x002fea0003900000 */
[----:B------:R-:W1:Y:S02]  /*161a0*/  @!P0 SYNCS.PHASECHK.TRANS64 P0, [R18+URZ+0x2e820], R0 ;  /* 0x02e82000120085a7 */ /* 0x000e64000800007f */
[----:B-1----:R-:W-:Y:S05]  /*161b0*/  @!P0 BRA `(.L_x_224) ;  /* 0xfffffffc00f08947 */ /* 0x002fea000383ffff */
[----:B------:R-:W-:Y:S05]  /*161c0*/  BRA `(.L_x_303) ;  /* 0xffffffc800187947 */ /* 0x000fea000383ffff */
.L_x_230:
[----:B--2---:R2:W3:Y:S02]  /*161d0*/  SYNCS.PHASECHK.TRANS64.TRYWAIT P0, [R3+URZ+0x2e880], R2 ;  /* 0x02e88002030075a7 */ /* 0x0044e4000800017f */
[----:B---3--:R-:W-:Y:S05]  /*161e0*/  @!P0 NANOSLEEP.SYNCS 0x989680 ;  /* 0x009896800000895d */ /* 0x008fea0003900000 */
[----:B------:R-:W3:Y:S02]  /*161f0*/  @!P0 SYNCS.PHASECHK.TRANS64 P0, [R3+URZ+0x2e880], R2 ;  /* 0x02e88002030085a7 */ /* 0x000ee4000800007f */
[----:B---3--:R-:W-:Y:S05]  /*16200*/  @!P0 BRA `(.L_x_230) ;  /* 0xfffffffc00f08947 */ /* 0x008fea000383ffff */
[----:B------:R-:W-:Y:S05]  /*16210*/  BRA `(.L_x_304) ;  /* 0xffffffc800d07947 */ /* 0x000fea000383ffff */
.L_x_235:
[----:B-1----:R1:W3:Y:S02]  /*16220*/  SYNCS.PHASECHK.TRANS64.TRYWAIT P0, [R3+URZ+0x2e840], R2 ;  /* 0x02e84002030075a7 */ /* 0x0022e4000800017f */
[----:B---3--:R-:W-:Y:S05]  /*16230*/  @!P0 NANOSLEEP.SYNCS 0x989680 ;  /* 0x009896800000895d */ /* 0x008fea0003900000 */
[----:B------:R-:W3:Y:S02]  /*16240*/  @!P0 SYNCS.PHASECHK.TRANS64 P0, [R3+URZ+0x2e840], R2 ;  /* 0x02e84002030085a7 */ /* 0x000ee4000800007f */
[----:B---3--:R-:W-:Y:S05]  /*16250*/  @!P0 BRA `(.L_x_235) ;  /* 0xfffffffc00f08947 */ /* 0x008fea000383ffff */
[----:B------:R-:W-:Y:S05]  /*16260*/  BRA `(.L_x_305) ;  /* 0xffffffcc00507947 */ /* 0x000fea000383ffff */
.L_x_241:
[----:B--2---:R2:W3:Y:S02]  /*16270*/  SYNCS.PHASECHK.TRANS64.TRYWAIT P0, [R19+URZ+0x2e870], R2 ;  /* 0x02e87002130075a7 */ /* 0x0044e4000800017f */
[----:B---3--:R-:W-:Y:S05]  /*16280*/  @!P0 NANOSLEEP.SYNCS 0x989680 ;  /* 0x009896800000895d */ /* 0x008fea0003900000 */
[----:B------:R-:W3:Y:S02]  /*16290*/  @!P0 SYNCS.PHASECHK.TRANS64 P0, [R19+URZ+0x2e870], R2 ;  /* 0x02e87002130085a7 */ /* 0x000ee4000800007f */
[----:B---3--:R-:W-:Y:S05]  /*162a0*/  @!P0 BRA `(.L_x_241) ;  /* 0xfffffffc00f08947 */ /* 0x008fea000383ffff */
[----:B------:R-:W-:Y:S05]  /*162b0*/  BRA `(.L_x_306) ;  /* 0xffffffcc00ec7947 */ /* 0x000fea000383ffff */
.L_x_243:
[----:B--2---:R2:W3:Y:S02]  /*162c0*/  SYNCS.PHASECHK.TRANS64.TRYWAIT P0, [R19+URZ+0x2e860], R2 ;  /* 0x02e86002130075a7 */ /* 0x0044e4000800017f */
[----:B---3--:R-:W-:Y:S05]  /*162d0*/  @!P0 NANOSLEEP.SYNCS 0x989680 ;  /* 0x009896800000895d */ /* 0x008fea0003900000 */
[----:B------:R-:W3:Y:S02]  /*162e0*/  @!P0 SYNCS.PHASECHK.TRANS64 P0, [R19+URZ+0x2e860], R2 ;  /* 0x02e86002130085a7 */ /* 0x000ee4000800007f */
[----:B---3--:R-:W-:Y:S05]  /*162f0*/  @!P0 BRA `(.L_x_243) ;  /* 0xfffffffc00f08947 */ /* 0x008fea000383ffff */
[----:B------:R-:W-:Y:S05]  /*16300*/  BRA `(.L_x_307) ;  /* 0xffffffcc00f47947 */ /* 0x000fea000383ffff */
.L_x_250:
[----:B0-----:R0:W1:Y:S02]  /*16310*/  SYNCS.PHASECHK.TRANS64.TRYWAIT P1, [R16+URZ+0x2e870], R3 ;  /* 0x02e87003100075a7 */ /* 0x001064000802017f */
[----:B-1----:R-:W-:Y:S05]  /*16320*/  @!P1 NANOSLEEP.SYNCS 0x989680 ;  /* 0x009896800000995d */ /* 0x002fea0003900000 */
[----:B------:R-:W1:Y:S02]  /*16330*/  @!P1 SYNCS.PHASECHK.TRANS64 P1, [R16+URZ+0x2e870], R3 ;  /* 0x02e87003100095a7 */ /* 0x000e64000802007f */
[----:B-1----:R-:W-:Y:S05]  /*16340*/  @!P1 BRA `(.L_x_250) ;  /* 0xfffffffc00f09947 */ /* 0x002fea000383ffff */
[----:B------:R-:W-:Y:S05]  /*16350*/  BRA `(.L_x_308) ;  /* 0xffffffd8002c7947 */ /* 0x000fea000383ffff */
.L_x_252:
[----:B0-----:R0:W1:Y:S02]  /*16360*/  SYNCS.PHASECHK.TRANS64.TRYWAIT P1, [R16+URZ+0x2e860], R3 ;  /* 0x02e86003100075a7 */ /* 0x001064000802017f */
[----:B-1----:R-:W-:Y:S05]  /*16370*/  @!P1 NANOSLEEP.SYNCS 0x989680 ;  /* 0x009896800000995d */ /* 0x002fea0003900000 */
[----:B------:R-:W1:Y:S02]  /*16380*/  @!P1 SYNCS.PHASECHK.TRANS64 P1, [R16+URZ+0x2e860], R3 ;  /* 0x02e86003100095a7 */ /* 0x000e64000802007f */
[----:B-1----:R-:W-:Y:S05]  /*16390*/  @!P1 BRA `(.L_x_252) ;  /* 0xfffffffc00f09947 */ /* 0x002fea000383ffff */
[----:B------:R-:W-:Y:S05]  /*163a0*/  BRA `(.L_x_309) ;  /* 0xffffffd800347947 */ /* 0x000fea000383ffff */
.L_x_263:
[----:B0-----:R0:W1:Y:S02]  /*163b0*/  SYNCS.PHASECHK.TRANS64.TRYWAIT P0, [R0+URZ+0x2e820], R3 ;  /* 0x02e82003000075a7 */ /* 0x001064000800017f */
[----:B-1----:R-:W-:Y:S05]  /*163c0*/  @!P0 NANOSLEEP.SYNCS 0x989680 ;  /* 0x009896800000895d */ /* 0x002fea0003900000 */
[----:B------:R-:W1:Y:S02]  /*163d0*/  @!P0 SYNCS.PHASECHK.TRANS64 P0, [R0+URZ+0x2e820], R3 ;  /* 0x02e82003000085a7 */ /* 0x000e64000800007f */
[----:B-1----:R-:W-:Y:S05]  /*163e0*/  @!P0 BRA `(.L_x_263) ;  /* 0xfffffffc00f08947 */ /* 0x002fea000383ffff */
[----:B------:R-:W-:Y:S05]  /*163f0*/  BRA `(.L_x_310) ;  /* 0xffffffec00387947 */ /* 0x000fea000383ffff */
.L_x_264:
[----:B------:R-:W1:Y:S01]  /*16400*/  S2R R2, SR_TID.X ;  /* 0x0000000000027919 */ /* 0x000e620000002100 */
[----:B------:R-:W-:Y:S01]  /*16410*/  BSSY B0, `(.L_x_311) ;  /* 0x000000a000007945 */ /* 0x000fe20003800000 */
[----:B------:R-:W-:Y:S02]  /*16420*/  IMAD.MOV.U32 R12, RZ, RZ, RZ ;  /* 0x000000ffff0c7224 */ /* 0x000fe400078e00ff */
[----:B------:R-:W-:Y:S02]  /*16430*/  IMAD.MOV.U32 R11, RZ, RZ, 0x1f ;  /* 0x0000001fff0b7424 */ /* 0x000fe400078e00ff */
[----:B------:R-:W-:Y:S01]  /*16440*/  IMAD.MOV.U32 R15, RZ, RZ, -0x1 ;  /* 0xffffffffff0f7424 */ /* 0x000fe200078e00ff */
[----:B-1----:R-:W-:-:S04]  /*16450*/  SHF.R.U32.HI R2, RZ, 0x5, R2 ;  /* 0x00000005ff027819 */ /* 0x002fc80000011602 */
[----:B------:R-:W-:-:S05]  /*16460*/  LOP3.LUT R2, R2, 0x3, RZ, 0xc0, !PT ;  /* 0x0000000302027812 */ /* 0x000fca00078ec0ff */
[----:B------:R-:W-:-:S07]  /*16470*/  IMAD.MOV.U32 R13, RZ, RZ, R2 ;  /* 0x000000ffff0d7224 */ /* 0x000fce00078e0002 */
[----:B0-----:R-:W-:Y:S05]  /*16480*/  WARPSYNC.COLLECTIVE R15, `(.L_x_312) ;  /* 0x000000000f087348 */ /* 0x001fea0003c00000 */
[----:B------:R1:W2:Y:S02]  /*16490*/  SHFL.IDX P6, R14, R13, R12, R11 ;  /* 0x0000000c0d0e7389 */ /* 0x0002a400000c000b */
[----:B012---:R-:W-:Y:S01]  /*164a0*/  ENDCOLLECTIVE ;  /* 0x000000000000791b */ /* 0x007fe20003800000 */
.L_x_312:
[----:B------:R-:W-:Y:S05]  /*164b0*/  BSYNC B0 ;  /* 0x0000000000007941 */ /* 0x000fea0003800000 */
.L_x_311:
[----:B------:R-:W-:Y:S05]  /*164c0*/  BRA `(.L_x_313) ;  /* 0xffffffec00207947 */ /* 0x000fea000383ffff */
.L_x_267:
[----:B------:R-:W-:Y:S01]  /*164d0*/  BSSY B1, `(.L_x_314) ;  /* 0x0000006000017945 */ /* 0x000fe20003800000 */
[----:B------:R-:W-:-:S07]  /*164e0*/  IMAD.MOV.U32 R15, RZ, RZ, -0x1 ;  /* 0xffffffffff0f7424 */ /* 0x000fce00078e00ff */
[----:B01----:R-:W-:Y:S05]  /*164f0*/  WARPSYNC.COLLECTIVE R15, `(.L_x_315) ;  /* 0x000000000f0c7348 */ /* 0x003fea0003c00000 */
[----:B------:R-:W-:Y:S02]  /*16500*/  ELECT P6, UR62, PT ;  /* 0x00000000003e782f */ /* 0x000fe400038c0000 */
[----:B------:R-:W-:Y:S01]  /*16510*/  MOV R14, UR62 ;  /* 0x0000003e000e7c02 */ /* 0x000fe20008000f00 */
[----:B01----:R-:W-:Y:S10]  /*16520*/  ENDCOLLECTIVE ;  /* 0x000000000000791b */ /* 0x003ff40003800000 */
.L_x_315:
[----:B------:R-:W-:Y:S05]  /*16530*/  BSYNC B1 ;  /* 0x0000000000017941 */ /* 0x000fea0003800000 */
.L_x_314:
[----:B------:R-:W-:Y:S05]  /*16540*/  BRA `(.L_x_316) ;  /* 0xffffffec00187947 */ /* 0x000fea000383ffff */
.L_x_269:
[----:B0-----:R0:W1:Y:S02]  /*16550*/  SYNCS.PHASECHK.TRANS64.TRYWAIT P1, [R6+URZ], R5 ;  /* 0x00000005060075a7 */ /* 0x001064000802017f */
[----:B-1----:R-:W-:Y:S05]  /*16560*/  @!P1 NANOSLEEP.SYNCS 0x989680 ;  /* 0x009896800000995d */ /* 0x002fea0003900000 */
[----:B------:R-:W1:Y:S02]  /*16570*/  @!P1 SYNCS.PHASECHK.TRANS64 P1, [R6+URZ], R5 ;  /* 0x00000005060095a7 */ /* 0x000e64000802007f */
[----:B-1----:R-:W-:Y:S05]  /*16580*/  @!P1 BRA `(.L_x_269) ;  /* 0xfffffffc00f09947 */ /* 0x002fea000383ffff */
[----:B------:R-:W-:Y:S05]  /*16590*/  BRA `(.L_x_317) ;  /* 0xffffffec00547947 */ /* 0x000fea000383ffff */
.L_x_270:
[----:B-1----:R1:W2:Y:S02]  /*165a0*/  SYNCS.PHASECHK.TRANS64.TRYWAIT P1, [R7+URZ], R2 ;  /* 0x00000002070075a7 */ /* 0x0022a4000802017f */
[----:B--2---:R-:W-:Y:S05]  /*165b0*/  @!P1 NANOSLEEP.SYNCS 0x989680 ;  /* 0x009896800000995d */ /* 0x004fea0003900000 */
[----:B------:R-:W2:Y:S02]  /*165c0*/  @!P1 SYNCS.PHASECHK.TRANS64 P1, [R7+URZ], R2 ;  /* 0x00000002070095a7 */ /* 0x000ea4000802007f */
[----:B--2---:R-:W-:Y:S05]  /*165d0*/  @!P1 BRA `(.L_x_270) ;  /* 0xfffffffc00f09947 */ /* 0x004fea000383ffff */
[----:B------:R-:W-:Y:S05]  /*165e0*/  BRA `(.L_x_318) ;  /* 0xffffffec00487947 */ /* 0x000fea000383ffff */
.L_x_272:
[----:B--2---:R2:W3:Y:S02]  /*165f0*/  SYNCS.PHASECHK.TRANS64.TRYWAIT P1, [R4+URZ+0x2e860], R5 ;  /* 0x02e86005040075a7 */ /* 0x0044e4000802017f */
[----:B---3--:R-:W-:Y:S05]  /*16600*/  @!P1 NANOSLEEP.SYNCS 0x989680 ;  /* 0x009896800000995d */ /* 0x008fea0003900000 */
[----:B------:R-:W3:Y:S02]  /*16610*/  @!P1 SYNCS.PHASECHK.TRANS64 P1, [R4+URZ+0x2e860], R5 ;  /* 0x02e86005040095a7 */ /* 0x000ee4000802007f */
[----:B---3--:R-:W-:Y:S05]  /*16620*/  @!P1 BRA `(.L_x_272) ;  /* 0xfffffffc00f09947 */ /* 0x008fea000383ffff */
[----:B------:R-:W-:Y:S05]  /*16630*/  BRA `(.L_x_319) ;  /* 0xffffffec004c7947 */ /* 0x000fea000383ffff */
.L_x_274:
[----:B---3--:R3:W4:Y:S02]  /*16640*/  SYNCS.PHASECHK.TRANS64.TRYWAIT P1, [R3+URZ+0x2e860], R2 ;  /* 0x02e86002030075a7 */ /* 0x008724000802017f */
[----:B----4-:R-:W-:Y:S05]  /*16650*/  @!P1 NANOSLEEP.SYNCS 0x989680 ;  /* 0x009896800000995d */ /* 0x010fea0003900000 */
[----:B------:R-:W4:Y:S02]  /*16660*/  @!P1 SYNCS.PHASECHK.TRANS64 P1, [R3+URZ+0x2e860], R2 ;  /* 0x02e86002030095a7 */ /* 0x000f24000802007f */
[----:B----4-:R-:W-:Y:S05]  /*16670*/  @!P1 BRA `(.L_x_274) ;  /* 0xfffffffc00f09947 */ /* 0x010fea000383ffff */
[----:B------:R-:W-:Y:S05]  /*16680*/  BRA `(.L_x_320) ;  /* 0xffffffec004c7947 */ /* 0x000fea000383ffff */
.L_x_276:
[----:B----4-:R4:W0:Y:S02]  /*16690*/  SYNCS.PHASECHK.TRANS64.TRYWAIT P0, [R4+URZ+0x2e880], R5 ;  /* 0x02e88005040075a7 */ /* 0x010824000800017f */
[----:B0-----:R-:W-:Y:S05]  /*166a0*/  @!P0 NANOSLEEP.SYNCS 0x989680 ;  /* 0x009896800000895d */ /* 0x001fea0003900000 */
[----:B------:R-:W0:Y:S02]  /*166b0*/  @!P0 SYNCS.PHASECHK.TRANS64 P0, [R4+URZ+0x2e880], R5 ;  /* 0x02e88005040085a7 */ /* 0x000e24000800007f */
[----:B0-----:R-:W-:Y:S05]  /*166c0*/  @!P0 BRA `(.L_x_276) ;  /* 0xfffffffc00f08947 */ /* 0x001fea000383ffff */
[----:B------:R-:W-:Y:S05]  /*166d0*/  BRA `(.L_x_277) ;  /* 0xffffffec00487947 */ /* 0x000fea000383ffff */
.L_x_321:
        /* <DEDUP_REMOVED lines=10> */
.L_x_2817:


//--------------------- .text._ZN7cutlass13device_kernelIN5flash11enable_sm90INS1_16FlashAttnFwdSm90INS1_25CollectiveMainloopFwdSm90ILi2EN4cute5tupleIJNS5_1CILi1EEES8_S8_EEENS6_IJNS7_ILi128EEENS7_ILi224EEESA_EEELi128ENS_12float_e4m3_tEfNS_4arch4Sm90ELb0ELb0ELb1ELb1ELb0ELb1ELb0ELb1ELb1ELb1ELb1ELb0EEENS1_21CollectiveEpilogueFwdINS6_IJSA_SA_SB_EEES9_NS_10bfloat16_tESF_Li256ELb1ELb1ELb1ELb1EEENS1_36VarlenDynamicPersistentTileSchedulerILi128ELi224ELi256ELi128ELb1ELb1ELb1ELb0ELb1ELb1EEEEEEEEEvNT_6ParamsE --------------------------
	.section	.text._ZN7cutlass13device_kernelIN5flash11enable_sm90INS1_16FlashAttnFwdSm90INS1_25CollectiveMainloopFwdSm90ILi2EN4cute5tupleIJNS5_1CILi1EEES8_S8_EEENS6_IJNS7_ILi128EEENS7_ILi224EEESA_EEELi128ENS_12float_e4m3_tEfNS_4arch4Sm90ELb0ELb0ELb1ELb1ELb0ELb1ELb0ELb1ELb1ELb1ELb1ELb0EEENS1_21CollectiveEpilogueFwdINS6_IJSA_SA_SB_EEES9_NS_10bfloat16_tESF_Li256ELb1ELb1ELb1ELb1EEENS1_36VarlenDynamicPersistentTileSchedulerILi128ELi224ELi256ELi128ELb1ELb1ELb1ELb0ELb1ELb1EEEEEEEEEvNT_6ParamsE,"ax",@progbits
	.align	128
.text._ZN7cutlass13device_kernelIN5flash11enable_sm90INS1_16FlashAttnFwdSm90INS1_25CollectiveMainloopFwdSm90ILi2EN4cute5tupleIJNS5_1CILi1EEES8_S8_EEENS6_IJNS7_ILi128EEENS7_ILi224EEESA_EEELi128ENS_12float_e4m3_tEfNS_4arch4Sm90ELb0ELb0ELb1ELb1ELb0ELb1ELb0ELb1ELb1ELb1ELb1ELb0EEENS1_21CollectiveEpilogueFwdINS6_IJSA_SA_SB_EEES9_NS_10bfloat16_tESF_Li256ELb1ELb1ELb1ELb1EEENS1_36VarlenDynamicPersistentTileSchedulerILi128ELi224ELi256ELi128ELb1ELb1ELb1ELb0ELb1ELb1EEEEEEEEEvNT_6ParamsE:
        .type           _ZN7cutlass13device_kernelIN5flash11enable_sm90INS1_16FlashAttnFwdSm90INS1_25CollectiveMainloopFwdSm90ILi2EN4cute5tupleIJNS5_1CILi1EEES8_S8_EEENS6_IJNS7_ILi128EEENS7_ILi224EEESA_EEELi128ENS_12float_e4m3_tEfNS_4arch4Sm90ELb0ELb0ELb1ELb1ELb0ELb1ELb0ELb1ELb1ELb1ELb1ELb0EEENS1_21CollectiveEpilogueFwdINS6_IJSA_SA_SB_EEES9_NS_10bfloat16_tESF_Li256ELb1ELb1ELb1ELb1EEENS1_36VarlenDynamicPersistentTileSchedulerILi128ELi224ELi256ELi128ELb1ELb1ELb1ELb0ELb1ELb1EEEEEEEEEvNT_6ParamsE,@function
        .size           _ZN7cutlass13device_kernelIN5flash11enable_sm90INS1_16FlashAttnFwdSm90INS1_25CollectiveMainloopFwdSm90ILi2EN4cute5tupleIJNS5_1CILi1EEES8_S8_EEENS6_IJNS7_ILi128EEENS7_ILi224EEESA_EEELi128ENS_12float_e4m3_tEfNS_4arch4Sm90ELb0ELb0ELb1ELb1ELb0ELb1ELb0ELb1ELb1ELb1ELb1ELb0EEENS1_21CollectiveEpilogueFwdINS6_IJSA_SA_SB_EEES9_NS_10bfloat16_tESF_Li256ELb1ELb1ELb1ELb1EEENS1_36VarlenDynamicPersistentTileSchedulerILi128ELi224ELi256ELi128ELb1ELb1ELb1ELb0ELb1ELb1EEEEEEEEEvNT_6ParamsE,(.L_x_2818 - _ZN7cutlass13device_kernelIN5flash11enable_sm90INS1_16FlashAttnFwdSm90INS1_25CollectiveMainloopFwdSm90ILi2EN4cute5tupleIJNS5_1CILi1EEES8_S8_EEENS6_IJNS7_ILi128EEENS7_ILi224EEESA_EEELi128ENS_12float_e4m3_tEfNS_4arch4Sm90ELb0ELb0ELb1ELb1ELb0ELb1ELb0ELb1ELb1ELb1ELb1ELb0EEENS1_21CollectiveEpilogueFwdINS6_IJSA_SA_SB_EEES9_NS_10bfloat16_tESF_Li256ELb1ELb1ELb1ELb1EEENS1_36VarlenDynamicPersistentTileSchedulerILi128ELi224ELi256ELi128ELb1ELb1ELb1ELb0ELb1ELb1EEEEEEEEEvNT_6ParamsE)
        .other          _ZN7cutlass13device_kernelIN5flash11enable_sm90INS1_16FlashAttnFwdSm90INS1_25CollectiveMainloopFwdSm90ILi2EN4cute5tupleIJNS5_1CILi1EEES8_S8_EEENS6_IJNS7_ILi128EEENS7_ILi224EEESA_EEELi128ENS_12float_e4m3_tEfNS_4arch4Sm90ELb0ELb0ELb1ELb1ELb0ELb1ELb0ELb1ELb1ELb1ELb1ELb0EEENS1_21CollectiveEpilogueFwdINS6_IJSA_SA_SB_EEES9_NS_10bfloat16_tESF_Li256ELb1ELb1ELb1ELb1EEENS1_36VarlenDynamicPersistentTileSchedulerILi128ELi224ELi256ELi128ELb1ELb1ELb1ELb0ELb1ELb1EEEEEEEEEvNT_6ParamsE,@"STO_CUDA_ENTRY STV_DEFAULT"
_ZN7cutlass13device_kernelIN5flash11enable_sm90INS1_16FlashAttnFwdSm90INS1_25CollectiveMainloopFwdSm90ILi2EN4cute5tupleIJNS5_1CILi1EEES8_S8_EEENS6_IJNS7_ILi128EEENS7_ILi224EEESA_EEELi128ENS_12float_e4m3_tEfNS_4arch4Sm90ELb0ELb0ELb1ELb1ELb0ELb1ELb0ELb1ELb1ELb1ELb1ELb0EEENS1_21CollectiveEpilogueFwdINS6_IJSA_SA_SB_EEES9_NS_10bfloat16_tESF_Li256ELb1ELb1ELb1ELb1EEENS1_36VarlenDynamicPersistentTileSchedulerILi128ELi224ELi256ELi128ELb1ELb1ELb1ELb0ELb1ELb1EEEEEEEEEvNT_6ParamsE:
        /* <DEDUP_REMOVED lines=12> */
[----:B------:R-:W-:Y:S02]  /*00c0*/  UIADD3 UR10, UP2, UR4, 0x570, URZ ;  /* 0x00000570040a7890 */ /* 0x000fe4000ff5e03f */
[----:B------:R-:W-:Y:S02]  /*00d0*/  UIADD3 UR4, UP3, UR4, 0x670, URZ ;  /* 0x0000067004047890 */ /* 0x000fe4000ff7e03f */
[----:B------:R-:W-:-:S02]  /*00e0*/  UIADD3.X UR7, URZ, UR5, URZ, UP0, !UPT ;  /* 0x000000053f077290 */ /* 0x000fc400087fe43f */
[----:B------:R-:W-:Y:S02]  /*00f0*/  UIADD3.X UR9, URZ, UR5, URZ, UP1, !UPT ;  /* 0x000000053f097290 */ /* 0x000fe40008ffe43f */
[----:B------:R-:W-:Y:S02]  /*0100*/  UIADD3.X UR11, URZ, UR5, URZ, UP2, !UPT ;  /* 0x000000053f0b7290 */ /* 0x000fe400097fe43f */
[----:B------:R-:W-:-:S03]  /*0110*/  UIADD3.X UR5, URZ, UR5, URZ, UP3, !UPT ;  /* 0x000000053f057290 */ /* 0x000fc60009ffe43f */
[----:B------:R0:W-:Y:S02]  /*0120*/  UTMACCTL.PF [UR6] ;  /* 0x00000000060079b9 */ /* 0x0001e40008040000 */
[----:B------:R0:W-:Y:S02]  /*0130*/  UTMACCTL.PF [UR8] ;  /* 0x00000000080079b9 */ /* 0x0001e40008040000 */
[----:B------:R0:W-:Y:S02]  /*0140*/  UTMACCTL.PF [UR10] ;  /* 0x000000000a0079b9 */ /* 0x0001e40008040000 */
[----:B------:R0:W-:Y:S02]  /*0150*/  UTMACCTL.PF [UR4] ;  /* 0x00000000040079b9 */ /* 0x0001e40008040000 */
[----:B0-----:R-:W-:Y:S01]  /*0160*/  NOP ;  /* 0x0000000000007918 */ /* 0x001fe20000000000 */
.L_x_323:
[----:B------:R-:W-:Y:S05]  /*0170*/  BSYNC B0 ;  /* 0x0000000000007941 */ /* 0x000fea0003800000 */
.L_x_322:
        /* <DEDUP_REMOVED lines=40> */
.L_x_324:
        /* <DEDUP_REMOVED lines=22> */
.L_x_325:
        /* <DEDUP_REMOVED lines=18> */
.L_x_326:
        /* <DEDUP_REMOVED lines=22> */
.L_x_327:
        /* <DEDUP_REMOVED lines=22> */
.L_x_328:
        /* <DEDUP_REMOVED lines=9> */
.L_x_331:
[----:B------:R-:W-:-:S08]  /*09d0*/  NOP ;  /* 0x0000000000007918 */ /* 0x000fd00000000000 */
[----:B------:R-:W0:Y:S02]  /*09e0*/  USETMAXREG.TRY_ALLOC.CTAPOOL UP0, 0xf0 ;  /* 0x000000f0000079c8 */ /* 0x000e240008000600 */
[----:B0-----:R-:W-:-:S13]  /*09f0*/  PLOP3.LUT P0, PT, PT, PT, UP0, 0x80, 0x0 ;  /* 0x000000000000781c */ /* 0x001fda0003f0f008 */
[----:B------:R-:W-:Y:S05]  /*0a00*/  @!P0 BRA `(.L_x_331) ;  /* 0xfffffffc00f08947 */ /* 0x000fea000383ffff */
[----:B------:R-:W2:Y:S01]  /*0a10*/  S2R R0, SR_TID.X ;  /* 0x0000000000007919 */ /* 0x000ea20000002100 */
[----:B------:R-:W-:Y:S01]  /*0a20*/  MOV R16, 0x400 ;  /* 0x0000040000107802 */ /* 0x000fe20000000f00 */
[----:B------:R-:W-:Y:S01]  /*0a30*/  ULDC UR4, c[0x0][0xc3c] ;  /* 0x00030f0000047ab9 */ /* 0x000fe20000000800 */
[----:B--2---:R-:W-:Y:S02]  /*0a40*/  SHF.R.U32.HI R2, RZ, 0x7, R0 ;  /* 0x00000007ff027819 */ /* 0x004fe40000011600 */
[----:B------:R-:W0:Y:S01]  /*0a50*/  S2R R0, SR_CgaCtaId ;  /* 0x0000000000007919 */ /* 0x000e220000008800 */
[----:B------:R-:W-:Y:S06]  /*0a60*/  BAR.ARV 0x8, 0x180 ;  /* 0x0206000000007b1d */ /* 0x000fec0000002000 */
[----:B------:R-:W-:-:S13]  /*0a70*/  ISETP.NE.AND P0, PT, R2, 0x1, PT ;  /* 0x000000010200780c */ /* 0x000fda0003f05270 */
[----:B------:R-:W-:Y:S08]  /*0a80*/  @!P0 BAR.ARV 0x9, 0x100 ;  /* 0x0244000000008b1d */ /* 0x000ff00000002000 */
[----:B------:R-:W-:Y:S01]  /*0a90*/  BAR.SYNC.DEFER_BLOCKING 0x5, 0x180 ;  /* 0x0146000000007b1d */ /* 0x000fe20000010000 */
[----:B0-----:R-:W-:-:S05]  /*0aa0*/  LEA R16, R0, R16, 0x18 ;  /* 0x0000001000107211 */ /* 0x001fca00078ec0ff */
[----:B------:R-:W0:Y:S02]  /*0ab0*/  LDS.128 R120, [R16+0x2e8d0] ;  /* 0x02e8d00010787984 */ /* 0x000e240000000c00 */
[----:B------:R-:W-:Y:S06]  /*0ac0*/  BAR.ARV 0x4, 0x180 ;  /* 0x0106000000007b1d */ /* 0x000fec0000002000 */
[----:B0-----:R-:W-:-:S13]  /*0ad0*/  ISETP.GE.AND P0, PT, R123, UR4, PT ;  /* 0x000000047b007c0c */ /* 0x001fda000bf06270 */
[----:B------:R-:W-:Y:S05]  /*0ae0*/  @P0 BRA `(.L_x_332) ;  /* 0x0000026000fc0947 */ /* 0x000fea0003800000 */
[----:B------:R-:W2:Y:S01]  /*0af0*/  LDL.LU R13, [R1+0x64] ;  /* 0x00006400010d7983 */ /* 0x000ea20000300800 */
[----:B------:R-:W0:Y:S02]  /*0b00*/  S2R R0, SR_TID.X ;  /* 0x0000000000007919 */ /* 0x000e240000002100 */
[----:B0-----:R-:W-:-:S05]  /*0b10*/  VIADD R12, R0, 0xffffff80 ;  /* 0xffffff80000c7836 */ /* 0x001fca0000000000 */
[----:B------:R-:W-:-:S04]  /*0b20*/  SHF.R.S32.HI R0, RZ, 0x1f, R12 ;  /* 0x0000001fff007819 */ /* 0x000fc8000001140c */
[----:B------:R-:W-:-:S04]  /*0b30*/  LEA.HI R2, R0, R12, RZ, 0x7 ;  /* 0x0000000c00027211 */ /* 0x000fc800078f38ff */
[----:B------:R-:W-:-:S05]  /*0b40*/  LOP3.LUT R3, R2, 0xffffff80, RZ, 0xc0, !PT ;  /* 0xffffff8002037812 */ /* 0x000fca00078ec0ff */
[----:B------:R-:W-:-:S05]  /*0b50*/  IMAD.IADD R11, R12, 0x1, -R3 ;  /* 0x000000010c0b7824 */ /* 0x000fca00078e0a03 */
[----:B------:R-:W-:-:S04]  /*0b60*/  SHF.R.S32.HI R6, RZ, 0x1f, R11 ;  /* 0x0000001fff067819 */ /* 0x000fc8000001140b */
[----:B------:R-:W-:-:S04]  /*0b70*/  LEA.HI R8, R6, R11, RZ, 0x2 ;  /* 0x0000000b06087211 */ /* 0x000fc800078f10ff */
[--C-:B------:R-:W-:Y:S02]  /*0b80*/  SHF.R.S32.HI R5, RZ, 0x2, R8.reuse ;  /* 0x00000002ff057819 */ /* 0x100fe40000011408 */
[----:B------:R-:W-:-:S04]  /*0b90*/  SHF.R.S32.HI R4, RZ, 0x1f, R8 ;  /* 0x0000001fff047819 */ /* 0x000fc80000011408 */
[----:B------:R-:W-:Y:S02]  /*0ba0*/  LEA.HI R3, R4, R5, RZ, 0x3 ;  /* 0x0000000504037211 */ /* 0x000fe400078f18ff */
[CC--:B------:R-:W-:Y:S02]  /*0bb0*/  LEA.HI R4, R0.reuse, R12.reuse, RZ, 0x4 ;  /* 0x0000000c00047211 */ /* 0x0c0fe400078f20ff */
[----:B------:R-:W-:Y:S02]  /*0bc0*/  LOP3.LUT R10, R3, 0xfffffff8, RZ, 0xc0, !PT ;  /* 0xfffffff8030a7812 */ /* 0x000fe400078ec0ff */
[----:B------:R-:W-:Y:S02]  /*0bd0*/  LEA.HI R3, R0, R12, RZ, 0x5 ;  /* 0x0000000c00037211 */ /* 0x000fe400078f28ff */
[----:B------:R-:W-:Y:S02]  /*0be0*/  SHF.R.S32.HI R14, RZ, 0x7, R2 ;  /* 0x00000007ff0e7819 */ /* 0x000fe40000011402 */
[----:B------:R-:W-:Y:S01]  /*0bf0*/  SHF.R.S32.HI R7, RZ, 0x4, R4 ;  /* 0x00000004ff077819 */ /* 0x000fe20000011404 */
[----:B------:R-:W-:Y:S01]  /*0c00*/  IMAD.SHL.U32 R3, R3, 0x20, RZ ;  /* 0x0000002003037824 */ /* 0x000fe200078e00ff */
[----:B------:R-:W-:-:S02]  /*0c10*/  IADD3 R9, R5, -R10, RZ ;  /* 0x8000000a05097210 */ /* 0x000fc40007ffe0ff */
[----:B------:R-:W-:Y:S02]  /*0c20*/  LEA.HI R2, R2, R14, RZ, 0x1 ;  /* 0x0000000e02027211 */ /* 0x000fe400078f08ff */
[----:B------:R-:W-:Y:S02]  /*0c30*/  LEA.HI R6, R6, R11, RZ, 0x5 ;  /* 0x0000000b06067211 */ /* 0x000fe400078f28ff */
[C---:B------:R-:W-:Y:S02]  /*0c40*/  LOP3.LUT R5, R4.reuse, 0x3fffff0, RZ, 0xc0, !PT ;  /* 0x03fffff004057812 */ /* 0x040fe400078ec0ff */
[----:B------:R-:W-:Y:S02]  /*0c50*/  LEA.HI R4, R4, R7, RZ, 0x1 ;  /* 0x0000000704047211 */ /* 0x000fe400078f08ff */
[----:B------:R-:W-:Y:S02]  /*0c60*/  SHF.R.S32.HI R6, RZ, 0x5, R6 ;  /* 0x00000005ff067819 */ /* 0x000fe40000011406 */
[----:B------:R-:W-:Y:S01]  /*0c70*/  LOP3.LUT R2, R2, 0x3fffffe, RZ, 0xc0, !PT ;  /* 0x03fffffe02027812 */ /* 0x000fe200078ec0ff */
[----:B------:R-:W-:Y:S01]  /*0c80*/  IMAD.IADD R5, R12, 0x1, -R5 ;  /* 0x000000010c057824 */ /* 0x000fe200078e0a05 */
[----:B------:R-:W-:-:S02]  /*0c90*/  LOP3.LUT R4, R4, 0x1ffffffe, RZ, 0xc0, !PT ;  /* 0x1ffffffe04047812 */ /* 0x000fc400078ec0ff */
[----:B------:R-:W-:Y:S01]  /*0ca0*/  LOP3.LUT R15, R3, 0xfffffc00, RZ, 0xc0, !PT ;  /* 0xfffffc00030f7812 */ /* 0x000fe200078ec0ff */
[----:B------:R-:W-:Y:S01]  /*0cb0*/  IMAD.IADD R2, R14, 0x1, -R2 ;  /* 0x000000010e027824 */ /* 0x000fe200078e0a02 */
[----:B------:R-:W-:Y:S01]  /*0cc0*/  LEA R9, R6, R9, 0x4 ;  /* 0x0000000906097211 */ /* 0x000fe200078e20ff */
[----:B------:R-:W-:Y:S02]  /*0cd0*/  IMAD.IADD R4, R7, 0x1, -R4 ;  /* 0x0000000107047824 */ /* 0x000fe400078e0a04 */
[----:B------:R-:W-:Y:S02]  /*0ce0*/  IMAD R5, R5, 0x40, R15 ;  /* 0x0000004005057824 */ /* 0x000fe400078e020f */
[----:B------:R-:W-:Y:S01]  /*0cf0*/  IMAD R10, R2, 0x40, R9 ;  /* 0x00000040020a7824 */ /* 0x000fe200078e0209 */
[-C--:B------:R-:W-:Y:S01]  /*0d00*/  LEA.HI R2, R0, R12.reuse, RZ, 0x2 ;  /* 0x0000000c00027211 */ /* 0x080fe200078f10ff */
[----:B------:R-:W-:Y:S01]  /*0d10*/  IMAD R3, R4, 0x8, R5 ;  /* 0x0000000804037824 */ /* 0x000fe200078e0205 */
[----:B------:R-:W-:-:S02]  /*0d20*/  LEA.HI R4, R0, R12, RZ, 0x3 ;  /* 0x0000000c00047211 */ /* 0x000fc400078f18ff */
[----:B------:R-:W-:Y:S02]  /*0d30*/  LOP3.LUT R0, R2, 0xfffffffc, RZ, 0xc0, !PT ;  /* 0xfffffffc02007812 */ /* 0x000fe400078ec0ff */
[----:B------:R0:W-:Y:S01]  /*0d40*/  STL [R1+0xa8], R3 ;  /* 0x0000a80301007387 */ /* 0x0001e20000100800 */
[----:B------:R-:W-:Y:S02]  /*0d50*/  SHF.R.S32.HI R228, RZ, 0x2, R2 ;  /* 0x00000002ffe47819 */ /* 0x000fe40000011402 */
[----:B------:R-:W-:Y:S01]  /*0d60*/  IMAD.IADD R0, R12, 0x1, -R0 ;  /* 0x000000010c007824 */ /* 0x000fe200078e0a00 */
[----:B0-----:R-:W-:Y:S02]  /*0d70*/  SHF.R.S32.HI R3, RZ, 0x1f, R2 ;  /* 0x0000001fff037819 */ /* 0x001fe40000011402 */
[----:B------:R-:W-:Y:S02]  /*0d80*/  LOP3.LUT R2, R4, 0xfffffff8, RZ, 0xc0, !PT ;  /* 0xfffffff804027812 */ /* 0x000fe400078ec0ff */
[----:B------:R-:W-:-:S03]  /*0d90*/  IADD3 R15, R228, 0x40, RZ ;  /* 0x00000040e40f7810 */ /* 0x000fc60007ffe0ff */
[----:B------:R-:W-:Y:S01]  /*0da0*/  IMAD.IADD R12, R12, 0x1, -R2 ;  /* 0x000000010c0c7824 */ /* 0x000fe200078e0a02 */
[----:B------:R-:W-:Y:S02]  /*0db0*/  LEA.HI R2, R0, R0, RZ, 0x1 ;  /* 0x0000000000027211 */ /* 0x000fe400078f08ff */
[----:B------:R-:W-:Y:S02]  /*0dc0*/  LEA.HI R3, R3, R228, RZ, 0x3 ;  /* 0x000000e403037211 */ /* 0x000fe400078f18ff */
[----:B------:R-:W-:Y:S01]  /*0dd0*/  LOP3.LUT R5, R2, 0x1ffffffe, RZ, 0xc0, !PT ;  /* 0x1ffffffe02057812 */ /* 0x000fe200078ec0ff */
[----:B------:R-:W-:Y:S01]  /*0de0*/  VIADD R14, R228, 0x80 ;  /* 0x00000080e40e7836 */ /* 0x000fe20000000000 */
[----:B------:R-:W-:Y:S02]  /*0df0*/  SHF.R.S32.HI R2, RZ, 0x1f, R228 ;  /* 0x0000001fff027819 */ /* 0x000fe400000114e4 */
[----:B------:R-:W-:Y:S01]  /*0e00*/  SHF.R.S32.HI R2, RZ, 0x1f, R15 ;  /* 0x0000001fff027819 */ /* 0x000fe2000001140f */
[----:B------:R-:W-:Y:S01]  /*0e10*/  IMAD.SHL.U32 R12, R12, 0x8, RZ ;  /* 0x000000080c0c7824 */ /* 0x000fe200078e00ff */
[----:B------:R-:W-:Y:S01]  /*0e20*/  LOP3.LUT R3, R3, 0xfffffff8, RZ, 0xc0, !PT ;  /* 0xfffffff803037812 */ /* 0x000fe200078ec0ff */
[C---:B------:R-:W-:Y:S01]  /*0e30*/  IMAD.SHL.U32 R18, R0.reuse, 0x10, RZ ;  /* 0x0000001000127824 */ /* 0x040fe200078e00ff */
[----:B------:R-:W-:Y:S01]  /*0e40*/  SHF.R.S32.HI R4, RZ, 0x3, R4 ;  /* 0x00000003ff047819 */ /* 0x000fe20000011404 */
[C---:B------:R-:W-:Y:S01]  /*0e50*/  IMAD.IADD R5, R0.reuse, 0x1, -R5 ;  /* 0x0000000100057824 */ /* 0x040fe200078e0a05 */
[----:B------:R-:W-:Y:S01]  /*0e60*/  SHF.L.U32 R22, R0, 0x3, RZ ;  /* 0x0000000300167819 */ /* 0x000fe200000006ff */
[----:B------:R-:W-:Y:S01]  /*0e70*/  IMAD.SHL.U32 R0, R15, 0x80, RZ ;  /* 0x000000800f007824 */ /* 0x000fe200078e00ff */
[----:B------:R-:W-:Y:S01]  /*0e80*/  LEA.HI R2, R2, R15, RZ, 0x3 ;  /* 0x0000000f02027211 */ /* 0x000fe200078f18ff */
[----:B------:R-:W-:Y:S01]  /*0e90*/  IMAD.SHL.U32 R4, R14, 0x80, RZ ;  /* 0x000000800e047824 */ /* 0x000fe200078e00ff */
[----:B------:R-:W-:-:S02]  /*0ea0*/  IADD3 R229, R228, -R3, RZ ;  /* 0x80000003e4e57210 */ /* 0x000fc40007ffe0ff */
[----:B------:R-:W-:Y:S01]  /*0eb0*/  SHF.R.S32.HI R6, RZ, 0x1f, R14 ;  /* 0x0000001fff067819 */ /* 0x000fe2000001140e */
[----:B------:R-:W-:Y:S01]  /*0ec0*/  STL [R1+0xa0], R10 ;  /* 0x0000a00a01007387 */ /* 0x000fe20000100800 */
[----:B------:R-:W-:Y:S01]  /*0ed0*/  LOP3.LUT R0, R0, 0x380, RZ, 0xc0, !PT ;  /* 0x0000038000007812 */ /* 0x000fe200078ec0ff */
[----:B------:R-:W-:Y:S01]  /*0ee0*/  IMAD.SHL.U32 R2, R2, 0x80, RZ ;  /* 0x0000008002027824 */ /* 0x000fe200078e00ff */
[----:B------:R-:W-:Y:S01]  /*0ef0*/  LOP3.LUT R4, R4, 0x380, RZ, 0xc0, !PT ;  /* 0x0000038004047812 */ /* 0x000fe200078ec0ff */
[----:B------:R-:W-:Y:S01]  /*0f00*/  STL [R1+0x88], RZ ;  /* 0x000088ff01007387 */ /* 0x000fe20000100800 */
[----:B------:R-:W-:Y:S01]  /*0f10*/  LEA.HI R6, R6, R14, RZ, 0x3 ;  /* 0x0000000e06067211 */ /* 0x000fe200078f18ff */
[----:B------:R-:W-:Y:S01]  /*0f20*/  VIADD R4, R12, 0x40 ;  /* 0x000000400c047836 */ /* 0x000fe20000000000 */
[----:B------:R-:W-:Y:S01]  /*0f30*/  LOP3.LUT R8, R8, 0x7ffffffc, RZ, 0xc0, !PT ;  /* 0x7ffffffc08087812 */ /* 0x000fe200078ec0ff */
[----:B------:R-:W-:Y:S01]  /*0f40*/  STL [R1+0x58], R12 ;  /* 0x0000580c01007387 */ /* 0x000fe20000100800 */
[----:B------:R-:W-:Y:S01]  /*0f50*/  LOP3.LUT R2, R2, 0xfffffc00, RZ, 0xc0, !PT ;  /* 0xfffffc0002027812 */ /* 0x000fe200078ec0ff */
[----:B------:R-:W-:Y:S01]  /*0f60*/  IMAD.SHL.U32 R6, R6, 0x80, RZ ;  /* 0x0000008006067824 */ /* 0x000fe200078e00ff */
[----:B------:R-:W-:-:S04]  /*0f70*/  IADD3 R8, R11, -R8, RZ ;  /* 0x800000080b087210 */ /* 0x000fc80007ffe0ff */
[----:B------:R-:W-:Y:S01]  /*0f80*/  LOP3.LUT R6, R6, 0xfffffc00, RZ, 0xc0, !PT ;  /* 0xfffffc0006067812 */ /* 0x000fe200078ec0ff */
[----:B------:R-:W-:Y:S01]  /*0f90*/  IMAD.MOV.U32 R17, RZ, RZ, RZ ;  /* 0x000000ffff117224 */ /* 0x000fe200078e00ff */
[----:B------:R-:W-:Y:S01]  /*0fa0*/  MOV R231, RZ ;  /* 0x000000ff00e77202 */ /* 0x000fe20000000f00 */
[----:B------:R-:W-:Y:S01]  /*0fb0*/  IMAD.MOV.U32 R236, RZ, RZ, RZ ;  /* 0x000000ffffec7224 */ /* 0x000fe200078e00ff */
[----:B------:R-:W-:Y:S01]  /*0fc0*/  SHF.R.S32.HI R19, RZ, 0x1f, R18 ;  /* 0x0000001fff137819 */ /* 0x000fe20000011412 */
[----:B------:R-:W-:Y:S01]  /*0fd0*/  IMAD.MOV.U32 R233, RZ, RZ, RZ ;  /* 0x000000ffffe97224 */ /* 0x000fe200078e00ff */
[----:B------:R-:W-:Y:S01]  /*0fe0*/  SHF.R.S32.HI R23, RZ, 0x1f, R22 ;  /* 0x0000001fff177819 */ /* 0x000fe20000011416 */
[----:B------:R-:W-:Y:S01]  /*0ff0*/  VIADD R230, R22, 0x20 ;  /* 0x0000002016e67836 */ /* 0x000fe20000000000 */
[----:B--2---:R-:W-:Y:S01]  /*1000*/  LOP3.LUT R232, R13, 0x1, RZ, 0xfc, !PT ;  /* 0x000000010de87812 */ /* 0x004fe200078efcff */
[----:B------:R-:W-:-:S04]  /*1010*/  VIADD R13, R228, 0xc0 ;  /* 0x000000c0e40d7836 */ /* 0x000fc80000000000 */
[----:B------:R-:W-:Y:S01]  /*1020*/  IMAD.SHL.U32 R7, R13, 0x80, RZ ;  /* 0x000000800d077824 */ /* 0x000fe200078e00ff */
[----:B------:R-:W-:-:S04]  /*1030*/  SHF.R.S32.HI R9, RZ, 0x1f, R13 ;  /* 0x0000001fff097819 */ /* 0x000fc8000001140d */
[----:B------:R-:W-:Y:S02]  /*1040*/  LOP3.LUT R3, R7, 0x380, RZ, 0xc0, !PT ;  /* 0x0000038007037812 */ /* 0x000fe400078ec0ff */
[----:B------:R-:W-:Y:S02]  /*1050*/  SHF.R.S32.HI R3, RZ, 0x1f, R12 ;  /* 0x0000001fff037819 */ /* 0x000fe4000001140c */
[----:B------:R-:W-:-:S03]  /*1060*/  LEA.HI R9, R9, R13, RZ, 0x3 ;  /* 0x0000000d09097211 */ /* 0x000fc600078f18ff */
[----:B------:R0:W-:Y:S02]  /*1070*/  STL [R1+0xb0], R3 ;  /* 0x0000b00301007387 */ /* 0x0001e40000100800 */
[----:B------:R-:W-:Y:S02]  /*1080*/  IMAD.SHL.U32 R9, R9, 0x80, RZ ;  /* 0x0000008009097824 */ /* 0x000fe400078e00ff */
[----:B------:R1:W-:Y:S01]  /*1090*/  STL [R1+0x78], R4 ;  /* 0x0000780401007387 */ /* 0x0003e20000100800 */
[----:B0-----:R-:W-:Y:S02]  /*10a0*/  SHF.R.U32.HI R3, RZ, 0x3, R0 ;  /* 0x00000003ff037819 */ /* 0x001fe40000011600 */
[----:B------:R-:W-:Y:S02]  /*10b0*/  LOP3.LUT R0, R0, 0x70, R18, 0xf8, !PT ;  /* 0x0000007000007812 */ /* 0x000fe400078ef812 */
[----:B-1----:R-:W-:Y:S02]  /*10c0*/  SHF.R.S32.HI R4, RZ, 0x1f, R4 ;  /* 0x0000001fff047819 */ /* 0x002fe40000011404 */
[----:B------:R-:W-:Y:S01]  /*10d0*/  LOP3.LUT R3, R2, R0, R3, 0xf6, !PT ;  /* 0x0000000002037212 */ /* 0x000fe200078ef603 */
[----:B------:R0:W-:Y:S04]  /*10e0*/  STL [R1+0x68], R2 ;  /* 0x0000680201007387 */ /* 0x0001e80000100800 */
[----:B------:R1:W-:Y:S01]  /*10f0*/  STL [R1+0xac], R4 ;  /* 0x0000ac0401007387 */ /* 0x0003e20000100800 */
[----:B------:R-:W-:-:S02]  /*1100*/  IMAD.IADD R0, R16, 0x1, R3 ;  /* 0x0000000110007824 */ /* 0x000fc400078e0203 */
[----:B0-----:R-:W-:Y:S01]  /*1110*/  IMAD.SHL.U32 R2, R8, 0x2, RZ ;  /* 0x0000000208027824 */ /* 0x001fe200078e00ff */
[----:B------:R-:W-:Y:S01]  /*1120*/  STL [R1+0x70], R6 ;  /* 0x0000700601007387 */ /* 0x000fe20000100800 */
[----:B-1----:R-:W-:-:S03]  /*1130*/  LOP3.LUT R4, R9, 0xfffffc00, RZ, 0xc0, !PT ;  /* 0xfffffc0009047812 */ /* 0x002fc600078ec0ff */
[----:B------:R0:W-:Y:S04]  /*1140*/  STL [R1+0x64], R2 ;  /* 0x0000640201007387 */ /* 0x0001e80000100800 */
[----:B------:R-:W-:Y:S04]  /*1150*/  STL [R1+0x6c], R4 ;  /* 0x00006c0401007387 */ /* 0x000fe80000100800 */
[----:B------:R1:W-:Y:S01]  /*1160*/  STL [R1+0x9c], R0 ;  /* 0x00009c0001007387 */ /* 0x0003e20000100800 */
[----:B0-----:R-:W-:Y:S01]  /*1170*/  VIADD R2, R2, 0x78 ;  /* 0x0000007802027836 */ /* 0x001fe20000000000 */
[----:B-1----:R-:W-:-:S05]  /*1180*/  LEA R0, R5, R10, 0x3 ;  /* 0x0000000a05007211 */ /* 0x002fca00078e18ff */
[----:B------:R0:W-:Y:S04]  /*1190*/  STL [R1+0xa4], R0 ;  /* 0x0000a40001007387 */ /* 0x0001e80000100800 */
[----:B------:R0:W-:Y:S02]  /*11a0*/  STL [R1+0x98], R2 ;  /* 0x0000980201007387 */ /* 0x0001e40000100800 */
.L_x_516:
[----:B0-234-:R-:W0:Y:S02]  /*11b0*/  LDC.64 R2, c[0x0][0xc88] ;  /* 0x00032200ff027b82 */ /* 0x01de240000000a00 */
[----:B0-----:R-:W-:-:S05]  /*11c0*/  IMAD.WIDE R2, R123, 0x4, R2 ;  /* 0x000000047b027825 */ /* 0x001fca00078e0202 */
[----:B-----5:R-:W2:Y:S01]  /*11d0*/  LDG.E R29, desc[UR60][R2.64] ;  /* 0x0000003c021d7981 */ /* 0x020ea2000c1e1900 */
[----:B------:R-:W-:Y:S05]  /*11e0*/  YIELD ;  /* 0x0000000000007946 */ /* 0x000fea0003800000 */
[----:B------:R-:W-:Y:S01]  /*11f0*/  ULDC.64 UR4, c[0x0][0xa28] ;  /* 0x00028a0000047ab9 */ /* 0x000fe20000000a00 */
[----:B------:R-:W-:Y:S01]  /*1200*/  ULDC.64 UR8, c[0x0][0xa18] ;  /* 0x0002860000087ab9 */ /* 0x000fe20000000a00 */
[----:B------:R-:W-:Y:S01]  /*1210*/  ISETP.NE.U32.AND P1, PT, RZ, UR4, PT ;  /* 0x00000004ff007c0c */ /* 0x000fe2000bf25070 */
[----:B------:R-:W-:Y:S01]  /*1220*/  ULDC.64 UR6, c[0x0][0xa08] ;  /* 0x0002820000067ab9 */ /* 0x000fe20000000a00 */
[----:B------:R-:W-:Y:S01]  /*1230*/  IMAD.MOV.U32 R11, RZ, RZ, RZ ;  /* 0x000000ffff0b7224 */ /* 0x000fe200078e00ff */
[----:B------:R-:W-:Y:S01]  /*1240*/  ISETP.NE.U32.AND P0, PT, RZ, UR6, PT ;  /* 0x00000006ff007c0c */ /* 0x000fe2000bf05070 */
[----:B------:R-:W-:Y:S01]  /*1250*/  IMAD.MOV.U32 R27, RZ, RZ, RZ ;  /* 0x000000ffff1b7224 */ /* 0x000fe200078e00ff */
[----:B------:R-:W-:-:S02]  /*1260*/  ISETP.NE.AND.EX P1, PT, RZ, UR5, PT, P1 ;  /* 0x00000005ff007c0c */ /* 0x000fc4000bf25310 */
[----:B------:R-:W-:Y:S02]  /*1270*/  ISETP.NE.AND.EX P0, PT, RZ, UR7, PT, P0 ;  /* 0x00000007ff007c0c */ /* 0x000fe4000bf05300 */
[----:B--2---:R-:W-:Y:S01]  /*1280*/  SHF.R.S32.HI R0, RZ, 0x1f, R29 ;  /* 0x0000001fff007819 */ /* 0x004fe2000001141d */
[----:B------:R-:W-:-:S08]  /*1290*/  IMAD.SHL.U32 R31, R29, 0x4, RZ ;  /* 0x000000041d1f7824 */ /* 0x000fd000078e00ff */
[C---:B-1----:R-:W-:Y:S01]  /*12a0*/  @P1 LEA R4, P2, R29.reuse, UR4, 0x2 ;  /* 0x000000041d041c11 */ /* 0x042fe2000f8410ff */
[----:B------:R0:W-:Y:S01]  /*12b0*/  STL [R1+0x74], R29 ;  /* 0x0000741d01007387 */ /* 0x0001e20000100800 */
[C-C-:B------:R-:W-:Y:S02]  /*12c0*/  SHF.L.U64.HI R30, R29.reuse, 0x2, R0.reuse ;  /* 0x000000021d1e7819 */ /* 0x140fe40000010200 */
[----:B------:R-:W-:Y:S01]  /*12d0*/  @P1 LEA.HI.X R5, R29, UR5, R0, 0x2, P2 ;  /* 0x000000051d051c11 */ /* 0x000fe200090f1400 */
[----:B------:R-:W-:Y:S01]  /*12e0*/  ULDC UR4, c[0x0][0x288] ;  /* 0x0000a20000047ab9 */ /* 0x000fe20000000800 */
[----:B------:R-:W-:Y:S01]  /*12f0*/  ISETP.NE.U32.AND P2, PT, RZ, UR8, PT ;  /* 0x00000008ff007c0c */ /* 0x000fe2000bf45070 */
[----:B------:R0:W-:Y:S01]  /*1300*/  STL [R1+0x8c], R0 ;  /* 0x00008c0001007387 */ /* 0x0001e20000100800 */
[C---:B------:R-:W-:Y:S02]  /*1310*/  IADD3 R8, P3, R31.reuse, UR6, RZ ;  /* 0x000000061f087c10 */ /* 0x040fe4000ff7e0ff */
[----:B------:R-:W-:Y:S01]  /*1320*/  ISETP.NE.AND.EX P2, PT, RZ, UR9, PT, P2 ;  /* 0x00000009ff007c0c */ /* 0x000fe2000bf45320 */
[----:B------:R0:W5:Y:S01]  /*1330*/  @P1 LDG.E R11, desc[UR60][R4.64] ;  /* 0x0000003c040b1981 */ /* 0x000162000c1e1900 */
[----:B------:R-:W-:Y:S01]  /*1340*/  IMAD.U32 R136, RZ, RZ, UR4 ;  /* 0x00000004ff887e24 */ /* 0x000fe2000f8e00ff */
[C---:B------:R-:W-:Y:S01]  /*1350*/  IADD3.X R9, R30.reuse, UR7, RZ, P3, !PT ;  /* 0x000000071e097c10 */ /* 0x040fe20009ffe4ff */
[----:B------:R-:W-:Y:S01]  /*1360*/  ULDC.64 UR4, c[0x0][0x418] ;  /* 0x0001060000047ab9 */ /* 0x000fe20000000a00 */
[----:B------:R0:W-:Y:S04]  /*1370*/  STL [R1+0x80], R31 ;  /* 0x0000801f01007387 */ /* 0x0001e80000100800 */
[----:B------:R0:W5:Y:S04]  /*1380*/  @P0 LDG.E R27, desc[UR60][R8.64] ;  /* 0x0000003c081b0981 */ /* 0x000168000c1e1900 */
[----:B------:R-:W-:Y:S01]  /*1390*/  @P2 IADD3 R6, P1, R31, UR8, RZ ;  /* 0x000000081f062c10 */ /* 0x000fe2000ff3e0ff */
[----:B------:R-:W-:Y:S01]  /*13a0*/  UISETP.NE.U32.AND UP0, UPT, UR4, URZ, UPT ;  /* 0x0000003f0400728c */ /* 0x000fe2000bf05070 */
[----:B------:R0:W-:Y:S02]  /*13b0*/  STL [R1+0x84], R30 ;  /* 0x0000841e01007387 */ /* 0x0001e40000100800 */
[----:B------:R-:W-:Y:S01]  /*13c0*/  @P2 IADD3.X R7, R30, UR9, RZ, P1, !PT ;  /* 0x000000091e072c10 */ /* 0x000fe20008ffe4ff */
[----:B------:R-:W-:-:S04]  /*13d0*/  ULDC UR4, c[0x0][0x424] ;  /* 0x0001090000047ab9 */ /* 0x000fc80000000800 */
[----:B------:R0:W5:Y:S01]  /*13e0*/  @P2 LDG.E R136, desc[UR60][R6.64] ;  /* 0x0000003c06882981 */ /* 0x000162000c1e1900 */
[----:B------:R-:W-:-:S03]  /*13f0*/  UISETP.NE.AND.EX UP0, UPT, UR5, URZ, UPT, UP0 ;  /* 0x0000003f0500728c */ /* 0x000fc6000bf05300 */
[----:B------:R-:W-:Y:S01]  /*1400*/  ULDC UR5, c[0x0][0x2f0] ;  /* 0x0000bc0000057ab9 */ /* 0x000fe20000000800 */
[----:B------:R-:W-:-:S04]  /*1410*/  USEL UR4, UR4, 0x1, UP0 ;  /* 0x0000000104047887 */ /* 0x000fc80008000000 */
[----:B------:R-:W-:-:S03]  /*1420*/  UIMAD UR4, UR4, UR5, URZ ;  /* 0x00000005040472a4 */ /* 0x000fc6000f8e023f */
[----:B------:R-:W-:Y:S02]  /*1430*/  ULDC UR5, c[0x0][0x348] ;  /* 0x0000d20000057ab9 */ /* 0x000fe40000000800 */
[----:B------:R-:W-:Y:S01]  /*1440*/  MOV R2, UR5 ;  /* 0x0000000500027c02 */ /* 0x000fe20008000f00 */
[----:B------:R-:W-:Y:S01]  /*1450*/  IMAD.U32 R26, RZ, RZ, UR4 ;  /* 0x00000004ff1a7e24 */ /* 0x000fe2000f8e00ff */
[----:B0-----:R-:W-:Y:S06]  /*1460*/  @P2 BRA `(.L_x_333) ;  /* 0x0000000000242947 */ /* 0x001fec0003800000 */
[----:B------:R-:W-:Y:S02]  /*1470*/  ULDC.64 UR4, c[0x0][0xa00] ;  /* 0x0002800000047ab9 */ /* 0x000fe40000000a00 */
[----:B------:R-:W-:-:S04]  /*1480*/  ISETP.NE.U32.AND P1, PT, RZ, UR4, PT ;  /* 0x00000004ff007c0c */ /* 0x000fc8000bf25070 */
[----:B------:R-:W-:-:S13]  /*1490*/  ISETP.NE.AND.EX P1, PT, RZ, UR5, PT, P1 ;  /* 0x00000005ff007c0c */ /* 0x000fda000bf25310 */
[----:B------:R-:W-:Y:S05]  /*14a0*/  @!P1 BRA `(.L_x_333) ;  /* 0x0000000000149947 */ /* 0x000fea0003800000 */
[----:B------:R-:W0:Y:S02]  /*14b0*/  LDC.64 R4, c[0x0][0xa00] ;  /* 0x00028000ff047b82 */ /* 0x000e240000000a00 */
[----:B0-----:R-:W-:-:S05]  /*14c0*/  IMAD.WIDE R4, R29, 0x4, R4 ;  /* 0x000000041d047825 */ /* 0x001fca00078e0204 */
[----:B-----5:R-:W2:Y:S04]  /*14d0*/  LDG.E R136, desc[UR60][R4.64] ;  /* 0x0000003c04887981 */ /* 0x020ea8000c1e1900 */
[----:B------:R-:W2:Y:S02]  /*14e0*/  LDG.E R3, desc[UR60][R4.64+0x4] ;  /* 0x0000043c04037981 */ /* 0x000ea4000c1e1900 */
[----:B--2---:R-:W-:-:S07]  /*14f0*/  IMAD.IADD R136, R3, 0x1, -R136 ;  /* 0x0000000103887824 */ /* 0x004fce00078e0a88 */
.L_x_333:
[C---:B------:R-:W-:Y:S01]  /*1500*/  LOP3.LUT R28, R122.reuse, 0xffff, RZ, 0xc0, !PT ;  /* 0x0000ffff7a1c7812 */ /* 0x040fe200078ec0ff */
[----:B------:R-:W-:Y:S01]  /*1510*/  ULDC.64 UR4, c[0x0][0xa20] ;  /* 0x0002880000047ab9 */ /* 0x000fe20000000a00 */
[----:B------:R0:W-:Y:S01]  /*1520*/  STL [R1+0x90], R121 ;  /* 0x0000907901007387 */ /* 0x0001e20000100800 */
[----:B------:R-:W-:Y:S02]  /*1530*/  ISETP.NE.U32.AND P1, PT, RZ, UR4, PT ;  /* 0x00000004ff007c0c */ /* 0x000fe4000bf25070 */
[C---:B------:R-:W-:Y:S01]  /*1540*/  LOP3.LUT R3, R122.reuse, 0xff000000, RZ, 0xc0, !PT ;  /* 0xff0000007a037812 */ /* 0x040fe200078ec0ff */
[----:B------:R0:W-:Y:S01]  /*1550*/  STL [R1+0x60], R28 ;  /* 0x0000601c01007387 */ /* 0x0001e20000100800 */
[----:B------:R-:W-:Y:S02]  /*1560*/  ISETP.NE.AND.EX P1, PT, RZ, UR5, PT, P1 ;  /* 0x00000005ff007c0c */ /* 0x000fe4000bf25310 */
[----:B------:R-:W-:Y:S02]  /*1570*/  LOP3.LUT R0, R122, 0xff0000, RZ, 0xc0, !PT ;  /* 0x00ff00007a007812 */ /* 0x000fe400078ec0ff */
[----:B------:R-:W-:-:S04]  /*1580*/  SHF.R.U32.HI R3, RZ, 0x8, R3 ;  /* 0x00000008ff037819 */ /* 0x000fc80000011603 */
[----:B------:R-:W-:-:S05]  /*1590*/  LEA.HI R10, R0, R3, RZ, 0x10 ;  /* 0x00000003000a7211 */ /* 0x000fca00078f80ff */
[----:B0-----:R-:W-:Y:S05]  /*15a0*/  @!P1 BRA `(.L_x_334) ;  /* 0x0000000000109947 */ /* 0x001fea0003800000 */
[----:B------:R-:W-:-:S04]  /*15b0*/  IADD3 R4, P0, R31, UR4, RZ ;  /* 0x000000041f047c10 */ /* 0x000fc8000ff1e0ff */
[----:B------:R-:W-:-:S05]  /*15c0*/  IADD3.X R5, R30, UR5, RZ, P0, !PT ;  /* 0x000000051e057c10 */ /* 0x000fca00087fe4ff */
[----:B------:R0:W5:Y:S01]  /*15d0*/  LDG.E R26, desc[UR60][R4.64] ;  /* 0x0000003c041a7981 */ /* 0x000162000c1e1900 */
[----:B------:R-:W-:Y:S05]  /*15e0*/  BRA `(.L_x_335) ;  /* 0x0000000000107947 */ /* 0x000fea0003800000 */
.L_x_334:
[----:B------:R-:W-:Y:S05]  /*15f0*/  @!P0 BRA `(.L_x_335) ;  /* 0x00000000000c8947 */ /* 0x000fea0003800000 */
[----:B------:R-:W2:Y:S04]  /*1600*/  LDG.E R3, desc[UR60][R8.64] ;  /* 0x0000003c08037981 */ /* 0x000ea8000c1e1900 */
[----:B------:R-:W2:Y:S02]  /*1610*/  LDG.E R26, desc[UR60][R8.64+0x4] ;  /* 0x0000043c081a7981 */ /* 0x000ea4000c1e1900 */
[----:B--2---:R-:W-:-:S07]  /*1620*/  IMAD.IADD R26, R26, 0x1, -R3 ;  /* 0x000000011a1a7824 */ /* 0x004fce00078e0a03 */
.L_x_335:
[----:B------:R-:W-:Y:S02]  /*1630*/  ULDC.64 UR4, c[0x0][0xa10] ;  /* 0x0002840000047ab9 */ /* 0x000fe40000000a00 */
[----:B------:R-:W-:-:S04]  /*1640*/  ISETP.NE.U32.AND P0, PT, RZ, UR4, PT ;  /* 0x00000004ff007c0c */ /* 0x000fc8000bf05070 */
[----:B------:R-:W-:Y:S01]  /*1650*/  ISETP.NE.AND.EX P0, PT, RZ, UR5, PT, P0 ;  /* 0x00000005ff007c0c */ /* 0x000fe2000bf05300 */
[----:B------:R-:W-:-:S12]  /*1660*/  ULDC.64 UR4, c[0x0][0xa30] ;  /* 0x00028c0000047ab9 */ /* 0x000fd80000000a00 */
[----:B0-----:R-:W0:Y:S01]  /*1670*/  @P0 LDC.64 R4, c[0x0][0xa10] ;  /* 0x00028400ff040b82 */ /* 0x001e220000000a00 */
[----:B------:R-:W-:-:S04]  /*1680*/  ISETP.NE.U32.AND P1, PT, RZ, UR4, PT ;  /* 0x00000004ff007c0c */ /* 0x000fc8000bf25070 */
[----:B------:R-:W-:Y:S01]  /*1690*/  ISETP.NE.AND.EX P1, PT, RZ, UR5, PT, P1 ;  /* 0x00000005ff007c0c */ /* 0x000fe2000bf25310 */
[----:B0-----:R-:W-:-:S05]  /*16a0*/  @P0 IMAD.WIDE R4, R29, 0x4, R4 ;  /* 0x000000041d040825 */ /* 0x001fca00078e0204 */
[----:B------:R-:W2:Y:S04]  /*16b0*/  @P0 LDG.E R0, desc[UR60][R4.64] ;  /* 0x0000003c04000981 */ /* 0x000ea8000c1e1900 */
[----:B------:R0:W2:Y:S03]  /*16c0*/  @P0 LDG.E R3, desc[UR60][R4.64+0x4] ;  /* 0x0000043c04030981 */ /* 0x0000a6000c1e1900 */
[----:B------:R-:W-:Y:S01]  /*16d0*/  @P1 IADD3 R6, P2, R31, UR4, RZ ;  /* 0x000000041f061c10 */ /* 0x000fe2000ff5e0ff */
[----:B-----5:R-:W-:-:S03]  /*16e0*/  IMAD.MOV.U32 R122, RZ, RZ, R26 ;  /* 0x000000ffff7a7224 */ /* 0x020fc600078e001a */
[----:B------:R-:W-:-:S05]  /*16f0*/  @P1 IADD3.X R7, R30, UR5, RZ, P2, !PT ;  /* 0x000000051e071c10 */ /* 0x000fca00097fe4ff */
[----:B------:R1:W5:Y:S01]  /*1700*/  @P1 LDG.E R122, desc[UR60][R6.64] ;  /* 0x0000003c067a1981 */ /* 0x000362000c1e1900 */
[----:B------:R-:W-:Y:S01]  /*1710*/  LOP3.LUT R12, R10, 0xff, RZ, 0xc0, !PT ;  /* 0x000000ff0a0c7812 */ /* 0x000fe200078ec0ff */
[----:B0-----:R-:W-:Y:S01]  /*1720*/  IMAD.MOV.U32 R4, RZ, RZ, RZ ;  /* 0x000000ffff047224 */ /* 0x001fe200078e00ff */
[----:B------:R-:W-:Y:S01]  /*1730*/  IADD3 R11, -R11, R26, RZ ;  /* 0x0000001a0b0b7210 */ /* 0x000fe20007ffe1ff */
[----:B------:R-:W-:Y:S01]  /*1740*/  BSSY B0, `(.L_x_336) ;  /* 0x000002b000007945 */ /* 0x000fe20003800000 */
[----:B------:R-:W-:Y:S01]  /*1750*/  SHF.R.U32.HI R8, RZ, 0x10, R10 ;  /* 0x00000010ff087819 */ /* 0x000fe2000001160a */
[----:B------:R1:W-:Y:S04]  /*1760*/  STL [R1+0x94], R12 ;  /* 0x0000940c01007387 */ /* 0x0003e80000100800 */
[----:B------:R1:W-:Y:S01]  /*1770*/  STL [R1+0x7c], R8 ;  /* 0x00007c0801007387 */ /* 0x0003e20000100800 */
[----:B--2---:R-:W-:Y:S01]  /*1780*/  @P0 IMAD.IADD R2, R3, 0x1, -R0 ;  /* 0x0000000103020824 */ /* 0x004fe200078e0a00 */
[----:B------:R-:W-:-:S03]  /*1790*/  MOV R0, RZ ;  /* 0x000000ff00007202 */ /* 0x000fc60000000f00 */
[----:B------:R-:W-:-:S04]  /*17a0*/  IMAD.IADD R140, R11, 0x1, R2 ;  /* 0x000000010b8c7824 */ /* 0x000fc800078e0202 */
[C---:B------:R-:W-:Y:S01]  /*17b0*/  VIADD R5, R140.reuse, 0xdf ;  /* 0x000000df8c057836 */ /* 0x040fe20000000000 */
[----:B------:R-:W-:-:S03]  /*17c0*/  ISETP.GE.AND P3, PT, R140, 0x1, PT ;  /* 0x000000018c00780c */ /* 0x000fc60003f66270 */
[----:B------:R-:W-:Y:S01]  /*17d0*/  IMAD.HI R4, R5, -0x6db6db6d, R4 ;  /* 0x9249249305047827 */ /* 0x000fe200078e0204 */
[----:B------:R-:W-:-:S04]  /*17e0*/  P2R R141, PR, RZ, 0x8 ;  /* 0x00000008ff8d7803 */ /* 0x000fc80000000000 */
[----:B------:R-:W-:-:S04]  /*17f0*/  SHF.R.U32.HI R131, RZ, 0x1f, R4 ;  /* 0x0000001fff837819 */ /* 0x000fc80000011604 */
[----:B------:R-:W-:Y:S01]  /*1800*/  LEA.HI.SX32 R131, R4, R131, 0x19 ;  /* 0x0000008304837211 */ /* 0x000fe200078fcaff */
[----:B-1----:R-:W-:Y:S06]  /*1810*/  @!P3 BRA `(.L_x_337) ;  /* 0x000000000074b947 */ /* 0x002fec0003800000 */
[----:B------:R-:W-:Y:S01]  /*1820*/  ISETP.NE.AND P0, PT, R8, RZ, PT ;  /* 0x000000ff0800720c */ /* 0x000fe20003f05270 */
[----:B------:R-:W-:-:S03]  /*1830*/  ULDC UR4, c[0x0][0x9f0] ;  /* 0x00027c0000047ab9 */ /* 0x000fc60000000800 */
[----:B------:R-:W-:-:S04]  /*1840*/  SEL R9, R8, UR4, P0 ;  /* 0x0000000408097c07 */ /* 0x000fc80008000000 */
[-C--:B------:R-:W-:Y:S02]  /*1850*/  IABS R6, R9.reuse ;  /* 0x0000000900067213 */ /* 0x080fe40000000000 */
[----:B------:R-:W-:Y:S02]  /*1860*/  IADD3 R0, R131, -0x1, R9 ;  /* 0xffffffff83007810 */ /* 0x000fe40007ffe009 */
[----:B------:R-:W0:Y:S01]  /*1870*/  I2F.RP R3, R6 ;  /* 0x0000000600037306 */ /* 0x000e220000209400 */
[-C--:B------:R-:W-:Y:S02]  /*1880*/  IABS R10, R9.reuse ;  /* 0x00000009000a7213 */ /* 0x080fe40000000000 */
[----:B------:R-:W-:Y:S02]  /*1890*/  IABS R8, R0 ;  /* 0x0000000000087213 */ /* 0x000fe40000000000 */
[----:B------:R-:W-:-:S04]  /*18a0*/  LOP3.LUT R0, R0, R9, RZ, 0x3c, !PT ;  /* 0x0000000900007212 */ /* 0x000fc800078e3cff */
[----:B------:R-:W-:Y:S01]  /*18b0*/  ISETP.GE.AND P2, PT, R0, RZ, PT ;  /* 0x000000ff0000720c */ /* 0x000fe20003f46270 */
[----:B0-----:R-:W0:Y:S02]  /*18c0*/  MUFU.RCP R3, R3 ;  /* 0x0000000300037308 */ /* 0x001e240000001000 */
[----:B0-----:R-:W-:Y:S02]  /*18d0*/  VIADD R4, R3, 0xffffffe ;  /* 0x0ffffffe03047836 */ /* 0x001fe40000000000 */
[----:B------:R-:W-:-:S04]  /*18e0*/  IMAD.MOV R3, RZ, RZ, -R10 ;  /* 0x000000ffff037224 */ /* 0x000fc800078e0a0a */
[----:B------:R0:W1:Y:S02]  /*18f0*/  F2I.FTZ.U32.TRUNC.NTZ R5, R4 ;  /* 0x0000000400057305 */ /* 0x000064000021f000 */
[----:B0-----:R-:W-:Y:S02]  /*1900*/  IMAD.MOV.U32 R4, RZ, RZ, RZ ;  /* 0x000000ffff047224 */ /* 0x001fe400078e00ff */
[----:B-1----:R-:W-:-:S04]  /*1910*/  IMAD.MOV R7, RZ, RZ, -R5 ;  /* 0x000000ffff077224 */ /* 0x002fc800078e0a05 */
[----:B------:R-:W-:-:S04]  /*1920*/  IMAD R7, R7, R6, RZ ;  /* 0x0000000607077224 */ /* 0x000fc800078e02ff */
[----:B------:R-:W-:-:S06]  /*1930*/  IMAD.HI.U32 R5, R5, R7, R4 ;  /* 0x0000000705057227 */ /* 0x000fcc00078e0004 */
[----:B------:R-:W-:-:S04]  /*1940*/  IMAD.HI.U32 R5, R5, R8, RZ ;  /* 0x0000000805057227 */ /* 0x000fc800078e00ff */
[----:B------:R-:W-:-:S05]  /*1950*/  IMAD R3, R5, R3, R8 ;  /* 0x0000000305037224 */ /* 0x000fca00078e0208 */
[----:B------:R-:W-:-:S13]  /*1960*/  ISETP.GT.U32.AND P1, PT, R6, R3, PT ;  /* 0x000000030600720c */ /* 0x000fda0003f24070 */
[-C--:B------:R-:W-:Y:S01]  /*1970*/  @!P1 IADD3 R3, R3, -R6.reuse, RZ ;  /* 0x8000000603039210 */ /* 0x080fe20007ffe0ff */
[----:B------:R-:W-:Y:S01]  /*1980*/  @!P1 VIADD R5, R5, 0x1 ;  /* 0x0000000105059836 */ /* 0x000fe20000000000 */
[----:B------:R-:W-:Y:S02]  /*1990*/  ISETP.NE.AND P1, PT, R9, RZ, PT ;  /* 0x000000ff0900720c */ /* 0x000fe40003f25270 */
[----:B------:R-:W-:-:S13]  /*19a0*/  ISETP.GE.U32.AND P0, PT, R3, R6, PT ;  /* 0x000000060300720c */ /* 0x000fda0003f06070 */
[----:B------:R-:W-:-:S04]  /*19b0*/  @P0 VIADD R5, R5, 0x1 ;  /* 0x0000000105050836 */ /* 0x000fc80000000000 */
[----:B------:R-:W-:-:S04]  /*19c0*/  IMAD.MOV.U32 R0, RZ, RZ, R5 ;  /* 0x000000ffff007224 */ /* 0x000fc800078e0005 */
[----:B------:R-:W-:Y:S01]  /*19d0*/  @!P2 IMAD.MOV R0, RZ, RZ, -R0 ;  /* 0x000000ffff00a224 */ /* 0x000fe200078e0a00 */
[----:B------:R-:W-:-:S07]  /*19e0*/  @!P1 LOP3.LUT R0, RZ, R9, RZ, 0x33, !PT ;  /* 0x00000009ff009212 */ /* 0x000fce00078e33ff */
.L_x_337:
[----:B------:R-:W-:Y:S05]  /*19f0*/  BSYNC B0 ;  /* 0x0000000000007941 */ /* 0x000fea0003800000 */
.L_x_336:
[----:B------:R-:W-:-:S05]  /*1a00*/  IMAD R3, R12, R0, RZ ;  /* 0x000000000c037224 */ /* 0x000fca00078e02ff */
[C---:B------:R-:W-:Y:S01]  /*1a10*/  VIADDMNMX R0, R3.reuse, R0, R131, PT ;  /* 0x0000000003007246 */ /* 0x040fe20003800183 */
[----:B------:R-:W-:-:S04]  /*1a20*/  IMAD R3, R3, 0xe0, -R11 ;  /* 0x000000e003037824 */ /* 0x000fc800078e0a0b */
[----:B------:R-:W-:Y:S01]  /*1a30*/  IMAD R5, R0, 0xe0, -R11 ;  /* 0x000000e000057824 */ /* 0x000fe200078e0a0b */
[----:B------:R-:W-:-:S04]  /*1a40*/  VIMNMX R3, RZ, R3, !PT ;  /* 0x00000003ff037248 */ /* 0x000fc80007fe0100 */
[----:B------:R-:W-:Y:S02]  /*1a50*/  VIMNMX R4, R5, R2, PT ;  /* 0x0000000205047248 */ /* 0x000fe40003fe0100 */
[----:B------:R-:W-:Y:S02]  /*1a60*/  SHF.R.U32.HI R24, RZ, 0x5, R3 ;  /* 0x00000005ff187819 */ /* 0x000fe40000011603 */
[----:B------:R-:W-:-:S03]  /*1a70*/  ISETP.GT.AND P0, PT, R4, R3, PT ;  /* 0x000000030400720c */ /* 0x000fc60003f04270 */
[----:B------:R-:W-:-:S04]  /*1a80*/  IMAD.WIDE.U32 R24, R24, 0x24924925, RZ ;  /* 0x2492492518187825 */ /* 0x000fc800078e00ff */
[----:B------:R-:W-:-:S04]  /*1a90*/  IMAD.MOV.U32 R24, RZ, RZ, R25 ;  /* 0x000000ffff187224 */ /* 0x000fc800078e0019 */
[----:B------:R-:W-:Y:S02]  /*1aa0*/  IMAD.MOV.U32 R25, RZ, RZ, R24 ;  /* 0x000000ffff197224 */ /* 0x000fe400078e0018 */
[----:B------:R-:W-:Y:S01]  /*1ab0*/  @P0 IADD3 R5, R4, 0xdf, RZ ;  /* 0x000000df04050810 */ /* 0x000fe20007ffe0ff */
[----:B------:R-:W-:-:S04]  /*1ac0*/  @P0 IMAD.MOV.U32 R4, RZ, RZ, RZ ;  /* 0x000000ffff040224 */ /* 0x000fc800078e00ff */
[----:B------:R-:W-:-:S05]  /*1ad0*/  @P0 IMAD.HI R4, R5, -0x6db6db6d, R4 ;  /* 0x9249249305040827 */ /* 0x000fca00078e0204 */
[----:B------:R-:W-:-:S04]  /*1ae0*/  @P0 SHF.R.U32.HI R3, RZ, 0x1f, R4 ;  /* 0x0000001fff030819 */ /* 0x000fc80000011604 */
[----:B------:R-:W-:Y:S02]  /*1af0*/  @P0 LEA.HI.SX32 R25, R4, R3, 0x19 ;  /* 0x0000000304190211 */ /* 0x000fe400078fcaff */
[----:B------:R-:W-:Y:S02]  /*1b00*/  PLOP3.LUT P0, PT, PT, PT, PT, 0x80, 0x0 ;  /* 0x000000000000781c */ /* 0x000fe40003f0f070 */
[----:B------:R-:W-:-:S13]  /*1b10*/  ISETP.GT.AND P1, PT, R25, R24, PT ;  /* 0x000000181900720c */ /* 0x000fda0003f24270 */
[----:B------:R-:W-:Y:S05]  /*1b20*/  @!P1 BRA `(.L_x_338) ;  /* 0x000000a800a89947 */ /* 0x000fea0003800000 */
[----:B------:R-:W-:Y:S01]  /*1b30*/  VIADD R0, R16, 0x20400 ;  /* 0x0002040010007836 */ /* 0x000fe20000000000 */
[----:B------:R-:W-:Y:S04]  /*1b40*/  BSSY B6, `(.L_x_339) ;  /* 0x0000013000067945 */ /* 0x000fe80003800000 */
[----:B------:R-:W-:-:S13]  /*1b50*/  LOP3.LUT P0, RZ, R0, 0x3ff, RZ, 0xc0, !PT ;  /* 0x000003ff00ff7812 */ /* 0x000fda000780c0ff */
[----:B------:R-:W-:Y:S05]  /*1b60*/  @!P0 BRA `(.L_x_340) ;  /* 0x0000000000408947 */ /* 0x000fea0003800000 */
[----:B------:R-:W-:Y:S01]  /*1b70*/  MOV R0, 0x0 ;  /* 0x0000000000007802 */ /* 0x000fe20000000f00 */
[----:B------:R-:W-:Y:S01]  /*1b80*/  ULDC.64 UR4, c[0x4][0xc0] ;  /* 0x0100300000047ab9 */ /* 0x000fe20000000a00 */
[----:B------:R-:W-:Y:S01]  /*1b90*/  ULDC.64 UR6, c[0x4][0x20] ;  /* 0x0100080000067ab9 */ /* 0x000fe20000000a00 */
[----:B------:R-:W-:Y:S01]  /*1ba0*/  MOV R4, UR4 ;  /* 0x0000000400047c02 */ /* 0x000fe20008000f00 */
[----:B------:R0:W1:Y:S01]  /*1bb0*/  LDC.64 R14, c[0x4][R0] ;  /* 0x01000000000e7b82 */ /* 0x0000620000000a00 */
[----:B------:R-:W-:Y:S01]  /*1bc0*/  IMAD.U32 R5, RZ, RZ, UR5 ;  /* 0x00000005ff057e24 */ /* 0x000fe2000f8e00ff */
[----:B------:R-:W-:Y:S01]  /*1bd0*/  ULDC.64 UR4, c[0x4][0xc8] ;  /* 0x0100320000047ab9 */ /* 0x000fe20000000a00 */
[----:B------:R-:W-:Y:S01]  /*1be0*/  IMAD.U32 R10, RZ, RZ, UR6 ;  /* 0x00000006ff0a7e24 */ /* 0x000fe2000f8e00ff */
[----:B------:R-:W-:Y:S01]  /*1bf0*/  MOV R11, UR7 ;  /* 0x00000007000b7c02 */ /* 0x000fe20008000f00 */
[----:B------:R-:W-:Y:S02]  /*1c00*/  IMAD.U32 R6, RZ, RZ, UR4 ;  /* 0x00000004ff067e24 */ /* 0x000fe4000f8e00ff */
[----:B------:R-:W-:-:S02]  /*1c10*/  IMAD.U32 R7, RZ, RZ, UR5 ;  /* 0x00000005ff077e24 */ /* 0x000fc4000f8e00ff */
[----:B------:R-:W-:Y:S02]  /*1c20*/  IMAD.MOV.U32 R8, RZ, RZ, 0x70 ;  /* 0x00000070ff087424 */ /* 0x000fe400078e00ff */
[----:B------:R-:W-:Y:S02]  /*1c30*/  IMAD.MOV.U32 R12, RZ, RZ, 0x1 ;  /* 0x00000001ff0c7424 */ /* 0x000fe400078e00ff */
[----:B0-----:R-:W-:-:S07]  /*1c40*/  IMAD.MOV.U32 R13, RZ, RZ, RZ ;  /* 0x000000ffff0d7224 */ /* 0x001fce00078e00ff */
[----:B------:R-:W-:-:S07]  /*1c50*/  LEPC R20, `(.L_x_340) ;  /* 0x000000001014794e */ /* 0x000fce0000000000 */
[----:B-1---5:R-:W-:Y:S05]  /*1c60*/  CALL.ABS.NOINC R14 ;  /* 0x000000000e007343 */ /* 0x022fea0003c00000 */
.L_x_340:
[----:B------:R-:W-:Y:S05]  /*1c70*/  BSYNC B6 ;  /* 0x0000000000067941 */ /* 0x000fea0003800000 */
.L_x_339:
        /* <DEDUP_REMOVED lines=20> */
.L_x_342:
[----:B------:R-:W-:Y:S05]  /*1dc0*/  BSYNC B6 ;  /* 0x0000000000067941 */ /* 0x000fea0003800000 */
.L_x_341:
[----:B------:R-:W-:Y:S01]  /*1dd0*/  ULDC.64 UR4, c[0x0][0x9f8] ;  /* 0x00027e0000047ab9 */ /* 0x000fe20000000a00 */
[----:B------:R-:W-:Y:S01]  /*1de0*/  IMAD.MOV.U32 R0, RZ, RZ, R29 ;  /* 0x000000ffff007224 */ /* 0x000fe200078e001d */
[----:B------:R-:W-:Y:S01]  /*1df0*/  ISETP.NE.U32.AND P0, PT, RZ, UR4, PT ;  /* 0x00000004ff007c0c */ /* 0x000fe2000bf05070 */
[----:B------:R-:W2:Y:S01]  /*1e00*/  LDL R52, [R1+0x68] ;  /* 0x0000680001347983 */ /* 0x000ea20000100800 */
[----:B------:R-:W0:Y:S01]  /*1e10*/  LDC.64 R42, c[0x0][0x300] ;  /* 0x0000c000ff2a7b82 */ /* 0x000e220000000a00 */
[----:B------:R-:W-:Y:S01]  /*1e20*/  IADD3 R27, R27, R26, RZ ;  /* 0x0000001a1b1b7210 */ /* 0x000fe20007ffe0ff */
[----:B------:R-:W-:Y:S01]  /*1e30*/  ULDC.64 UR6, c[0x0][0x310] ;  /* 0x0000c40000067ab9 */ /* 0x000fe20000000a00 */
[----:B------:R-:W-:Y:S01]  /*1e40*/  ISETP.NE.AND.EX P0, PT, RZ, UR5, PT, P0 ;  /* 0x00000005ff007c0c */ /* 0x000fe2000bf05300 */
[----:B------:R-:W3:Y:S04]  /*1e50*/  LDL R51, [R1+0x70] ;  /* 0x0000700001337983 */ /* 0x000ee80000100800 */
[----:B------:R-:W4:Y:S01]  /*1e60*/  LDL R50, [R1+0x6c] ;  /* 0x00006c0001327983 */ /* 0x000f220000100800 */
[----:B------:R-:W1:Y:S07]  /*1e70*/  LDC.64 R36, c[0x0][0x3f8] ;  /* 0x0000fe00ff247b82 */ /* 0x000e6e0000000a00 */
[----:B------:R-:W-:Y:S01]  /*1e80*/  @P0 IADD3 R4, P1, R31, UR4, RZ ;  /* 0x000000041f040c10 */ /* 0x000fe2000ff3e0ff */
[----:B------:R-:W1:Y:S01]  /*1e90*/  S2R R20, SR_TID.X ;  /* 0x0000000000147919 */ /* 0x000e620000002100 */
[----:B------:R-:W1:Y:S02]  /*1ea0*/  LDC R15, c[0x0][0x3f4] ;  /* 0x0000fd00ff0f7b82 */ /* 0x000e640000000800 */
[----:B------:R-:W-:Y:S01]  /*1eb0*/  @P0 IADD3.X R5, R30, UR5, RZ, P1, !PT ;  /* 0x000000051e050c10 */ /* 0x000fe20008ffe4ff */
[----:B------:R-:W-:-:S04]  /*1ec0*/  ULDC.64 UR4, c[0x0][0xa08] ;  /* 0x0002820000047ab9 */ /* 0x000fc80000000a00 */
[----:B------:R1:W2:Y:S01]  /*1ed0*/  @P0 LDG.E R0, desc[UR60][R4.64] ;  /* 0x0000003c04000981 */ /* 0x0002a2000c1e1900 */
[----:B------:R-:W-:Y:S01]  /*1ee0*/  SHF.R.S32.HI R39, RZ, 0x1f, R27 ;  /* 0x0000001fff277819 */ /* 0x000fe2000001141b */
[-C--:B0-----:R-:W-:Y:S01]  /*1ef0*/  IMAD.WIDE.U32 R6, R27, R42.reuse, RZ ;  /* 0x0000002a1b067225 */ /* 0x081fe200078e00ff */
[----:B------:R-:W-:Y:S01]  /*1f00*/  ISETP.NE.U32.AND P0, PT, RZ, UR4, PT ;  /* 0x00000004ff007c0c */ /* 0x000fe2000bf05070 */
[----:B------:R-:W0:Y:S01]  /*1f10*/  LDC.64 R30, c[0x0][0x408] ;  /* 0x00010200ff1e7b82 */ /* 0x000e220000000a00 */
[----:B------:R-:W-:Y:S01]  /*1f20*/  IADD3 R26, R228, 0x40, RZ ;  /* 0x00000040e41a7810 */ /* 0x000fe20007ffe0ff */
[----:B------:R-:W-:Y:S01]  /*1f30*/  IMAD R8, R39, R42, RZ ;  /* 0x0000002a27087224 */ /* 0x000fe200078e02ff */
[----:B------:R-:W-:Y:S01]  /*1f40*/  ISETP.NE.AND.EX P0, PT, RZ, UR5, PT, P0 ;  /* 0x00000005ff007c0c */ /* 0x000fe2000bf05300 */
[----:B------:R-:W-:Y:S01]  /*1f50*/  ULDC.64 UR4, c[0x0][0x308] ;  /* 0x0000c20000047ab9 */ /* 0x000fe20000000a00 */
[----:B------:R-:W-:Y:S01]  /*1f60*/  SHF.R.S32.HI R125, RZ, 0x1f, R26 ;  /* 0x0000001fff7d7819 */ /* 0x000fe2000001141a */
[----:B------:R-:W-:Y:S01]  /*1f70*/  IMAD R3, R27, R43, R8 ;  /* 0x0000002b1b037224 */ /* 0x000fe200078e0208 */
[----:B------:R-:W-:Y:S01]  /*1f80*/  SHF.L.U64.HI R105, R42, 0x6, R43 ;  /* 0x000000062a697819 */ /* 0x000fe2000001022b */
[----:B------:R-:W-:Y:S01]  /*1f90*/  VIADD R14, R228, 0x80 ;  /* 0x00000080e40e7836 */ /* 0x000fe20000000000 */
[----:B------:R-:W-:Y:S01]  /*1fa0*/  SHF.L.U32 R104, R42, 0x6, RZ ;  /* 0x000000062a687819 */ /* 0x000fe200000006ff */
[----:B------:R-:W-:Y:S01]  /*1fb0*/  IMAD.IADD R7, R7, 0x1, R3 ;  /* 0x0000000107077824 */ /* 0x000fe200078e0203 */
[----:B-1----:R-:W-:Y:S01]  /*1fc0*/  SHF.L.U64.HI R12, R36, 0x6, R37 ;  /* 0x00000006240c7819 */ /* 0x002fe20000010225 */
[C---:B------:R-:W-:Y:S01]  /*1fd0*/  VIADD R13, R228.reuse, 0xc0 ;  /* 0x000000c0e40d7836 */ /* 0x040fe20000000000 */
[----:B------:R-:W-:Y:S01]  /*1fe0*/  IADD3 R41, R228, 0xc0, RZ ;  /* 0x000000c0e4297810 */ /* 0x000fe20007ffe0ff */
[----:B------:R-:W-:-:S04]  /*1ff0*/  IMAD.WIDE.U32 R4, R28, UR4, R6 ;  /* 0x000000041c047c25 */ /* 0x000fc8000f8e0006 */
[----:B------:R-:W-:Y:S01]  /*2000*/  IMAD.WIDE.U32 R92, R36, 0xe0, RZ ;  /* 0x000000e0245c7825 */ /* 0x000fe200078e00ff */
[----:B------:R-:W-:-:S03]  /*2010*/  SHF.R.U32.HI R21, RZ, 0x7, R20 ;  /* 0x00000007ff157819 */ /* 0x000fc60000011614 */
[----:B------:R-:W-:Y:S01]  /*2020*/  IMAD R5, R28, UR5, R5 ;  /* 0x000000051c057c24 */ /* 0x000fe2000f8e0205 */
[----:B------:R-:W-:Y:S01]  /*2030*/  SHF.R.S32.HI R20, RZ, 0x1f, R228 ;  /* 0x0000001fff147819 */ /* 0x000fe200000114e4 */
[----:B------:R-:W1:Y:S01]  /*2040*/  S2R R26, SR_TID.X ;  /* 0x00000000001a7919 */ /* 0x000e620000002100 */
[----:B------:R-:W-:Y:S01]  /*2050*/  ISETP.NE.AND P6, PT, R21, 0x1, PT ;  /* 0x000000011500780c */ /* 0x000fe20003fc5270 */
[----:B------:R-:W-:Y:S01]  /*2060*/  IMAD.WIDE.U32 R8, R228, R36, R18 ;  /* 0x00000024e4087225 */ /* 0x000fe200078e0012 */
[----:B------:R-:W-:Y:S02]  /*2070*/  ISETP.GE.AND P2, PT, R18, R15, PT ;  /* 0x0000000f1200720c */ /* 0x000fe40003f46270 */
[----:B------:R-:W-:Y:S01]  /*2080*/  SHF.R.S32.HI R124, RZ, 0x1f, R14 ;  /* 0x0000001fff7c7819 */ /* 0x000fe2000001140e */
[----:B------:R-:W-:Y:S01]  /*2090*/  IMAD.MOV.U32 R90, RZ, RZ, R8 ;  /* 0x000000ffff5a7224 */ /* 0x000fe200078e0008 */
[----:B------:R-:W-:Y:S01]  /*20a0*/  SHF.R.S32.HI R123, RZ, 0x1f, R13 ;  /* 0x0000001fff7b7819 */ /* 0x000fe2000001140d */
[----:B0-----:R-:W-:-:S04]  /*20b0*/  IMAD.WIDE.U32 R10, R228, R30, R18 ;  /* 0x0000001ee40a7225 */ /* 0x001fc800078e0012 */
[----:B------:R-:W-:Y:S01]  /*20c0*/  IMAD R14, R20, R42, RZ ;  /* 0x0000002a140e7224 */ /* 0x000fe200078e02ff */
[----:B------:R-:W-:Y:S01]  /*20d0*/  MOV R96, R10 ;  /* 0x0000000a00607202 */ /* 0x000fe20000000f00 */
[----:B------:R-:W-:Y:S02]  /*20e0*/  IMAD.SHL.U32 R10, R36, 0x40, RZ ;  /* 0x00000040240a7824 */ /* 0x000fe400078e00ff */
[----:B------:R-:W-:Y:S01]  /*20f0*/  VIADD R137, R21, 0x8 ;  /* 0x0000000815897836 */ /* 0x000fe20000000000 */
[----:B------:R-:W-:Y:S01]  /*2100*/  SHF.L.U64.HI R21, R42, 0x7, R43 ;  /* 0x000000072a157819 */ /* 0x000fe2000001022b */
[----:B------:R-:W-:Y:S02]  /*2110*/  IMAD R13, R43, 0xe0, RZ ;  /* 0x000000e02b0d7824 */ /* 0x000fe400078e02ff */
[C---:B------:R-:W-:Y:S02]  /*2120*/  IMAD R29, R228.reuse, R43, R14 ;  /* 0x0000002be41d7224 */ /* 0x040fe400078e020e */
[----:B------:R-:W-:-:S04]  /*2130*/  IMAD.WIDE.U32 R134, R228, R42, R104 ;  /* 0x0000002ae4867225 */ /* 0x000fc800078e0068 */
[C---:B------:R-:W-:Y:S02]  /*2140*/  VIADD R43, R228.reuse, 0x40 ;  /* 0x00000040e42b7836 */ /* 0x040fe40000000000 */
[----:B------:R-:W-:Y:S02]  /*2150*/  VIADD R48, R228, 0x80 ;  /* 0x00000080e4307836 */ /* 0x000fe40000000000 */
[----:B------:R-:W-:Y:S01]  /*2160*/  IMAD.SHL.U32 R41, R41, 0x80, RZ ;  /* 0x0000008029297824 */ /* 0x000fe200078e00ff */
[----:B------:R-:W-:Y:S01]  /*2170*/  SHF.L.U32 R43, R43, 0x7, RZ ;  /* 0x000000072b2b7819 */ /* 0x000fe200000006ff */
[----:B------:R-:W-:Y:S02]  /*2180*/  IMAD.SHL.U32 R120, R15, 0x2, RZ ;  /* 0x000000020f787824 */ /* 0x000fe400078e00ff */
[----:B------:R-:W-:Y:S01]  /*2190*/  IMAD.SHL.U32 R48, R48, 0x80, RZ ;  /* 0x0000008030307824 */ /* 0x000fe200078e00ff */
[----:B------:R-:W-:Y:S01]  /*21a0*/  LOP3.LUT R43, R43, 0x380, RZ, 0xc0, !PT ;  /* 0x000003802b2b7812 */ /* 0x000fe200078ec0ff */
[----:B------:R-:W-:Y:S01]  /*21b0*/  IMAD.WIDE.U32 R98, R30, 0xe0, RZ ;  /* 0x000000e01e627825 */ /* 0x000fe200078e00ff */
[----:B------:R-:W-:-:S02]  /*21c0*/  LOP3.LUT R41, R41, 0x380, RZ, 0xc0, !PT ;  /* 0x0000038029297812 */ /* 0x000fc400078ec0ff */
[----:B------:R-:W-:Y:S01]  /*21d0*/  LOP3.LUT R48, R48, 0x380, RZ, 0xc0, !PT ;  /* 0x0000038030307812 */ /* 0x000fe200078ec0ff */
[----:B------:R-:W-:Y:S01]  /*21e0*/  IMAD.WIDE.U32 R102, R228, R42, R18 ;  /* 0x0000002ae4667225 */ /* 0x000fe200078e0012 */
[----:B------:R-:W-:Y:S02]  /*21f0*/  SHF.R.U32.HI R43, RZ, 0x3, R43 ;  /* 0x00000003ff2b7819 */ /* 0x000fe4000001162b */
[----:B------:R-:W-:Y:S01]  /*2200*/  SHF.R.U32.HI R142, RZ, 0x3, R41 ;  /* 0x00000003ff8e7819 */ /* 0x000fe20000011629 */
[----:B------:R-:W-:Y:S01]  /*2210*/  IMAD.WIDE.U32 R132, R42, 0xe0, RZ ;  /* 0x000000e02a847825 */ /* 0x000fe200078e00ff */
[----:B------:R-:W-:-:S03]  /*2220*/  SHF.R.U32.HI R143, RZ, 0x3, R48 ;  /* 0x00000003ff8f7819 */ /* 0x000fc60000011630 */
[----:B------:R-:W-:Y:S01]  /*2230*/  IMAD.IADD R13, R133, 0x1, R13 ;  /* 0x00000001850d7824 */ /* 0x000fe200078e020d */
[----:B--2---:R-:W-:Y:S02]  /*2240*/  SHF.R.S32.HI R3, RZ, 0x1f, R0 ;  /* 0x0000001fff037819 */ /* 0x004fe40000011400 */
[----:B------:R-:W-:Y:S02]  /*2250*/  SEL R7, R0, RZ, !P0 ;  /* 0x000000ff00077207 */ /* 0x000fe40004000000 */
[----:B------:R-:W-:Y:S02]  /*2260*/  SEL R3, R3, RZ, !P0 ;  /* 0x000000ff03037207 */ /* 0x000fe40004000000 */
[----:B------:R-:W-:Y:S01]  /*2270*/  IADD3 R100, P0, R228, R27, RZ ;  /* 0x0000001be4647210 */ /* 0x000fe20007f1e0ff */
[----:B------:R-:W-:-:S04]  /*2280*/  IMAD.WIDE.U32 R44, R7, UR6, R4 ;  /* 0x00000006072c7c25 */ /* 0x000fc8000f8e0004 */
[----:B------:R-:W-:Y:S02]  /*2290*/  IMAD R0, R3, UR6, RZ ;  /* 0x0000000603007c24 */ /* 0x000fe4000f8e02ff */
[C---:B------:R-:W-:Y:S02]  /*22a0*/  IMAD.X R101, R20.reuse, 0x1, R39, P0 ;  /* 0x0000000114657824 */ /* 0x040fe400000e0627 */
[----:B------:R-:W-:Y:S01]  /*22b0*/  IMAD R49, R7, UR7, R0 ;  /* 0x0000000707317c24 */ /* 0x000fe2000f8e0200 */
[----:B------:R-:W-:Y:S05]  /*22c0*/  @!P6 WARPSYNC.ALL ;  /* 0x000000000000e948 */ /* 0x000fea0003800000 */
[----:B------:R-:W-:Y:S01]  /*22d0*/  ULDC.64 UR4, c[0x0][0x330] ;  /* 0x0000cc0000047ab9 */ /* 0x000fe20000000a00 */
[----:B------:R-:W-:-:S02]  /*22e0*/  IMAD R0, R20, R36, RZ ;  /* 0x0000002414007224 */ /* 0x000fc400078e02ff */
[----:B------:R-:W-:-:S04]  /*22f0*/  IMAD.WIDE.U32 R4, R28, UR4, R18 ;  /* 0x000000041c047c25 */ /* 0x000fc8000f8e0012 */
[----:B------:R-:W-:Y:S01]  /*2300*/  IMAD R47, R28, UR5, R5 ;  /* 0x000000051c2f7c24 */ /* 0x000fe2000f8e0205 */
[----:B------:R-:W-:Y:S01]  /*2310*/  ULDC.64 UR4, c[0x0][0x338] ;  /* 0x0000ce0000047ab9 */ /* 0x000fe20000000a00 */
[----:B------:R-:W-:Y:S02]  /*2320*/  IMAD.MOV.U32 R46, RZ, RZ, R4 ;  /* 0x000000ffff2e7224 */ /* 0x000fe400078e0004 */
[----:B------:R-:W-:Y:S02]  /*2330*/  IMAD R3, R3, UR4, RZ ;  /* 0x0000000403037c24 */ /* 0x000fe4000f8e02ff */
[----:B------:R-:W-:Y:S02]  /*2340*/  IMAD R91, R228, R37, R0 ;  /* 0x00000025e45b7224 */ /* 0x000fe400078e0200 */
[----:B------:R-:W-:Y:S01]  /*2350*/  IMAD R109, R7, UR5, R3 ;  /* 0x00000005076d7c24 */ /* 0x000fe2000f8e0203 */
[----:B------:R-:W-:Y:S01]  /*2360*/  SEL R3, R15, RZ, P2 ;  /* 0x000000ff0f037207 */ /* 0x000fe20001000000 */
[----:B------:R-:W-:-:S02]  /*2370*/  IMAD R0, R20, R30, RZ ;  /* 0x0000001e14007224 */ /* 0x000fc400078e02ff */
[----:B------:R-:W-:Y:S01]  /*2380*/  IMAD.WIDE.U32 R46, R7, UR4, R46 ;  /* 0x00000004072e7c25 */ /* 0x000fe2000f8e002e */
[----:B-1----:R-:W-:Y:S01]  /*2390*/  IADD3 R28, R26, -0x80, RZ ;  /* 0xffffff801a1c7810 */ /* 0x002fe20007ffe0ff */
[----:B------:R-:W-:Y:S02]  /*23a0*/  ULDC UR4, c[0x0][0x2f4] ;  /* 0x0000bd0000047ab9 */ /* 0x000fe40000000800 */
[----:B------:R-:W-:-:S04]  /*23b0*/  IMAD.WIDE.U32 R6, R228, R30, R22 ;  /* 0x0000001ee4067225 */ /* 0x000fc800078e0016 */
[----:B------:R-:W-:Y:S02]  /*23c0*/  IMAD R97, R228, R31, R0 ;  /* 0x0000001fe4617224 */ /* 0x000fe400078e0200 */
[----:B------:R-:W-:Y:S02]  /*23d0*/  IMAD.IADD R3, R18, 0x1, R3 ;  /* 0x0000000112037824 */ /* 0x000fe400078e0203 */
[----:B------:R-:W-:Y:S01]  /*23e0*/  IMAD.WIDE.U32 R4, R228, R36, R22 ;  /* 0x00000024e4047225 */ /* 0x000fe200078e0016 */
[----:B------:R-:W-:Y:S02]  /*23f0*/  IADD3 R95, R7, R97, RZ ;  /* 0x00000061075f7210 */ /* 0x000fe40007ffe0ff */
[----:B-----5:R-:W-:Y:S01]  /*2400*/  SHF.R.S32.HI R7, RZ, 0x1f, R122 ;  /* 0x0000001fff077819 */ /* 0x020fe2000001147a */
[----:B------:R-:W-:Y:S01]  /*2410*/  IMAD.IADD R5, R5, 0x1, R91 ;  /* 0x0000000105057824 */ /* 0x000fe200078e025b */
[----:B------:R-:W-:Y:S01]  /*2420*/  SHF.R.S32.HI R8, RZ, 0x1f, R3 ;  /* 0x0000001fff087819 */ /* 0x000fe20000011403 */
[----:B------:R-:W-:Y:S01]  /*2430*/  IMAD.IADD R91, R91, 0x1, R9 ;  /* 0x000000015b5b7824 */ /* 0x000fe200078e0209 */
[----:B------:R-:W-:Y:S01]  /*2440*/  IADD3 R14, P0, R104, R134, RZ ;  /* 0x00000086680e7210 */ /* 0x000fe20007f1e0ff */
[----:B------:R-:W-:Y:S01]  /*2450*/  IMAD.IADD R97, R97, 0x1, R11 ;  /* 0x0000000161617824 */ /* 0x000fe200078e020b */
[----:B------:R-:W-:Y:S01]  /*2460*/  LEA.HI R38, R8, R3, RZ, 0x4 ;  /* 0x0000000308267211 */ /* 0x000fe200078f20ff */
[----:B------:R-:W-:Y:S01]  /*2470*/  IMAD R3, R7, R30, RZ ;  /* 0x0000001e07037224 */ /* 0x000fe200078e02ff */
[----:B------:R-:W-:Y:S01]  /*2480*/  SHF.L.U64.HI R11, R36, 0x7, R37 ;  /* 0x00000007240b7819 */ /* 0x000fe20000010225 */
[----:B------:R-:W-:Y:S01]  /*2490*/  IMAD.MOV.U32 R94, RZ, RZ, R6 ;  /* 0x000000ffff5e7224 */ /* 0x000fe200078e0006 */
[----:B------:R-:W-:Y:S01]  /*24a0*/  SHF.R.S32.HI R53, RZ, 0x1f, R28 ;  /* 0x0000001fff357819 */ /* 0x000fe2000001141c */
[----:B------:R-:W-:Y:S01]  /*24b0*/  IMAD R35, R122, R31, R3 ;  /* 0x0000001f7a237224 */ /* 0x000fe200078e0203 */
[C-C-:B------:R-:W-:Y:S01]  /*24c0*/  SHF.L.U64.HI R8, R30.reuse, 0x6, R31.reuse ;  /* 0x000000061e087819 */ /* 0x140fe2000001021f */
[----:B------:R-:W-:Y:S01]  /*24d0*/  IMAD.SHL.U32 R3, R229, 0x80, RZ ;  /* 0x00000080e5037824 */ /* 0x000fe200078e00ff */
[----:B------:R-:W-:Y:S01]  /*24e0*/  P2R R0, PR, RZ, 0x4 ;  /* 0x00000004ff007803 */ /* 0x000fe20000000000 */
[-C--:B------:R-:W-:Y:S01]  /*24f0*/  IMAD R6, R7, R36.reuse, RZ ;  /* 0x0000002407067224 */ /* 0x080fe200078e02ff */
[----:B------:R-:W-:Y:S01]  /*2500*/  SHF.L.U64.HI R7, R30, 0x7, R31 ;  /* 0x000000071e077819 */ /* 0x000fe2000001021f */
[----:B------:R-:W-:Y:S01]  /*2510*/  IMAD.SHL.U32 R9, R36, 0x80, RZ ;  /* 0x0000008024097824 */ /* 0x000fe200078e00ff */
[----:B------:R-:W-:Y:S01]  /*2520*/  LOP3.LUT R3, R3, 0x380, RZ, 0xc0, !PT ;  /* 0x0000038003037812 */ /* 0x000fe200078ec0ff */
[----:B------:R-:W-:-:S04]  /*2530*/  IMAD.WIDE.U32 R88, R122, R36, R4 ;  /* 0x000000247a587225 */ /* 0x000fc800078e0004 */
[----:B------:R-:W-:Y:S01]  /*2540*/  IMAD.WIDE.U32 R90, R122, R36, R90 ;  /* 0x000000247a5a7225 */ /* 0x000fe200078e005a */
[----:B------:R-:W-:Y:S02]  /*2550*/  IADD3 R36, R228, 0x40, RZ ;  /* 0x00000040e4247810 */ /* 0x000fe40007ffe0ff */
[----:B------:R-:W-:Y:S01]  /*2560*/  SHF.R.U32.HI R20, RZ, 0x3, R3 ;  /* 0x00000003ff147819 */ /* 0x000fe20000011603 */
[----:B------:R-:W-:Y:S02]  /*2570*/  IMAD.IADD R15, R29, 0x1, R135 ;  /* 0x000000011d0f7824 */ /* 0x000fe400078e0287 */
[----:B------:R-:W-:Y:S01]  /*2580*/  IMAD.SHL.U32 R36, R36, 0x80, RZ ;  /* 0x0000008024247824 */ /* 0x000fe200078e00ff */
[----:B------:R-:W-:Y:S01]  /*2590*/  LOP3.LUT R27, R3, 0x30, R18, 0xf8, !PT ;  /* 0x00000030031b7812 */ /* 0x000fe200078ef812 */
[----:B------:R-:W-:Y:S02]  /*25a0*/  IMAD R33, R122, R37, R6 ;  /* 0x000000257a217224 */ /* 0x000fe400078e0206 */
[----:B------:R-:W-:Y:S01]  /*25b0*/  IMAD.SHL.U32 R6, R30, 0x40, RZ ;  /* 0x000000401e067824 */ /* 0x000fe200078e00ff */
[----:B------:R-:W-:Y:S01]  /*25c0*/  LOP3.LUT R36, R36, 0x380, RZ, 0xc0, !PT ;  /* 0x0000038024247812 */ /* 0x000fe200078ec0ff */
[----:B------:R-:W-:-:S02]  /*25d0*/  IMAD.SHL.U32 R5, R30, 0x80, RZ ;  /* 0x000000801e057824 */ /* 0x000fc400078e00ff */
[----:B------:R-:W-:Y:S01]  /*25e0*/  IMAD.WIDE.U32 R94, R122, R30, R94 ;  /* 0x0000001e7a5e7225 */ /* 0x000fe200078e005e */
[----:B------:R-:W-:-:S03]  /*25f0*/  LEA.HI R53, R53, R28, RZ, 0x5 ;  /* 0x0000001c35357211 */ /* 0x000fc600078f28ff */
[----:B------:R-:W-:Y:S01]  /*2600*/  IMAD.WIDE.U32 R96, R122, R30, R96 ;  /* 0x0000001e7a607225 */ /* 0x000fe200078e0060 */
[----:B------:R-:W-:-:S03]  /*2610*/  LOP3.LUT R30, R27, R20, RZ, 0x3c, !PT ;  /* 0x000000141b1e7212 */ /* 0x000fc600078e3cff */
[----:B------:R-:W-:Y:S01]  /*2620*/  IMAD.X R26, R15, 0x1, R105, P0 ;  /* 0x000000010f1a7824 */ /* 0x000fe200000e0669 */
[----:B------:R-:W-:Y:S01]  /*2630*/  IADD3 R27, P0, R14, R104, RZ ;  /* 0x000000680e1b7210 */ /* 0x000fe20007f1e0ff */
[----:B------:R-:W-:Y:S02]  /*2640*/  IMAD R37, R37, 0xe0, RZ ;  /* 0x000000e025257824 */ /* 0x000fe400078e02ff */
[----:B------:R-:W-:Y:S01]  /*2650*/  IMAD R31, R31, 0xe0, RZ ;  /* 0x000000e01f1f7824 */ /* 0x000fe200078e02ff */
[--C-:B------:R-:W-:Y:S01]  /*2660*/  LOP3.LUT R40, R36, 0x70, R38.reuse, 0xf8, !PT ;  /* 0x0000007024287812 */ /* 0x100fe200078ef826 */
[----:B------:R-:W-:Y:S01]  /*2670*/  IMAD.IADD R112, R93, 0x1, R37 ;  /* 0x000000015d707824 */ /* 0x000fe200078e0225 */
[--C-:B------:R-:W-:Y:S01]  /*2680*/  LOP3.LUT R41, R41, 0x70, R38.reuse, 0xf8, !PT ;  /* 0x0000007029297812 */ /* 0x100fe200078ef826 */
[----:B------:R-:W-:Y:S01]  /*2690*/  IMAD.IADD R28, R99, 0x1, R31 ;  /* 0x00000001631c7824 */ /* 0x000fe200078e021f */
[--C-:B------:R-:W-:Y:S01]  /*26a0*/  LOP3.LUT R39, R3, 0x70, R38.reuse, 0xf8, !PT ;  /* 0x0000007003277812 */ /* 0x100fe200078ef826 */
[----:B------:R-:W-:Y:S01]  /*26b0*/  IMAD.SHL.U32 R53, R53, 0x20, RZ ;  /* 0x0000002035357824 */ /* 0x000fe200078e00ff */
[--C-:B------:R-:W-:Y:S01]  /*26c0*/  LOP3.LUT R48, R48, 0x70, R38.reuse, 0xf8, !PT ;  /* 0x0000007030307812 */ /* 0x100fe200078ef826 */
[----:B------:R-:W-:Y:S01]  /*26d0*/  IMAD.X R31, R26, 0x1, R105, P0 ;  /* 0x000000011a1f7824 */ /* 0x000fe200000e0669 */
[----:B------:R-:W-:Y:S01]  /*26e0*/  SHF.R.S32.HI R36, RZ, 0x4, R38 ;  /* 0x00000004ff247819 */ /* 0x000fe20000011426 */
[----:B------:R-:W-:Y:S01]  /*26f0*/  VIADD R4, R18, 0x40 ;  /* 0x0000004012047836 */ /* 0x000fe20000000000 */
[----:B------:R-:W-:-:S02]  /*2700*/  LOP3.LUT R37, R38, 0xfffffff0, RZ, 0xc0, !PT ;  /* 0xfffffff026257812 */ /* 0x000fc400078ec0ff */
[----:B------:R-:W-:Y:S02]  /*2710*/  IADD3 R29, R103, R29, RZ ;  /* 0x0000001d671d7210 */ /* 0x000fe40007ffe0ff */
[----:B------:R-:W-:Y:S01]  /*2720*/  LOP3.LUT R115, R40, R43, RZ, 0x3c, !PT ;  /* 0x0000002b28737212 */ /* 0x000fe200078e3cff */
[----:B------:R-:W-:Y:S01]  /*2730*/  IMAD.IADD R40, R45, 0x1, R49 ;  /* 0x000000012d287824 */ /* 0x000fe200078e0231 */
[C---:B------:R-:W-:Y:S02]  /*2740*/  IADD3 R38, P0, R44.reuse, R102, RZ ;  /* 0x000000662c267210 */ /* 0x040fe40007f1e0ff */
[----:B------:R-:W-:Y:S02]  /*2750*/  LOP3.LUT R113, R41, R142, RZ, 0x3c, !PT ;  /* 0x0000008e29717212 */ /* 0x000fe400078e3cff */
[----:B------:R-:W-:Y:S01]  /*2760*/  IADD3 R41, P1, R44, 0x40, RZ ;  /* 0x000000402c297810 */ /* 0x000fe20007f3e0ff */
[----:B------:R-:W-:Y:S01]  /*2770*/  IMAD.X R106, R29, 0x1, R40, P0 ;  /* 0x000000011d6a7824 */ /* 0x000fe200000e0628 */
[----:B------:R-:W-:-:S02]  /*2780*/  LOP3.LUT R53, R53, 0xfffffc00, RZ, 0xc0, !PT ;  /* 0xfffffc0035357812 */ /* 0x000fc400078ec0ff */
[----:B------:R-:W-:Y:S02]  /*2790*/  LOP3.LUT R116, R39, R20, RZ, 0x3c, !PT ;  /* 0x0000001427747212 */ /* 0x000fe400078e3cff */
[----:B------:R-:W-:Y:S02]  /*27a0*/  LOP3.LUT R48, R48, R143, RZ, 0x3c, !PT ;  /* 0x0000008f30307212 */ /* 0x000fe400078e3cff */
[----:B------:R-:W-:Y:S01]  /*27b0*/  IADD3 R43, P2, R38, 0x40, RZ ;  /* 0x00000040262b7810 */ /* 0x000fe20007f5e0ff */
[----:B------:R-:W-:Y:S01]  /*27c0*/  IMAD.IADD R32, R89, 0x1, R33 ;  /* 0x0000000159207824 */ /* 0x000fe200078e0221 */
[----:B------:R-:W-:Y:S01]  /*27d0*/  SHF.R.S32.HI R39, RZ, 0x1f, R37 ;  /* 0x0000001fff277819 */ /* 0x000fe20000011425 */
[----:B------:R-:W-:Y:S01]  /*27e0*/  IMAD.IADD R34, R95, 0x1, R35 ;  /* 0x000000015f227824 */ /* 0x000fe200078e0223 */
[----:B------:R-:W-:Y:S01]  /*27f0*/  ISETP.GE.AND P0, PT, R18, UR4, PT ;  /* 0x0000000412007c0c */ /* 0x000fe2000bf06270 */
[----:B------:R-:W-:Y:S01]  /*2800*/  IMAD.X R107, RZ, RZ, R40, P1 ;  /* 0x000000ffff6b7224 */ /* 0x000fe200008e0628 */
[----:B------:R-:W-:Y:S01]  /*2810*/  ISETP.GE.AND P1, PT, R4, UR4, PT ;  /* 0x0000000404007c0c */ /* 0x000fe2000bf26270 */
[----:B------:R-:W-:Y:S01]  /*2820*/  IMAD.IADD R30, R53, 0x1, R30 ;  /* 0x00000001351e7824 */ /* 0x000fe200078e021e */
[----:B------:R-:W-:Y:S01]  /*2830*/  IADD3 R115, R52, R115, RZ ;  /* 0x0000007334737210 */ /* 0x000fe20007ffe0ff */
[----:B------:R-:W-:-:S02]  /*2840*/  IMAD.IADD R33, R33, 0x1, R91 ;  /* 0x0000000121217824 */ /* 0x000fc400078e025b */
[----:B------:R-:W-:Y:S02]  /*2850*/  IMAD.IADD R35, R35, 0x1, R97 ;  /* 0x0000000123237824 */ /* 0x000fe400078e0261 */
[----:B------:R-:W-:Y:S02]  /*2860*/  IMAD.IADD R116, R53, 0x1, R116 ;  /* 0x0000000135747824 */ /* 0x000fe400078e0274 */
[----:B---3--:R-:W-:Y:S02]  /*2870*/  IMAD.IADD R114, R51, 0x1, R48 ;  /* 0x0000000133727824 */ /* 0x008fe400078e0230 */
[----:B----4-:R-:W-:Y:S02]  /*2880*/  IMAD.IADD R113, R50, 0x1, R113 ;  /* 0x0000000132717824 */ /* 0x010fe400078e0271 */
[----:B------:R-:W-:Y:S02]  /*2890*/  IMAD.X R108, RZ, RZ, R106, P2 ;  /* 0x000000ffff6c7224 */ /* 0x000fe400010e066a */
[----:B------:R-:W-:Y:S01]  /*28a0*/  IMAD.IADD R109, R47, 0x1, R109 ;  /* 0x000000012f6d7824 */ /* 0x000fe200078e026d */
[----:B------:R-:W-:Y:S06]  /*28b0*/  @!P6 BAR.SYNC.DEFER_BLOCKING 0x9, 0x100 ;  /* 0x024400000000eb1d */ /* 0x000fec0000010000 */
.L_x_426:
[----:B------:R-:W0:Y:S01]  /*28c0*/  LDC R128, c[0x0][0x3f4] ;  /* 0x0000fd00ff807b82 */ /* 0x000e220000000800 */
[----:B------:R-:W-:Y:S01]  /*28d0*/  IADD3 R25, R25, -0x1, RZ ;  /* 0xffffffff19197810 */ /* 0x000fe20007ffe0ff */
[----:B------:R-:W-:Y:S01]  /*28e0*/  IMAD R117, R17, 0x7000, R30 ;  /* 0x0000700011757824 */ /* 0x000fe200078e021e */
[----:B------:R-:W-:Y:S05]  /*28f0*/  YIELD ;  /* 0x0000000000007946 */ /* 0x000fea0003800000 */
[----:B------:R-:W-:Y:S01]  /*2900*/  ISETP.GT.AND P3, PT, R25, R24, PT ;  /* 0x000000181900720c */ /* 0x000fe20003f64270 */
[----:B------:R-:W-:Y:S01]  /*2910*/  BSSY B0, `(.L_x_343) ;  /* 0x0000933000007945 */ /* 0x000fe20003800000 */
[----:B------:R-:W-:-:S02]  /*2920*/  IMAD.IADD R118, R16, 0x1, R117 ;  /* 0x0000000110767824 */ /* 0x000fc400078e0275 */
[----:B------:R-:W-:Y:S02]  /*2930*/  P2R R111, PR, RZ, 0x8 ;  /* 0x00000008ff6f7803 */ /* 0x000fe40000000000 */
[----:B0-----:R-:W-:-:S13]  /*2940*/  ISETP.GE.AND P2, PT, R128, 0x1, PT ;  /* 0x000000018000780c */ /* 0x001fda0003f46270 */
[----:B------:R-:W-:Y:S05]  /*2950*/  @!P2 BRA `(.L_x_344) ;  /* 0x0000008c000ca947 */ /* 0x000fea0003800000 */
[----:B------:R-:W-:Y:S01]  /*2960*/  ULDC.U8 UR4, c[0x0][0x410] ;  /* 0x0001040000047ab9 */ /* 0x000fe20000000000 */
[----:B------:R-:W-:Y:S01]  /*2970*/  SHF.R.S32.HI R49, RZ, 0x1f, R25 ;  /* 0x0000001fff317819 */ /* 0x000fe20000011419 */
[-C--:B------:R-:W-:Y:S01]  /*2980*/  IMAD R48, R13, R25.reuse, RZ ;  /* 0x000000190d307224 */ /* 0x080fe200078e02ff */
[----:B------:R-:W-:Y:S01]  /*2990*/  ISETP.NE.AND P2, PT, RZ, UR4, PT ;  /* 0x00000004ff007c0c */ /* 0x000fe2000bf45270 */
[-C--:B------:R-:W-:Y:S02]  /*29a0*/  IMAD R50, R112, R25.reuse, RZ ;  /* 0x0000001970327224 */ /* 0x080fe400078e02ff */
[----:B------:R-:W-:Y:S02]  /*29b0*/  IMAD R51, R28, R25, RZ ;  /* 0x000000191c337224 */ /* 0x000fe400078e02ff */
[C---:B------:R-:W-:Y:S02]  /*29c0*/  IMAD R129, R49.reuse, R132, R48 ;  /* 0x0000008431817224 */ /* 0x040fe400078e0230 */
[----:B------:R-:W-:-:S02]  /*29d0*/  IMAD R145, R49, R92, R50 ;  /* 0x0000005c31917224 */ /* 0x000fc400078e0232 */
[----:B------:R-:W-:Y:S02]  /*29e0*/  IMAD R139, R49, R98, R51 ;  /* 0x00000062318b7224 */ /* 0x000fe400078e0233 */
[----:B------:R-:W-:Y:S02]  /*29f0*/  IMAD R119, R25, -0xe0, R2 ;  /* 0xffffff2019777824 */ /* 0x000fe400078e0202 */
[----:B------:R-:W-:-:S03]  /*2a00*/  IMAD.WIDE.U32 R126, R132, R25, RZ ;  /* 0x00000019847e7225 */ /* 0x000fc600078e00ff */
[----:B------:R-:W-:Y:S01]  /*2a10*/  VIMNMX R119, R119, 0xe0, PT ;  /* 0x000000e077777848 */ /* 0x000fe20003fe0100 */
[----:B------:R-:W-:-:S04]  /*2a20*/  IMAD.WIDE.U32 R48, R92, R25, RZ ;  /* 0x000000195c307225 */ /* 0x000fc800078e00ff */
[----:B------:R-:W-:-:S04]  /*2a30*/  IMAD.WIDE.U32 R50, R98, R25, RZ ;  /* 0x0000001962327225 */ /* 0x000fc800078e00ff */
[----:B------:R-:W-:Y:S02]  /*2a40*/  IMAD.IADD R129, R127, 0x1, R129 ;  /* 0x000000017f817824 */ /* 0x000fe400078e0281 */
[----:B------:R-:W-:Y:S02]  /*2a50*/  IMAD.IADD R145, R49, 0x1, R145 ;  /* 0x0000000131917824 */ /* 0x000fe400078e0291 */
[----:B------:R-:W-:Y:S01]  /*2a60*/  IMAD.IADD R139, R51, 0x1, R139 ;  /* 0x00000001338b7824 */ /* 0x000fe200078e028b */
[----:B------:R-:W-:Y:S06]  /*2a70*/  @!P2 BRA `(.L_x_345) ;  /* 0x00000044001ca947 */ /* 0x000fec0003800000 */
[----:B------:R-:W-:Y:S01]  /*2a80*/  ISETP.GE.AND P2, PT, R228, R119, PT ;  /* 0x00000077e400720c */ /* 0x000fe20003f46270 */
[----:B------:R-:W-:Y:S01]  /*2a90*/  BSSY B1, `(.L_x_346) ;  /* 0x0000022000017945 */ /* 0x000fe20003800000 */
        /* <DEDUP_REMOVED lines=15> */
[----:B------:R-:W-:Y:S01]  /*2b90*/  CS2R R82, SRZ ;  /* 0x0000000000527805 */ /* 0x000fe2000001ff00 */
[----:B------:R-:W-:Y:S06]  /*2ba0*/  @P2 BRA `(.L_x_347) ;  /* 0x0000000000402947 */ /* 0x000fec0003800000 */
[----:B------:R-:W-:Y:S01]  /*2bb0*/  ULDC.64 UR4, c[0x0][0x3e8] ;  /* 0x0000fa0000047ab9 */ /* 0x000fe20000000a00 */
[----:B------:R-:W-:Y:S02]  /*2bc0*/  CS2R R80, SRZ ;  /* 0x0000000000507805 */ /* 0x000fe4000001ff00 */
[----:B------:R-:W-:Y:S02]  /*2bd0*/  IADD3 R84, P3, P4, R88, UR4, R48 ;  /* 0x0000000458547c10 */ /* 0x000fe4000fc7e030 */
[----:B------:R-:W-:Y:S02]  /*2be0*/  CS2R R82, SRZ ;  /* 0x0000000000527805 */ /* 0x000fe4000001ff00 */
[----:B------:R-:W-:Y:S01]  /*2bf0*/  IADD3.X R85, R32, UR5, R145, P3, P4 ;  /* 0x0000000520557c10 */ /* 0x000fe20009fe8491 */
[----:B------:R-:W-:Y:S02]  /*2c00*/  ULDC.64 UR4, c[0x0][0x400] ;  /* 0x0001000000047ab9 */ /* 0x000fe40000000a00 */
[----:B------:R-:W-:-:S04]  /*2c10*/  IADD3 R86, P3, P4, R94, UR4, R50 ;  /* 0x000000045e567c10 */ /* 0x000fc8000fc7e032 */
[----:B------:R-:W-:Y:S02]  /*2c20*/  IADD3.X R87, R34, UR5, R139, P3, P4 ;  /* 0x0000000522577c10 */ /* 0x000fe40009fe848b */
[----:B------:R-:W-:Y:S02]  /*2c30*/  ISETP.GE.AND P3, PT, R22, R128, PT ;  /* 0x000000801600720c */ /* 0x000fe40003f66270 */
[----:B------:R-:W-:Y:S02]  /*2c40*/  CS2R R76, SRZ ;  /* 0x00000000004c7805 */ /* 0x000fe4000001ff00 */
[----:B------:R-:W-:-:S09]  /*2c50*/  CS2R R78, SRZ ;  /* 0x00000000004e7805 */ /* 0x000fd2000001ff00 */
[----:B------:R0:W5:Y:S04]  /*2c60*/  @!P3 LDG.E.64 R80, desc[UR60][R84.64] ;  /* 0x0000003c5450b981 */ /* 0x000168000c1e1b00 */
[----:B------:R0:W5:Y:S01]  /*2c70*/  @!P3 LDG.E.64 R82, desc[UR60][R86.64] ;  /* 0x0000003c5652b981 */ /* 0x000162000c1e1b00 */
[----:B------:R-:W-:-:S13]  /*2c80*/  ISETP.GE.AND P3, PT, R230, R128, PT ;  /* 0x00000080e600720c */ /* 0x000fda0003f66270 */
[----:B------:R0:W5:Y:S04]  /*2c90*/  @!P3 LDG.E.64 R76, desc[UR60][R84.64+0x20] ;  /* 0x0000203c544cb981 */ /* 0x000168000c1e1b00 */
[----:B------:R0:W5:Y:S02]  /*2ca0*/  @!P3 LDG.E.64 R78, desc[UR60][R86.64+0x20] ;  /* 0x0000203c564eb981 */ /* 0x000164000c1e1b00 */
.L_x_347:
[----:B------:R-:W-:Y:S05]  /*2cb0*/  BSYNC B1 ;  /* 0x0000000000017941 */ /* 0x000fea0003800000 */
.L_x_346:
[----:B0-----:R-:W-:Y:S01]  /*2cc0*/  IADD3 R84, R228, 0x40, RZ ;  /* 0x00000040e4547810 */ /* 0x001fe20007ffe0ff */
[----:B------:R-:W-:Y:S01]  /*2cd0*/  BSSY B1, `(.L_x_348) ;  /* 0x0000019000017945 */ /* 0x000fe20003800000 */
[----:B-----5:R-:W-:Y:S02]  /*2ce0*/  IMAD.MOV.U32 R138, RZ, RZ, R76 ;  /* 0x000000ffff8a7224 */ /* 0x020fe400078e004c */
[----:B------:R-:W-:Y:S01]  /*2cf0*/  ISETP.GE.AND P3, PT, R84, R119, PT ;  /* 0x000000775400720c */ /* 0x000fe20003f66270 */
[----:B------:R-:W-:-:S12]  /*2d00*/  IMAD.MOV.U32 R153, RZ, RZ, R80 ;  /* 0x000000ffff997224 */ /* 0x000fd800078e0050 */
[----:B------:R-:W-:Y:S05]  /*2d10*/  @P3 BRA `(.L_x_349) ;  /* 0x0000000000503947 */ /* 0x000fea0003800000 */
[----:B------:R-:W-:Y:S01]  /*2d20*/  IADD3 R84, P4, P5, R88, R48, R10 ;  /* 0x0000003058547210 */ /* 0x000fe20007d9e00a */
[----:B------:R-:W-:Y:S01]  /*2d30*/  ULDC.64 UR4, c[0x0][0x3e8] ;  /* 0x0000fa0000047ab9 */ /* 0x000fe20000000a00 */
[----:B------:R-:W-:Y:S02]  /*2d40*/  CS2R R72, SRZ ;  /* 0x0000000000487805 */ /* 0x000fe4000001ff00 */
[----:B------:R-:W-:Y:S02]  /*2d50*/  CS2R R74, SRZ ;  /* 0x00000000004a7805 */ /* 0x000fe4000001ff00 */
[----:B------:R-:W-:Y:S02]  /*2d60*/  IADD3.X R69, R32, R145, R12, P4, P5 ;  /* 0x0000009120457210 */ /* 0x000fe400027ea40c */
[----:B------:R-:W-:-:S04]  /*2d70*/  IADD3 R86, P4, P5, R94, R50, R6 ;  /* 0x000000325e567210 */ /* 0x000fc80007d9e006 */
[----:B------:R-:W-:Y:S02]  /*2d80*/  IADD3.X R68, R34, R139, R8, P4, P5 ;  /* 0x0000008b22447210 */ /* 0x000fe400027ea408 */
[----:B------:R-:W-:-:S04]  /*2d90*/  IADD3 R84, P4, R84, UR4, RZ ;  /* 0x0000000454547c10 */ /* 0x000fc8000ff9e0ff */
[----:B------:R-:W-:Y:S01]  /*2da0*/  IADD3.X R85, R69, UR5, RZ, P4, !PT ;  /* 0x0000000545557c10 */ /* 0x000fe2000a7fe4ff */
[----:B------:R-:W-:Y:S02]  /*2db0*/  ULDC.64 UR4, c[0x0][0x400] ;  /* 0x0001000000047ab9 */ /* 0x000fe40000000a00 */
[----:B------:R-:W-:-:S04]  /*2dc0*/  IADD3 R86, P4, R86, UR4, RZ ;  /* 0x0000000456567c10 */ /* 0x000fc8000ff9e0ff */
[----:B------:R-:W-:Y:S02]  /*2dd0*/  IADD3.X R87, R68, UR5, RZ, P4, !PT ;  /* 0x0000000544577c10 */ /* 0x000fe4000a7fe4ff */
        /* <DEDUP_REMOVED lines=8> */
.L_x_349:
[----:B------:R-:W-:Y:S05]  /*2e60*/  BSYNC B1 ;  /* 0x0000000000017941 */ /* 0x000fea0003800000 */
.L_x_348:
[----:B0-----:R-:W-:Y:S01]  /*2e70*/  VIADD R84, R228, 0x80 ;  /* 0x00000080e4547836 */ /* 0x001fe20000000000 */
[----:B------:R-:W-:Y:S04]  /*2e80*/  BSSY B1, `(.L_x_350) ;  /* 0x0000018000017945 */ /* 0x000fe80003800000 */
[----:B------:R-:W-:-:S04]  /*2e90*/  ISETP.GE.AND P4, PT, R84, R119, PT ;  /* 0x000000775400720c */ /* 0x000fc80003f86270 */
[----:B------:R-:W-:-:S09]  /*2ea0*/  P2R R146, PR, RZ, 0x10 ;  /* 0x00000010ff927803 */ /* 0x000fd20000000000 */
        /* <DEDUP_REMOVED lines=21> */
.L_x_351:
[----:B------:R-:W-:Y:S05]  /*3000*/  BSYNC B1 ;  /* 0x0000000000017941 */ /* 0x000fea0003800000 */
.L_x_350:
[----:B0-----:R-:W-:Y:S01]  /*3010*/  VIADD R84, R228, 0xc0 ;  /* 0x000000c0e4547836 */ /* 0x001fe20000000000 */
[----:B------:R-:W-:Y:S04]  /*3020*/  BSSY B1, `(.L_x_352) ;  /* 0x000001d000017945 */ /* 0x000fe80003800000 */
[----:B------:R-:W-:-:S13]  /*3030*/  ISETP.GE.AND P4, PT, R84, R119, PT ;  /* 0x000000775400720c */ /* 0x000fda0003f86270 */
[----:B------:R-:W-:Y:S05]  /*3040*/  @P4 BRA `(.L_x_353) ;  /* 0x0000000000684947 */ /* 0x000fea0003800000 */
[----:B------:R-:W0:Y:S01]  /*3050*/  LDC.64 R52, c[0x0][0x3f8] ;  /* 0x0000fe00ff347b82 */ /* 0x000e220000000a00 */
[----:B------:R-:W-:Y:S01]  /*3060*/  MOV R49, R145 ;  /* 0x0000009100317202 */ /* 0x000fe20000000f00 */
[----:B------:R-:W-:Y:S01]  /*3070*/  ULDC.64 UR4, c[0x0][0x3e8] ;  /* 0x0000fa0000047ab9 */ /* 0x000fe20000000a00 */
[----:B------:R-:W-:Y:S01]  /*3080*/  IMAD.MOV.U32 R51, RZ, RZ, R139 ;  /* 0x000000ffff337224 */ /* 0x000fe200078e008b */
[----:B------:R-:W-:Y:S02]  /*3090*/  CS2R R56, SRZ ;  /* 0x0000000000387805 */ /* 0x000fe4000001ff00 */
[----:B------:R-:W-:Y:S01]  /*30a0*/  CS2R R58, SRZ ;  /* 0x00000000003a7805 */ /* 0x000fe2000001ff00 */
[----:B0-----:R-:W-:Y:S02]  /*30b0*/  IMAD R53, R53, 0xc0, RZ ;  /* 0x000000c035357824 */ /* 0x001fe400078e02ff */
[----:B------:R-:W-:-:S04]  /*30c0*/  IMAD.WIDE.U32 R48, R52, 0xc0, R48 ;  /* 0x000000c034307825 */ /* 0x000fc800078e0030 */
[----:B------:R-:W-:Y:S01]  /*30d0*/  IMAD.IADD R49, R49, 0x1, R53 ;  /* 0x0000000131317824 */ /* 0x000fe200078e0235 */
[----:B------:R-:W-:Y:S01]  /*30e0*/  IADD3 R48, P5, P6, R88, UR4, R48 ;  /* 0x0000000458307c10 */ /* 0x000fe2000febe030 */
[----:B------:R-:W0:Y:S03]  /*30f0*/  LDC.64 R52, c[0x0][0x408] ;  /* 0x00010200ff347b82 */ /* 0x000e260000000a00 */
[----:B------:R-:W-:Y:S01]  /*3100*/  IADD3.X R49, R32, UR5, R49, P5, P6 ;  /* 0x0000000520317c10 */ /* 0x000fe2000afec431 */
[----:B------:R-:W-:Y:S01]  /*3110*/  ULDC.64 UR4, c[0x0][0x400] ;  /* 0x0001000000047ab9 */ /* 0x000fe20000000a00 */
[----:B0-----:R-:W-:-:S04]  /*3120*/  IMAD.WIDE.U32 R50, R52, 0xc0, R50 ;  /* 0x000000c034327825 */ /* 0x001fc800078e0032 */
[----:B------:R-:W-:Y:S01]  /*3130*/  IMAD R53, R53, 0xc0, RZ ;  /* 0x000000c035357824 */ /* 0x000fe200078e02ff */
[----:B------:R-:W-:-:S03]  /*3140*/  IADD3 R50, P5, P6, R94, UR4, R50 ;  /* 0x000000045e327c10 */ /* 0x000fc6000febe032 */
[----:B------:R-:W-:-:S05]  /*3150*/  IMAD.IADD R51, R51, 0x1, R53 ;  /* 0x0000000133337824 */ /* 0x000fca00078e0235 */
        /* <DEDUP_REMOVED lines=9> */
.L_x_353:
[----:B------:R-:W-:Y:S05]  /*31f0*/  BSYNC B1 ;  /* 0x0000000000017941 */ /* 0x000fea0003800000 */
.L_x_352:
[----:B------:R-:W-:Y:S01]  /*3200*/  ISETP.NE.AND P5, PT, R232, 0x3, PT ;  /* 0x00000003e800780c */ /* 0x000fe20003fa5270 */
[----:B------:R-:W-:Y:S01]  /*3210*/  IMAD.MOV.U32 R156, RZ, RZ, R78 ;  /* 0x000000ffff9c7224 */ /* 0x000fe200078e004e */
[----:B------:R-:W-:Y:S01]  /*3220*/  MOV R157, R82 ;  /* 0x00000052009d7202 */ /* 0x000fe20000000f00 */
[----:B-----5:R-:W-:Y:S01]  /*3230*/  IMAD.MOV.U32 R148, RZ, RZ, R68 ;  /* 0x000000ffff947224 */ /* 0x020fe200078e0044 */
[----:B------:R-:W-:Y:S01]  /*3240*/  MOV R139, R60 ;  /* 0x0000003c008b7202 */ /* 0x000fe20000000f00 */
[----:B------:R-:W-:Y:S01]  /*3250*/  IMAD.MOV.U32 R151, RZ, RZ, R72 ;  /* 0x000000ffff977224 */ /* 0x000fe200078e0048 */
[----:B------:R-:W-:Y:S01]  /*3260*/  MOV R87, R56 ;  /* 0x0000003800577202 */ /* 0x000fe20000000f00 */
[----:B------:R-:W-:Y:S02]  /*3270*/  IMAD.MOV.U32 R149, RZ, RZ, R70 ;  /* 0x000000ffff957224 */ /* 0x000fe400078e0046 */
[----:B------:R-:W-:Y:S02]  /*3280*/  IMAD.MOV.U32 R150, RZ, RZ, R74 ;  /* 0x000000ffff967224 */ /* 0x000fe400078e004a */
[----:B------:R-:W-:-:S02]  /*3290*/  IMAD.MOV.U32 R145, RZ, RZ, R64 ;  /* 0x000000ffff917224 */ /* 0x000fc400078e0040 */
[----:B------:R-:W-:Y:S02]  /*32a0*/  IMAD.MOV.U32 R144, RZ, RZ, R62 ;  /* 0x000000ffff907224 */ /* 0x000fe400078e003e */
[----:B------:R-:W-:Y:S02]  /*32b0*/  IMAD.MOV.U32 R147, RZ, RZ, R66 ;  /* 0x000000ffff937224 */ /* 0x000fe400078e0042 */
[----:B------:R-:W-:Y:S02]  /*32c0*/  IMAD.MOV.U32 R84, RZ, RZ, R52 ;  /* 0x000000ffff547224 */ /* 0x000fe400078e0034 */
[----:B------:R-:W-:Y:S02]  /*32d0*/  IMAD.MOV.U32 R85, RZ, RZ, R54 ;  /* 0x000000ffff557224 */ /* 0x000fe400078e0036 */
[----:B------:R-:W-:Y:S01]  /*32e0*/  IMAD.MOV.U32 R86, RZ, RZ, R58 ;  /* 0x000000ffff567224 */ /* 0x000fe200078e003a */
[----:B------:R-:W-:Y:S06]  /*32f0*/  @!P5 BRA `(.L_x_354) ;  /* 0x000000000004d947 */ /* 0x000fec0003800000 */
[----:B------:R-:W-:Y:S01]  /*3300*/  BPT.TRAP 0x1 ;  /* 0x000000040000795c */ /* 0x000fe20000300000 */
.L_x_354:
[----:B------:R-:W-:Y:S01]  /*3310*/  IMAD R110, R17, 0x8, R16 ;  /* 0x00000008116e7824 */ /* 0x000fe200078e0210 */
[----:B------:R-:W-:Y:S01]  /*3320*/  SHF.L.U32 R130, R231, 0x1f, RZ ;  /* 0x0000001fe7827819 */ /* 0x000fe200000006ff */
[----:B------:R-:W-:Y:S03]  /*3330*/  BSSY B1, `(.L_x_355) ;  /* 0x0000003000017945 */ /* 0x000fe60003800000 */
[----:B------:R-:W1:Y:S02]  /*3340*/  SYNCS.PHASECHK.TRANS64.TRYWAIT P6, [R110+URZ+0x2e890], R130 ;  /* 0x02e890826e0075a7 */ /* 0x000e6400080c017f */
[----:B-1----:R-:W-:Y:S05]  /*3350*/  @!P6 BRA `(.L_x_356) ;  /* 0x0000023800e8e947 */ /* 0x002fea0003800000 */
.L_x_643:
[----:B------:R-:W-:Y:S05]  /*3360*/  BSYNC B1 ;  /* 0x0000000000017941 */ /* 0x000fea0003800000 */
.L_x_355:
[----:B------:R-:W-:Y:S01]  /*3370*/  BSSY B1, `(.L_x_357) ;  /* 0x00000ed000017945 */ /* 0x000fe20003800000 */
[----:B------:R-:W-:-:S03]  /*3380*/  IMAD R152, R17, 0x7000, R30 ;  /* 0x0000700011987824 */ /* 0x000fc600078e021e */
[----:B------:R-:W-:Y:S05]  /*3390*/  @P2 BRA `(.L_x_358) ;  /* 0x0000000c00a82947 */ /* 0x000fea0003800000 */
[----:B------:R-:W-:Y:S01]  /*33a0*/  IADD3 R155, P2, R102, R126, RZ ;  /* 0x0000007e669b7210 */ /* 0x000fe20007f5e0ff */
[----:B------:R-:W-:Y:S04]  /*33b0*/  BSSY B2, `(.L_x_359) ;  /* 0x0000073000027945 */ /* 0x000fe80003800000 */
[----:B------:R-:W-:Y:S01]  /*33c0*/  IMAD.X R154, R129, 0x1, R29, P2 ;  /* 0x00000001819a7824 */ /* 0x000fe200010e061d */
[----:B------:R-:W-:Y:S07]  /*33d0*/  @P0 BRA `(.L_x_360) ;  /* 0x0000000400c00947 */ /* 0x000fee0003800000 */
[----:B0-----:R0:W2:Y:S01]  /*33e0*/  LDS.128 R48, [R118+0x20400] ;  /* 0x0204000076307984 */ /* 0x0010a20000000c00 */
[----:B------:R-:W-:Y:S01]  /*33f0*/  ISETP.GE.AND P2, PT, R22, R128, PT ;  /* 0x000000801600720c */ /* 0x000fe20003f46270 */
[----:B------:R-:W-:-:S12]  /*3400*/  BSSY B3, `(.L_x_361) ;  /* 0x0000069000037945 */ /* 0x000fd80003800000 */
[----:B0-----:R-:W-:Y:S05]  /*3410*/  @P2 BRA `(.L_x_362) ;  /* 0x00000004009c2947 */ /* 0x001fea0003800000 */
[----:B------:R-:W-:Y:S02]  /*3420*/  SHF.R.U32.HI R82, RZ, 0x8, R83 ;  /* 0x00000008ff527819 */ /* 0x000fe40000011653 */
[--C-:B------:R-:W-:Y:S02]  /*3430*/  SHF.R.U32.HI R80, RZ, 0x8, R81.reuse ;  /* 0x00000008ff507819 */ /* 0x100fe40000011651 */
[----:B------:R-:W-:Y:S02]  /*3440*/  SHF.R.U32.HI R161, RZ, 0x10, R81 ;  /* 0x00000010ffa17819 */ /* 0x000fe40000011651 */
[----:B------:R-:W-:Y:S02]  /*3450*/  SHF.R.U32.HI R159, RZ, 0x10, R83 ;  /* 0x00000010ff9f7819 */ /* 0x000fe40000011653 */
[----:B------:R-:W-:Y:S01]  /*3460*/  LOP3.LUT R158, R83, 0xff0000ff, RZ, 0xc0, !PT ;  /* 0xff0000ff539e7812 */ /* 0x000fe200078ec0ff */
[----:B------:R-:W-:Y:S01]  /*3470*/  IMAD.SHL.U32 R83, R82, 0x100, RZ ;  /* 0x0000010052537824 */ /* 0x000fe200078e00ff */
[----:B------:R-:W-:Y:S01]  /*3480*/  LOP3.LUT R81, R81, 0xff0000ff, RZ, 0xc0, !PT ;  /* 0xff0000ff51517812 */ /* 0x000fe200078ec0ff */
[----:B--2---:R-:W-:Y:S01]  /*3490*/  IMAD.MOV.U32 R82, RZ, RZ, R48 ;  /* 0x000000ffff527224 */ /* 0x004fe200078e0030 */
[----:B------:R-:W-:-:S02]  /*34a0*/  SHF.L.U32 R80, R80, 0x8, RZ ;  /* 0x0000000850507819 */ /* 0x000fc400000006ff */
[----:B------:R-:W-:Y:S01]  /*34b0*/  LOP3.LUT R160, R158, 0xff00, R83, 0xf8, !PT ;  /* 0x0000ff009ea07812 */ /* 0x000fe200078ef853 */
[----:B------:R-:W-:Y:S01]  /*34c0*/  IMAD.U32 R83, R159, 0x10000, RZ ;  /* 0x000100009f537824 */ /* 0x000fe200078e00ff */
[----:B------:R-:W-:Y:S01]  /*34d0*/  LOP3.LUT R81, R81, 0xff00, R80, 0xf8, !PT ;  /* 0x0000ff0051517812 */ /* 0x000fe200078ef850 */
[----:B------:R-:W-:Y:S01]  /*34e0*/  IMAD.U32 R80, R161, 0x10000, RZ ;  /* 0x00010000a1507824 */ /* 0x000fe200078e00ff */
[----:B------:R-:W-:Y:S02]  /*34f0*/  F2FP.F16.E4M3.UNPACK_B R158, R157.H1 ;  /* 0x0000009dff9e723e */ /* 0x000fe400030006ff */
[----:B------:R-:W-:Y:S02]  /*3500*/  F2FP.F16.E4M3.UNPACK_B R48, R49 ;  /* 0x00000031ff30723e */ /* 0x000fe400020006ff */
[----:B------:R-:W-:Y:S01]  /*3510*/  LOP3.LUT R80, R81, 0xff0000, R80, 0xf8, !PT ;  /* 0x00ff000051507812 */ /* 0x000fe200078ef850 */
[----:B------:R-:W-:Y:S01]  /*3520*/  HADD2.F32 R162, -RZ, R158.H0_H0 ;  /* 0x2000009effa27230 */ /* 0x000fe20000004100 */
[----:B------:R-:W-:Y:S01]  /*3530*/  LOP3.LUT R81, R160, 0xff0000, R83, 0xf8, !PT ;  /* 0x00ff0000a0517812 */ /* 0x000fe200078ef853 */
[--C-:B------:R-:W-:Y:S01]  /*3540*/  HADD2.F32 R83, -RZ, R48.reuse.H1_H1 ;  /* 0x30000030ff537230 */ /* 0x100fe20000004100 */
[----:B------:R-:W-:Y:S01]  /*3550*/  F2FP.F16.E4M3.UNPACK_B R160, R153.H1 ;  /* 0x00000099ffa0723e */ /* 0x000fe200030006ff */
[----:B------:R-:W-:Y:S01]  /*3560*/  HADD2.F32 R48, -RZ, R48.H0_H0 ;  /* 0x20000030ff307230 */ /* 0x000fe20000004100 */
[----:B------:R-:W-:Y:S01]  /*3570*/  F2FP.F16.E4M3.UNPACK_B R49, R49.H1 ;  /* 0x00000031ff31723e */ /* 0x000fe200030006ff */
[----:B------:R-:W-:-:S02]  /*3580*/  HADD2.F32 R163, -RZ, R158.H1_H1 ;  /* 0x3000009effa37230 */ /* 0x000fc40000004100 */
[CC--:B------:R-:W-:Y:S01]  /*3590*/  FMUL.FTZ R165, R83.reuse, R162.reuse ;  /* 0x000000a253a57220 */ /* 0x0c0fe20000410000 */
[--C-:B------:R-:W-:Y:S02]  /*35a0*/  HADD2.F32 R161, -RZ, R160.reuse.H0_H0 ;  /* 0x200000a0ffa17230 */ /* 0x100fe40000004100 */
[C---:B------:R-:W-:Y:S01]  /*35b0*/  FMUL.FTZ R162, R48.reuse, R162 ;  /* 0x000000a230a27220 */ /* 0x040fe20000410000 */
[--C-:B------:R-:W-:Y:S01]  /*35c0*/  HADD2.F32 R159, -RZ, R49.reuse.H1_H1 ;  /* 0x30000031ff9f7230 */ /* 0x100fe20000004100 */
[----:B------:R-:W-:Y:S01]  /*35d0*/  F2FP.F16.E4M3.UNPACK_B R157, R157 ;  /* 0x0000009dff9d723e */ /* 0x000fe200020006ff */
[----:B------:R-:W-:Y:S02]  /*35e0*/  HADD2.F32 R158, -RZ, R49.H0_H0 ;  /* 0x20000031ff9e7230 */ /* 0x000fe40000004100 */
[-C--:B------:R-:W-:Y:S01]  /*35f0*/  FFMA.FTZ R48, R48, R161.reuse, -R165 ;  /* 0x000000a130307223 */ /* 0x080fe200000108a5 */
[----:B------:R-:W-:Y:S02]  /*3600*/  HADD2.F32 R160, -RZ, R160.H1_H1 ;  /* 0x300000a0ffa07230 */ /* 0x000fe40000004100 */
[----:B------:R-:W-:Y:S01]  /*3610*/  FFMA.FTZ R49, R83, R161, R162 ;  /* 0x000000a153317223 */ /* 0x000fe200000100a2 */
[CC--:B------:R-:W-:Y:S01]  /*3620*/  FMUL.FTZ R165, R159.reuse, R163.reuse ;  /* 0x000000a39fa57220 */ /* 0x0c0fe20000410000 */
[C---:B------:R-:W-:Y:S01]  /*3630*/  FMUL.FTZ R164, R158.reuse, R163 ;  /* 0x000000a39ea47220 */ /* 0x040fe20000410000 */
[-C--:B------:R-:W-:Y:S01]  /*3640*/  F2FP.F16.E4M3.UNPACK_B R83, R82.reuse.H1 ;  /* 0x00000052ff53723e */ /* 0x080fe200030006ff */
[--C-:B------:R-:W-:Y:S01]  /*3650*/  HADD2.F32 R161, -RZ, R157.reuse.H1_H1 ;  /* 0x3000009dffa17230 */ /* 0x100fe20000004100 */
[----:B------:R-:W-:Y:S01]  /*3660*/  F2FP.F16.E4M3.UNPACK_B R82, R82 ;  /* 0x00000052ff52723e */ /* 0x000fe200020006ff */
[-C--:B------:R-:W-:Y:S01]  /*3670*/  FFMA.FTZ R165, R158, R160.reuse, -R165 ;  /* 0x000000a09ea57223 */ /* 0x080fe200000108a5 */
[----:B------:R-:W-:Y:S01]  /*3680*/  FFMA.FTZ R168, R159, R160, R164 ;  /* 0x000000a09fa87223 */ /* 0x000fe200000100a4 */
[----:B------:R-:W-:Y:S01]  /*3690*/  HADD2.F32 R162, -RZ, R157.H0_H0 ;  /* 0x2000009dffa27230 */ /* 0x000fe20000004100 */
[----:B------:R-:W-:Y:S01]  /*36a0*/  F2FP.F16.E4M3.UNPACK_B R159, R153 ;  /* 0x00000099ff9f723e */ /* 0x000fe200020006ff */
[----:B------:R-:W-:-:S02]  /*36b0*/  HADD2.F32 R158, -RZ, R83.H1_H1 ;  /* 0x30000053ff9e7230 */ /* 0x000fc40000004100 */
[----:B------:R-:W-:Y:S02]  /*36c0*/  HADD2.F32 R157, -RZ, R83.H0_H0 ;  /* 0x20000053ff9d7230 */ /* 0x000fe40000004100 */
[--C-:B------:R-:W-:Y:S02]  /*36d0*/  HADD2.F32 R153, -RZ, R82.reuse.H1_H1 ;  /* 0x30000052ff997230 */ /* 0x100fe40000004100 */
[-C--:B------:R-:W-:Y:S01]  /*36e0*/  FMUL.FTZ R166, R158, R161.reuse ;  /* 0x000000a19ea67220 */ /* 0x080fe20000410000 */
[----:B------:R-:W-:Y:S02]  /*36f0*/  HADD2.F32 R83, -RZ, R82.H0_H0 ;  /* 0x20000052ff537230 */ /* 0x000fe40000004100 */
[----:B------:R-:W-:Y:S01]  /*3700*/  FMUL.FTZ R161, R157, R161 ;  /* 0x000000a19da17220 */ /* 0x000fe20000410000 */
[--C-:B------:R-:W-:Y:S02]  /*3710*/  HADD2.F32 R82, -RZ, R159.reuse.H1_H1 ;  /* 0x3000009fff527230 */ /* 0x100fe40000004100 */
[----:B------:R-:W-:Y:S01]  /*3720*/  FMUL.FTZ R164, R153, R162 ;  /* 0x000000a299a47220 */ /* 0x000fe20000410000 */
[----:B------:R-:W-:-:S02]  /*3730*/  HADD2.F32 R160, -RZ, R159.H0_H0 ;  /* 0x2000009fffa07230 */ /* 0x000fc40000004100 */
[----:B------:R-:W-:Y:S01]  /*3740*/  FMUL.FTZ R162, R83, R162 ;  /* 0x000000a253a27220 */ /* 0x000fe20000410000 */
[----:B------:R-:W-:Y:S01]  /*3750*/  F2FP.F16.E4M3.UNPACK_B R159, R51.H1 ;  /* 0x00000033ff9f723e */ /* 0x000fe200030006ff */
[-C--:B------:R-:W-:Y:S01]  /*3760*/  FFMA.FTZ R157, R157, R82.reuse, -R166 ;  /* 0x000000529d9d7223 */ /* 0x080fe200000108a6 */
[----:B------:R-:W-:Y:S01]  /*3770*/  FFMA.FTZ R158, R158, R82, R161 ;  /* 0x000000529e9e7223 */ /* 0x000fe200000100a1 */
[-C--:B------:R-:W-:Y:S01]  /*3780*/  FFMA.FTZ R82, R83, R160.reuse, -R164 ;  /* 0x000000a053527223 */ /* 0x080fe200000108a4 */
[----:B------:R-:W-:Y:S01]  /*3790*/  FFMA.FTZ R83, R153, R160, R162 ;  /* 0x000000a099537223 */ /* 0x000fe200000100a2 */
[----:B------:R-:W-:Y:S01]  /*37a0*/  F2FP.SATFINITE.E4M3.F32.PACK_AB_MERGE_C R153, R168, R165, RZ ;  /* 0x000000a5a899723e */ /* 0x000fe200048070ff */
[--C-:B------:R-:W-:Y:S01]  /*37b0*/  HADD2.F32 R160, -RZ, R159.reuse.H0_H0 ;  /* 0x2000009fffa07230 */ /* 0x100fe20000004100 */
[----:B------:R-:W-:Y:S01]  /*37c0*/  F2FP.F16.E4M3.UNPACK_B R165, R81.H1 ;  /* 0x00000051ffa5723e */ /* 0x000fe200030006ff */
[----:B------:R-:W-:Y:S01]  /*37d0*/  HADD2.F32 R159, -RZ, R159.H1_H1 ;  /* 0x3000009fff9f7230 */ /* 0x000fe20000004100 */
[----:B------:R-:W-:-:S02]  /*37e0*/  F2FP.SATFINITE.E4M3.F32.PACK_AB_MERGE_C R157, R158, R157, RZ ;  /* 0x0000009d9e9d723e */ /* 0x000fc400048070ff */
[----:B------:R-:W-:Y:S01]  /*37f0*/  F2FP.F16.E4M3.UNPACK_B R162, R80.H1 ;  /* 0x00000050ffa2723e */ /* 0x000fe200030006ff */
[--C-:B------:R-:W-:Y:S01]  /*3800*/  HADD2.F32 R167, -RZ, R165.reuse.H1_H1 ;  /* 0x300000a5ffa77230 */ /* 0x100fe20000004100 */
[----:B------:R-:W-:Y:S01]  /*3810*/  F2FP.F16.E4M3.UNPACK_B R158, R50.H1 ;  /* 0x00000032ff9e723e */ /* 0x000fe200030006ff */
[----:B------:R-:W-:Y:S01]  /*3820*/  HADD2.F32 R165, -RZ, R165.H0_H0 ;  /* 0x200000a5ffa57230 */ /* 0x000fe20000004100 */
[----:B------:R-:W-:Y:S01]  /*3830*/  F2FP.F16.E4M3.UNPACK_B R164, R81 ;  /* 0x00000051ffa4723e */ /* 0x000fe200020006ff */
[----:B------:R-:W-:Y:S01]  /*3840*/  HADD2.F32 R163, -RZ, R162.H1_H1 ;  /* 0x300000a2ffa37230 */ /* 0x000fe20000004100 */
[----:B------:R-:W-:Y:S01]  /*3850*/  F2FP.F16.E4M3.UNPACK_B R161, R80 ;  /* 0x00000050ffa1723e */ /* 0x000fe200020006ff */
[----:B------:R-:W-:Y:S02]  /*3860*/  HADD2.F32 R81, -RZ, R158.H1_H1 ;  /* 0x3000009eff517230 */ /* 0x000fe40000004100 */
[----:B------:R-:W-:Y:S01]  /*3870*/  FMUL.FTZ R169, R159, R167 ;  /* 0x000000a79fa97220 */ /* 0x000fe20000410000 */
[----:B------:R-:W-:-:S02]  /*3880*/  HADD2.F32 R166, -RZ, R164.H1_H1 ;  /* 0x300000a4ffa67230 */ /* 0x000fc40000004100 */
[C---:B------:R-:W-:Y:S01]  /*3890*/  FMUL.FTZ R168, R160.reuse, R167 ;  /* 0x000000a7a0a87220 */ /* 0x040fe20000410000 */
[----:B------:R-:W-:Y:S02]  /*38a0*/  HADD2.F32 R158, -RZ, R158.H0_H0 ;  /* 0x2000009eff9e7230 */ /* 0x000fe40000004100 */
[----:B------:R-:W-:Y:S01]  /*38b0*/  FFMA.FTZ R80, R160, R163, -R169 ;  /* 0x000000a3a0507223 */ /* 0x000fe200000108a9 */
[----:B------:R-:W-:Y:S02]  /*38c0*/  HADD2.F32 R160, -RZ, R161.H1_H1 ;  /* 0x300000a1ffa07230 */ /* 0x000fe40000004100 */
[-C--:B------:R-:W-:Y:S01]  /*38d0*/  FMUL.FTZ R167, R81, R166.reuse ;  /* 0x000000a651a77220 */ /* 0x080fe20000410000 */
[----:B------:R-:W-:Y:S01]  /*38e0*/  F2FP.F16.E4M3.UNPACK_B R51, R51 ;  /* 0x00000033ff33723e */ /* 0x000fe200020006ff */
[C---:B------:R-:W-:Y:S01]  /*38f0*/  FMUL.FTZ R166, R158.reuse, R166 ;  /* 0x000000a69ea67220 */ /* 0x040fe20000410000 */
[----:B------:R-:W-:Y:S01]  /*3900*/  F2FP.F16.E4M3.UNPACK_B R50, R50 ;  /* 0x00000032ff32723e */ /* 0x000fe200020006ff */
[----:B------:R-:W-:Y:S01]  /*3910*/  FFMA.FTZ R167, R158, R160, -R167 ;  /* 0x000000a09ea77223 */ /* 0x000fe200000108a7 */
[----:B------:R-:W-:-:S02]  /*3920*/  HADD2.F32 R164, -RZ, R164.H0_H0 ;  /* 0x200000a4ffa47230 */ /* 0x000fc40000004100 */
[----:B------:R-:W-:Y:S01]  /*3930*/  FFMA.FTZ R166, R81, R160, R166 ;  /* 0x000000a051a67223 */ /* 0x000fe200000100a6 */
[--C-:B------:R-:W-:Y:S02]  /*3940*/  HADD2.F32 R81, -RZ, R51.reuse.H0_H0 ;  /* 0x20000033ff517230 */ /* 0x100fe40000004100 */
[----:B------:R-:W-:Y:S01]  /*3950*/  FFMA.FTZ R163, R159, R163, R168 ;  /* 0x000000a39fa37223 */ /* 0x000fe200000100a8 */
[----:B------:R-:W-:Y:S01]  /*3960*/  HADD2.F32 R158, -RZ, R51.H1_H1 ;  /* 0x30000033ff9e7230 */ /* 0x000fe20000004100 */
[----:B------:R-:W-:Y:S01]  /*3970*/  F2FP.SATFINITE.E4M3.F32.PACK_AB_MERGE_C R49, R49, R48, R153 ;  /* 0x000000303131723e */ /* 0x000fe20004807099 */
[--C-:B------:R-:W-:Y:S01]  /*3980*/  HADD2.F32 R51, -RZ, R50.reuse.H0_H0 ;  /* 0x20000032ff337230 */ /* 0x100fe20000004100 */
[----:B------:R-:W-:Y:S01]  /*3990*/  F2FP.SATFINITE.E4M3.F32.PACK_AB_MERGE_C R166, R166, R167, RZ ;  /* 0x000000a7a6a6723e */ /* 0x000fe200048070ff */
[----:B------:R-:W-:Y:S02]  /*39a0*/  HADD2.F32 R50, -RZ, R50.H1_H1 ;  /* 0x30000032ff327230 */ /* 0x000fe40000004100 */
[----:B------:R-:W-:Y:S01]  /*39b0*/  FMUL.FTZ R168, R158, R165 ;  /* 0x000000a59ea87220 */ /* 0x000fe20000410000 */
[----:B------:R-:W-:-:S02]  /*39c0*/  HADD2.F32 R162, -RZ, R162.H0_H0 ;  /* 0x200000a2ffa27230 */ /* 0x000fc40000004100 */
[----:B------:R-:W-:Y:S01]  /*39d0*/  FMUL.FTZ R165, R81, R165 ;  /* 0x000000a551a57220 */ /* 0x000fe20000410000 */
[----:B------:R-:W-:Y:S02]  /*39e0*/  HADD2.F32 R161, -RZ, R161.H0_H0 ;  /* 0x200000a1ffa17230 */ /* 0x000fe40000004100 */
[-C--:B------:R-:W-:Y:S01]  /*39f0*/  FMUL.FTZ R160, R50, R164.reuse ;  /* 0x000000a432a07220 */ /* 0x080fe20000410000 */
[----:B------:R-:W-:Y:S01]  /*3a00*/  FMUL.FTZ R159, R51, R164 ;  /* 0x000000a4339f7220 */ /* 0x000fe20000410000 */
[-C--:B------:R-:W-:Y:S01]  /*3a10*/  FFMA.FTZ R168, R81, R162.reuse, -R168 ;  /* 0x000000a251a87223 */ /* 0x080fe200000108a8 */
[----:B------:R-:W-:Y:S01]  /*3a20*/  FFMA.FTZ R165, R158, R162, R165 ;  /* 0x000000a29ea57223 */ /* 0x000fe200000100a5 */
[-C--:B------:R-:W-:Y:S01]  /*3a30*/  FFMA.FTZ R160, R51, R161.reuse, -R160 ;  /* 0x000000a133a07223 */ /* 0x080fe200000108a0 */
[----:B------:R-:W-:Y:S01]  /*3a40*/  FFMA.FTZ R159, R50, R161, R159 ;  /* 0x000000a1329f7223 */ /* 0x000fe2000001009f */
[----:B------:R-:W-:Y:S02]  /*3a50*/  F2FP.SATFINITE.E4M3.F32.PACK_AB_MERGE_C R80, R163, R80, RZ ;  /* 0x00000050a350723e */ /* 0x000fe400048070ff */
[----:B------:R-:W-:-:S02]  /*3a60*/  F2FP.SATFINITE.E4M3.F32.PACK_AB_MERGE_C R48, R83, R82, R157 ;  /* 0x000000525330723e */ /* 0x000fc4000480709d */
[----:B------:R-:W-:Y:S02]  /*3a70*/  F2FP.SATFINITE.E4M3.F32.PACK_AB_MERGE_C R50, R159, R160, R166 ;  /* 0x000000a09f32723e */ /* 0x000fe400048070a6 */
[----:B------:R-:W-:-:S07]  /*3a80*/  F2FP.SATFINITE.E4M3.F32.PACK_AB_MERGE_C R51, R165, R168, R80 ;  /* 0x000000a8a533723e */ /* 0x000fce0004807050 */
.L_x_362:
[----:B------:R-:W-:Y:S05]  /*3a90*/  BSYNC B3 ;  /* 0x0000000000037941 */ /* 0x000fea0003800000 */
.L_x_361:
[----:B------:R-:W-:Y:S02]  /*3aa0*/  ULDC.64 UR4, c[0x0][0x2e8] ;  /* 0x0000ba0000047ab9 */ /* 0x000fe40000000a00 */
[----:B------:R-:W-:-:S04]  /*3ab0*/  IADD3 R80, P2, P6, R155, UR4, R44 ;  /* 0x000000049b507c10 */ /* 0x000fc8000fe5e02c */
[----:B------:R-:W-:-:S05]  /*3ac0*/  IADD3.X R81, R154, UR5, R40, P2, P6 ;  /* 0x000000059a517c10 */ /* 0x000fca00097ec428 */
[----:B--2---:R2:W-:Y:S04]  /*3ad0*/  STG.E.128 desc[UR60][R80.64], R48 ;  /* 0x0000003050007986 */ /* 0x0045e8000c101d3c */
.L_x_360:
[----:B------:R-:W-:Y:S05]  /*3ae0*/  BSYNC B2 ;  /* 0x0000000000027941 */ /* 0x000fea0003800000 */
.L_x_359:
[----:B------:R-:W-:Y:S05]  /*3af0*/  @P1 BRA `(.L_x_358) ;  /* 0x0000000400d01947 */ /* 0x000fea0003800000 */
[----:B------:R-:W-:Y:S01]  /*3b00*/  LOP3.LUT P2, RZ, R229, 0x4, RZ, 0xc0, !PT ;  /* 0x00000004e5ff7812 */ /* 0x000fe2000784c0ff */
[----:B------:R-:W-:Y:S01]  /*3b10*/  BSSY B2, `(.L_x_363) ;  /* 0x000006e000027945 */ /* 0x000fe20003800000 */
[----:B0-2---:R-:W-:-:S11]  /*3b20*/  IADD3 R49, R152, 0x40, RZ ;  /* 0x0000004098317810 */ /* 0x005fd60007ffe0ff */
[----:B------:R-:W-:Y:S01]  /*3b30*/  @P2 VIADD R49, R152, 0xffffffc0 ;  /* 0xffffffc098312836 */ /* 0x000fe20000000000 */
[----:B------:R-:W-:-:S03]  /*3b40*/  ISETP.GE.AND P2, PT, R230, R128, PT ;  /* 0x00000080e600720c */ /* 0x000fc60003f46270 */
[----:B------:R-:W-:-:S06]  /*3b50*/  IMAD.IADD R49, R16, 0x1, R49 ;  /* 0x0000000110317824 */ /* 0x000fcc00078e0231 */
[----:B------:R-:W0:Y:S04]  /*3b60*/  LDS.128 R48, [R49+0x20400] ;  /* 0x0204000031307984 */ /* 0x000e280000000c00 */
[----:B------:R-:W-:Y:S05]  /*3b70*/  @P2 BRA `(.L_x_364) ;  /* 0x00000004009c2947 */ /* 0x000fea0003800000 */
[----:B------:R-:W-:Y:S02]  /*3b80*/  SHF.R.U32.HI R83, RZ, 0x8, R77 ;  /* 0x00000008ff537819 */ /* 0x000fe4000001164d */
[----:B------:R-:W-:Y:S02]  /*3b90*/  SHF.R.U32.HI R78, RZ, 0x8, R79 ;  /* 0x00000008ff4e7819 */ /* 0x000fe4000001164f */
[----:B------:R-:W-:Y:S02]  /*3ba0*/  LOP3.LUT R76, R77, 0xff0000ff, RZ, 0xc0, !PT ;  /* 0xff0000ff4d4c7812 */ /* 0x000fe400078ec0ff */
[----:B------:R-:W-:Y:S01]  /*3bb0*/  SHF.R.U32.HI R81, RZ, 0x10, R77 ;  /* 0x00000010ff517819 */ /* 0x000fe2000001164d */
[----:B------:R-:W-:Y:S01]  /*3bc0*/  IMAD.SHL.U32 R77, R83, 0x100, RZ ;  /* 0x00000100534d7824 */ /* 0x000fe200078e00ff */
[----:B------:R-:W-:Y:S02]  /*3bd0*/  LOP3.LUT R80, R79, 0xff0000ff, RZ, 0xc0, !PT ;  /* 0xff0000ff4f507812 */ /* 0x000fe400078ec0ff */
[----:B------:R-:W-:Y:S01]  /*3be0*/  SHF.R.U32.HI R82, RZ, 0x10, R79 ;  /* 0x00000010ff527819 */ /* 0x000fe2000001164f */
[----:B------:R-:W-:Y:S01]  /*3bf0*/  IMAD.SHL.U32 R79, R78, 0x100, RZ ;  /* 0x000001004e4f7824 */ /* 0x000fe200078e00ff */
[----:B------:R-:W-:Y:S01]  /*3c00*/  LOP3.LUT R76, R76, 0xff00, R77, 0xf8, !PT ;  /* 0x0000ff004c4c7812 */ /* 0x000fe200078ef84d */
[----:B------:R-:W-:Y:S01]  /*3c10*/  IMAD.U32 R77, R81, 0x10000, RZ ;  /* 0x00010000514d7824 */ /* 0x000fe200078e00ff */
[----:B0-----:R-:W-:Y:S01]  /*3c20*/  MOV R78, R48 ;  /* 0x00000030004e7202 */ /* 0x001fe20000000f00 */
[----:B------:R-:W-:Y:S01]  /*3c30*/  IMAD.U32 R82, R82, 0x10000, RZ ;  /* 0x0001000052527824 */ /* 0x000fe200078e00ff */
[----:B------:R-:W-:-:S02]  /*3c40*/  LOP3.LUT R79, R80, 0xff00, R79, 0xf8, !PT ;  /* 0x0000ff00504f7812 */ /* 0x000fc400078ef84f */
[-C--:B------:R-:W-:Y:S02]  /*3c50*/  F2FP.F16.E4M3.UNPACK_B R48, R49.reuse ;  /* 0x00000031ff30723e */ /* 0x080fe400020006ff */
[----:B------:R-:W-:Y:S02]  /*3c60*/  F2FP.F16.E4M3.UNPACK_B R80, R156.H1 ;  /* 0x0000009cff50723e */ /* 0x000fe400030006ff */
[----:B------:R-:W-:Y:S02]  /*3c70*/  LOP3.LUT R76, R76, 0xff0000, R77, 0xf8, !PT ;  /* 0x00ff00004c4c7812 */ /* 0x000fe400078ef84d */
[----:B------:R-:W-:Y:S01]  /*3c80*/  LOP3.LUT R77, R79, 0xff0000, R82, 0xf8, !PT ;  /* 0x00ff00004f4d7812 */ /* 0x000fe200078ef852 */
[----:B------:R-:W-:Y:S01]  /*3c90*/  HADD2.F32 R79, -RZ, R48.H1_H1 ;  /* 0x30000030ff4f7230 */ /* 0x000fe20000004100 */
[----:B------:R-:W-:Y:S01]  /*3ca0*/  F2FP.F16.E4M3.UNPACK_B R82, R138.H1 ;  /* 0x0000008aff52723e */ /* 0x000fe200030006ff */
[----:B------:R-:W-:Y:S01]  /*3cb0*/  HADD2.F32 R153, -RZ, R80.H0_H0 ;  /* 0x20000050ff997230 */ /* 0x000fe20000004100 */
[----:B------:R-:W-:Y:S01]  /*3cc0*/  F2FP.F16.E4M3.UNPACK_B R49, R49.H1 ;  /* 0x00000031ff31723e */ /* 0x000fe200030006ff */
[----:B------:R-:W-:Y:S01]  /*3cd0*/  HADD2.F32 R48, -RZ, R48.H0_H0 ;  /* 0x20000030ff307230 */ /* 0x000fe20000004100 */
[----:B------:R-:W-:Y:S01]  /*3ce0*/  F2FP.F16.E4M3.UNPACK_B R156, R156 ;  /* 0x0000009cff9c723e */ /* 0x000fe200020006ff */
[----:B------:R-:W-:-:S02]  /*3cf0*/  HADD2.F32 R157, -RZ, R80.H1_H1 ;  /* 0x30000050ff9d7230 */ /* 0x000fc40000004100 */
[CC--:B------:R-:W-:Y:S01]  /*3d00*/  FMUL.FTZ R159, R79.reuse, R153.reuse ;  /* 0x000000994f9f7220 */ /* 0x0c0fe20000410000 */
[--C-:B------:R-:W-:Y:S02]  /*3d10*/  HADD2.F32 R83, -RZ, R82.reuse.H0_H0 ;  /* 0x20000052ff537230 */ /* 0x100fe40000004100 */
[----:B------:R-:W-:Y:S01]  /*3d20*/  FMUL.FTZ R158, R48, R153 ;  /* 0x00000099309e7220 */ /* 0x000fe20000410000 */
[--C-:B------:R-:W-:Y:S01]  /*3d30*/  HADD2.F32 R81, -RZ, R49.reuse.H1_H1 ;  /* 0x30000031ff517230 */ /* 0x100fe20000004100 */
[----:B------:R-:W-:Y:S01]  /*3d40*/  F2FP.F16.E4M3.UNPACK_B R138, R138 ;  /* 0x0000008aff8a723e */ /* 0x000fe200020006ff */
[----:B------:R-:W-:Y:S02]  /*3d50*/  HADD2.F32 R80, -RZ, R49.H0_H0 ;  /* 0x20000031ff507230 */ /* 0x000fe40000004100 */
[----:B------:R-:W-:Y:S01]  /*3d60*/  FFMA.FTZ R49, R79, R83, R158 ;  /* 0x000000534f317223 */ /* 0x000fe2000001009e */
[----:B------:R-:W-:Y:S02]  /*3d70*/  HADD2.F32 R82, -RZ, R82.H1_H1 ;  /* 0x30000052ff527230 */ /* 0x000fe40000004100 */
[CC--:B------:R-:W-:Y:S01]  /*3d80*/  FMUL.FTZ R153, R81.reuse, R157.reuse ;  /* 0x0000009d51997220 */ /* 0x0c0fe20000410000 */
[-C--:B------:R-:W-:Y:S01]  /*3d90*/  F2FP.F16.E4M3.UNPACK_B R79, R78.reuse.H1 ;  /* 0x0000004eff4f723e */ /* 0x080fe200030006ff */
[----:B------:R-:W-:Y:S01]  /*3da0*/  FMUL.FTZ R160, R80, R157 ;  /* 0x0000009d50a07220 */ /* 0x000fe20000410000 */
[----:B------:R-:W-:Y:S01]  /*3db0*/  F2FP.F16.E4M3.UNPACK_B R78, R78 ;  /* 0x0000004eff4e723e */ /* 0x000fe200020006ff */
[----:B------:R-:W-:Y:S01]  /*3dc0*/  FFMA.FTZ R48, R48, R83, -R159 ;  /* 0x0000005330307223 */ /* 0x000fe2000001089f */
[-C--:B------:R-:W-:Y:S01]  /*3dd0*/  FFMA.FTZ R157, R80, R82.reuse, -R153 ;  /* 0x00000052509d7223 */ /* 0x080fe20000010899 */
[----:B------:R-:W-:Y:S01]  /*3de0*/  FFMA.FTZ R162, R81, R82, R160 ;  /* 0x0000005251a27223 */ /* 0x000fe200000100a0 */
[----:B------:R-:W-:Y:S01]  /*3df0*/  HADD2.F32 R83, -RZ, R156.H1_H1 ;  /* 0x3000009cff537230 */ /* 0x000fe20000004100 */
[----:B------:R-:W-:Y:S01]  /*3e00*/  F2FP.F16.E4M3.UNPACK_B R159, R77.H1 ;  /* 0x0000004dff9f723e */ /* 0x000fe200030006ff */
[----:B------:R-:W-:-:S02]  /*3e10*/  HADD2.F32 R81, -RZ, R79.H0_H0 ;  /* 0x2000004fff517230 */ /* 0x000fc40000004100 */
[----:B------:R-:W-:Y:S02]  /*3e20*/  HADD2.F32 R82, -RZ, R79.H1_H1 ;  /* 0x3000004fff527230 */ /* 0x000fe40000004100 */
[----:B------:R-:W-:Y:S02]  /*3e30*/  HADD2.F32 R156, -RZ, R156.H0_H0 ;  /* 0x2000009cff9c7230 */ /* 0x000fe40000004100 */
[-C--:B------:R-:W-:Y:S01]  /*3e40*/  FMUL.FTZ R153, R81, R83.reuse ;  /* 0x0000005351997220 */ /* 0x080fe20000410000 */
[--C-:B------:R-:W-:Y:S02]  /*3e50*/  HADD2.F32 R80, -RZ, R78.reuse.H1_H1 ;  /* 0x3000004eff507230 */ /* 0x100fe40000004100 */
[----:B------:R-:W-:Y:S01]  /*3e60*/  FMUL.FTZ R160, R82, R83 ;  /* 0x0000005352a07220 */ /* 0x000fe20000410000 */
[----:B------:R-:W-:Y:S02]  /*3e70*/  HADD2.F32 R79, -RZ, R78.H0_H0 ;  /* 0x2000004eff4f7230 */ /* 0x000fe40000004100 */
[----:B------:R-:W-:-:S02]  /*3e80*/  HADD2.F32 R78, -RZ, R138.H1_H1 ;  /* 0x3000008aff4e7230 */ /* 0x000fc40000004100 */
[-C--:B------:R-:W-:Y:S01]  /*3e90*/  FMUL.FTZ R158, R80, R156.reuse ;  /* 0x0000009c509e7220 */ /* 0x080fe20000410000 */
[----:B------:R-:W-:Y:S02]  /*3ea0*/  HADD2.F32 R138, -RZ, R138.H0_H0 ;  /* 0x2000008aff8a7230 */ /* 0x000fe40000004100 */
[----:B------:R-:W-:Y:S01]  /*3eb0*/  FMUL.FTZ R83, R79, R156 ;  /* 0x0000009c4f537220 */ /* 0x000fe20000410000 */
[--C-:B------:R-:W-:Y:S02]  /*3ec0*/  HADD2.F32 R161, -RZ, R159.reuse.H1_H1 ;  /* 0x3000009fffa17230 */ /* 0x100fe40000004100 */
[-C--:B------:R-:W-:Y:S01]  /*3ed0*/  FFMA.FTZ R81, R81, R78.reuse, -R160 ;  /* 0x0000004e51517223 */ /* 0x080fe200000108a0 */
[----:B------:R-:W-:Y:S01]  /*3ee0*/  FFMA.FTZ R82, R82, R78, R153 ;  /* 0x0000004e52527223 */ /* 0x000fe20000010099 */
[-C--:B------:R-:W-:Y:S01]  /*3ef0*/  FFMA.FTZ R78, R79, R138.reuse, -R158 ;  /* 0x0000008a4f4e7223 */ /* 0x080fe2000001089e */
[----:B------:R-:W-:Y:S01]  /*3f00*/  FFMA.FTZ R79, R80, R138, R83 ;  /* 0x0000008a504f7223 */ /* 0x000fe20000010053 */
[----:B------:R-:W-:Y:S01]  /*3f10*/  F2FP.F16.E4M3.UNPACK_B R83, R51.H1 ;  /* 0x00000033ff53723e */ /* 0x000fe200030006ff */
[----:B------:R-:W-:Y:S01]  /*3f20*/  HADD2.F32 R159, -RZ, R159.H0_H0 ;  /* 0x2000009fff9f7230 */ /* 0x000fe20000004100 */
[----:B------:R-:W-:-:S02]  /*3f30*/  F2FP.SATFINITE.E4M3.F32.PACK_AB_MERGE_C R81, R82, R81, RZ ;  /* 0x000000515251723e */ /* 0x000fc400048070ff */
[----:B------:R-:W-:Y:S01]  /*3f40*/  F2FP.F16.E4M3.UNPACK_B R82, R50.H1 ;  /* 0x00000032ff52723e */ /* 0x000fe200030006ff */
[--C-:B------:R-:W-:Y:S01]  /*3f50*/  HADD2.F32 R138, -RZ, R83.reuse.H0_H0 ;  /* 0x20000053ff8a7230 */ /* 0x100fe20000004100 */
[----:B------:R-:W-:Y:S01]  /*3f60*/  F2FP.F16.E4M3.UNPACK_B R158, R77 ;  /* 0x0000004dff9e723e */ /* 0x000fe200020006ff */
[----:B------:R-:W-:Y:S01]  /*3f70*/  HADD2.F32 R83, -RZ, R83.H1_H1 ;  /* 0x30000053ff537230 */ /* 0x000fe20000004100 */
[-C--:B------:R-:W-:Y:S01]  /*3f80*/  F2FP.F16.E4M3.UNPACK_B R153, R76.reuse ;  /* 0x0000004cff99723e */ /* 0x080fe200020006ff */
[----:B------:R-:W-:Y:S01]  /*3f90*/  HADD2.F32 R77, -RZ, R82.H1_H1 ;  /* 0x30000052ff4d7230 */ /* 0x000fe20000004100 */
[----:B------:R-:W-:Y:S01]  /*3fa0*/  F2FP.SATFINITE.E4M3.F32.PACK_AB_MERGE_C R80, R162, R157, RZ ;  /* 0x0000009da250723e */ /* 0x000fe200048070ff */
[----:B------:R-:W-:Y:S01]  /*3fb0*/  HADD2.F32 R160, -RZ, R158.H1_H1 ;  /* 0x3000009effa07230 */ /* 0x000fe20000004100 */
[----:B------:R-:W-:Y:S01]  /*3fc0*/  F2FP.F16.E4M3.UNPACK_B R156, R76.H1 ;  /* 0x0000004cff9c723e */ /* 0x000fe200030006ff */
[----:B------:R-:W-:Y:S02]  /*3fd0*/  HADD2.F32 R82, -RZ, R82.H0_H0 ;  /* 0x20000052ff527230 */ /* 0x000fe40000004100 */
[-C--:B------:R-:W-:Y:S01]  /*3fe0*/  FMUL.FTZ R163, R83, R161.reuse ;  /* 0x000000a153a37220 */ /* 0x080fe20000410000 */
[----:B------:R-:W-:Y:S01]  /*3ff0*/  FMUL.FTZ R162, R138, R161 ;  /* 0x000000a18aa27220 */ /* 0x000fe20000410000 */
[----:B------:R-:W-:-:S02]  /*4000*/  HADD2.F32 R76, -RZ, R153.H1_H1 ;  /* 0x30000099ff4c7230 */ /* 0x000fc40000004100 */
[CC--:B------:R-:W-:Y:S01]  /*4010*/  FMUL.FTZ R161, R77.reuse, R160.reuse ;  /* 0x000000a04da17220 */ /* 0x0c0fe20000410000 */
[----:B------:R-:W-:Y:S01]  /*4020*/  F2FP.F16.E4M3.UNPACK_B R51, R51 ;  /* 0x00000033ff33723e */ /* 0x000fe200020006ff */
[C---:B------:R-:W-:Y:S01]  /*4030*/  FMUL.FTZ R160, R82.reuse, R160 ;  /* 0x000000a052a07220 */ /* 0x040fe20000410000 */
[----:B------:R-:W-:Y:S01]  /*4040*/  F2FP.F16.E4M3.UNPACK_B R50, R50 ;  /* 0x00000032ff32723e */ /* 0x000fe200020006ff */
[-C--:B------:R-:W-:Y:S01]  /*4050*/  FFMA.FTZ R161, R82, R76.reuse, -R161 ;  /* 0x0000004c52a17223 */ /* 0x080fe200000108a1 */
[----:B------:R-:W-:Y:S02]  /*4060*/  HADD2.F32 R157, -RZ, R156.H1_H1 ;  /* 0x3000009cff9d7230 */ /* 0x000fe40000004100 */
[----:B------:R-:W-:Y:S01]  /*4070*/  FFMA.FTZ R160, R77, R76, R160 ;  /* 0x0000004c4da07223 */ /* 0x000fe200000100a0 */
[--C-:B------:R-:W-:Y:S01]  /*4080*/  HADD2.F32 R76, -RZ, R51.reuse.H0_H0 ;  /* 0x20000033ff4c7230 */ /* 0x100fe20000004100 */
[----:B------:R-:W-:Y:S01]  /*4090*/  F2FP.SATFINITE.E4M3.F32.PACK_AB_MERGE_C R49, R49, R48, R80 ;  /* 0x000000303131723e */ /* 0x000fe20004807050 */
[----:B------:R-:W-:-:S02]  /*40a0*/  HADD2.F32 R77, -RZ, R51.H1_H1 ;  /* 0x30000033ff4d7230 */ /* 0x000fc40000004100 */
[-C--:B------:R-:W-:Y:S01]  /*40b0*/  FFMA.FTZ R163, R138, R157.reuse, -R163 ;  /* 0x0000009d8aa37223 */ /* 0x080fe200000108a3 */
[--C-:B------:R-:W-:Y:S02]  /*40c0*/  HADD2.F32 R51, -RZ, R50.reuse.H0_H0 ;  /* 0x20000032ff337230 */ /* 0x100fe40000004100 */
[----:B------:R-:W-:Y:S01]  /*40d0*/  FFMA.FTZ R162, R83, R157, R162 ;  /* 0x0000009d53a27223 */ /* 0x000fe200000100a2 */
[----:B------:R-:W-:Y:S02]  /*40e0*/  HADD2.F32 R50, -RZ, R50.H1_H1 ;  /* 0x30000032ff327230 */ /* 0x000fe40000004100 */
[-C--:B------:R-:W-:Y:S01]  /*40f0*/  FMUL.FTZ R157, R77, R159.reuse ;  /* 0x0000009f4d9d7220 */ /* 0x080fe20000410000 */
[----:B------:R-:W-:Y:S02]  /*4100*/  HADD2.F32 R158, -RZ, R158.H0_H0 ;  /* 0x2000009eff9e7230 */ /* 0x000fe40000004100 */
[----:B------:R-:W-:Y:S01]  /*4110*/  FMUL.FTZ R138, R76, R159 ;  /* 0x0000009f4c8a7220 */ /* 0x000fe20000410000 */
[----:B------:R-:W-:Y:S01]  /*4120*/  HADD2.F32 R156, -RZ, R156.H0_H0 ;  /* 0x2000009cff9c7230 */ /* 0x000fe20000004100 */
[----:B------:R-:W-:Y:S01]  /*4130*/  F2FP.SATFINITE.E4M3.F32.PACK_AB_MERGE_C R160, R160, R161, RZ ;  /* 0x000000a1a0a0723e */ /* 0x000fe200048070ff */
[----:B------:R-:W-:-:S02]  /*4140*/  HADD2.F32 R153, -RZ, R153.H0_H0 ;  /* 0x20000099ff997230 */ /* 0x000fc40000004100 */
[-C--:B------:R-:W-:Y:S01]  /*4150*/  FMUL.FTZ R82, R50, R158.reuse ;  /* 0x0000009e32527220 */ /* 0x080fe20000410000 */
[----:B------:R-:W-:Y:S01]  /*4160*/  FMUL.FTZ R83, R51, R158 ;  /* 0x0000009e33537220 */ /* 0x000fe20000410000 */
[-C--:B------:R-:W-:Y:S01]  /*4170*/  FFMA.FTZ R157, R76, R156.reuse, -R157 ;  /* 0x0000009c4c9d7223 */ /* 0x080fe2000001089d */
[----:B------:R-:W-:Y:S01]  /*4180*/  FFMA.FTZ R138, R77, R156, R138 ;  /* 0x0000009c4d8a7223 */ /* 0x000fe2000001008a */
[-C--:B------:R-:W-:Y:S01]  /*4190*/  FFMA.FTZ R82, R51, R153.reuse, -R82 ;  /* 0x0000009933527223 */ /* 0x080fe20000010852 */
[----:B------:R-:W-:Y:S01]  /*41a0*/  FFMA.FTZ R83, R50, R153, R83 ;  /* 0x0000009932537223 */ /* 0x000fe20000010053 */
[----:B------:R-:W-:Y:S02]  /*41b0*/  F2FP.SATFINITE.E4M3.F32.PACK_AB_MERGE_C R162, R162, R163, RZ ;  /* 0x000000a3a2a2723e */ /* 0x000fe400048070ff */
[----:B------:R-:W-:Y:S02]  /*41c0*/  F2FP.SATFINITE.E4M3.F32.PACK_AB_MERGE_C R48, R79, R78, R81 ;  /* 0x0000004e4f30723e */ /* 0x000fe40004807051 */
[----:B------:R-:W-:-:S02]  /*41d0*/  F2FP.SATFINITE.E4M3.F32.PACK_AB_MERGE_C R50, R83, R82, R160 ;  /* 0x000000525332723e */ /* 0x000fc400048070a0 */
[----:B------:R-:W-:-:S07]  /*41e0*/  F2FP.SATFINITE.E4M3.F32.PACK_AB_MERGE_C R51, R138, R157, R162 ;  /* 0x0000009d8a33723e */ /* 0x000fce00048070a2 */
.L_x_364:
[----:B------:R-:W-:Y:S05]  /*41f0*/  BSYNC B2 ;  /* 0x0000000000027941 */ /* 0x000fea0003800000 */
.L_x_363:
[----:B------:R-:W-:Y:S02]  /*4200*/  ULDC.64 UR4, c[0x0][0x2e8] ;  /* 0x0000ba0000047ab9 */ /* 0x000fe40000000a00 */
[----:B------:R-:W-:-:S04]  /*4210*/  IADD3 R76, P2, P6, R41, UR4, R155 ;  /* 0x00000004294c7c10 */ /* 0x000fc8000fe5e09b */
[----:B------:R-:W-:-:S05]  /*4220*/  IADD3.X R77, R107, UR5, R154, P2, P6 ;  /* 0x000000056b4d7c10 */ /* 0x000fca00097ec49a */
[----:B0-----:R3:W-:Y:S04]  /*4230*/  STG.E.128 desc[UR60][R76.64], R48 ;  /* 0x000000304c007986 */ /* 0x0017e8000c101d3c */
.L_x_358:
[----:B------:R-:W-:Y:S05]  /*4240*/  BSYNC B1 ;  /* 0x0000000000017941 */ /* 0x000fea0003800000 */
.L_x_357:
[----:B------:R-:W-:Y:S04]  /*4250*/  BSSY B1, `(.L_x_365) ;  /* 0x00000ed000017945 */ /* 0x000fe80003800000 */
[----:B------:R-:W-:Y:S05]  /*4260*/  @P3 BRA `(.L_x_366) ;  /* 0x0000000c00ac3947 */ /* 0x000fea0003800000 */
[----:B---3--:R-:W-:Y:S01]  /*4270*/  IADD3 R77, P2, P3, R134, R126, R18 ;  /* 0x0000007e864d7210 */ /* 0x008fe20007b5e012 */
[----:B------:R-:W-:Y:S03]  /*4280*/  BSSY B2, `(.L_x_367) ;  /* 0x0000074000027945 */ /* 0x000fe60003800000 */
[----:B------:R-:W-:Y:S01]  /*4290*/  IADD3.X R76, R15, R129, R19, P2, P3 ;  /* 0x000000810f4c7210 */ /* 0x000fe200017e6413 */
[----:B------:R-:W-:Y:S08]  /*42a0*/  @P0 BRA `(.L_x_368) ;  /* 0x0000000400c40947 */ /* 0x000ff00003800000 */
[----:B0-2---:R0:W2:Y:S01]  /*42b0*/  LDS.128 R48, [R118+0x22400] ;  /* 0x0224000076307984 */ /* 0x0050a20000000c00 */
[----:B------:R-:W-:Y:S01]  /*42c0*/  ISETP.GE.AND P2, PT, R22, R128, PT ;  /* 0x000000801600720c */ /* 0x000fe20003f46270 */
[----:B------:R-:W-:-:S12]  /*42d0*/  BSSY B3, `(.L_x_369) ;  /* 0x000006a000037945 */ /* 0x000fd80003800000 */
[----:B0-----:R-:W-:Y:S05]  /*42e0*/  @P2 BRA `(.L_x_370) ;  /* 0x0000000400a02947 */ /* 0x001fea0003800000 */
[----:B------:R-:W-:Y:S02]  /*42f0*/  SHF.R.U32.HI R74, RZ, 0x8, R73 ;  /* 0x00000008ff4a7819 */ /* 0x000fe40000011649 */
[--C-:B------:R-:W-:Y:S02]  /*4300*/  SHF.R.U32.HI R79, RZ, 0x8, R75.reuse ;  /* 0x00000008ff4f7819 */ /* 0x100fe4000001164b */
[----:B------:R-:W-:Y:S02]  /*4310*/  LOP3.LUT R78, R75, 0xff0000ff, RZ, 0xc0, !PT ;  /* 0xff0000ff4b4e7812 */ /* 0x000fe400078ec0ff */
[----:B------:R-:W-:Y:S01]  /*4320*/  SHF.R.U32.HI R80, RZ, 0x10, R75 ;  /* 0x00000010ff507819 */ /* 0x000fe2000001164b */
[----:B------:R-:W-:Y:S01]  /*4330*/  IMAD.SHL.U32 R75, R74, 0x100, RZ ;  /* 0x000001004a4b7824 */ /* 0x000fe200078e00ff */
[----:B------:R-:W-:Y:S01]  /*4340*/  LOP3.LUT R72, R73, 0xff0000ff, RZ, 0xc0, !PT ;  /* 0xff0000ff49487812 */ /* 0x000fe200078ec0ff */
[----:B------:R-:W-:Y:S01]  /*4350*/  IMAD.SHL.U32 R79, R79, 0x100, RZ ;  /* 0x000001004f4f7824 */ /* 0x000fe200078e00ff */
[----:B------:R-:W-:Y:S01]  /*4360*/  SHF.R.U32.HI R81, RZ, 0x10, R73 ;  /* 0x00000010ff517819 */ /* 0x000fe20000011649 */
[----:B--2---:R-:W-:Y:S01]  /*4370*/  IMAD.MOV.U32 R74, RZ, RZ, R48 ;  /* 0x000000ffff4a7224 */ /* 0x004fe200078e0030 */
[----:B------:R-:W-:Y:S01]  /*4380*/  MOV R73, R49 ;  /* 0x0000003100497202 */ /* 0x000fe20000000f00 */
[----:B------:R-:W-:Y:S01]  /*4390*/  IMAD.U32 R80, R80, 0x10000, RZ ;  /* 0x0001000050507824 */ /* 0x000fe200078e00ff */
[----:B------:R-:W-:Y:S01]  /*43a0*/  LOP3.LUT R49, R72, 0xff00, R75, 0xf8, !PT ;  /* 0x0000ff0048317812 */ /* 0x000fe200078ef84b */
[----:B------:R-:W-:Y:S01]  /*43b0*/  IMAD.U32 R72, R81, 0x10000, RZ ;  /* 0x0001000051487824 */ /* 0x000fe200078e00ff */
[----:B------:R-:W-:-:S02]  /*43c0*/  LOP3.LUT R79, R78, 0xff00, R79, 0xf8, !PT ;  /* 0x0000ff004e4f7812 */ /* 0x000fc400078ef84f */
        /* <DEDUP_REMOVED lines=22> */
[----:B------:R-:W-:Y:S01]  /*4530*/  HADD2.F32 R81, -RZ, R150.H1_H1 ;  /* 0x30000096ff517230 */ /* 0x000fe20000004100 */
[----:B------:R-:W-:Y:S01]  /*4540*/  F2FP.F16.E4M3.UNPACK_B R74, R74 ;  /* 0x0000004aff4a723e */ /* 0x000fe200020006ff */
[-C--:B------:R-:W-:Y:S01]  /*4550*/  FFMA.FTZ R153, R78, R80.reuse, -R153 ;  /* 0x000000504e997223 */ /* 0x080fe20000010899 */
[----:B------:R-:W-:Y:S01]  /*4560*/  FFMA.FTZ R154, R79, R80, R138 ;  /* 0x000000504f9a7223 */ /* 0x000fe2000001008a */
[----:B------:R-:W-:Y:S01]  /*4570*/  F2FP.F16.E4M3.UNPACK_B R151, R151 ;  /* 0x00000097ff97723e */ /* 0x000fe200020006ff */
[----:B------:R-:W-:-:S02]  /*4580*/  HADD2.F32 R80, -RZ, R75.H1_H1 ;  /* 0x3000004bff507230 */ /* 0x000fc40000004100 */
[----:B------:R-:W-:Y:S01]  /*4590*/  HADD2.F32 R79, -RZ, R75.H0_H0 ;  /* 0x2000004bff4f7230 */ /* 0x000fe20000004100 */
[----:B------:R-:W-:Y:S01]  /*45a0*/  F2FP.SATFINITE.E4M3.F32.PACK_AB_MERGE_C R158, R154, R153, RZ ;  /* 0x000000999a9e723e */ /* 0x000fe200048070ff */
[--C-:B------:R-:W-:Y:S02]  /*45b0*/  HADD2.F32 R75, -RZ, R74.reuse.H0_H0 ;  /* 0x2000004aff4b7230 */ /* 0x100fe40000004100 */
[-C--:B------:R-:W-:Y:S01]  /*45c0*/  FMUL.FTZ R138, R80, R81.reuse ;  /* 0x00000051508a7220 */ /* 0x080fe20000410000 */
[----:B------:R-:W-:Y:S02]  /*45d0*/  HADD2.F32 R78, -RZ, R74.H1_H1 ;  /* 0x3000004aff4e7230 */ /* 0x000fe40000004100 */
[----:B------:R-:W-:Y:S01]  /*45e0*/  FMUL.FTZ R83, R79, R81 ;  /* 0x000000514f537220 */ /* 0x000fe20000410000 */
[----:B------:R-:W-:Y:S02]  /*45f0*/  HADD2.F32 R74, -RZ, R151.H1_H1 ;  /* 0x30000097ff4a7230 */ /* 0x000fe40000004100 */
[----:B------:R-:W-:-:S02]  /*4600*/  HADD2.F32 R150, -RZ, R150.H0_H0 ;  /* 0x20000096ff967230 */ /* 0x000fc40000004100 */
[----:B------:R-:W-:Y:S02]  /*4610*/  HADD2.F32 R151, -RZ, R151.H0_H0 ;  /* 0x20000097ff977230 */ /* 0x000fe40000004100 */
[-C--:B------:R-:W-:Y:S01]  /*4620*/  FFMA.FTZ R138, R79, R74.reuse, -R138 ;  /* 0x0000004a4f8a7223 */ /* 0x080fe2000001088a */
[----:B------:R-:W-:Y:S01]  /*4630*/  FFMA.FTZ R83, R80, R74, R83 ;  /* 0x0000004a50537223 */ /* 0x000fe20000010053 */
[CC--:B------:R-:W-:Y:S01]  /*4640*/  FMUL.FTZ R82, R78.reuse, R150.reuse ;  /* 0x000000964e527220 */ /* 0x0c0fe20000410000 */
[C---:B------:R-:W-:Y:S01]  /*4650*/  FMUL.FTZ R81, R75.reuse, R150 ;  /* 0x000000964b517220 */ /* 0x040fe20000410000 */
[----:B------:R-:W-:Y:S02]  /*4660*/  F2FP.F16.E4M3.UNPACK_B R79, R51.H1 ;  /* 0x00000033ff4f723e */ /* 0x000fe400030006ff */
[----:B------:R-:W-:Y:S01]  /*4670*/  F2FP.F16.E4M3.UNPACK_B R150, R72.H1 ;  /* 0x00000048ff96723e */ /* 0x000fe200030006ff */
[-C--:B------:R-:W-:Y:S01]  /*4680*/  FFMA.FTZ R74, R75, R151.reuse, -R82 ;  /* 0x000000974b4a7223 */ /* 0x080fe20000010852 */
[----:B------:R-:W-:Y:S01]  /*4690*/  FFMA.FTZ R75, R78, R151, R81 ;  /* 0x000000974e4b7223 */ /* 0x000fe20000010051 */
[----:B------:R-:W-:Y:S01]  /*46a0*/  F2FP.SATFINITE.E4M3.F32.PACK_AB_MERGE_C R157, R83, R138, RZ ;  /* 0x0000008a539d723e */ /* 0x000fe200048070ff */
[--C-:B------:R-:W-:Y:S01]  /*46b0*/  HADD2.F32 R80, -RZ, R79.reuse.H0_H0 ;  /* 0x2000004fff507230 */ /* 0x100fe20000004100 */
[-C--:B------:R-:W-:Y:S01]  /*46c0*/  F2FP.F16.E4M3.UNPACK_B R82, R49.reuse.H1 ;  /* 0x00000031ff52723e */ /* 0x080fe200030006ff */
[----:B------:R-:W-:Y:S01]  /*46d0*/  HADD2.F32 R79, -RZ, R79.H1_H1 ;  /* 0x3000004fff4f7230 */ /* 0x000fe20000004100 */
[----:B------:R-:W-:Y:S01]  /*46e0*/  F2FP.F16.E4M3.UNPACK_B R78, R50.H1 ;  /* 0x00000032ff4e723e */ /* 0x000fe200030006ff */
[----:B------:R-:W-:Y:S01]  /*46f0*/  HADD2.F32 R153, -RZ, R150.H1_H1 ;  /* 0x30000096ff997230 */ /* 0x000fe20000004100 */
[----:B------:R-:W-:Y:S01]  /*4700*/  F2FP.F16.E4M3.UNPACK_B R138, R72 ;  /* 0x00000048ff8a723e */ /* 0x000fe200020006ff */
[----:B------:R-:W-:Y:S01]  /*4710*/  HADD2.F32 R83, -RZ, R82.H1_H1 ;  /* 0x30000052ff537230 */ /* 0x000fe20000004100 */
[----:B------:R-:W-:Y:S01]  /*4720*/  F2FP.F16.E4M3.UNPACK_B R81, R49 ;  /* 0x00000031ff51723e */ /* 0x000fe200020006ff */
[----:B------:R-:W-:-:S02]  /*4730*/  HADD2.F32 R72, -RZ, R78.H1_H1 ;  /* 0x3000004eff487230 */ /* 0x000fc40000004100 */
[-C--:B------:R-:W-:Y:S01]  /*4740*/  FMUL.FTZ R49, R79, R153.reuse ;  /* 0x000000994f317220 */ /* 0x080fe20000410000 */
[----:B------:R-:W-:Y:S02]  /*4750*/  HADD2.F32 R151, -RZ, R138.H1_H1 ;  /* 0x3000008aff977230 */ /* 0x000fe40000004100 */
[C---:B------:R-:W-:Y:S01]  /*4760*/  FMUL.FTZ R156, R80.reuse, R153 ;  /* 0x00000099509c7220 */ /* 0x040fe20000410000 */
[----:B------:R-:W-:Y:S02]  /*4770*/  HADD2.F32 R78, -RZ, R78.H0_H0 ;  /* 0x2000004eff4e7230 */ /* 0x000fe40000004100 */
[----:B------:R-:W-:Y:S01]  /*4780*/  FFMA.FTZ R154, R80, R83, -R49 ;  /* 0x00000053509a7223 */ /* 0x000fe20000010831 */
[----:B------:R-:W-:Y:S02]  /*4790*/  HADD2.F32 R49, -RZ, R81.H1_H1 ;  /* 0x30000051ff317230 */ /* 0x000fe40000004100 */
[----:B------:R-:W-:Y:S01]  /*47a0*/  FMUL.FTZ R153, R72, R151 ;  /* 0x0000009748997220 */ /* 0x000fe20000410000 */
        /* <DEDUP_REMOVED lines=8> */
[----:B------:R-:W-:Y:S02]  /*4830*/  HADD2.F32 R51, -RZ, R51.H1_H1 ;  /* 0x30000033ff337230 */ /* 0x000fe40000004100 */
[--C-:B------:R-:W-:Y:S01]  /*4840*/  HADD2.F32 R49, -RZ, R50.reuse.H0_H0 ;  /* 0x20000032ff317230 */ /* 0x100fe20000004100 */
[----:B------:R-:W-:Y:S01]  /*4850*/  F2FP.SATFINITE.E4M3.F32.PACK_AB_MERGE_C R80, R80, R153, RZ ;  /* 0x000000995050723e */ /* 0x000fe200048070ff */
[----:B------:R-:W-:Y:S02]  /*4860*/  HADD2.F32 R50, -RZ, R50.H1_H1 ;  /* 0x30000032ff327230 */ /* 0x000fe40000004100 */
[----:B------:R-:W-:Y:S01]  /*4870*/  FMUL.FTZ R83, R51, R150 ;  /* 0x0000009633537220 */ /* 0x000fe20000410000 */
[----:B------:R-:W-:-:S02]  /*4880*/  HADD2.F32 R138, -RZ, R138.H0_H0 ;  /* 0x2000008aff8a7230 */ /* 0x000fc40000004100 */
[----:B------:R-:W-:Y:S01]  /*4890*/  FMUL.FTZ R150, R72, R150 ;  /* 0x0000009648967220 */ /* 0x000fe20000410000 */
[----:B------:R-:W-:Y:S01]  /*48a0*/  HADD2.F32 R82, -RZ, R82.H0_H0 ;  /* 0x20000052ff527230 */ /* 0x000fe20000004100 */
[----:B------:R-:W-:Y:S01]  /*48b0*/  F2FP.SATFINITE.E4M3.F32.PACK_AB_MERGE_C R154, R155, R154, RZ ;  /* 0x0000009a9b9a723e */ /* 0x000fe200048070ff */
[----:B------:R-:W-:Y:S02]  /*48c0*/  HADD2.F32 R81, -RZ, R81.H0_H0 ;  /* 0x20000051ff517230 */ /* 0x000fe40000004100 */
[-C--:B------:R-:W-:Y:S01]  /*48d0*/  FMUL.FTZ R78, R50, R138.reuse ;  /* 0x0000008a324e7220 */ /* 0x080fe20000410000 */
[----:B------:R-:W-:Y:S01]  /*48e0*/  FMUL.FTZ R79, R49, R138 ;  /* 0x0000008a314f7220 */ /* 0x000fe20000410000 */
[-C--:B------:R-:W-:Y:S01]  /*48f0*/  FFMA.FTZ R83, R72, R82.reuse, -R83 ;  /* 0x0000005248537223 */ /* 0x080fe20000010853 */
[----:B------:R-:W-:Y:S01]  /*4900*/  FFMA.FTZ R150, R51, R82, R150 ;  /* 0x0000005233967223 */ /* 0x000fe20000010096 */
[-C--:B------:R-:W-:Y:S01]  /*4910*/  FFMA.FTZ R78, R49, R81.reuse, -R78 ;  /* 0x00000051314e7223 */ /* 0x080fe2000001084e */
[----:B------:R-:W-:Y:S01]  /*4920*/  FFMA.FTZ R79, R50, R81, R79 ;  /* 0x00000051324f7223 */ /* 0x000fe2000001004f */
[----:B------:R-:W-:-:S02]  /*4930*/  F2FP.SATFINITE.E4M3.F32.PACK_AB_MERGE_C R49, R73, R48, R158 ;  /* 0x000000304931723e */ /* 0x000fc4000480709e */
[----:B------:R-:W-:Y:S02]  /*4940*/  F2FP.SATFINITE.E4M3.F32.PACK_AB_MERGE_C R48, R75, R74, R157 ;  /* 0x0000004a4b30723e */ /* 0x000fe4000480709d */
[----:B------:R-:W-:Y:S02]  /*4950*/  F2FP.SATFINITE.E4M3.F32.PACK_AB_MERGE_C R50, R79, R78, R80 ;  /* 0x0000004e4f32723e */ /* 0x000fe40004807050 */
[----:B------:R-:W-:-:S07]  /*4960*/  F2FP.SATFINITE.E4M3.F32.PACK_AB_MERGE_C R51, R150, R83, R154 ;  /* 0x000000539633723e */ /* 0x000fce000480709a */
.L_x_370:
[----:B------:R-:W-:Y:S05]  /*4970*/  BSYNC B3 ;  /* 0x0000000000037941 */ /* 0x000fea0003800000 */
.L_x_369:
[----:B------:R-:W-:Y:S02]  /*4980*/  ULDC.64 UR4, c[0x0][0x2e8] ;  /* 0x0000ba0000047ab9 */ /* 0x000fe40000000a00 */
[----:B------:R-:W-:-:S04]  /*4990*/  IADD3 R72, P2, P3, R77, UR4, R44 ;  /* 0x000000044d487c10 */ /* 0x000fc8000fb5e02c */
[----:B------:R-:W-:-:S05]  /*49a0*/  IADD3.X R73, R76, UR5, R40, P2, P3 ;  /* 0x000000054c497c10 */ /* 0x000fca00097e6428 */
[----:B--2---:R3:W-:Y:S04]  /*49b0*/  STG.E.128 desc[UR60][R72.64], R48 ;  /* 0x0000003048007986 */ /* 0x0047e8000c101d3c */
.L_x_368:
[----:B------:R-:W-:Y:S05]  /*49c0*/  BSYNC B2 ;  /* 0x0000000000027941 */ /* 0x000fea0003800000 */
.L_x_367:
[----:B------:R-:W-:Y:S05]  /*49d0*/  @P1 BRA `(.L_x_366) ;  /* 0x0000000400d01947 */ /* 0x000fea0003800000 */
[----:B------:R-:W-:Y:S01]  /*49e0*/  LOP3.LUT P2, RZ, R229, 0x4, RZ, 0xc0, !PT ;  /* 0x00000004e5ff7812 */ /* 0x000fe2000784c0ff */
[C---:B0-23--:R-:W-:Y:S01]  /*49f0*/  VIADD R49, R152.reuse, 0x40 ;  /* 0x0000004098317836 */ /* 0x04dfe20000000000 */
[----:B------:R-:W-:Y:S11]  /*4a00*/  BSSY B2, `(.L_x_371) ;  /* 0x000006d000027945 */ /* 0x000ff60003800000 */
[----:B------:R-:W-:-:S02]  /*4a10*/  @P2 IADD3 R49, R152, -0x40, RZ ;  /* 0xffffffc098312810 */ /* 0x000fc40007ffe0ff */
[----:B------:R-:W-:-:S03]  /*4a20*/  ISETP.GE.AND P2, PT, R230, R128, PT ;  /* 0x00000080e600720c */ /* 0x000fc60003f46270 */
[----:B------:R-:W-:-:S06]  /*4a30*/  IMAD.IADD R49, R16, 0x1, R49 ;  /* 0x0000000110317824 */ /* 0x000fcc00078e0231 */
[----:B------:R-:W0:Y:S04]  /*4a40*/  LDS.128 R48, [R49+0x22400] ;  /* 0x0224000031307984 */ /* 0x000e280000000c00 */
[----:B------:R-:W-:Y:S05]  /*4a50*/  @P2 BRA `(.L_x_372) ;  /* 0x00000004009c2947 */ /* 0x000fea0003800000 */
[----:B------:R-:W-:Y:S02]  /*4a60*/  SHF.R.U32.HI R68, RZ, 0x8, R71 ;  /* 0x00000008ff447819 */ /* 0x000fe40000011647 */
[----:B------:R-:W-:Y:S02]  /*4a70*/  SHF.R.U32.HI R73, RZ, 0x8, R69 ;  /* 0x00000008ff497819 */ /* 0x000fe40000011645 */
[----:B------:R-:W-:Y:S02]  /*4a80*/  SHF.R.U32.HI R74, RZ, 0x10, R71 ;  /* 0x00000010ff4a7819 */ /* 0x000fe40000011647 */
[----:B------:R-:W-:Y:S01]  /*4a90*/  LOP3.LUT R72, R71, 0xff0000ff, RZ, 0xc0, !PT ;  /* 0xff0000ff47487812 */ /* 0x000fe200078ec0ff */
[----:B------:R-:W-:Y:S01]  /*4aa0*/  IMAD.SHL.U32 R71, R68, 0x100, RZ ;  /* 0x0000010044477824 */ /* 0x000fe200078e00ff */
[----:B------:R-:W-:Y:S01]  /*4ab0*/  SHF.R.U32.HI R75, RZ, 0x10, R69 ;  /* 0x00000010ff4b7819 */ /* 0x000fe20000011645 */
[----:B0-----:R-:W-:Y:S01]  /*4ac0*/  IMAD.MOV.U32 R68, RZ, RZ, R48 ;  /* 0x000000ffff447224 */ /* 0x001fe200078e0030 */
[----:B------:R-:W-:Y:S01]  /*4ad0*/  LOP3.LUT R70, R69, 0xff0000ff, RZ, 0xc0, !PT ;  /* 0xff0000ff45467812 */ /* 0x000fe200078ec0ff */
[----:B------:R-:W-:Y:S01]  /*4ae0*/  IMAD.SHL.U32 R69, R73, 0x100, RZ ;  /* 0x0000010049457824 */ /* 0x000fe200078e00ff */
[----:B------:R-:W-:Y:S01]  /*4af0*/  LOP3.LUT R73, R72, 0xff00, R71, 0xf8, !PT ;  /* 0x0000ff0048497812 */ /* 0x000fe200078ef847 */
[----:B------:R-:W-:Y:S01]  /*4b00*/  IMAD.U32 R72, R74, 0x10000, RZ ;  /* 0x000100004a487824 */ /* 0x000fe200078e00ff */
[----:B------:R-:W-:-:S02]  /*4b10*/  F2FP.F16.E4M3.UNPACK_B R48, R49 ;  /* 0x00000031ff30723e */ /* 0x000fc400020006ff */
[----:B------:R-:W-:Y:S02]  /*4b20*/  LOP3.LUT R70, R70, 0xff00, R69, 0xf8, !PT ;  /* 0x0000ff0046467812 */ /* 0x000fe400078ef845 */
[----:B------:R-:W-:Y:S02]  /*4b30*/  SHF.L.U32 R69, R75, 0x10, RZ ;  /* 0x000000104b457819 */ /* 0x000fe400000006ff */
[----:B------:R-:W-:Y:S02]  /*4b40*/  F2FP.F16.E4M3.UNPACK_B R71, R149.H1 ;  /* 0x00000095ff47723e */ /* 0x000fe400030006ff */
[----:B------:R-:W-:Y:S01]  /*4b50*/  LOP3.LUT R74, R70, 0xff0000, R69, 0xf8, !PT ;  /* 0x00ff0000464a7812 */ /* 0x000fe200078ef845 */
[--C-:B------:R-:W-:Y:S01]  /*4b60*/  HADD2.F32 R69, -RZ, R48.reuse.H1_H1 ;  /* 0x30000030ff457230 */ /* 0x100fe20000004100 */
[----:B------:R-:W-:Y:S01]  /*4b70*/  LOP3.LUT R79, R73, 0xff0000, R72, 0xf8, !PT ;  /* 0x00ff0000494f7812 */ /* 0x000fe200078ef848 */
[--C-:B------:R-:W-:Y:S01]  /*4b80*/  HADD2.F32 R75, -RZ, R71.reuse.H0_H0 ;  /* 0x20000047ff4b7230 */ /* 0x100fe20000004100 */
[----:B------:R-:W-:Y:S01]  /*4b90*/  F2FP.F16.E4M3.UNPACK_B R72, R148.H1 ;  /* 0x00000094ff48723e */ /* 0x000fe200030006ff */
[----:B------:R-:W-:Y:S01]  /*4ba0*/  HADD2.F32 R48, -RZ, R48.H0_H0 ;  /* 0x20000030ff307230 */ /* 0x000fe20000004100 */
[----:B------:R-:W-:Y:S01]  /*4bb0*/  F2FP.F16.E4M3.UNPACK_B R49, R49.H1 ;  /* 0x00000031ff31723e */ /* 0x000fe200030006ff */
[----:B------:R-:W-:-:S02]  /*4bc0*/  HADD2.F32 R78, -RZ, R71.H1_H1 ;  /* 0x30000047ff4e7230 */ /* 0x000fc40000004100 */
[CC--:B------:R-:W-:Y:S01]  /*4bd0*/  FMUL.FTZ R81, R69.reuse, R75.reuse ;  /* 0x0000004b45517220 */ /* 0x0c0fe20000410000 */
[--C-:B------:R-:W-:Y:S02]  /*4be0*/  HADD2.F32 R73, -RZ, R72.reuse.H0_H0 ;  /* 0x20000048ff497230 */ /* 0x100fe40000004100 */
[----:B------:R-:W-:Y:S01]  /*4bf0*/  FMUL.FTZ R80, R48, R75 ;  /* 0x0000004b30507220 */ /* 0x000fe20000410000 */
[--C-:B------:R-:W-:Y:S01]  /*4c00*/  HADD2.F32 R71, -RZ, R49.reuse.H1_H1 ;  /* 0x30000031ff477230 */ /* 0x100fe20000004100 */
[----:B------:R-:W-:Y:S01]  /*4c10*/  F2FP.F16.E4M3.UNPACK_B R149, R149 ;  /* 0x00000095ff95723e */ /* 0x000fe200020006ff */
[----:B------:R-:W-:Y:S02]  /*4c20*/  HADD2.F32 R70, -RZ, R49.H0_H0 ;  /* 0x20000031ff467230 */ /* 0x000fe40000004100 */
[-C--:B------:R-:W-:Y:S01]  /*4c30*/  FFMA.FTZ R49, R69, R73.reuse, R80 ;  /* 0x0000004945317223 */ /* 0x080fe20000010050 */
[----:B------:R-:W-:Y:S02]  /*4c40*/  HADD2.F32 R72, -RZ, R72.H1_H1 ;  /* 0x30000048ff487230 */ /* 0x000fe40000004100 */
[C---:B------:R-:W-:Y:S01]  /*4c50*/  FMUL.FTZ R75, R71.reuse, R78 ;  /* 0x0000004e474b7220 */ /* 0x040fe20000410000 */
[----:B------:R-:W-:Y:S01]  /*4c60*/  F2FP.F16.E4M3.UNPACK_B R69, R68.H1 ;  /* 0x00000044ff45723e */ /* 0x000fe200030006ff */
[----:B------:R-:W-:Y:S01]  /*4c70*/  FMUL.FTZ R78, R70, R78 ;  /* 0x0000004e464e7220 */ /* 0x000fe20000410000 */
[----:B------:R-:W-:Y:S01]  /*4c80*/  FFMA.FTZ R48, R48, R73, -R81 ;  /* 0x0000004930307223 */ /* 0x000fe20000010851 */
[----:B------:R-:W-:Y:S01]  /*4c90*/  FFMA.FTZ R82, R70, R72, -R75 ;  /* 0x0000004846527223 */ /* 0x000fe2000001084b */
[----:B------:R-:W-:Y:S01]  /*4ca0*/  F2FP.F16.E4M3.UNPACK_B R68, R68 ;  /* 0x00000044ff44723e */ /* 0x000fe200020006ff */
[----:B------:R-:W-:Y:S01]  /*4cb0*/  FFMA.FTZ R83, R71, R72, R78 ;  /* 0x0000004847537223 */ /* 0x000fe2000001004e */
[----:B------:R-:W-:Y:S01]  /*4cc0*/  F2FP.F16.E4M3.UNPACK_B R148, R148 ;  /* 0x00000094ff94723e */ /* 0x000fe200020006ff */
[----:B------:R-:W-:-:S02]  /*4cd0*/  HADD2.F32 R73, -RZ, R149.H1_H1 ;  /* 0x30000095ff497230 */ /* 0x000fc40000004100 */
[--C-:B------:R-:W-:Y:S02]  /*4ce0*/  HADD2.F32 R70, -RZ, R69.reuse.H0_H0 ;  /* 0x20000045ff467230 */ /* 0x100fe40000004100 */
[----:B------:R-:W-:Y:S02]  /*4cf0*/  HADD2.F32 R71, -RZ, R69.H1_H1 ;  /* 0x30000045ff477230 */ /* 0x000fe40000004100 */
[----:B------:R-:W-:Y:S02]  /*4d00*/  HADD2.F32 R69, -RZ, R68.H0_H0 ;  /* 0x20000044ff457230 */ /* 0x000fe40000004100 */
[-C--:B------:R-:W-:Y:S01]  /*4d10*/  FMUL.FTZ R80, R70, R73.reuse ;  /* 0x0000004946507220 */ /* 0x080fe20000410000 */
[----:B------:R-:W-:Y:S02]  /*4d20*/  HADD2.F32 R72, -RZ, R148.H1_H1 ;  /* 0x30000094ff487230 */ /* 0x000fe40000004100 */
[----:B------:R-:W-:Y:S01]  /*4d30*/  FMUL.FTZ R75, R71, R73 ;  /* 0x00000049474b7220 */ /* 0x000fe20000410000 */
[----:B------:R-:W-:-:S02]  /*4d40*/  HADD2.F32 R149, -RZ, R149.H0_H0 ;  /* 0x20000095ff957230 */ /* 0x000fc40000004100 */
[----:B------:R-:W-:Y:S02]  /*4d50*/  HADD2.F32 R68, -RZ, R68.H1_H1 ;  /* 0x30000044ff447230 */ /* 0x000fe40000004100 */
[-C--:B------:R-:W-:Y:S01]  /*4d60*/  FFMA.FTZ R75, R70, R72.reuse, -R75 ;  /* 0x00000048464b7223 */ /* 0x080fe2000001084b */
[----:B------:R-:W-:Y:S02]  /*4d70*/  HADD2.F32 R148, -RZ, R148.H0_H0 ;  /* 0x20000094ff947230 */ /* 0x000fe40000004100 */
[----:B------:R-:W-:Y:S01]  /*4d80*/  FFMA.FTZ R80, R71, R72, R80 ;  /* 0x0000004847507223 */ /* 0x000fe20000010050 */
[-C--:B------:R-:W-:Y:S01]  /*4d90*/  F2FP.F16.E4M3.UNPACK_B R72, R74.reuse.H1 ;  /* 0x0000004aff48723e */ /* 0x080fe200030006ff */
[-C--:B------:R-:W-:Y:S01]  /*4da0*/  FMUL.FTZ R78, R68, R149.reuse ;  /* 0x00000095444e7220 */ /* 0x080fe20000410000 */
[C---:B------:R-:W-:Y:S01]  /*4db0*/  FMUL.FTZ R149, R69.reuse, R149 ;  /* 0x0000009545957220 */ /* 0x040fe20000410000 */
[----:B------:R-:W-:Y:S02]  /*4dc0*/  F2FP.F16.E4M3.UNPACK_B R74, R74 ;  /* 0x0000004aff4a723e */ /* 0x000fe400020006ff */
[-C--:B------:R-:W-:Y:S01]  /*4dd0*/  FFMA.FTZ R81, R69, R148.reuse, -R78 ;  /* 0x0000009445517223 */ /* 0x080fe2000001084e */
[----:B------:R-:W-:Y:S01]  /*4de0*/  F2FP.SATFINITE.E4M3.F32.PACK_AB_MERGE_C R138, R80, R75, RZ ;  /* 0x0000004b508a723e */ /* 0x000fe200048070ff */
[----:B------:R-:W-:Y:S01]  /*4df0*/  FFMA.FTZ R148, R68, R148, R149 ;  /* 0x0000009444947223 */ /* 0x000fe20000010095 */
[----:B------:R-:W-:Y:S01]  /*4e00*/  F2FP.F16.E4M3.UNPACK_B R69, R51.H1 ;  /* 0x00000033ff45723e */ /* 0x000fe200030006ff */
[--C-:B------:R-:W-:Y:S01]  /*4e10*/  HADD2.F32 R73, -RZ, R72.reuse.H1_H1 ;  /* 0x30000048ff497230 */ /* 0x100fe20000004100 */
[-C--:B------:R-:W-:Y:S01]  /*4e20*/  F2FP.F16.E4M3.UNPACK_B R75, R79.reuse.H1 ;  /* 0x0000004fff4b723e */ /* 0x080fe200030006ff */
[----:B------:R-:W-:Y:S01]  /*4e30*/  HADD2.F32 R72, -RZ, R72.H0_H0 ;  /* 0x20000048ff487230 */ /* 0x000fe20000004100 */
[----:B------:R-:W-:Y:S01]  /*4e40*/  F2FP.F16.E4M3.UNPACK_B R68, R50.H1 ;  /* 0x00000032ff44723e */ /* 0x000fe200030006ff */
[----:B------:R-:W-:Y:S01]  /*4e50*/  HADD2.F32 R71, -RZ, R69.H1_H1 ;  /* 0x30000045ff477230 */ /* 0x000fe20000004100 */
[----:B------:R-:W-:Y:S01]  /*4e60*/  F2FP.F16.E4M3.UNPACK_B R79, R79 ;  /* 0x0000004fff4f723e */ /* 0x000fe200020006ff */
[----:B------:R-:W-:Y:S01]  /*4e70*/  HADD2.F32 R80, -RZ, R75.H1_H1 ;  /* 0x3000004bff507230 */ /* 0x000fe20000004100 */
[----:B------:R-:W-:Y:S01]  /*4e80*/  F2FP.SATFINITE.E4M3.F32.PACK_AB_MERGE_C R149, R83, R82, RZ ;  /* 0x000000525395723e */ /* 0x000fe200048070ff */
[----:B------:R-:W-:Y:S01]  /*4e90*/  HADD2.F32 R70, -RZ, R69.H0_H0 ;  /* 0x20000045ff467230 */ /* 0x000fe20000004100 */
[----:B------:R-:W-:Y:S01]  /*4ea0*/  F2FP.F16.E4M3.UNPACK_B R51, R51 ;  /* 0x00000033ff33723e */ /* 0x000fe200020006ff */
[----:B------:R-:W-:-:S02]  /*4eb0*/  HADD2.F32 R69, -RZ, R68.H1_H1 ;  /* 0x30000044ff457230 */ /* 0x000fc40000004100 */
[-C--:B------:R-:W-:Y:S01]  /*4ec0*/  FMUL.FTZ R83, R71, R80.reuse ;  /* 0x0000005047537220 */ /* 0x080fe20000410000 */
[--C-:B------:R-:W-:Y:S02]  /*4ed0*/  HADD2.F32 R78, -RZ, R79.reuse.H1_H1 ;  /* 0x3000004fff4e7230 */ /* 0x100fe40000004100 */
[C---:B------:R-:W-:Y:S01]  /*4ee0*/  FMUL.FTZ R80, R70.reuse, R80 ;  /* 0x0000005046507220 */ /* 0x040fe20000410000 */
[----:B------:R-:W-:Y:S02]  /*4ef0*/  HADD2.F32 R68, -RZ, R68.H0_H0 ;  /* 0x20000044ff447230 */ /* 0x000fe40000004100 */
[----:B------:R-:W-:Y:S01]  /*4f00*/  FFMA.FTZ R82, R70, R73, -R83 ;  /* 0x0000004946527223 */ /* 0x000fe20000010853 */
[----:B------:R-:W-:Y:S02]  /*4f10*/  HADD2.F32 R70, -RZ, R74.H1_H1 ;  /* 0x3000004aff467230 */ /* 0x000fe40000004100 */
[----:B------:R-:W-:Y:S01]  /*4f20*/  FMUL.FTZ R83, R69, R78 ;  /* 0x0000004e45537220 */ /* 0x000fe20000410000 */
[----:B------:R-:W-:Y:S01]  /*4f30*/  F2FP.F16.E4M3.UNPACK_B R50, R50 ;  /* 0x00000032ff32723e */ /* 0x000fe200020006ff */
[----:B------:R-:W-:Y:S01]  /*4f40*/  FMUL.FTZ R78, R68, R78 ;  /* 0x0000004e444e7220 */ /* 0x000fe20000410000 */
[----:B------:R-:W-:-:S02]  /*4f50*/  HADD2.F32 R79, -RZ, R79.H0_H0 ;  /* 0x2000004fff4f7230 */ /* 0x000fc40000004100 */
[-C--:B------:R-:W-:Y:S01]  /*4f60*/  FFMA.FTZ R83, R68, R70.reuse, -R83 ;  /* 0x0000004644537223 */ /* 0x080fe20000010853 */
[--C-:B------:R-:W-:Y:S02]  /*4f70*/  HADD2.F32 R68, -RZ, R51.reuse.H0_H0 ;  /* 0x20000033ff447230 */ /* 0x100fe40000004100 */
[----:B------:R-:W-:Y:S01]  /*4f80*/  FFMA.FTZ R78, R69, R70, R78 ;  /* 0x00000046454e7223 */ /* 0x000fe2000001004e */
[----:B------:R-:W-:Y:S02]  /*4f90*/  HADD2.F32 R69, -RZ, R51.H1_H1 ;  /* 0x30000033ff457230 */ /* 0x000fe40000004100 */
[----:B------:R-:W-:Y:S01]  /*4fa0*/  FFMA.FTZ R73, R71, R73, R80 ;  /* 0x0000004947497223 */ /* 0x000fe20000010050 */
[--C-:B------:R-:W-:Y:S01]  /*4fb0*/  HADD2.F32 R51, -RZ, R50.reuse.H0_H0 ;  /* 0x20000032ff337230 */ /* 0x100fe20000004100 */
[----:B------:R-:W-:Y:S01]  /*4fc0*/  F2FP.SATFINITE.E4M3.F32.PACK_AB_MERGE_C R49, R49, R48, R149 ;  /* 0x000000303131723e */ /* 0x000fe20004807095 */
[----:B------:R-:W-:Y:S01]  /*4fd0*/  HADD2.F32 R50, -RZ, R50.H1_H1 ;  /* 0x30000032ff327230 */ /* 0x000fe20000004100 */
[----:B------:R-:W-:Y:S01]  /*4fe0*/  F2FP.SATFINITE.E4M3.F32.PACK_AB_MERGE_C R78, R78, R83, RZ ;  /* 0x000000534e4e723e */ /* 0x000fe200048070ff */
[----:B------:R-:W-:Y:S01]  /*4ff0*/  HADD2.F32 R75, -RZ, R75.H0_H0 ;  /* 0x2000004bff4b7230 */ /* 0x000fe20000004100 */
[----:B------:R-:W-:Y:S01]  /*5000*/  F2FP.SATFINITE.E4M3.F32.PACK_AB_MERGE_C R73, R73, R82, RZ ;  /* 0x000000524949723e */ /* 0x000fe200048070ff */
[----:B------:R-:W-:-:S02]  /*5010*/  HADD2.F32 R74, -RZ, R74.H0_H0 ;  /* 0x2000004aff4a7230 */ /* 0x000fc40000004100 */
[-C--:B------:R-:W-:Y:S01]  /*5020*/  FMUL.FTZ R70, R50, R79.reuse ;  /* 0x0000004f32467220 */ /* 0x080fe20000410000 */
[----:B------:R-:W-:Y:S01]  /*5030*/  FMUL.FTZ R79, R51, R79 ;  /* 0x0000004f334f7220 */ /* 0x000fe20000410000 */
[-C--:B------:R-:W-:Y:S01]  /*5040*/  FMUL.FTZ R71, R69, R75.reuse ;  /* 0x0000004b45477220 */ /* 0x080fe20000410000 */
[----:B------:R-:W-:Y:S01]  /*5050*/  FMUL.FTZ R80, R68, R75 ;  /* 0x0000004b44507220 */ /* 0x000fe20000410000 */
[-C--:B------:R-:W-:Y:S01]  /*5060*/  FFMA.FTZ R70, R51, R74.reuse, -R70 ;  /* 0x0000004a33467223 */ /* 0x080fe20000010846 */
[----:B------:R-:W-:Y:S01]  /*5070*/  FFMA.FTZ R79, R50, R74, R79 ;  /* 0x0000004a324f7223 */ /* 0x000fe2000001004f */
[-C--:B------:R-:W-:Y:S01]  /*5080*/  FFMA.FTZ R71, R68, R72.reuse, -R71 ;  /* 0x0000004844477223 */ /* 0x080fe20000010847 */
[----:B------:R-:W-:Y:S01]  /*5090*/  FFMA.FTZ R80, R69, R72, R80 ;  /* 0x0000004845507223 */ /* 0x000fe20000010050 */
[----:B------:R-:W-:Y:S02]  /*50a0*/  F2FP.SATFINITE.E4M3.F32.PACK_AB_MERGE_C R48, R148, R81, R138 ;  /* 0x000000519430723e */ /* 0x000fe4000480708a */
[----:B------:R-:W-:-:S02]  /*50b0*/  F2FP.SATFINITE.E4M3.F32.PACK_AB_MERGE_C R50, R79, R70, R78 ;  /* 0x000000464f32723e */ /* 0x000fc4000480704e */
[----:B------:R-:W-:-:S07]  /*50c0*/  F2FP.SATFINITE.E4M3.F32.PACK_AB_MERGE_C R51, R80, R71, R73 ;  /* 0x000000475033723e */ /* 0x000fce0004807049 */
.L_x_372:
[----:B------:R-:W-:Y:S05]  /*50d0*/  BSYNC B2 ;  /* 0x0000000000027941 */ /* 0x000fea0003800000 */
.L_x_371:
[----:B------:R-:W-:Y:S02]  /*50e0*/  ULDC.64 UR4, c[0x0][0x2e8] ;  /* 0x0000ba0000047ab9 */ /* 0x000fe40000000a00 */
[----:B------:R-:W-:-:S04]  /*50f0*/  IADD3 R68, P2, P3, R41, UR4, R77 ;  /* 0x0000000429447c10 */ /* 0x000fc8000fb5e04d */
[----:B------:R-:W-:-:S05]  /*5100*/  IADD3.X R69, R107, UR5, R76, P2, P3 ;  /* 0x000000056b457c10 */ /* 0x000fca00097e644c */
[----:B0-----:R4:W-:Y:S04]  /*5110*/  STG.E.128 desc[UR60][R68.64], R48 ;  /* 0x0000003044007986 */ /* 0x0019e8000c101d3c */
.L_x_366:
[----:B------:R-:W-:Y:S05]  /*5120*/  BSYNC B1 ;  /* 0x0000000000017941 */ /* 0x000fea0003800000 */
.L_x_365:
[----:B------:R-:W-:Y:S01]  /*5130*/  ISETP.NE.AND P2, PT, R146, RZ, PT ;  /* 0x000000ff9200720c */ /* 0x000fe20003f45270 */
[----:B------:R-:W-:-:S12]  /*5140*/  BSSY B1, `(.L_x_373) ;  /* 0x00000ec000017945 */ /* 0x000fd80003800000 */
[----:B------:R-:W-:Y:S05]  /*5150*/  @P2 BRA `(.L_x_374) ;  /* 0x0000000c00a82947 */ /* 0x000fea0003800000 */
[----:B----4-:R-:W-:Y:S01]  /*5160*/  IADD3 R69, P2, P3, R14, R126, R18 ;  /* 0x0000007e0e457210 */ /* 0x010fe20007b5e012 */
[----:B------:R-:W-:Y:S03]  /*5170*/  BSSY B2, `(.L_x_375) ;  /* 0x0000073000027945 */ /* 0x000fe60003800000 */
[----:B------:R-:W-:Y:S01]  /*5180*/  IADD3.X R68, R26, R129, R19, P2, P3 ;  /* 0x000000811a447210 */ /* 0x000fe200017e6413 */
[----:B------:R-:W-:Y:S08]  /*5190*/  @P0 BRA `(.L_x_376) ;  /* 0x0000000400c00947 */ /* 0x000ff00003800000 */
[----:B0-23--:R0:W2:Y:S01]  /*51a0*/  LDS.128 R48, [R118+0x24400] ;  /* 0x0244000076307984 */ /* 0x00d0a20000000c00 */
[----:B------:R-:W-:Y:S01]  /*51b0*/  ISETP.GE.AND P2, PT, R22, R128, PT ;  /* 0x000000801600720c */ /* 0x000fe20003f46270 */
[----:B------:R-:W-:-:S12]  /*51c0*/  BSSY B3, `(.L_x_377) ;  /* 0x0000069000037945 */ /* 0x000fd80003800000 */
[----:B0-----:R-:W-:Y:S05]  /*51d0*/  @P2 BRA `(.L_x_378) ;  /* 0x00000004009c2947 */ /* 0x001fea0003800000 */
[----:B------:R-:W-:Y:S02]  /*51e0*/  SHF.R.U32.HI R64, RZ, 0x8, R67 ;  /* 0x00000008ff407819 */ /* 0x000fe40000011643 */
[----:B------:R-:W-:Y:S02]  /*51f0*/  SHF.R.U32.HI R71, RZ, 0x8, R65 ;  /* 0x00000008ff477819 */ /* 0x000fe40000011641 */
[----:B------:R-:W-:Y:S02]  /*5200*/  SHF.R.U32.HI R72, RZ, 0x10, R67 ;  /* 0x00000010ff487819 */ /* 0x000fe40000011643 */
[----:B------:R-:W-:Y:S01]  /*5210*/  LOP3.LUT R70, R67, 0xff0000ff, RZ, 0xc0, !PT ;  /* 0xff0000ff43467812 */ /* 0x000fe200078ec0ff */
[----:B------:R-:W-:Y:S01]  /*5220*/  IMAD.SHL.U32 R67, R64, 0x100, RZ ;  /* 0x0000010040437824 */ /* 0x000fe200078e00ff */
[----:B------:R-:W-:Y:S01]  /*5230*/  SHF.R.U32.HI R73, RZ, 0x10, R65 ;  /* 0x00000010ff497819 */ /* 0x000fe20000011641 */
[----:B--2---:R-:W-:Y:S01]  /*5240*/  IMAD.MOV.U32 R64, RZ, RZ, R48 ;  /* 0x000000ffff407224 */ /* 0x004fe200078e0030 */
        /* <DEDUP_REMOVED lines=33> */
[--C-:B------:R-:W-:Y:S01]  /*5460*/  HADD2.F32 R66, -RZ, R65.reuse.H0_H0 ;  /* 0x20000041ff427230 */ /* 0x100fe20000004100 */
[----:B------:R-:W-:Y:S01]  /*5470*/  F2FP.SATFINITE.E4M3.F32.PACK_AB_MERGE_C R82, R80, R79, RZ ;  /* 0x0000004f5052723e */ /* 0x000fe200048070ff */
[----:B------:R-:W-:Y:S02]  /*5480*/  HADD2.F32 R67, -RZ, R65.H1_H1 ;  /* 0x30000041ff437230 */ /* 0x000fe40000004100 */
[--C-:B------:R-:W-:Y:S02]  /*5490*/  HADD2.F32 R65, -RZ, R64.reuse.H0_H0 ;  /* 0x20000040ff417230 */ /* 0x100fe40000004100 */
[-C--:B------:R-:W-:Y:S01]  /*54a0*/  FMUL.FTZ R76, R66, R71.reuse ;  /* 0x00000047424c7220 */ /* 0x080fe20000410000 */
[----:B------:R-:W-:Y:S02]  /*54b0*/  HADD2.F32 R70, -RZ, R145.H1_H1 ;  /* 0x30000091ff467230 */ /* 0x000fe40000004100 */
[----:B------:R-:W-:Y:S01]  /*54c0*/  FMUL.FTZ R73, R67, R71 ;  /* 0x0000004743497220 */ /* 0x000fe20000410000 */
[----:B------:R-:W-:Y:S01]  /*54d0*/  HADD2.F32 R147, -RZ, R147.H0_H0 ;  /* 0x20000093ff937230 */ /* 0x000fe20000004100 */
[----:B------:R-:W-:Y:S01]  /*54e0*/  F2FP.SATFINITE.E4M3.F32.PACK_AB_MERGE_C R49, R49, R48, R82 ;  /* 0x000000303131723e */ /* 0x000fe20004807052 */
[----:B------:R-:W-:-:S02]  /*54f0*/  HADD2.F32 R64, -RZ, R64.H1_H1 ;  /* 0x30000040ff407230 */ /* 0x000fc40000004100 */
[-C--:B------:R-:W-:Y:S01]  /*5500*/  FFMA.FTZ R73, R66, R70.reuse, -R73 ;  /* 0x0000004642497223 */ /* 0x080fe20000010849 */
[----:B------:R-:W-:Y:S02]  /*5510*/  HADD2.F32 R145, -RZ, R145.H0_H0 ;  /* 0x20000091ff917230 */ /* 0x000fe40000004100 */
[----:B------:R-:W-:Y:S01]  /*5520*/  FFMA.FTZ R76, R67, R70, R76 ;  /* 0x00000046434c7223 */ /* 0x000fe2000001004c */
[-C--:B------:R-:W-:Y:S01]  /*5530*/  F2FP.F16.E4M3.UNPACK_B R70, R72.reuse.H1 ;  /* 0x00000048ff46723e */ /* 0x080fe200030006ff */
[-C--:B------:R-:W-:Y:S01]  /*5540*/  FMUL.FTZ R74, R64, R147.reuse ;  /* 0x00000093404a7220 */ /* 0x080fe20000410000 */
[C---:B------:R-:W-:Y:S01]  /*5550*/  FMUL.FTZ R147, R65.reuse, R147 ;  /* 0x0000009341937220 */ /* 0x040fe20000410000 */
[----:B------:R-:W-:Y:S02]  /*5560*/  F2FP.F16.E4M3.UNPACK_B R72, R72 ;  /* 0x00000048ff48723e */ /* 0x000fe400020006ff */
[----:B------:R-:W-:Y:S01]  /*5570*/  FFMA.FTZ R77, R65, R145, -R74 ;  /* 0x00000091414d7223 */ /* 0x000fe2000001084a */
[----:B------:R-:W-:Y:S01]  /*5580*/  F2FP.SATFINITE.E4M3.F32.PACK_AB_MERGE_C R81, R76, R73, RZ ;  /* 0x000000494c51723e */ /* 0x000fe200048070ff */
[----:B------:R-:W-:Y:S01]  /*5590*/  FFMA.FTZ R78, R64, R145, R147 ;  /* 0x00000091404e7223 */ /* 0x000fe20000010093 */
[----:B------:R-:W-:Y:S01]  /*55a0*/  F2FP.F16.E4M3.UNPACK_B R65, R51.H1 ;  /* 0x00000033ff41723e */ /* 0x000fe200030006ff */
[--C-:B------:R-:W-:Y:S01]  /*55b0*/  HADD2.F32 R71, -RZ, R70.reuse.H1_H1 ;  /* 0x30000046ff477230 */ /* 0x100fe20000004100 */
[-C--:B------:R-:W-:Y:S01]  /*55c0*/  F2FP.F16.E4M3.UNPACK_B R73, R75.reuse.H1 ;  /* 0x0000004bff49723e */ /* 0x080fe200030006ff */
[----:B------:R-:W-:Y:S01]  /*55d0*/  HADD2.F32 R70, -RZ, R70.H0_H0 ;  /* 0x20000046ff467230 */ /* 0x000fe20000004100 */
[-C--:B------:R-:W-:Y:S01]  /*55e0*/  F2FP.F16.E4M3.UNPACK_B R64, R50.reuse.H1 ;  /* 0x00000032ff40723e */ /* 0x080fe200030006ff */
[----:B------:R-:W-:Y:S01]  /*55f0*/  HADD2.F32 R67, -RZ, R65.H1_H1 ;  /* 0x30000041ff437230 */ /* 0x000fe20000004100 */
[----:B------:R-:W-:Y:S01]  /*5600*/  F2FP.F16.E4M3.UNPACK_B R75, R75 ;  /* 0x0000004bff4b723e */ /* 0x000fe200020006ff */
[----:B------:R-:W-:Y:S01]  /*5610*/  HADD2.F32 R76, -RZ, R73.H1_H1 ;  /* 0x30000049ff4c7230 */ /* 0x000fe20000004100 */
[----:B------:R-:W-:Y:S01]  /*5620*/  F2FP.F16.E4M3.UNPACK_B R51, R51 ;  /* 0x00000033ff33723e */ /* 0x000fe200020006ff */
        /* <DEDUP_REMOVED lines=10> */
[----:B------:R-:W-:-:S02]  /*56d0*/  HADD2.F32 R75, -RZ, R75.H0_H0 ;  /* 0x2000004bff4b7230 */ /* 0x000fc40000004100 */
[C---:B------:R-:W-:Y:S01]  /*56e0*/  FMUL.FTZ R74, R64.reuse, R74 ;  /* 0x0000004a404a7220 */ /* 0x040fe20000410000 */
[----:B------:R-:W-:Y:S02]  /*56f0*/  HADD2.F32 R73, -RZ, R73.H0_H0 ;  /* 0x20000049ff497230 */ /* 0x000fe40000004100 */
[-C--:B------:R-:W-:Y:S01]  /*5700*/  FFMA.FTZ R79, R64, R66.reuse, -R79 ;  /* 0x00000042404f7223 */ /* 0x080fe2000001084f */
[--C-:B------:R-:W-:Y:S02]  /*5710*/  HADD2.F32 R64, -RZ, R51.reuse.H0_H0 ;  /* 0x20000033ff407230 */ /* 0x100fe40000004100 */
[----:B------:R-:W-:Y:S01]  /*5720*/  FFMA.FTZ R74, R65, R66, R74 ;  /* 0x00000042414a7223 */ /* 0x000fe2000001004a */
[----:B------:R-:W-:Y:S02]  /*5730*/  HADD2.F32 R65, -RZ, R51.H1_H1 ;  /* 0x30000033ff417230 */ /* 0x000fe40000004100 */
[----:B------:R-:W-:Y:S01]  /*5740*/  FFMA.FTZ R71, R67, R71, R76 ;  /* 0x0000004743477223 */ /* 0x000fe2000001004c */
[----:B------:R-:W-:-:S02]  /*5750*/  HADD2.F32 R51, -RZ, R50.H0_H0 ;  /* 0x20000032ff337230 */ /* 0x000fc40000004100 */
[-C--:B------:R-:W-:Y:S01]  /*5760*/  FMUL.FTZ R76, R64, R73.reuse ;  /* 0x00000049404c7220 */ /* 0x080fe20000410000 */
[----:B------:R-:W-:Y:S02]  /*5770*/  HADD2.F32 R50, -RZ, R50.H1_H1 ;  /* 0x30000032ff327230 */ /* 0x000fe40000004100 */
[C---:B------:R-:W-:Y:S01]  /*5780*/  FMUL.FTZ R67, R65.reuse, R73 ;  /* 0x0000004941437220 */ /* 0x040fe20000410000 */
[----:B------:R-:W-:Y:S02]  /*5790*/  HADD2.F32 R72, -RZ, R72.H0_H0 ;  /* 0x20000048ff487230 */ /* 0x000fe40000004100 */
[-C--:B------:R-:W-:Y:S01]  /*57a0*/  FFMA.FTZ R76, R65, R70.reuse, R76 ;  /* 0x00000046414c7223 */ /* 0x080fe2000001004c */
[----:B------:R-:W-:Y:S01]  /*57b0*/  F2FP.SATFINITE.E4M3.F32.PACK_AB_MERGE_C R74, R74, R79, RZ ;  /* 0x0000004f4a4a723e */ /* 0x000fe200048070ff */
[-C--:B------:R-:W-:Y:S01]  /*57c0*/  FMUL.FTZ R66, R50, R75.reuse ;  /* 0x0000004b32427220 */ /* 0x080fe20000410000 */
[----:B------:R-:W-:Y:S01]  /*57d0*/  FMUL.FTZ R75, R51, R75 ;  /* 0x0000004b334b7220 */ /* 0x000fe20000410000 */
[----:B------:R-:W-:Y:S01]  /*57e0*/  FFMA.FTZ R67, R64, R70, -R67 ;  /* 0x0000004640437223 */ /* 0x000fe20000010843 */
[----:B------:R-:W-:Y:S01]  /*57f0*/  F2FP.SATFINITE.E4M3.F32.PACK_AB_MERGE_C R71, R71, R80, RZ ;  /* 0x000000504747723e */ /* 0x000fe200048070ff */
[-C--:B------:R-:W-:Y:S01]  /*5800*/  FFMA.FTZ R66, R51, R72.reuse, -R66 ;  /* 0x0000004833427223 */ /* 0x080fe20000010842 */
[----:B------:R-:W-:Y:S01]  /*5810*/  FFMA.FTZ R75, R50, R72, R75 ;  /* 0x00000048324b7223 */ /* 0x000fe2000001004b */
[----:B------:R-:W-:-:S02]  /*5820*/  F2FP.SATFINITE.E4M3.F32.PACK_AB_MERGE_C R48, R78, R77, R81 ;  /* 0x0000004d4e30723e */ /* 0x000fc40004807051 */
[----:B------:R-:W-:Y:S02]  /*5830*/  F2FP.SATFINITE.E4M3.F32.PACK_AB_MERGE_C R51, R76, R67, R71 ;  /* 0x000000434c33723e */ /* 0x000fe40004807047 */
[----:B------:R-:W-:-:S07]  /*5840*/  F2FP.SATFINITE.E4M3.F32.PACK_AB_MERGE_C R50, R75, R66, R74 ;  /* 0x000000424b32723e */ /* 0x000fce000480704a */
.L_x_378:
[----:B------:R-:W-:Y:S05]  /*5850*/  BSYNC B3 ;  /* 0x0000000000037941 */ /* 0x000fea0003800000 */
.L_x_377:
[----:B------:R-:W-:Y:S02]  /*5860*/  ULDC.64 UR4, c[0x0][0x2e8] ;  /* 0x0000ba0000047ab9 */ /* 0x000fe40000000a00 */
[----:B------:R-:W-:-:S04]  /*5870*/  IADD3 R64, P2, P3, R69, UR4, R44 ;  /* 0x0000000445407c10 */ /* 0x000fc8000fb5e02c */
[----:B------:R-:W-:-:S05]  /*5880*/  IADD3.X R65, R68, UR5, R40, P2, P3 ;  /* 0x0000000544417c10 */ /* 0x000fca00097e6428 */
[----:B--2---:R4:W-:Y:S04]  /*5890*/  STG.E.128 desc[UR60][R64.64], R48 ;  /* 0x0000003040007986 */ /* 0x0049e8000c101d3c */
.L_x_376:
[----:B------:R-:W-:Y:S05]  /*58a0*/  BSYNC B2 ;  /* 0x0000000000027941 */ /* 0x000fea0003800000 */
.L_x_375:
[----:B------:R-:W-:Y:S05]  /*58b0*/  @P1 BRA `(.L_x_374) ;  /* 0x0000000400d01947 */ /* 0x000fea0003800000 */
[----:B------:R-:W-:Y:S01]  /*58c0*/  LOP3.LUT P2, RZ, R229, 0x4, RZ, 0xc0, !PT ;  /* 0x00000004e5ff7812 */ /* 0x000fe2000784c0ff */
[C---:B0-234-:R-:W-:Y:S01]  /*58d0*/  VIADD R49, R152.reuse, 0x40 ;  /* 0x0000004098317836 */ /* 0x05dfe20000000000 */
[----:B------:R-:W-:Y:S11]  /*58e0*/  BSSY B2, `(.L_x_379) ;  /* 0x000006d000027945 */ /* 0x000ff60003800000 */
        /* <DEDUP_REMOVED lines=8> */
[----:B------:R-:W-:Y:S02]  /*5970*/  SHF.R.U32.HI R66, RZ, 0x10, R61 ;  /* 0x00000010ff427819 */ /* 0x000fe4000001163d */
[----:B------:R-:W-:Y:S02]  /*5980*/  LOP3.LUT R64, R63, 0xff0000ff, RZ, 0xc0, !PT ;  /* 0xff0000ff3f407812 */ /* 0x000fe400078ec0ff */
[----:B------:R-:W-:Y:S01]  /*5990*/  SHF.R.U32.HI R65, RZ, 0x10, R63 ;  /* 0x00000010ff417819 */ /* 0x000fe2000001163f */
[----:B------:R-:W-:Y:S01]  /*59a0*/  IMAD.SHL.U32 R63, R60, 0x100, RZ ;  /* 0x000001003c3f7824 */ /* 0x000fe200078e00ff */
[----:B------:R-:W-:Y:S01]  /*59b0*/  SHF.L.U32 R61, R67, 0x8, RZ ;  /* 0x00000008433d7819 */ /* 0x000fe200000006ff */
[----:B0-----:R-:W-:Y:S01]  /*59c0*/  IMAD.MOV.U32 R60, RZ, RZ, R48 ;  /* 0x000000ffff3c7224 */ /* 0x001fe200078e0030 */
[----:B------:R-:W-:Y:S01]  /*59d0*/  F2FP.F16.E4M3.UNPACK_B R48, R49 ;  /* 0x00000031ff30723e */ /* 0x000fe200020006ff */
[----:B------:R-:W-:Y:S01]  /*59e0*/  IMAD.U32 R65, R65, 0x10000, RZ ;  /* 0x0001000041417824 */ /* 0x000fe200078e00ff */
[----:B------:R-:W-:Y:S01]  /*59f0*/  LOP3.LUT R61, R62, 0xff00, R61, 0xf8, !PT ;  /* 0x0000ff003e3d7812 */ /* 0x000fe200078ef83d */
[----:B------:R-:W-:Y:S01]  /*5a00*/  IMAD.U32 R62, R66, 0x10000, RZ ;  /* 0x00010000423e7824 */ /* 0x000fe200078e00ff */
[----:B------:R-:W-:-:S02]  /*5a10*/  LOP3.LUT R64, R64, 0xff00, R63, 0xf8, !PT ;  /* 0x0000ff0040407812 */ /* 0x000fc400078ef83f */
        /* <DEDUP_REMOVED lines=8> */
[----:B------:R-:W-:Y:S02]  /*5aa0*/  HADD2.F32 R70, -RZ, R63.H1_H1 ;  /* 0x3000003fff467230 */ /* 0x000fe40000004100 */
[----:B------:R-:W-:Y:S01]  /*5ab0*/  FMUL.FTZ R73, R61, R67 ;  /* 0x000000433d497220 */ /* 0x000fe20000410000 */
[----:B------:R-:W-:-:S02]  /*5ac0*/  HADD2.F32 R65, -RZ, R64.H0_H0 ;  /* 0x20000040ff417230 */ /* 0x000fc40000004100 */
        /* <DEDUP_REMOVED lines=18> */
[----:B------:R-:W-:Y:S02]  /*5bf0*/  HADD2.F32 R61, -RZ, R60.H0_H0 ;  /* 0x2000003cff3d7230 */ /* 0x000fe40000004100 */
        /* <DEDUP_REMOVED lines=9> */
[CC--:B------:R-:W-:Y:S01]  /*5c90*/  FMUL.FTZ R65, R61.reuse, R144.reuse ;  /* 0x000000903d417220 */ /* 0x0c0fe20000410000 */
[----:B------:R-:W-:Y:S01]  /*5ca0*/  FMUL.FTZ R70, R60, R144 ;  /* 0x000000903c467220 */ /* 0x000fe20000410000 */
[----:B------:R-:W-:Y:S02]  /*5cb0*/  F2FP.F16.E4M3.UNPACK_B R64, R66.H1 ;  /* 0x00000042ff40723e */ /* 0x000fe400030006ff */
[----:B------:R-:W-:Y:S01]  /*5cc0*/  F2FP.SATFINITE.E4M3.F32.PACK_AB_MERGE_C R77, R72, R67, RZ ;  /* 0x00000043484d723e */ /* 0x000fe200048070ff */
[----:B------:R-:W-:Y:S01]  /*5cd0*/  FFMA.FTZ R73, R61, R139, -R70 ;  /* 0x0000008b3d497223 */ /* 0x000fe20000010846 */
[----:B------:R-:W-:Y:S01]  /*5ce0*/  F2FP.F16.E4M3.UNPACK_B R61, R51.H1 ;  /* 0x00000033ff3d723e */ /* 0x000fe200030006ff */
[----:B------:R-:W-:Y:S01]  /*5cf0*/  FFMA.FTZ R74, R60, R139, R65 ;  /* 0x0000008b3c4a7223 */ /* 0x000fe20000010041 */
[-C--:B------:R-:W-:Y:S01]  /*5d00*/  F2FP.F16.E4M3.UNPACK_B R67, R71.reuse.H1 ;  /* 0x00000047ff43723e */ /* 0x080fe200030006ff */
[----:B------:R-:W-:Y:S01]  /*5d10*/  HADD2.F32 R65, -RZ, R64.H1_H1 ;  /* 0x30000040ff417230 */ /* 0x000fe20000004100 */
[----:B------:R-:W-:Y:S01]  /*5d20*/  F2FP.F16.E4M3.UNPACK_B R60, R50.H1 ;  /* 0x00000032ff3c723e */ /* 0x000fe200030006ff */
        /* <DEDUP_REMOVED lines=29> */
[----:B------:R-:W-:Y:S01]  /*5f00*/  FMUL.FTZ R62, R50, R71 ;  /* 0x00000047323e7220 */ /* 0x000fe20000410000 */
[----:B------:R-:W-:Y:S02]  /*5f10*/  HADD2.F32 R66, -RZ, R66.H0_H0 ;  /* 0x20000042ff427230 */ /* 0x000fe40000004100 */
[-C--:B------:R-:W-:Y:S01]  /*5f20*/  FMUL.FTZ R63, R61, R67.reuse ;  /* 0x000000433d3f7220 */ /* 0x080fe20000410000 */
[C---:B------:R-:W-:Y:S01]  /*5f30*/  FMUL.FTZ R72, R60.reuse, R67 ;  /* 0x000000433c487220 */ /* 0x040fe20000410000 */
[----:B------:R-:W-:Y:S02]  /*5f40*/  FMUL.FTZ R71, R51, R71 ;  /* 0x0000004733477220 */ /* 0x000fe40000410000 */
[-C--:B------:R-:W-:Y:S01]  /*5f50*/  FFMA.FTZ R63, R60, R64.reuse, -R63 ;  /* 0x000000403c3f7223 */ /* 0x080fe2000001083f */
[----:B------:R-:W-:Y:S01]  /*5f60*/  FFMA.FTZ R72, R61, R64, R72 ;  /* 0x000000403d487223 */ /* 0x000fe20000010048 */
[-C--:B------:R-:W-:Y:S01]  /*5f70*/  FFMA.FTZ R62, R51, R66.reuse, -R62 ;  /* 0x00000042333e7223 */ /* 0x080fe2000001083e */
[----:B------:R-:W-:-:S03]  /*5f80*/  FFMA.FTZ R71, R50, R66, R71 ;  /* 0x0000004232477223 */ /* 0x000fc60000010047 */
[----:B------:R-:W-:Y:S02]  /*5f90*/  F2FP.SATFINITE.E4M3.F32.PACK_AB_MERGE_C R51, R72, R63, R65 ;  /* 0x0000003f4833723e */ /* 0x000fe40004807041 */
[----:B------:R-:W-:-:S07]  /*5fa0*/  F2FP.SATFINITE.E4M3.F32.PACK_AB_MERGE_C R50, R71, R62, R70 ;  /* 0x0000003e4732723e */ /* 0x000fce0004807046 */
.L_x_380:
[----:B------:R-:W-:Y:S05]  /*5fb0*/  BSYNC B2 ;  /* 0x0000000000027941 */ /* 0x000fea0003800000 */
.L_x_379:
[----:B------:R-:W-:Y:S02]  /*5fc0*/  ULDC.64 UR4, c[0x0][0x2e8] ;  /* 0x0000ba0000047ab9 */ /* 0x000fe40000000a00 */
[----:B------:R-:W-:-:S04]  /*5fd0*/  IADD3 R60, P2, P3, R41, UR4, R69 ;  /* 0x00000004293c7c10 */ /* 0x000fc8000fb5e045 */
[----:B------:R-:W-:-:S05]  /*5fe0*/  IADD3.X R61, R107, UR5, R68, P2, P3 ;  /* 0x000000056b3d7c10 */ /* 0x000fca00097e6444 */
[----:B0-----:R0:W-:Y:S04]  /*5ff0*/  STG.E.128 desc[UR60][R60.64], R48 ;  /* 0x000000303c007986 */ /* 0x0011e8000c101d3c */
.L_x_374:
[----:B------:R-:W-:Y:S05]  /*6000*/  BSYNC B1 ;  /* 0x0000000000017941 */ /* 0x000fea0003800000 */
.L_x_373:
[----:B------:R-:W-:Y:S05]  /*6010*/  @P4 BRA `(.L_x_381) ;  /* 0x0000005c00084947 */ /* 0x000fea0003800000 */
[----:B------:R-:W-:Y:S01]  /*6020*/  IADD3 R126, P2, P3, R27, R126, R18 ;  /* 0x0000007e1b7e7210 */ /* 0x000fe20007b5e012 */
[----:B------:R-:W-:Y:S03]  /*6030*/  BSSY B1, `(.L_x_382) ;  /* 0x0000073000017945 */ /* 0x000fe60003800000 */
[----:B------:R-:W-:Y:S01]  /*6040*/  IADD3.X R129, R31, R129, R19, P2, P3 ;  /* 0x000000811f817210 */ /* 0x000fe200017e6413 */
[----:B------:R-:W-:Y:S08]  /*6050*/  @P0 BRA `(.L_x_383) ;  /* 0x0000000400c00947 */ /* 0x000ff00003800000 */
[----:B0-234-:R0:W2:Y:S01]  /*6060*/  LDS.128 R48, [R118+0x26400] ;  /* 0x0264000076307984 */ /* 0x01d0a20000000c00 */
[----:B------:R-:W-:Y:S01]  /*6070*/  ISETP.GE.AND P2, PT, R22, R128, PT ;  /* 0x000000801600720c */ /* 0x000fe20003f46270 */
[----:B------:R-:W-:-:S12]  /*6080*/  BSSY B2, `(.L_x_384) ;  /* 0x0000069000027945 */ /* 0x000fd80003800000 */
[----:B0-----:R-:W-:Y:S05]  /*6090*/  @P2 BRA `(.L_x_385) ;  /* 0x00000004009c2947 */ /* 0x001fea0003800000 */
[----:B------:R-:W-:Y:S02]  /*60a0*/  SHF.R.U32.HI R56, RZ, 0x8, R59 ;  /* 0x00000008ff387819 */ /* 0x000fe4000001163b */
[----:B------:R-:W-:Y:S02]  /*60b0*/  SHF.R.U32.HI R63, RZ, 0x8, R57 ;  /* 0x00000008ff3f7819 */ /* 0x000fe40000011639 */
[----:B------:R-:W-:Y:S02]  /*60c0*/  LOP3.LUT R60, R59, 0xff0000ff, RZ, 0xc0, !PT ;  /* 0xff0000ff3b3c7812 */ /* 0x000fe400078ec0ff */
[----:B------:R-:W-:Y:S01]  /*60d0*/  SHF.R.U32.HI R62, RZ, 0x10, R59 ;  /* 0x00000010ff3e7819 */ /* 0x000fe2000001163b */
[----:B------:R-:W-:Y:S01]  /*60e0*/  IMAD.SHL.U32 R59, R56, 0x100, RZ ;  /* 0x00000100383b7824 */ /* 0x000fe200078e00ff */
[----:B------:R-:W-:Y:S01]  /*60f0*/  LOP3.LUT R58, R57, 0xff0000ff, RZ, 0xc0, !PT ;  /* 0xff0000ff393a7812 */ /* 0x000fe200078ec0ff */
[----:B--2---:R-:W-:Y:S01]  /*6100*/  IMAD.MOV.U32 R56, RZ, RZ, R48 ;  /* 0x000000ffff387224 */ /* 0x004fe200078e0030 */
[----:B------:R-:W-:Y:S01]  /*6110*/  SHF.R.U32.HI R61, RZ, 0x10, R57 ;  /* 0x00000010ff3d7819 */ /* 0x000fe20000011639 */
[----:B------:R-:W-:Y:S01]  /*6120*/  IMAD.U32 R62, R62, 0x10000, RZ ;  /* 0x000100003e3e7824 */ /* 0x000fe200078e00ff */
[----:B------:R-:W-:-:S02]  /*6130*/  SHF.L.U32 R57, R63, 0x8, RZ ;  /* 0x000000083f397819 */ /* 0x000fc400000006ff */
[----:B------:R-:W-:Y:S02]  /*6140*/  LOP3.LUT R59, R60, 0xff00, R59, 0xf8, !PT ;  /* 0x0000ff003c3b7812 */ /* 0x000fe400078ef83b */
[----:B------:R-:W-:Y:S01]  /*6150*/  LOP3.LUT R57, R58, 0xff00, R57, 0xf8, !PT ;  /* 0x0000ff003a397812 */ /* 0x000fe200078ef839 */
[----:B------:R-:W-:Y:S01]  /*6160*/  IMAD.U32 R58, R61, 0x10000, RZ ;  /* 0x000100003d3a7824 */ /* 0x000fe200078e00ff */
[-C--:B------:R-:W-:Y:S02]  /*6170*/  F2FP.F16.E4M3.UNPACK_B R48, R49.reuse ;  /* 0x00000031ff30723e */ /* 0x080fe400020006ff */
[-C--:B------:R-:W-:Y:S02]  /*6180*/  F2FP.F16.E4M3.UNPACK_B R60, R86.reuse.H1 ;  /* 0x00000056ff3c723e */ /* 0x080fe400030006ff */
[----:B------:R-:W-:Y:S02]  /*6190*/  F2FP.F16.E4M3.UNPACK_B R49, R49.H1 ;  /* 0x00000031ff31723e */ /* 0x000fe400030006ff */
[----:B------:R-:W-:Y:S01]  /*61a0*/  LOP3.LUT R64, R59, 0xff0000, R62, 0xf8, !PT ;  /* 0x00ff00003b407812 */ /* 0x000fe200078ef83e */
[--C-:B------:R-:W-:Y:S01]  /*61b0*/  HADD2.F32 R63, -RZ, R60.reuse.H1_H1 ;  /* 0x3000003cff3f7230 */ /* 0x100fe20000004100 */
[-C--:B------:R-:W-:Y:S01]  /*61c0*/  F2FP.F16.E4M3.UNPACK_B R59, R87.reuse.H1 ;  /* 0x00000057ff3b723e */ /* 0x080fe200030006ff */
[----:B------:R-:W-:Y:S01]  /*61d0*/  HADD2.F32 R62, -RZ, R60.H0_H0 ;  /* 0x2000003cff3e7230 */ /* 0x000fe20000004100 */
[----:B------:R-:W-:Y:S01]  /*61e0*/  LOP3.LUT R61, R57, 0xff0000, R58, 0xf8, !PT ;  /* 0x00ff0000393d7812 */ /* 0x000fe200078ef83a */
[----:B------:R-:W-:Y:S01]  /*61f0*/  HADD2.F32 R58, -RZ, R49.H1_H1 ;  /* 0x30000031ff3a7230 */ /* 0x000fe20000004100 */
[----:B------:R-:W-:Y:S01]  /*6200*/  F2FP.F16.E4M3.UNPACK_B R86, R86 ;  /* 0x00000056ff56723e */ /* 0x000fe200020006ff */
[----:B------:R-:W-:Y:S01]  /*6210*/  HADD2.F32 R60, -RZ, R59.H0_H0 ;  /* 0x2000003bff3c7230 */ /* 0x000fe20000004100 */
[----:B------:R-:W-:Y:S01]  /*6220*/  F2FP.F16.E4M3.UNPACK_B R87, R87 ;  /* 0x00000057ff57723e */ /* 0x000fe200020006ff */
[----:B------:R-:W-:-:S02]  /*6230*/  HADD2.F32 R57, -RZ, R48.H1_H1 ;  /* 0x30000030ff397230 */ /* 0x000fc40000004100 */
[-C--:B------:R-:W-:Y:S01]  /*6240*/  FMUL.FTZ R66, R58, R63.reuse ;  /* 0x0000003f3a427220 */ /* 0x080fe20000410000 */
[----:B------:R-:W-:Y:S02]  /*6250*/  HADD2.F32 R49, -RZ, R49.H0_H0 ;  /* 0x20000031ff317230 */ /* 0x000fe40000004100 */
[----:B------:R-:W-:Y:S02]  /*6260*/  HADD2.F32 R59, -RZ, R59.H1_H1 ;  /* 0x3000003bff3b7230 */ /* 0x000fe40000004100 */
[----:B------:R-:W-:Y:S01]  /*6270*/  FMUL.FTZ R65, R57, R62 ;  /* 0x0000003e39417220 */ /* 0x000fe20000410000 */
[----:B------:R-:W-:Y:S02]  /*6280*/  HADD2.F32 R48, -RZ, R48.H0_H0 ;  /* 0x20000030ff307230 */ /* 0x000fe40000004100 */
[C---:B------:R-:W-:Y:S01]  /*6290*/  FMUL.FTZ R63, R49.reuse, R63 ;  /* 0x0000003f313f7220 */ /* 0x040fe20000410000 */
[-C--:B------:R-:W-:Y:S01]  /*62a0*/  FFMA.FTZ R68, R49, R59.reuse, -R66 ;  /* 0x0000003b31447223 */ /* 0x080fe20000010842 */
[----:B------:R-:W-:Y:S01]  /*62b0*/  F2FP.F16.E4M3.UNPACK_B R49, R56.H1 ;  /* 0x00000038ff31723e */ /* 0x000fe200030006ff */
[C---:B------:R-:W-:Y:S01]  /*62c0*/  FMUL.FTZ R62, R48.reuse, R62 ;  /* 0x0000003e303e7220 */ /* 0x040fe20000410000 */
[----:B------:R-:W-:Y:S01]  /*62d0*/  F2FP.F16.E4M3.UNPACK_B R56, R56 ;  /* 0x00000038ff38723e */ /* 0x000fe200020006ff */
[-C--:B------:R-:W-:Y:S01]  /*62e0*/  FFMA.FTZ R48, R48, R60.reuse, -R65 ;  /* 0x0000003c30307223 */ /* 0x080fe20000010841 */
[----:B------:R-:W-:Y:S01]  /*62f0*/  FFMA.FTZ R69, R58, R59, R63 ;  /* 0x0000003b3a457223 */ /* 0x000fe2000001003f */
[----:B------:R-:W-:Y:S01]  /*6300*/  FFMA.FTZ R67, R57, R60, R62 ;  /* 0x0000003c39437223 */ /* 0x000fe2000001003e */
[----:B------:R-:W-:-:S02]  /*6310*/  HADD2.F32 R60, -RZ, R86.H1_H1 ;  /* 0x30000056ff3c7230 */ /* 0x000fc40000004100 */
[--C-:B------:R-:W-:Y:S01]  /*6320*/  HADD2.F32 R57, -RZ, R49.reuse.H0_H0 ;  /* 0x20000031ff397230 */ /* 0x100fe20000004100 */
[----:B------:R-:W-:Y:S01]  /*6330*/  F2FP.SATFINITE.E4M3.F32.PACK_AB_MERGE_C R71, R69, R68, RZ ;  /* 0x000000444547723e */ /* 0x000fe200048070ff */
[----:B------:R-:W-:Y:S02]  /*6340*/  HADD2.F32 R58, -RZ, R49.H1_H1 ;  /* 0x30000031ff3a7230 */ /* 0x000fe40000004100 */
[----:B------:R-:W-:Y:S02]  /*6350*/  HADD2.F32 R49, -RZ, R56.H0_H0 ;  /* 0x20000038ff317230 */ /* 0x000fe40000004100 */
[-C--:B------:R-:W-:Y:S01]  /*6360*/  FMUL.FTZ R65, R57, R60.reuse ;  /* 0x0000003c39417220 */ /* 0x080fe20000410000 */
[----:B------:R-:W-:Y:S02]  /*6370*/  HADD2.F32 R86, -RZ, R86.H0_H0 ;  /* 0x20000056ff567230 */ /* 0x000fe40000004100 */
[----:B------:R-:W-:Y:S01]  /*6380*/  FMUL.FTZ R62, R58, R60 ;  /* 0x0000003c3a3e7220 */ /* 0x000fe20000410000 */
[----:B------:R-:W-:-:S02]  /*6390*/  HADD2.F32 R56, -RZ, R56.H1_H1 ;  /* 0x30000038ff387230 */ /* 0x000fc40000004100 */
[--C-:B------:R-:W-:Y:S02]  /*63a0*/  HADD2.F32 R59, -RZ, R87.reuse.H1_H1 ;  /* 0x30000057ff3b7230 */ /* 0x100fe40000004100 */
[-C--:B------:R-:W-:Y:S01]  /*63b0*/  FMUL.FTZ R63, R49, R86.reuse ;  /* 0x00000056313f7220 */ /* 0x080fe20000410000 */
[----:B------:R-:W-:Y:S02]  /*63c0*/  HADD2.F32 R87, -RZ, R87.H0_H0 ;  /* 0x20000057ff577230 */ /* 0x000fe40000004100 */
[----:B------:R-:W-:Y:S01]  /*63d0*/  FMUL.FTZ R60, R56, R86 ;  /* 0x00000056383c7220 */ /* 0x000fe20000410000 */
[-C--:B------:R-:W-:Y:S01]  /*63e0*/  FFMA.FTZ R62, R57, R59.reuse, -R62 ;  /* 0x0000003b393e7223 */ /* 0x080fe2000001083e */
[----:B------:R-:W-:Y:S02]  /*63f0*/  FFMA.FTZ R65, R58, R59, R65 ;  /* 0x0000003b3a417223 */ /* 0x000fe40000010041 */
[-C--:B------:R-:W-:Y:S01]  /*6400*/  FFMA.FTZ R66, R49, R87.reuse, -R60 ;  /* 0x0000005731427223 */ /* 0x080fe2000001083c */
[----:B------:R-:W-:Y:S01]  /*6410*/  FFMA.FTZ R87, R56, R87, R63 ;  /* 0x0000005738577223 */ /* 0x000fe2000001003f */
[----:B------:R-:W-:-:S02]  /*6420*/  F2FP.F16.E4M3.UNPACK_B R56, R51.H1 ;  /* 0x00000033ff38723e */ /* 0x000fc400030006ff */
[----:B------:R-:W-:Y:S02]  /*6430*/  F2FP.SATFINITE.E4M3.F32.PACK_AB_MERGE_C R70, R65, R62, RZ ;  /* 0x0000003e4146723e */ /* 0x000fe400048070ff */
        /* <DEDUP_REMOVED lines=45> */
.L_x_385:
[----:B------:R-:W-:Y:S05]  /*6710*/  BSYNC B2 ;  /* 0x0000000000027941 */ /* 0x000fea0003800000 */
.L_x_384:
[----:B------:R-:W-:Y:S02]  /*6720*/  ULDC.64 UR4, c[0x0][0x2e8] ;  /* 0x0000ba0000047ab9 */ /* 0x000fe40000000a00 */
[----:B------:R-:W-:-:S04]  /*6730*/  IADD3 R56, P2, P3, R126, UR4, R44 ;  /* 0x000000047e387c10 */ /* 0x000fc8000fb5e02c */
[----:B------:R-:W-:-:S05]  /*6740*/  IADD3.X R57, R129, UR5, R40, P2, P3 ;  /* 0x0000000581397c10 */ /* 0x000fca00097e6428 */
[----:B--2---:R0:W-:Y:S04]  /*6750*/  STG.E.128 desc[UR60][R56.64], R48 ;  /* 0x0000003038007986 */ /* 0x0041e8000c101d3c */
.L_x_383:
[----:B------:R-:W-:Y:S05]  /*6760*/  BSYNC B1 ;  /* 0x0000000000017941 */ /* 0x000fea0003800000 */
.L_x_382:
[----:B------:R-:W-:Y:S05]  /*6770*/  @P1 BRA `(.L_x_381) ;  /* 0x0000005400301947 */ /* 0x000fea0003800000 */
[----:B------:R-:W-:Y:S01]  /*6780*/  LOP3.LUT P2, RZ, R229, 0x4, RZ, 0xc0, !PT ;  /* 0x00000004e5ff7812 */ /* 0x000fe2000784c0ff */
[----:B------:R-:W-:Y:S01]  /*6790*/  BSSY B1, `(.L_x_386) ;  /* 0x0000070000017945 */ /* 0x000fe20003800000 */
[----:B0-234-:R-:W-:-:S11]  /*67a0*/  IADD3 R49, R152, 0x40, RZ ;  /* 0x0000004098317810 */ /* 0x01dfd60007ffe0ff */
[----:B------:R-:W-:Y:S01]  /*67b0*/  @P2 VIADD R49, R152, 0xffffffc0 ;  /* 0xffffffc098312836 */ /* 0x000fe20000000000 */
[----:B------:R-:W-:-:S03]  /*67c0*/  ISETP.GE.AND P2, PT, R230, R128, PT ;  /* 0x00000080e600720c */ /* 0x000fc60003f46270 */
[----:B------:R-:W-:-:S06]  /*67d0*/  IMAD.IADD R49, R16, 0x1, R49 ;  /* 0x0000000110317824 */ /* 0x000fcc00078e0231 */
[----:B------:R-:W0:Y:S04]  /*67e0*/  LDS.128 R48, [R49+0x26400] ;  /* 0x0264000031307984 */ /* 0x000e280000000c00 */
[----:B------:R-:W-:Y:S05]  /*67f0*/  @P2 BRA `(.L_x_387) ;  /* 0x0000000400a42947 */ /* 0x000fea0003800000 */
[----:B------:R-:W-:Y:S01]  /*6800*/  SHF.R.U32.HI R52, RZ, 0x8, R55 ;  /* 0x00000008ff347819 */ /* 0x000fe20000011637 */
[----:B0-----:R-:W-:Y:S01]  /*6810*/  IMAD.MOV.U32 R54, RZ, RZ, R51 ;  /* 0x000000ffff367224 */ /* 0x001fe200078e0033 */
[--C-:B------:R-:W-:Y:S02]  /*6820*/  SHF.R.U32.HI R58, RZ, 0x8, R53.reuse ;  /* 0x00000008ff3a7819 */ /* 0x100fe40000011635 */
[----:B------:R-:W-:Y:S01]  /*6830*/  SHF.R.U32.HI R60, RZ, 0x10, R53 ;  /* 0x00000010ff3c7819 */ /* 0x000fe20000011635 */
[----:B------:R-:W-:Y:S01]  /*6840*/  IMAD.SHL.U32 R51, R52, 0x100, RZ ;  /* 0x0000010034337824 */ /* 0x000fe200078e00ff */
[----:B------:R-:W-:Y:S01]  /*6850*/  LOP3.LUT R57, R53, 0xff0000ff, RZ, 0xc0, !PT ;  /* 0xff0000ff35397812 */ /* 0x000fe200078ec0ff */
[----:B------:R-:W-:Y:S01]  /*6860*/  IMAD.MOV.U32 R53, RZ, RZ, R50 ;  /* 0x000000ffff357224 */ /* 0x000fe200078e0032 */
[----:B------:R-:W-:Y:S02]  /*6870*/  SHF.R.U32.HI R59, RZ, 0x10, R55 ;  /* 0x00000010ff3b7819 */ /* 0x000fe40000011637 */
[----:B------:R-:W-:-:S02]  /*6880*/  LOP3.LUT R56, R55, 0xff0000ff, RZ, 0xc0, !PT ;  /* 0xff0000ff37387812 */ /* 0x000fc400078ec0ff */
[----:B------:R-:W-:Y:S01]  /*6890*/  SHF.L.U32 R50, R58, 0x8, RZ ;  /* 0x000000083a327819 */ /* 0x000fe200000006ff */
[----:B------:R-:W-:Y:S01]  /*68a0*/  IMAD.U32 R55, R59, 0x10000, RZ ;  /* 0x000100003b377824 */ /* 0x000fe200078e00ff */
[----:B------:R-:W-:Y:S01]  /*68b0*/  LOP3.LUT R58, R56, 0xff00, R51, 0xf8, !PT ;  /* 0x0000ff00383a7812 */ /* 0x000fe200078ef833 */
[----:B------:R-:W-:Y:S01]  /*68c0*/  IMAD.U32 R51, R60, 0x10000, RZ ;  /* 0x000100003c337824 */ /* 0x000fe200078e00ff */
[----:B------:R-:W-:Y:S02]  /*68d0*/  LOP3.LUT R52, R57, 0xff00, R50, 0xf8, !PT ;  /* 0x0000ff0039347812 */ /* 0x000fe400078ef832 */
[----:B------:R-:W-:Y:S02]  /*68e0*/  F2FP.F16.E4M3.UNPACK_B R56, R85.H1 ;  /* 0x00000055ff38723e */ /* 0x000fe400030006ff */
[-C--:B------:R-:W-:Y:S02]  /*68f0*/  F2FP.F16.E4M3.UNPACK_B R50, R49.reuse ;  /* 0x00000031ff32723e */ /* 0x080fe400020006ff */
[----:B------:R-:W-:Y:S01]  /*6900*/  LOP3.LUT R60, R58, 0xff0000, R55, 0xf8, !PT ;  /* 0x00ff00003a3c7812 */ /* 0x000fe200078ef837 */
[----:B------:R-:W-:Y:S01]  /*6910*/  HADD2.F32 R58, -RZ, R56.H0_H0 ;  /* 0x20000038ff3a7230 */ /* 0x000fe20000004100 */
[----:B------:R-:W-:Y:S01]  /*6920*/  LOP3.LUT R57, R52, 0xff0000, R51, 0xf8, !PT ;  /* 0x00ff000034397812 */ /* 0x000fe200078ef833 */
[----:B------:R-:W-:Y:S01]  /*6930*/  HADD2.F32 R51, -RZ, R50.H1_H1 ;  /* 0x30000032ff337230 */ /* 0x000fe20000004100 */
[----:B------:R-:W-:Y:S01]  /*6940*/  F2FP.F16.E4M3.UNPACK_B R55, R84.H1 ;  /* 0x00000054ff37723e */ /* 0x000fe200030006ff */
[----:B------:R-:W-:Y:S01]  /*6950*/  HADD2.F32 R59, -RZ, R56.H1_H1 ;  /* 0x30000038ff3b7230 */ /* 0x000fe20000004100 */
[----:B------:R-:W-:Y:S01]  /*6960*/  F2FP.F16.E4M3.UNPACK_B R49, R49.H1 ;  /* 0x00000031ff31723e */ /* 0x000fe200030006ff */
[----:B------:R-:W-:-:S02]  /*6970*/  HADD2.F32 R50, -RZ, R50.H0_H0 ;  /* 0x20000032ff327230 */ /* 0x000fc40000004100 */
[CC--:B------:R-:W-:Y:S01]  /*6980*/  FMUL.FTZ R61, R51.reuse, R58.reuse ;  /* 0x0000003a333d7220 */ /* 0x0c0fe20000410000 */
[----:B------:R-:W-:Y:S01]  /*6990*/  HADD2.F32 R56, -RZ, R55.H0_H0 ;  /* 0x20000037ff387230 */ /* 0x000fe20000004100 */
[----:B------:R-:W-:Y:S01]  /*69a0*/  F2FP.F16.E4M3.UNPACK_B R85, R85 ;  /* 0x00000055ff55723e */ /* 0x000fe200020006ff */
[--C-:B------:R-:W-:Y:S02]  /*69b0*/  HADD2.F32 R52, -RZ, R49.reuse.H1_H1 ;  /* 0x30000031ff347230 */ /* 0x100fe40000004100 */
[C---:B------:R-:W-:Y:S01]  /*69c0*/  FMUL.FTZ R58, R50.reuse, R58 ;  /* 0x0000003a323a7220 */ /* 0x040fe20000410000 */
[----:B------:R-:W-:Y:S02]  /*69d0*/  HADD2.F32 R49, -RZ, R49.H0_H0 ;  /* 0x20000031ff317230 */ /* 0x000fe40000004100 */
[-C--:B------:R-:W-:Y:S01]  /*69e0*/  FFMA.FTZ R62, R50, R56.reuse, -R61 ;  /* 0x00000038323e7223 */ /* 0x080fe2000001083d */
[----:B------:R-:W-:Y:S02]  /*69f0*/  HADD2.F32 R55, -RZ, R55.H1_H1 ;  /* 0x30000037ff377230 */ /* 0x000fe40000004100 */
[CC--:B------:R-:W-:Y:S01]  /*6a00*/  FMUL.FTZ R50, R52.reuse, R59.reuse ;  /* 0x0000003b34327220 */ /* 0x0c0fe20000410000 */
[----:B------:R-:W-:Y:S01]  /*6a10*/  FFMA.FTZ R63, R51, R56, R58 ;  /* 0x00000038333f7223 */ /* 0x000fe2000001003a */
[C---:B------:R-:W-:Y:S01]  /*6a20*/  FMUL.FTZ R59, R49.reuse, R59 ;  /* 0x0000003b313b7220 */ /* 0x040fe20000410000 */
[----:B------:R-:W-:Y:S01]  /*6a30*/  F2FP.F16.E4M3.UNPACK_B R84, R84 ;  /* 0x00000054ff54723e */ /* 0x000fe200020006ff */
[-C--:B------:R-:W-:Y:S01]  /*6a40*/  FFMA.FTZ R64, R49, R55.reuse, -R50 ;  /* 0x0000003731407223 */ /* 0x080fe20000010832 */
[-C--:B------:R-:W-:Y:S01]  /*6a50*/  F2FP.F16.E4M3.UNPACK_B R49, R48.reuse.H1 ;  /* 0x00000030ff31723e */ /* 0x080fe200030006ff */
        /* <DEDUP_REMOVED lines=8> */
[----:B------:R-:W-:Y:S02]  /*6ae0*/  HADD2.F32 R85, -RZ, R85.H0_H0 ;  /* 0x20000055ff557230 */ /* 0x000fe40000004100 */
[----:B------:R-:W-:Y:S01]  /*6af0*/  FMUL.FTZ R59, R51, R55 ;  /* 0x00000037333b7220 */ /* 0x000fe20000410000 */
[----:B------:R-:W-:-:S02]  /*6b00*/  HADD2.F32 R48, -RZ, R48.H1_H1 ;  /* 0x30000030ff307230 */ /* 0x000fc40000004100 */
[--C-:B------:R-:W-:Y:S02]  /*6b10*/  HADD2.F32 R52, -RZ, R84.reuse.H1_H1 ;  /* 0x30000054ff347230 */ /* 0x100fe40000004100 */
[----:B------:R-:W-:Y:S02]  /*6b20*/  HADD2.F32 R84, -RZ, R84.H0_H0 ;  /* 0x20000054ff547230 */ /* 0x000fe40000004100 */
[-C--:B------:R-:W-:Y:S01]  /*6b30*/  FMUL.FTZ R56, R48, R85.reuse ;  /* 0x0000005530387220 */ /* 0x080fe20000410000 */
[----:B------:R-:W-:Y:S01]  /*6b40*/  FMUL.FTZ R85, R49, R85 ;  /* 0x0000005531557220 */ /* 0x000fe20000410000 */
[-C--:B------:R-:W-:Y:S01]  /*6b50*/  FFMA.FTZ R59, R50, R52.reuse, -R59 ;  /* 0x00000034323b7223 */ /* 0x080fe2000001083b */
[----:B------:R-:W-:Y:S01]  /*6b60*/  FFMA.FTZ R58, R51, R52, R58 ;  /* 0x00000034333a7223 */ /* 0x000fe2000001003a */
[----:B------:R-:W-:Y:S01]  /*6b70*/  FFMA.FTZ R61, R49, R84, -R56 ;  /* 0x00000054313d7223 */ /* 0x000fe20000010838 */
[----:B------:R-:W-:Y:S01]  /*6b80*/  F2FP.F16.E4M3.UNPACK_B R49, R54.H1 ;  /* 0x00000036ff31723e */ /* 0x000fe200030006ff */
[----:B------:R-:W-:Y:S01]  /*6b90*/  FFMA.FTZ R84, R48, R84, R85 ;  /* 0x0000005430547223 */ /* 0x000fe20000010055 */
[----:B------:R-:W-:-:S02]  /*6ba0*/  F2FP.F16.E4M3.UNPACK_B R56, R60.H1 ;  /* 0x0000003cff38723e */ /* 0x000fc400030006ff */
[----:B------:R-:W-:Y:S01]  /*6bb0*/  F2FP.SATFINITE.E4M3.F32.PACK_AB_MERGE_C R66, R58, R59, RZ ;  /* 0x0000003b3a42723e */ /* 0x000fe200048070ff */
[--C-:B------:R-:W-:Y:S01]  /*6bc0*/  HADD2.F32 R51, -RZ, R49.reuse.H1_H1 ;  /* 0x30000031ff337230 */ /* 0x100fe20000004100 */
[----:B------:R-:W-:Y:S01]  /*6bd0*/  F2FP.F16.E4M3.UNPACK_B R52, R57.H1 ;  /* 0x00000039ff34723e */ /* 0x000fe200030006ff */
[----:B------:R-:W-:Y:S01]  /*6be0*/  HADD2.F32 R59, -RZ, R56.H1_H1 ;  /* 0x30000038ff3b7230 */ /* 0x000fe20000004100 */
[----:B------:R-:W-:Y:S01]  /*6bf0*/  F2FP.F16.E4M3.UNPACK_B R48, R53.H1 ;  /* 0x00000035ff30723e */ /* 0x000fe200030006ff */
[----:B------:R-:W-:Y:S01]  /*6c00*/  HADD2.F32 R50, -RZ, R49.H0_H0 ;  /* 0x20000031ff327230 */ /* 0x000fe20000004100 */
[----:B------:R-:W-:Y:S01]  /*6c10*/  F2FP.F16.E4M3.UNPACK_B R60, R60 ;  /* 0x0000003cff3c723e */ /* 0x000fe200020006ff */
[----:B------:R-:W-:Y:S01]  /*6c20*/  HADD2.F32 R55, -RZ, R52.H1_H1 ;  /* 0x30000034ff377230 */ /* 0x000fe20000004100 */
[----:B------:R-:W-:Y:S01]  /*6c30*/  F2FP.F16.E4M3.UNPACK_B R57, R57 ;  /* 0x00000039ff39723e */ /* 0x000fe200020006ff */
[----:B------:R-:W-:Y:S01]  /*6c40*/  FMUL.FTZ R65, R51, R59 ;  /* 0x0000003b33417220 */ /* 0x000fe20000410000 */
[----:B------:R-:W-:-:S02]  /*6c50*/  HADD2.F32 R49, -RZ, R48.H1_H1 ;  /* 0x30000030ff317230 */ /* 0x000fc40000004100 */
[C---:B------:R-:W-:Y:S01]  /*6c60*/  FMUL.FTZ R64, R50.reuse, R59 ;  /* 0x0000003b32407220 */ /* 0x040fe20000410000 */
[----:B------:R-:W-:Y:S02]  /*6c70*/  HADD2.F32 R58, -RZ, R60.H1_H1 ;  /* 0x3000003cff3a7230 */ /* 0x000fe40000004100 */
[----:B------:R-:W-:Y:S01]  /*6c80*/  FFMA.FTZ R65, R50, R55, -R65 ;  /* 0x0000003732417223 */ /* 0x000fe20000010841 */
[----:B------:R-:W-:Y:S01]  /*6c90*/  HADD2.F32 R48, -RZ, R48.H0_H0 ;  /* 0x20000030ff307230 */ /* 0x000fe20000004100 */
[----:B------:R-:W-:Y:S01]  /*6ca0*/  F2FP.F16.E4M3.UNPACK_B R53, R53 ;  /* 0x00000035ff35723e */ /* 0x000fe200020006ff */
        /* <DEDUP_REMOVED lines=10> */
[--C-:B------:R-:W-:Y:S02]  /*6d50*/  HADD2.F32 R49, -RZ, R54.reuse.H0_H0 ;  /* 0x20000036ff317230 */ /* 0x100fe40000004100 */
        /* <DEDUP_REMOVED lines=13> */
[----:B------:R-:W-:-:S02]  /*6e30*/  F2FP.SATFINITE.E4M3.F32.PACK_AB_MERGE_C R64, R64, R65, RZ ;  /* 0x000000414040723e */ /* 0x000fc400048070ff */
[----:B------:R-:W-:Y:S02]  /*6e40*/  F2FP.SATFINITE.E4M3.F32.PACK_AB_MERGE_C R58, R60, R51, R58 ;  /* 0x000000333c3a723e */ /* 0x000fe4000480703a */
[----:B------:R-:W-:Y:S02]  /*6e50*/  F2FP.SATFINITE.E4M3.F32.PACK_AB_MERGE_C R51, R55, R50, R64 ;  /* 0x000000323733723e */ /* 0x000fe40004807040 */
[----:B------:R-:W-:Y:S01]  /*6e60*/  F2FP.SATFINITE.E4M3.F32.PACK_AB_MERGE_C R49, R63, R62, R67 ;  /* 0x0000003e3f31723e */ /* 0x000fe20004807043 */
[----:B------:R-:W-:Y:S01]  /*6e70*/  IMAD.MOV.U32 R50, RZ, RZ, R58 ;  /* 0x000000ffff327224 */ /* 0x000fe200078e003a */
[----:B------:R-:W-:-:S07]  /*6e80*/  F2FP.SATFINITE.E4M3.F32.PACK_AB_MERGE_C R48, R84, R61, R66 ;  /* 0x0000003d5430723e */ /* 0x000fce0004807042 */
.L_x_387:
[----:B------:R-:W-:Y:S05]  /*6e90*/  BSYNC B1 ;  /* 0x0000000000017941 */ /* 0x000fea0003800000 */
.L_x_386:
[----:B------:R-:W-:Y:S02]  /*6ea0*/  ULDC.64 UR4, c[0x0][0x2e8] ;  /* 0x0000ba0000047ab9 */ /* 0x000fe40000000a00 */
[----:B------:R-:W-:-:S04]  /*6eb0*/  IADD3 R52, P2, P3, R41, UR4, R126 ;  /* 0x0000000429347c10 */ /* 0x000fc8000fb5e07e */
[----:B------:R-:W-:-:S05]  /*6ec0*/  IADD3.X R53, R107, UR5, R129, P2, P3 ;  /* 0x000000056b357c10 */ /* 0x000fca00097e6481 */
[----:B0-----:R0:W-:Y:S01]  /*6ed0*/  STG.E.128 desc[UR60][R52.64], R48 ;  /* 0x0000003034007986 */ /* 0x0011e2000c101d3c */
[----:B------:R-:W-:Y:S05]  /*6ee0*/  BRA `(.L_x_381) ;  /* 0x0000004c00547947 */ /* 0x000fea0003800000 */
.L_x_345:
[C---:B------:R-:W-:Y:S01]  /*6ef0*/  ISETP.GE.AND P5, PT, R228.reuse, R119, PT ;  /* 0x00000077e400720c */ /* 0x040fe20003fa6270 */
[C---:B------:R-:W-:Y:S01]  /*6f00*/  VIADD R62, R228.reuse, 0x80 ;  /* 0x00000080e43e7836 */ /* 0x040fe20000000000 */
[----:B------:R-:W-:Y:S02]  /*6f10*/  IADD3 R52, R228, 0xc0, RZ ;  /* 0x000000c0e4347810 */ /* 0x000fe40007ffe0ff */
[----:B------:R-:W-:Y:S02]  /*6f20*/  ISETP.GE.OR P5, PT, R18, R128, P5 ;  /* 0x000000801200720c */ /* 0x000fe40002fa6670 */
[----:B------:R-:W-:Y:S02]  /*6f30*/  IADD3 R60, R228, 0x40, RZ ;  /* 0x00000040e43c7810 */ /* 0x000fe40007ffe0ff */
[----:B------:R-:W-:-:S09]  /*6f40*/  P2R R61, PR, RZ, 0x1 ;  /* 0x00000001ff3d7803 */ /* 0x000fd20000000000 */
[----:B------:R-:W0:Y:S08]  /*6f50*/  @!P5 LDC.64 R56, c[0x0][0x3e8] ;  /* 0x0000fa00ff38db82 */ /* 0x000e300000000a00 */
[----:B------:R-:W1:Y:S01]  /*6f60*/  @!P5 LDC.64 R58, c[0x0][0x400] ;  /* 0x00010000ff3adb82 */ /* 0x000e620000000a00 */
[----:B0-----:R-:W-:-:S04]  /*6f70*/  @!P5 IADD3 R56, P2, P3, R90, R56, R48 ;  /* 0x000000385a38d210 */ /* 0x001fc80007b5e030 */
[----:B------:R-:W-:Y:S02]  /*6f80*/  @!P5 IADD3.X R57, R33, R57, R145, P2, P3 ;  /* 0x000000392139d210 */ /* 0x000fe400017e6491 */
[----:B------:R-:W-:-:S04]  /*6f90*/  ISETP.GE.AND P2, PT, R52, R119, PT ;  /* 0x000000773400720c */ /* 0x000fc80003f46270 */
[----:B------:R-:W-:-:S13]  /*6fa0*/  ISETP.GE.OR P2, PT, R18, R128, P2 ;  /* 0x000000801200720c */ /* 0x000fda0001746670 */
[----:B------:R-:W0:Y:S01]  /*6fb0*/  @!P2 LDC.64 R52, c[0x0][0x3f8] ;  /* 0x0000fe00ff34ab82 */ /* 0x000e220000000a00 */
[----:B------:R-:W-:Y:S02]  /*6fc0*/  @!P2 IMAD.MOV.U32 R49, RZ, RZ, R145 ;  /* 0x000000ffff31a224 */ /* 0x000fe400078e0091 */
[----:B------:R-:W-:-:S05]  /*6fd0*/  @!P2 IMAD.MOV.U32 R51, RZ, RZ, R139 ;  /* 0x000000ffff33a224 */ /* 0x000fca00078e008b */
[----:B------:R-:W2:Y:S08]  /*6fe0*/  @!P2 LDC.64 R80, c[0x0][0x3e8] ;  /* 0x0000fa00ff50ab82 */ /* 0x000eb00000000a00 */
[----:B------:R-:W3:Y:S01]  /*6ff0*/  @!P2 LDC.64 R82, c[0x0][0x400] ;  /* 0x00010000ff52ab82 */ /* 0x000ee20000000a00 */
[----:B0-----:R-:W-:-:S04]  /*7000*/  @!P2 IMAD.WIDE.U32 R54, R52, 0xc0, R48 ;  /* 0x000000c03436a825 */ /* 0x001fc800078e0030 */
[----:B------:R-:W-:-:S04]  /*7010*/  @!P2 IMAD R53, R53, 0xc0, RZ ;  /* 0x000000c03535a824 */ /* 0x000fc800078e02ff */
[----:B------:R-:W-:Y:S01]  /*7020*/  @!P2 IMAD.IADD R52, R55, 0x1, R53 ;  /* 0x000000013734a824 */ /* 0x000fe200078e0235 */
[----:B--2---:R-:W-:-:S04]  /*7030*/  @!P2 IADD3 R80, P3, P4, R90, R80, R54 ;  /* 0x000000505a50a210 */ /* 0x004fc80007c7e036 */
[----:B------:R-:W-:Y:S02]  /*7040*/  @!P2 IADD3.X R81, R33, R81, R52, P3, P4 ;  /* 0x000000512151a210 */ /* 0x000fe40001fe8434 */
[----:B------:R-:W0:Y:S02]  /*7050*/  @!P2 LDC.64 R52, c[0x0][0x408] ;  /* 0x00010200ff34ab82 */ /* 0x000e240000000a00 */
[----:B0-----:R-:W-:-:S04]  /*7060*/  @!P2 IMAD.WIDE.U32 R54, R52, 0xc0, R50 ;  /* 0x000000c03436a825 */ /* 0x001fc800078e0032 */
[----:B------:R-:W-:Y:S01]  /*7070*/  @!P2 IMAD R53, R53, 0xc0, RZ ;  /* 0x000000c03535a824 */ /* 0x000fe200078e02ff */
[----:B---3--:R-:W-:-:S03]  /*7080*/  @!P2 IADD3 R82, P3, P4, R96, R82, R54 ;  /* 0x000000526052a210 */ /* 0x008fc60007c7e036 */
[----:B------:R-:W-:-:S05]  /*7090*/  @!P2 IMAD.IADD R52, R55, 0x1, R53 ;  /* 0x000000013734a824 */ /* 0x000fca00078e0235 */
[----:B------:R-:W-:Y:S02]  /*70a0*/  @!P2 IADD3.X R83, R35, R83, R52, P3, P4 ;  /* 0x000000532353a210 */ /* 0x000fe40001fe8434 */
[----:B-1----:R-:W-:-:S04]  /*70b0*/  @!P5 IADD3 R58, P3, P4, R96, R58, R50 ;  /* 0x0000003a603ad210 */ /* 0x002fc80007c7e032 */
[----:B------:R-:W-:Y:S02]  /*70c0*/  @!P5 IADD3.X R59, R35, R59, R139, P3, P4 ;  /* 0x0000003b233bd210 */ /* 0x000fe40001fe848b */
[----:B------:R-:W-:-:S04]  /*70d0*/  ISETP.GE.AND P4, PT, R60, R119, PT ;  /* 0x000000773c00720c */ /* 0x000fc80003f86270 */
[----:B------:R-:W-:-:S13]  /*70e0*/  ISETP.GE.OR P4, PT, R18, R128, P4 ;  /* 0x000000801200720c */ /* 0x000fda0002786670 */
[----:B------:R-:W-:Y:S01]  /*70f0*/  @!P4 IADD3 R55, P3, P6, R90, R48, R10 ;  /* 0x000000305a37c210 */ /* 0x000fe20007e7e00a */
[----:B------:R-:W0:Y:S03]  /*7100*/  @!P4 LDC.64 R64, c[0x0][0x3e8] ;  /* 0x0000fa00ff40cb82 */ /* 0x000e260000000a00 */
[----:B------:R-:W-:Y:S02]  /*7110*/  @!P4 IADD3.X R60, R33, R145, R12, P3, P6 ;  /* 0x00000091213cc210 */ /* 0x000fe40001fec40c */
[----:B------:R-:W-:-:S03]  /*7120*/  ISETP.GE.AND P3, PT, R62, R119, PT ;  /* 0x000000773e00720c */ /* 0x000fc60003f66270 */
[----:B------:R-:W1:Y:S01]  /*7130*/  @!P4 LDC.64 R66, c[0x0][0x400] ;  /* 0x00010000ff42cb82 */ /* 0x000e620000000a00 */
[----:B------:R-:W-:-:S13]  /*7140*/  ISETP.GE.OR P3, PT, R18, R128, P3 ;  /* 0x000000801200720c */ /* 0x000fda0001f66670 */
[----:B------:R-:W-:Y:S01]  /*7150*/  @!P3 IADD3 R49, P0, P6, R90, R9, R48 ;  /* 0x000000095a31b210 */ /* 0x000fe20007e1e030 */
[----:B------:R-:W2:Y:S03]  /*7160*/  @!P3 LDC.64 R72, c[0x0][0x3e8] ;  /* 0x0000fa00ff48bb82 */ /* 0x000ea60000000a00 */
[----:B------:R-:W-:Y:S02]  /*7170*/  @!P3 IADD3.X R52, R33, R11, R145, P0, P6 ;  /* 0x0000000b2134b210 */ /* 0x000fe400007ec491 */
[----:B------:R-:W-:-:S03]  /*7180*/  @!P4 IADD3 R53, P0, P6, R96, R50, R6 ;  /* 0x000000326035c210 */ /* 0x000fc60007e1e006 */
[----:B------:R-:W3:Y:S01]  /*7190*/  @!P3 LDC.64 R74, c[0x0][0x400] ;  /* 0x00010000ff4abb82 */ /* 0x000ee20000000a00 */
[----:B------:R-:W-:Y:S02]  /*71a0*/  @!P4 IADD3.X R54, R35, R139, R8, P0, P6 ;  /* 0x0000008b2336c210 */ /* 0x000fe400007ec408 */
[----:B------:R-:W-:-:S04]  /*71b0*/  @!P3 IADD3 R51, P0, P6, R96, R5, R50 ;  /* 0x000000056033b210 */ /* 0x000fc80007e1e032 */
[----:B------:R-:W-:Y:S02]  /*71c0*/  @!P3 IADD3.X R48, R35, R7, R139, P0, P6 ;  /* 0x000000072330b210 */ /* 0x000fe400007ec48b */
[----:B0-----:R-:W-:Y:S02]  /*71d0*/  @!P4 IADD3 R64, P6, R55, R64, RZ ;  /* 0x000000403740c210 */ /* 0x001fe40007fde0ff */
[----:B------:R-:W-:Y:S02]  /*71e0*/  CS2R R62, SRZ ;  /* 0x00000000003e7805 */ /* 0x000fe4000001ff00 */
[----:B------:R-:W-:Y:S01]  /*71f0*/  ISETP.NE.AND P0, PT, R61, RZ, PT ;  /* 0x000000ff3d00720c */ /* 0x000fe20003f05270 */
[----:B------:R-:W-:Y:S01]  /*7200*/  @!P4 IMAD.X R65, R60, 0x1, R65, P6 ;  /* 0x000000013c41c824 */ /* 0x000fe200030e0641 */
[----:B-1----:R-:W-:-:S05]  /*7210*/  @!P4 IADD3 R66, P6, R53, R66, RZ ;  /* 0x000000423542c210 */ /* 0x002fca0007fde0ff */
[----:B------:R-:W-:Y:S01]  /*7220*/  @!P4 IMAD.X R67, R54, 0x1, R67, P6 ;  /* 0x000000013643c824 */ /* 0x000fe200030e0643 */
[----:B--2---:R-:W-:Y:S02]  /*7230*/  @!P3 IADD3 R72, P6, R49, R72, RZ ;  /* 0x000000483148b210 */ /* 0x004fe40007fde0ff */
[----:B------:R-:W-:-:S03]  /*7240*/  CS2R R54, SRZ ;  /* 0x0000000000367805 */ /* 0x000fc6000001ff00 */
[----:B------:R-:W-:Y:S01]  /*7250*/  @!P3 IMAD.X R73, R52, 0x1, R73, P6 ;  /* 0x000000013449b824 */ /* 0x000fe200030e0649 */
[----:B---3--:R-:W-:Y:S02]  /*7260*/  @!P3 IADD3 R74, P6, R51, R74, RZ ;  /* 0x0000004a334ab210 */ /* 0x008fe40007fde0ff */
[----:B------:R-:W-:Y:S02]  /*7270*/  CS2R R50, SRZ ;  /* 0x0000000000327805 */ /* 0x000fe4000001ff00 */
[----:B------:R-:W-:Y:S02]  /*7280*/  CS2R R52, SRZ ;  /* 0x0000000000347805 */ /* 0x000fe4000001ff00 */
[----:B------:R-:W-:Y:S02]  /*7290*/  @!P3 IADD3.X R75, R48, R75, RZ, P6, !PT ;  /* 0x0000004b304bb210 */ /* 0x000fe400037fe4ff */
[----:B------:R-:W-:Y:S02]  /*72a0*/  CS2R R48, SRZ ;  /* 0x0000000000307805 */ /* 0x000fe4000001ff00 */
[----:B------:R-:W-:Y:S01]  /*72b0*/  CS2R R60, SRZ ;  /* 0x00000000003c7805 */ /* 0x000fe2000001ff00 */
[----:B------:R0:W2:Y:S04]  /*72c0*/  @!P5 LDG.E.128 R52, desc[UR60][R58.64] ;  /* 0x0000003c3a34d981 */ /* 0x0000a8000c1e1d00 */
[----:B------:R1:W3:Y:S01]  /*72d0*/  @!P5 LDG.E.128 R48, desc[UR60][R56.64] ;  /* 0x0000003c3830d981 */ /* 0x0002e2000c1e1d00 */
[----:B------:R-:W-:-:S02]  /*72e0*/  CS2R R68, SRZ ;  /* 0x0000000000447805 */ /* 0x000fc4000001ff00 */
[----:B------:R-:W-:Y:S01]  /*72f0*/  CS2R R70, SRZ ;  /* 0x0000000000467805 */ /* 0x000fe2000001ff00 */
[----:B------:R4:W5:Y:S01]  /*7300*/  @!P4 LDG.E.128 R60, desc[UR60][R66.64] ;  /* 0x0000003c423cc981 */ /* 0x000962000c1e1d00 */
[----:B0-----:R-:W-:Y:S02]  /*7310*/  CS2R R58, SRZ ;  /* 0x00000000003a7805 */ /* 0x001fe4000001ff00 */
[----:B------:R-:W-:Y:S02]  /*7320*/  CS2R R76, SRZ ;  /* 0x00000000004c7805 */ /* 0x000fe4000001ff00 */
[----:B------:R0:W5:Y:S01]  /*7330*/  @!P3 LDG.E.128 R68, desc[UR60][R74.64] ;  /* 0x0000003c4a44b981 */ /* 0x000162000c1e1d00 */
[----:B-1----:R-:W-:Y:S02]  /*7340*/  CS2R R56, SRZ ;  /* 0x0000000000387805 */ /* 0x002fe4000001ff00 */
[----:B----4-:R-:W-:-:S04]  /*7350*/  CS2R R66, SRZ ;  /* 0x0000000000427805 */ /* 0x010fc8000001ff00 */
[----:B------:R1:W4:Y:S01]  /*7360*/  @!P4 LDG.E.128 R56, desc[UR60][R64.64] ;  /* 0x0000003c4038c981 */ /* 0x000322000c1e1d00 */
[----:B------:R-:W-:Y:S02]  /*7370*/  CS2R R78, SRZ ;  /* 0x00000000004e7805 */ /* 0x000fe4000001ff00 */
[----:B0-----:R-:W-:-:S04]  /*7380*/  CS2R R74, SRZ ;  /* 0x00000000004a7805 */ /* 0x001fc8000001ff00 */
[----:B------:R-:W4:Y:S01]  /*7390*/  @!P2 LDG.E.128 R76, desc[UR60][R82.64] ;  /* 0x0000003c524ca981 */ /* 0x000f22000c1e1d00 */
[----:B-1----:R-:W-:-:S06]  /*73a0*/  CS2R R64, SRZ ;  /* 0x0000000000407805 */ /* 0x002fcc000001ff00 */
[----:B------:R0:W4:Y:S02]  /*73b0*/  @!P3 LDG.E.128 R64, desc[UR60][R72.64] ;  /* 0x0000003c4840b981 */ /* 0x000124000c1e1d00 */
[----:B0-----:R-:W-:-:S06]  /*73c0*/  CS2R R72, SRZ ;  /* 0x0000000000487805 */ /* 0x001fcc000001ff00 */
[----:B------:R-:W4:Y:S01]  /*73d0*/  @!P2 LDG.E.128 R72, desc[UR60][R80.64] ;  /* 0x0000003c5048a981 */ /* 0x000f22000c1e1d00 */
[----:B------:R-:W-:Y:S02]  /*73e0*/  ISETP.NE.AND P5, PT, R232, 0x3, PT ;  /* 0x00000003e800780c */ /* 0x000fe40003fa5270 */
[----:B------:R-:W-:Y:S01]  /*73f0*/  ISETP.GE.AND P2, PT, R18, R128, PT ;  /* 0x000000801200720c */ /* 0x000fe20003f46270 */
[----:B--2---:R-:W-:Y:S02]  /*7400*/  IMAD.MOV.U32 R164, RZ, RZ, R52 ;  /* 0x000000ffffa47224 */ /* 0x004fe400078e0034 */
[----:B------:R-:W-:Y:S02]  /*7410*/  IMAD.MOV.U32 R160, RZ, RZ, R54 ;  /* 0x000000ffffa07224 */ /* 0x000fe400078e0036 */
[----:B---3--:R-:W-:Y:S02]  /*7420*/  IMAD.MOV.U32 R163, RZ, RZ, R48 ;  /* 0x000000ffffa37224 */ /* 0x008fe400078e0030 */
[----:B------:R-:W-:-:S02]  /*7430*/  IMAD.MOV.U32 R162, RZ, RZ, R50 ;  /* 0x000000ffffa27224 */ /* 0x000fc400078e0032 */
[----:B-----5:R-:W-:Y:S02]  /*7440*/  IMAD.MOV.U32 R156, RZ, RZ, R60 ;  /* 0x000000ffff9c7224 */ /* 0x020fe400078e003c */
[----:B------:R-:W-:Y:S02]  /*7450*/  IMAD.MOV.U32 R157, RZ, RZ, R62 ;  /* 0x000000ffff9d7224 */ /* 0x000fe400078e003e */
[----:B------:R-:W-:Y:S02]  /*7460*/  IMAD.MOV.U32 R151, RZ, RZ, R68 ;  /* 0x000000ffff977224 */ /* 0x000fe400078e0044 */
[----:B------:R-:W-:Y:S01]  /*7470*/  IMAD.MOV.U32 R150, RZ, RZ, R70 ;  /* 0x000000ffff967224 */ /* 0x000fe200078e0046 */
[----:B----4-:R-:W-:Y:S01]  /*7480*/  MOV R154, R56 ;  /* 0x00000038009a7202 */ /* 0x010fe20000000f00 */
[----:B------:R-:W-:Y:S01]  /*7490*/  IMAD.MOV.U32 R155, RZ, RZ, R58 ;  /* 0x000000ffff9b7224 */ /* 0x000fe200078e003a */
[----:B------:R-:W-:Y:S01]  /*74a0*/  MOV R146, R76 ;  /* 0x0000004c00927202 */ /* 0x000fe20000000f00 */
[----:B------:R-:W-:-:S02]  /*74b0*/  IMAD.MOV.U32 R147, RZ, RZ, R78 ;  /* 0x000000ffff937224 */ /* 0x000fc400078e004e */
[----:B------:R-:W-:Y:S01]  /*74c0*/  IMAD.MOV.U32 R153, RZ, RZ, R64 ;  /* 0x000000ffff997224 */ /* 0x000fe200078e0040 */
[----:B------:R-:W-:Y:S01]  /*74d0*/  MOV R152, R66 ;  /* 0x0000004200987202 */ /* 0x000fe20000000f00 */
[----:B------:R-:W-:Y:S02]  /*74e0*/  IMAD.MOV.U32 R144, RZ, RZ, R72 ;  /* 0x000000ffff907224 */ /* 0x000fe400078e0048 */
[----:B------:R-:W-:Y:S01]  /*74f0*/  IMAD.MOV.U32 R145, RZ, RZ, R74 ;  /* 0x000000ffff917224 */ /* 0x000fe200078e004a */
[----:B------:R-:W-:Y:S06]  /*7500*/  @!P5 BRA `(.L_x_388) ;  /* 0x000000000004d947 */ /* 0x000fec0003800000 */
[----:B------:R-:W-:Y:S01]  /*7510*/  BPT.TRAP 0x1 ;  /* 0x000000040000795c */ /* 0x000fe20000300000 */
.L_x_388:
[----:B------:R-:W-:Y:S01]  /*7520*/  IMAD R110, R17, 0x8, R16 ;  /* 0x00000008116e7824 */ /* 0x000fe200078e0210 */
[----:B------:R-:W-:Y:S01]  /*7530*/  SHF.L.U32 R130, R231, 0x1f, RZ ;  /* 0x0000001fe7827819 */ /* 0x000fe200000006ff */
[----:B------:R-:W0:Y:S01]  /*7540*/  LDC R148, c[0x0][0x2f4] ;  /* 0x0000bd00ff947b82 */ /* 0x000e220000000800 */
[----:B------:R-:W-:Y:S01]  /*7550*/  IMAD.MOV.U32 R127, RZ, RZ, R129 ;  /* 0x000000ffff7f7224 */ /* 0x000fe200078e0081 */
[----:B------:R-:W-:Y:S01]  /*7560*/  BSSY B1, `(.L_x_389) ;  /* 0x0000005000017945 */ /* 0x000fe20003800000 */
[----:B------:R-:W1:Y:S05]  /*7570*/  SYNCS.PHASECHK.TRANS64.TRYWAIT P3, [R110+URZ+0x2e890], R130 ;  /* 0x02e890826e0075a7 */ /* 0x000e6a000806017f */
[----:B------:R-:W2:Y:S01]  /*7580*/  LDC.64 R128, c[0x0][0x300] ;  /* 0x0000c000ff807b82 */ /* 0x000ea20000000a00 */
[----:B0-----:R-:W-:Y:S01]  /*7590*/  IMAD.IADD R149, R148, 0x1, -R120 ;  /* 0x0000000194957824 */ /* 0x001fe200078e0a78 */
[----:B-1----:R-:W-:Y:S06]  /*75a0*/  @!P3 BRA `(.L_x_390) ;  /* 0x000001f80068b947 */ /* 0x002fec0003800000 */
.L_x_644:
[----:B------:R-:W-:Y:S05]  /*75b0*/  BSYNC B1 ;  /* 0x0000000000017941 */ /* 0x000fea0003800000 */
.L_x_389:
[----:B------:R-:W-:Y:S01]  /*75c0*/  ISETP.GE.OR P3, PT, R228, R119, P0 ;  /* 0x00000077e400720c */ /* 0x000fe20000766670 */
[----:B------:R-:W-:-:S12]  /*75d0*/  BSSY B1, `(.L_x_391) ;  /* 0x00000f8000017945 */ /* 0x000fd80003800000 */
[----:B------:R-:W-:Y:S05]  /*75e0*/  @P3 BRA `(.L_x_392) ;  /* 0x0000000c00d83947 */ /* 0x000fea0003800000 */
[----:B------:R-:W1:Y:S01]  /*75f0*/  S2R R81, SR_TID.X ;  /* 0x0000000000517919 */ /* 0x000e620000002100 */
[----:B------:R-:W-:Y:S01]  /*7600*/  SHF.R.S32.HI R80, RZ, 0x1f, R228 ;  /* 0x0000001fff507819 */ /* 0x000fe200000114e4 */
[-C--:B--2---:R-:W-:Y:S01]  /*7610*/  IMAD.WIDE.U32 R138, R228, R128.reuse, R126 ;  /* 0x00000080e48a7225 */ /* 0x084fe200078e007e */
[----:B------:R-:W-:Y:S01]  /*7620*/  ISETP.NE.AND P6, PT, R0, RZ, PT ;  /* 0x000000ff0000720c */ /* 0x000fe20003fc5270 */
[----:B------:R-:W-:Y:S02]  /*7630*/  BSSY B2, `(.L_x_393) ;  /* 0x00000e6000027945 */ /* 0x000fe40003800000 */
[----:B------:R-:W-:Y:S01]  /*7640*/  IMAD R80, R80, R128, RZ ;  /* 0x0000008050507224 */ /* 0x000fe200078e02ff */
[----:B------:R-:W-:-:S03]  /*7650*/  IADD3 R158, P3, P4, R44, R138, R37 ;  /* 0x0000008a2c9e7210 */ /* 0x000fc60007c7e025 */
[----:B------:R-:W-:Y:S01]  /*7660*/  IMAD R159, R228, R129, R80 ;  /* 0x00000081e49f7224 */ /* 0x000fe200078e0250 */
[----:B------:R-:W-:-:S04]  /*7670*/  SEL R80, R120, R149, !P6 ;  /* 0x0000009578507207 */ /* 0x000fc80007000000 */
[----:B------:R-:W-:-:S04]  /*7680*/  IADD3 R159, R159, R139, RZ ;  /* 0x0000008b9f9f7210 */ /* 0x000fc80007ffe0ff */
[----:B------:R-:W-:Y:S01]  /*7690*/  IADD3.X R165, R40, R159, R39, P3, P4 ;  /* 0x0000009f28a57210 */ /* 0x000fe20001fe8427 */
[----:B-1----:R-:W-:Y:S01]  /*76a0*/  VIADD R83, R81, 0xffffff80 ;  /* 0xffffff8051537836 */ /* 0x002fe20000000000 */
[----:B------:R-:W-:-:S04]  /*76b0*/  SHF.R.S32.HI R81, RZ, 0x1f, R80 ;  /* 0x0000001fff517819 */ /* 0x000fc80000011450 */
[----:B------:R-:W-:Y:S02]  /*76c0*/  LEA.HI R81, R81, R80, RZ, 0x5 ;  /* 0x0000005051517211 */ /* 0x000fe400078f28ff */
[----:B------:R-:W-:Y:S02]  /*76d0*/  SHF.R.S32.HI R82, RZ, 0x1f, R83 ;  /* 0x0000001fff527819 */ /* 0x000fe40000011453 */
[----:B------:R-:W-:Y:S02]  /*76e0*/  LEA.HI.SX32 R81, R81, R36, 0x1b ;  /* 0x0000002451517211 */ /* 0x000fe400078fdaff */
[----:B------:R-:W-:-:S03]  /*76f0*/  LEA.HI R82, R82, R83, RZ, 0x5 ;  /* 0x0000005352527211 */ /* 0x000fc600078f28ff */
[----:B------:R-:W-:Y:S02]  /*7700*/  IMAD.SHL.U32 R161, R81, 0x10, RZ ;  /* 0x0000001051a17824 */ /* 0x000fe400078e00ff */
[----:B------:R-:W-:-:S03]  /*7710*/  IMAD.SHL.U32 R82, R82, 0x20, RZ ;  /* 0x0000002052527824 */ /* 0x000fc600078e00ff */
[----:B------:R-:W-:Y:S02]  /*7720*/  LOP3.LUT R81, R3, 0x70, R161, 0xf8, !PT ;  /* 0x0000007003517812 */ /* 0x000fe400078ef8a1 */
[----:B------:R-:W-:Y:S02]  /*7730*/  LOP3.LUT R82, R82, 0xfffffc00, RZ, 0xc0, !PT ;  /* 0xfffffc0052527812 */ /* 0x000fe400078ec0ff */
[----:B------:R-:W-:-:S05]  /*7740*/  LOP3.LUT R81, R81, R20, RZ, 0x3c, !PT ;  /* 0x0000001451517212 */ /* 0x000fca00078e3cff */
[----:B------:R-:W-:Y:S02]  /*7750*/  IMAD.IADD R80, R82, 0x1, R81 ;  /* 0x0000000152507824 */ /* 0x000fe400078e0251 */
[C---:B------:R-:W-:Y:S02]  /*7760*/  IMAD R81, R17.reuse, 0x7000, R116 ;  /* 0x0000700011517824 */ /* 0x040fe400078e0274 */
[----:B------:R-:W-:-:S03]  /*7770*/  IMAD R83, R17, 0x7000, R80 ;  /* 0x0000700011537824 */ /* 0x000fc600078e0250 */
[C---:B------:R-:W-:Y:S01]  /*7780*/  IADD3 R81, R16.reuse, R81, RZ ;  /* 0x0000005110517210 */ /* 0x040fe20007ffe0ff */
[----:B------:R-:W-:-:S05]  /*7790*/  IMAD.IADD R84, R16, 0x1, R83 ;  /* 0x0000000110547824 */ /* 0x000fca00078e0253 */
[----:B------:R-:W1:Y:S04]  /*77a0*/  LDS.128 R80, [R81+0x20400] ;  /* 0x0204000051507984 */ /* 0x000e680000000c00 */
[----:B------:R-:W2:Y:S01]  /*77b0*/  LDS.128 R84, [R84+0x20400] ;  /* 0x0204000054547984 */ /* 0x000ea20000000c00 */
[----:B------:R-:W-:Y:S05]  /*77c0*/  @P2 BRA `(.L_x_394) ;  /* 0x0000000c00302947 */ /* 0x000fea0003800000 */
[--C-:B------:R-:W-:Y:S02]  /*77d0*/  SHF.R.U32.HI R171, RZ, 0x8, R49.reuse ;  /* 0x00000008ffab7819 */ /* 0x100fe40000011631 */
[----:B------:R-:W-:Y:S02]  /*77e0*/  LOP3.LUT R50, R49, 0xff0000ff, RZ, 0xc0, !PT ;  /* 0xff0000ff31327812 */ /* 0x000fe400078ec0ff */
[----:B------:R-:W-:Y:S02]  /*77f0*/  SHF.R.U32.HI R170, RZ, 0x10, R49 ;  /* 0x00000010ffaa7819 */ /* 0x000fe40000011631 */
[--C-:B------:R-:W-:Y:S02]  /*7800*/  SHF.R.U32.HI R167, RZ, 0x8, R53.reuse ;  /* 0x00000008ffa77819 */ /* 0x100fe40000011635 */
[----:B------:R-:W-:Y:S02]  /*7810*/  LOP3.LUT R54, R53, 0xff0000ff, RZ, 0xc0, !PT ;  /* 0xff0000ff35367812 */ /* 0x000fe400078ec0ff */
[----:B------:R-:W-:Y:S01]  /*7820*/  SHF.R.U32.HI R49, RZ, 0x10, R53 ;  /* 0x00000010ff317819 */ /* 0x000fe20000011635 */
[----:B------:R-:W-:Y:S01]  /*7830*/  IMAD.SHL.U32 R53, R171, 0x100, RZ ;  /* 0x00000100ab357824 */ /* 0x000fe200078e00ff */
[--C-:B------:R-:W-:Y:S01]  /*7840*/  SHF.R.U32.HI R168, RZ, 0x8, R51.reuse ;  /* 0x00000008ffa87819 */ /* 0x100fe20000011633 */
[----:B------:R-:W-:Y:S01]  /*7850*/  IMAD.SHL.U32 R167, R167, 0x100, RZ ;  /* 0x00000100a7a77824 */ /* 0x000fe200078e00ff */
[----:B------:R-:W-:Y:S01]  /*7860*/  LOP3.LUT R52, R51, 0xff0000ff, RZ, 0xc0, !PT ;  /* 0xff0000ff33347812 */ /* 0x000fe200078ec0ff */
[----:B------:R-:W-:Y:S01]  /*7870*/  IMAD.U32 R49, R49, 0x10000, RZ ;  /* 0x0001000031317824 */ /* 0x000fe200078e00ff */
[----:B------:R-:W-:-:S02]  /*7880*/  SHF.R.U32.HI R48, RZ, 0x10, R51 ;  /* 0x00000010ff307819 */ /* 0x000fc40000011633 */
[----:B------:R-:W-:Y:S01]  /*7890*/  LOP3.LUT R50, R50, 0xff00, R53, 0xf8, !PT ;  /* 0x0000ff0032327812 */ /* 0x000fe200078ef835 */
[----:B------:R-:W-:Y:S01]  /*78a0*/  IMAD.U32 R53, R170, 0x10000, RZ ;  /* 0x00010000aa357824 */ /* 0x000fe200078e00ff */
[--C-:B------:R-:W-:Y:S02]  /*78b0*/  SHF.R.U32.HI R169, RZ, 0x8, R55.reuse ;  /* 0x00000008ffa97819 */ /* 0x100fe40000011637 */
[----:B------:R-:W-:Y:S02]  /*78c0*/  LOP3.LUT R166, R55, 0xff0000ff, RZ, 0xc0, !PT ;  /* 0xff0000ff37a67812 */ /* 0x000fe400078ec0ff */
[----:B------:R-:W-:Y:S01]  /*78d0*/  SHF.R.U32.HI R51, RZ, 0x10, R55 ;  /* 0x00000010ff337819 */ /* 0x000fe20000011637 */
[----:B------:R-:W-:Y:S01]  /*78e0*/  IMAD.SHL.U32 R55, R168, 0x100, RZ ;  /* 0x00000100a8377824 */ /* 0x000fe200078e00ff */
[----:B------:R-:W-:Y:S01]  /*78f0*/  LOP3.LUT R50, R50, 0xff0000, R53, 0xf8, !PT ;  /* 0x00ff000032327812 */ /* 0x000fe200078ef835 */
[----:B------:R-:W-:Y:S01]  /*7900*/  IMAD.U32 R53, R48, 0x10000, RZ ;  /* 0x0001000030357824 */ /* 0x000fe200078e00ff */
[----:B------:R-:W-:Y:S01]  /*7910*/  SHF.L.U32 R169, R169, 0x8, RZ ;  /* 0x00000008a9a97819 */ /* 0x000fe200000006ff */
[----:B------:R-:W-:Y:S01]  /*7920*/  IMAD.U32 R172, R51, 0x10000, RZ ;  /* 0x0001000033ac7824 */ /* 0x000fe200078e00ff */
[----:B------:R-:W-:-:S02]  /*7930*/  LOP3.LUT R52, R52, 0xff00, R55, 0xf8, !PT ;  /* 0x0000ff0034347812 */ /* 0x000fc400078ef837 */
[----:B------:R-:W-:Y:S02]  /*7940*/  LOP3.LUT R170, R54, 0xff00, R167, 0xf8, !PT ;  /* 0x0000ff0036aa7812 */ /* 0x000fe400078ef8a7 */
[----:B------:R-:W-:Y:S02]  /*7950*/  F2FP.F16.E4M3.UNPACK_B R168, R164.H1 ;  /* 0x000000a4ffa8723e */ /* 0x000fe400030006ff */
[----:B--2---:R-:W-:Y:S02]  /*7960*/  F2FP.F16.E4M3.UNPACK_B R55, R84.H1 ;  /* 0x00000054ff37723e */ /* 0x004fe400030006ff */
[----:B-1----:R-:W-:Y:S02]  /*7970*/  F2FP.F16.E4M3.UNPACK_B R54, R80.H1 ;  /* 0x00000050ff36723e */ /* 0x002fe400030006ff */
[----:B------:R-:W-:Y:S01]  /*7980*/  LOP3.LUT R171, R166, 0xff00, R169, 0xf8, !PT ;  /* 0x0000ff00a6ab7812 */ /* 0x000fe200078ef8a9 */
[----:B------:R-:W-:Y:S01]  /*7990*/  HADD2.F32 R169, -RZ, R168.H0_H0 ;  /* 0x200000a8ffa97230 */ /* 0x000fe20000004100 */
[----:B------:R-:W-:Y:S01]  /*79a0*/  LOP3.LUT R48, R52, 0xff0000, R53, 0xf8, !PT ;  /* 0x00ff000034307812 */ /* 0x000fe200078ef835 */
[----:B------:R-:W-:Y:S01]  /*79b0*/  HADD2.F32 R53, -RZ, R55.H0_H0 ;  /* 0x20000037ff357230 */ /* 0x000fe20000004100 */
[----:B------:R-:W-:Y:S01]  /*79c0*/  F2FP.F16.E4M3.UNPACK_B R166, R163.H1 ;  /* 0x000000a3ffa6723e */ /* 0x000fe200030006ff */
[--C-:B------:R-:W-:Y:S01]  /*79d0*/  HADD2.F32 R52, -RZ, R54.reuse.H0_H0 ;  /* 0x20000036ff347230 */ /* 0x100fe20000004100 */
[----:B------:R-:W-:Y:S01]  /*79e0*/  F2FP.F16.E4M3.UNPACK_B R84, R84 ;  /* 0x00000054ff54723e */ /* 0x000fe200020006ff */
[----:B------:R-:W-:-:S02]  /*79f0*/  HADD2.F32 R54, -RZ, R54.H1_H1 ;  /* 0x30000036ff367230 */ /* 0x000fc40000004100 */
[CC--:B------:R-:W-:Y:S01]  /*7a00*/  FMUL.FTZ R173, R53.reuse, R169.reuse ;  /* 0x000000a935ad7220 */ /* 0x0c0fe20000410000 */
[--C-:B------:R-:W-:Y:S02]  /*7a10*/  HADD2.F32 R167, -RZ, R166.reuse.H0_H0 ;  /* 0x200000a6ffa77230 */ /* 0x100fe40000004100 */
[----:B------:R-:W-:Y:S01]  /*7a20*/  FMUL.FTZ R174, R52, R169 ;  /* 0x000000a934ae7220 */ /* 0x000fe20000410000 */
[----:B------:R-:W-:Y:S01]  /*7a30*/  HADD2.F32 R169, -RZ, R166.H1_H1 ;  /* 0x300000a6ffa97230 */ /* 0x000fe20000004100 */
[----:B------:R-:W-:Y:S01]  /*7a40*/  LOP3.LUT R51, R170, 0xff0000, R49, 0xf8, !PT ;  /* 0x00ff0000aa337812 */ /* 0x000fe200078ef831 */
[----:B------:R-:W-:Y:S02]  /*7a50*/  HADD2.F32 R166, -RZ, R55.H1_H1 ;  /* 0x30000037ffa67230 */ /* 0x000fe40000004100 */
[-C--:B------:R-:W-:Y:S01]  /*7a60*/  FFMA.FTZ R52, R52, R167.reuse, -R173 ;  /* 0x000000a734347223 */ /* 0x080fe200000108ad */
[----:B------:R-:W-:Y:S01]  /*7a70*/  FFMA.FTZ R53, R53, R167, R174 ;  /* 0x000000a735357223 */ /* 0x000fe200000100ae */
[----:B------:R-:W-:Y:S01]  /*7a80*/  HADD2.F32 R173, -RZ, R168.H1_H1 ;  /* 0x300000a8ffad7230 */ /* 0x000fe20000004100 */
[----:B------:R-:W-:Y:S01]  /*7a90*/  F2FP.F16.E4M3.UNPACK_B R168, R164 ;  /* 0x000000a4ffa8723e */ /* 0x000fe200020006ff */
[----:B------:R-:W-:Y:S01]  /*7aa0*/  HADD2.F32 R164, -RZ, R84.H0_H0 ;  /* 0x20000054ffa47230 */ /* 0x000fe20000004100 */
[----:B------:R-:W-:-:S02]  /*7ab0*/  F2FP.F16.E4M3.UNPACK_B R167, R163 ;  /* 0x000000a3ffa7723e */ /* 0x000fc400020006ff */
[----:B------:R-:W-:Y:S01]  /*7ac0*/  F2FP.F16.E4M3.UNPACK_B R163, R80 ;  /* 0x00000050ffa3723e */ /* 0x000fe200020006ff */
[-C--:B------:R-:W-:Y:S01]  /*7ad0*/  FMUL.FTZ R55, R166, R173.reuse ;  /* 0x000000ada6377220 */ /* 0x080fe20000410000 */
[----:B------:R-:W-:Y:S01]  /*7ae0*/  LOP3.LUT R49, R171, 0xff0000, R172, 0xf8, !PT ;  /* 0x00ff0000ab317812 */ /* 0x000fe200078ef8ac */
[--C-:B------:R-:W-:Y:S02]  /*7af0*/  HADD2.F32 R171, -RZ, R168.reuse.H0_H0 ;  /* 0x200000a8ffab7230 */ /* 0x100fe40000004100 */
[C---:B------:R-:W-:Y:S01]  /*7b00*/  FMUL.FTZ R173, R54.reuse, R173 ;  /* 0x000000ad36ad7220 */ /* 0x040fe20000410000 */
[----:B------:R-:W-:Y:S02]  /*7b10*/  HADD2.F32 R80, -RZ, R163.H0_H0 ;  /* 0x200000a3ff507230 */ /* 0x000fe40000004100 */
[-C--:B------:R-:W-:Y:S01]  /*7b20*/  FFMA.FTZ R55, R54, R169.reuse, -R55 ;  /* 0x000000a936377223 */ /* 0x080fe20000010837 */
[----:B------:R-:W-:Y:S02]  /*7b30*/  HADD2.F32 R170, -RZ, R168.H1_H1 ;  /* 0x300000a8ffaa7230 */ /* 0x000fe40000004100 */
[----:B------:R-:W-:Y:S01]  /*7b40*/  FFMA.FTZ R54, R166, R169, R173 ;  /* 0x000000a9a6367223 */ /* 0x000fe200000100ad */
[----:B------:R-:W-:-:S02]  /*7b50*/  HADD2.F32 R169, -RZ, R167.H0_H0 ;  /* 0x200000a7ffa97230 */ /* 0x000fc40000004100 */
[-C--:B------:R-:W-:Y:S01]  /*7b60*/  FMUL.FTZ R173, R164, R171.reuse ;  /* 0x000000aba4ad7220 */ /* 0x080fe20000410000 */
[C---:B------:R-:W-:Y:S01]  /*7b70*/  FMUL.FTZ R171, R80.reuse, R171 ;  /* 0x000000ab50ab7220 */ /* 0x040fe20000410000 */
[----:B------:R-:W-:Y:S01]  /*7b80*/  HADD2.F32 R166, -RZ, R84.H1_H1 ;  /* 0x30000054ffa67230 */ /* 0x000fe20000004100 */
[----:B------:R-:W-:Y:S01]  /*7b90*/  F2FP.F16.E4M3.UNPACK_B R172, R160.H1 ;  /* 0x000000a0ffac723e */ /* 0x000fe200030006ff */
[-C--:B------:R-:W-:Y:S01]  /*7ba0*/  FFMA.FTZ R80, R80, R169.reuse, -R173 ;  /* 0x000000a950507223 */ /* 0x080fe200000108ad */
[----:B------:R-:W-:Y:S01]  /*7bb0*/  FFMA.FTZ R84, R164, R169, R171 ;  /* 0x000000a9a4547223 */ /* 0x000fe200000100ab */
[----:B------:R-:W-:Y:S02]  /*7bc0*/  HADD2.F32 R163, -RZ, R163.H1_H1 ;  /* 0x300000a3ffa37230 */ /* 0x000fe40000004100 */
[----:B------:R-:W-:Y:S01]  /*7bd0*/  FMUL.FTZ R164, R166, R170 ;  /* 0x000000aaa6a47220 */ /* 0x000fe20000410000 */
[----:B------:R-:W-:Y:S01]  /*7be0*/  HADD2.F32 R169, -RZ, R167.H1_H1 ;  /* 0x300000a7ffa97230 */ /* 0x000fe20000004100 */
[----:B------:R-:W-:Y:S01]  /*7bf0*/  F2FP.F16.E4M3.UNPACK_B R168, R86.H1 ;  /* 0x00000056ffa8723e */ /* 0x000fe200030006ff */
[----:B------:R-:W-:-:S02]  /*7c00*/  HADD2.F32 R175, -RZ, R172.H0_H0 ;  /* 0x200000acffaf7230 */ /* 0x000fc40000004100 */
[C---:B------:R-:W-:Y:S01]  /*7c10*/  FMUL.FTZ R173, R163.reuse, R170 ;  /* 0x000000aaa3ad7220 */ /* 0x040fe20000410000 */
[----:B------:R-:W-:Y:S01]  /*7c20*/  F2FP.F16.E4M3.UNPACK_B R171, R162.H1 ;  /* 0x000000a2ffab723e */ /* 0x000fe200030006ff */
[-C--:B------:R-:W-:Y:S01]  /*7c30*/  FFMA.FTZ R167, R163, R169.reuse, -R164 ;  /* 0x000000a9a3a77223 */ /* 0x080fe200000108a4 */
[-C--:B------:R-:W-:Y:S01]  /*7c40*/  F2FP.F16.E4M3.UNPACK_B R164, R82.reuse.H1 ;  /* 0x00000052ffa4723e */ /* 0x080fe200030006ff */
[----:B------:R-:W-:Y:S02]  /*7c50*/  HADD2.F32 R170, -RZ, R168.H0_H0 ;  /* 0x200000a8ffaa7230 */ /* 0x000fe40000004100 */
[----:B------:R-:W-:Y:S01]  /*7c60*/  FFMA.FTZ R163, R166, R169, R173 ;  /* 0x000000a9a6a37223 */ /* 0x000fe200000100ad */
[----:B------:R-:W-:Y:S01]  /*7c70*/  HADD2.F32 R173, -RZ, R171.H0_H0 ;  /* 0x200000abffad7230 */ /* 0x000fe20000004100 */
[----:B------:R-:W-:Y:S01]  /*7c80*/  F2FP.F16.E4M3.UNPACK_B R82, R82 ;  /* 0x00000052ff52723e */ /* 0x000fe200020006ff */
[----:B------:R-:W-:Y:S02]  /*7c90*/  HADD2.F32 R166, -RZ, R164.H0_H0 ;  /* 0x200000a4ffa67230 */ /* 0x000fe40000004100 */
[----:B------:R-:W-:Y:S01]  /*7ca0*/  FMUL.FTZ R177, R170, R175 ;  /* 0x000000afaab17220 */ /* 0x000fe20000410000 */
[----:B------:R-:W-:Y:S01]  /*7cb0*/  HADD2.F32 R172, -RZ, R172.H1_H1 ;  /* 0x300000acffac7230 */ /* 0x000fe20000004100 */
[----:B------:R-:W-:Y:S01]  /*7cc0*/  F2FP.SATFINITE.E4M3.F32.PACK_AB_MERGE_C R53, R54, R53, RZ ;  /* 0x000000353635723e */ /* 0x000fe200048070ff */
[----:B------:R-:W-:-:S02]  /*7cd0*/  HADD2.F32 R168, -RZ, R168.H1_H1 ;  /* 0x300000a8ffa87230 */ /* 0x000fc40000004100 */
[C---:B------:R-:W-:Y:S01]  /*7ce0*/  FMUL.FTZ R175, R166.reuse, R175 ;  /* 0x000000afa6af7220 */ /* 0x040fe20000410000 */
[----:B------:R-:W-:Y:S02]  /*7cf0*/  HADD2.F32 R169, -RZ, R164.H1_H1 ;  /* 0x300000a4ffa97230 */ /* 0x000fe40000004100 */
[-C--:B------:R-:W-:Y:S01]  /*7d00*/  FFMA.FTZ R164, R166, R173.reuse, -R177 ;  /* 0x000000ada6a47223 */ /* 0x080fe200000108b1 */
[----:B------:R-:W-:Y:S02]  /*7d10*/  HADD2.F32 R171, -RZ, R171.H1_H1 ;  /* 0x300000abffab7230 */ /* 0x000fe40000004100 */
[-C--:B------:R-:W-:Y:S01]  /*7d20*/  FMUL.FTZ R174, R168, R172.reuse ;  /* 0x000000aca8ae7220 */ /* 0x080fe20000410000 */
[----:B------:R-:W-:Y:S01]  /*7d30*/  FFMA.FTZ R166, R170, R173, R175 ;  /* 0x000000adaaa67223 */ /* 0x000fe200000100af */
[C---:B------:R-:W-:Y:S01]  /*7d40*/  FMUL.FTZ R177, R169.reuse, R172 ;  /* 0x000000aca9b17220 */ /* 0x040fe20000410000 */
[----:B------:R-:W-:Y:S01]  /*7d50*/  F2FP.F16.E4M3.UNPACK_B R170, R160 ;  /* 0x000000a0ffaa723e */ /* 0x000fe200020006ff */
[-C--:B------:R-:W-:Y:S01]  /*7d60*/  FFMA.FTZ R169, R169, R171.reuse, -R174 ;  /* 0x000000aba9a97223 */ /* 0x080fe200000108ae */
[----:B------:R-:W-:Y:S01]  /*7d70*/  F2FP.F16.E4M3.UNPACK_B R160, R86 ;  /* 0x00000056ffa0723e */ /* 0x000fe200020006ff */
[----:B------:R-:W-:Y:S01]  /*7d80*/  FFMA.FTZ R171, R168, R171, R177 ;  /* 0x000000aba8ab7223 */ /* 0x000fe200000100b1 */
[----:B------:R-:W-:Y:S01]  /*7d90*/  F2FP.F16.E4M3.UNPACK_B R168, R162 ;  /* 0x000000a2ffa8723e */ /* 0x000fe200020006ff */
[----:B------:R-:W-:Y:S01]  /*7da0*/  HADD2.F32 R177, -RZ, R170.H0_H0 ;  /* 0x200000aaffb17230 */ /* 0x000fe20000004100 */
[----:B------:R-:W-:Y:S01]  /*7db0*/  F2FP.SATFINITE.E4M3.F32.PACK_AB_MERGE_C R52, R55, R52, RZ ;  /* 0x000000343734723e */ /* 0x000fe200048070ff */
[----:B------:R-:W-:Y:S01]  /*7dc0*/  HADD2.F32 R162, -RZ, R160.H0_H0 ;  /* 0x200000a0ffa27230 */ /* 0x000fe20000004100 */
[----:B------:R-:W-:Y:S01]  /*7dd0*/  F2FP.F16.E4M3.UNPACK_B R54, R85 ;  /* 0x00000055ff36723e */ /* 0x000fe200020006ff */
[----:B------:R-:W-:Y:S01]  /*7de0*/  HADD2.F32 R179, -RZ, R170.H1_H1 ;  /* 0x300000aaffb37230 */ /* 0x000fe20000004100 */
[----:B------:R-:W-:Y:S01]  /*7df0*/  F2FP.F16.E4M3.UNPACK_B R55, R51 ;  /* 0x00000033ff37723e */ /* 0x000fe200020006ff */
[----:B------:R-:W-:-:S02]  /*7e00*/  HADD2.F32 R86, -RZ, R82.H0_H0 ;  /* 0x20000052ff567230 */ /* 0x000fc40000004100 */
[-C--:B------:R-:W-:Y:S01]  /*7e10*/  FMUL.FTZ R181, R162, R177.reuse ;  /* 0x000000b1a2b57220 */ /* 0x080fe20000410000 */
[----:B------:R-:W-:Y:S01]  /*7e20*/  HADD2.F32 R160, -RZ, R160.H1_H1 ;  /* 0x300000a0ffa07230 */ /* 0x000fe20000004100 */
[----:B------:R-:W-:Y:S01]  /*7e30*/  F2FP.SATFINITE.E4M3.F32.PACK_AB_MERGE_C R84, R163, R84, R53 ;  /* 0x00000054a354723e */ /* 0x000fe20004807035 */
[----:B------:R-:W-:Y:S02]  /*7e40*/  HADD2.F32 R82, -RZ, R82.H1_H1 ;  /* 0x30000052ff527230 */ /* 0x000fe40000004100 */
[----:B------:R-:W-:Y:S01]  /*7e50*/  FMUL.FTZ R177, R86, R177 ;  /* 0x000000b156b17220 */ /* 0x000fe20000410000 */
[--C-:B------:R-:W-:Y:S02]  /*7e60*/  HADD2.F32 R173, -RZ, R168.reuse.H0_H0 ;  /* 0x200000a8ffad7230 */ /* 0x100fe40000004100 */
[-C--:B------:R-:W-:Y:S01]  /*7e70*/  FMUL.FTZ R183, R160, R179.reuse ;  /* 0x000000b3a0b77220 */ /* 0x080fe20000410000 */
[----:B------:R-:W-:Y:S02]  /*7e80*/  HADD2.F32 R175, -RZ, R168.H1_H1 ;  /* 0x300000a8ffaf7230 */ /* 0x000fe40000004100 */
[----:B------:R-:W-:Y:S01]  /*7e90*/  FMUL.FTZ R179, R82, R179 ;  /* 0x000000b352b37220 */ /* 0x000fe20000410000 */
[----:B------:R-:W-:Y:S01]  /*7ea0*/  F2FP.F16.E4M3.UNPACK_B R53, R81 ;  /* 0x00000051ff35723e */ /* 0x000fe200020006ff */
[-C--:B------:R-:W-:Y:S01]  /*7eb0*/  FFMA.FTZ R181, R86, R173.reuse, -R181 ;  /* 0x000000ad56b57223 */ /* 0x080fe200000108b5 */
[----:B------:R-:W-:Y:S01]  /*7ec0*/  FFMA.FTZ R86, R162, R173, R177 ;  /* 0x000000ada2567223 */ /* 0x000fe200000100b1 */
[-C--:B------:R-:W-:Y:S01]  /*7ed0*/  FFMA.FTZ R179, R160, R175.reuse, R179 ;  /* 0x000000afa0b37223 */ /* 0x080fe200000100b3 */
[----:B------:R-:W-:Y:S01]  /*7ee0*/  F2FP.SATFINITE.E4M3.F32.PACK_AB_MERGE_C R80, R167, R80, R52 ;  /* 0x00000050a750723e */ /* 0x000fe20004807034 */
[----:B------:R-:W-:Y:S01]  /*7ef0*/  FFMA.FTZ R82, R82, R175, -R183 ;  /* 0x000000af52527223 */ /* 0x000fe200000108b7 */
[----:B------:R-:W-:Y:S01]  /*7f00*/  HADD2.F32 R160, -RZ, R54.H0_H0 ;  /* 0x20000036ffa07230 */ /* 0x000fe20000004100 */
[----:B------:R-:W-:Y:S01]  /*7f10*/  F2FP.F16.E4M3.UNPACK_B R162, R50 ;  /* 0x00000032ffa2723e */ /* 0x000fe200020006ff */
[----:B------:R-:W-:Y:S01]  /*7f20*/  HADD2.F32 R167, -RZ, R55.H0_H0 ;  /* 0x20000037ffa77230 */ /* 0x000fe20000004100 */
[----:B------:R-:W-:Y:S01]  /*7f30*/  F2FP.SATFINITE.E4M3.F32.PACK_AB_MERGE_C R164, R169, R164, RZ ;  /* 0x000000a4a9a4723e */ /* 0x000fe200048070ff */
[----:B------:R-:W-:Y:S01]  /*7f40*/  HADD2.F32 R52, -RZ, R53.H0_H0 ;  /* 0x20000035ff347230 */ /* 0x000fe20000004100 */
[----:B------:R-:W-:Y:S01]  /*7f50*/  F2FP.F16.E4M3.UNPACK_B R85, R85.H1 ;  /* 0x00000055ff55723e */ /* 0x000fe200030006ff */
[----:B------:R-:W-:Y:S01]  /*7f60*/  HADD2.F32 R163, -RZ, R162.H0_H0 ;  /* 0x200000a2ffa37230 */ /* 0x000fe20000004100 */
[----:B------:R-:W-:Y:S01]  /*7f70*/  F2FP.SATFINITE.E4M3.F32.PACK_AB_MERGE_C R82, R82, R181, R164 ;  /* 0x000000b55252723e */ /* 0x000fe200048070a4 */
[----:B------:R-:W-:Y:S01]  /*7f80*/  FMUL.FTZ R169, R160, R167 ;  /* 0x000000a7a0a97220 */ /* 0x000fe20000410000 */
[----:B------:R-:W-:-:S02]  /*7f90*/  HADD2.F32 R54, -RZ, R54.H1_H1 ;  /* 0x30000036ff367230 */ /* 0x000fc40000004100 */
[C---:B------:R-:W-:Y:S01]  /*7fa0*/  FMUL.FTZ R167, R52.reuse, R167 ;  /* 0x000000a734a77220 */ /* 0x040fe20000410000 */
[----:B------:R-:W-:Y:S02]  /*7fb0*/  HADD2.F32 R164, -RZ, R55.H1_H1 ;  /* 0x30000037ffa47230 */ /* 0x000fe40000004100 */
[-C--:B------:R-:W-:Y:S01]  /*7fc0*/  FFMA.FTZ R52, R52, R163.reuse, -R169 ;  /* 0x000000a334347223 */ /* 0x080fe200000108a9 */
[----:B------:R-:W-:Y:S02]  /*7fd0*/  HADD2.F32 R55, -RZ, R53.H1_H1 ;  /* 0x30000035ff377230 */ /* 0x000fe40000004100 */
[----:B------:R-:W-:Y:S01]  /*7fe0*/  FFMA.FTZ R53, R160, R163, R167 ;  /* 0x000000a3a0357223 */ /* 0x000fe200000100a7 */
[----:B------:R-:W-:Y:S02]  /*7ff0*/  HADD2.F32 R162, -RZ, R162.H1_H1 ;  /* 0x300000a2ffa27230 */ /* 0x000fe40000004100 */
[-C--:B------:R-:W-:Y:S01]  /*8000*/  FMUL.FTZ R160, R54, R164.reuse ;  /* 0x000000a436a07220 */ /* 0x080fe20000410000 */
[----:B------:R-:W-:Y:S01]  /*8010*/  F2FP.F16.E4M3.UNPACK_B R163, R51.H1 ;  /* 0x00000033ffa3723e */ /* 0x000fe200030006ff */
[C---:B------:R-:W-:Y:S01]  /*8020*/  FMUL.FTZ R167, R55.reuse, R164 ;  /* 0x000000a437a77220 */ /* 0x040fe20000410000 */
[----:B------:R-:W-:Y:S01]  /*8030*/  F2FP.F16.E4M3.UNPACK_B R81, R81.H1 ;  /* 0x00000051ff51723e */ /* 0x000fe200030006ff */
[----:B------:R-:W-:Y:S01]  /*8040*/  FFMA.FTZ R55, R55, R162, -R160 ;  /* 0x000000a237377223 */ /* 0x000fe200000108a0 */
[----:B------:R-:W-:Y:S01]  /*8050*/  F2FP.F16.E4M3.UNPACK_B R50, R50.H1 ;  /* 0x00000032ff32723e */ /* 0x000fe200030006ff */
[----:B------:R-:W-:Y:S01]  /*8060*/  HADD2.F32 R160, -RZ, R85.H0_H0 ;  /* 0x20000055ffa07230 */ /* 0x000fe20000004100 */
[----:B------:R-:W-:Y:S01]  /*8070*/  F2FP.SATFINITE.E4M3.F32.PACK_AB_MERGE_C R166, R171, R166, RZ ;  /* 0x000000a6aba6723e */ /* 0x000fe200048070ff */
[----:B------:R-:W-:-:S02]  /*8080*/  HADD2.F32 R164, -RZ, R163.H0_H0 ;  /* 0x200000a3ffa47230 */ /* 0x000fc40000004100 */
[----:B------:R-:W-:Y:S01]  /*8090*/  FFMA.FTZ R54, R54, R162, R167 ;  /* 0x000000a236367223 */ /* 0x000fe200000100a7 */
[----:B------:R-:W-:Y:S01]  /*80a0*/  HADD2.F32 R51, -RZ, R81.H0_H0 ;  /* 0x20000051ff337230 */ /* 0x000fe20000004100 */
[----:B------:R-:W-:Y:S01]  /*80b0*/  F2FP.SATFINITE.E4M3.F32.PACK_AB_MERGE_C R86, R179, R86, R166 ;  /* 0x00000056b356723e */ /* 0x000fe200048070a6 */
[----:B------:R-:W-:Y:S02]  /*80c0*/  HADD2.F32 R162, -RZ, R85.H1_H1 ;  /* 0x30000055ffa27230 */ /* 0x000fe40000004100 */
[-C--:B------:R-:W-:Y:S01]  /*80d0*/  FMUL.FTZ R166, R160, R164.reuse ;  /* 0x000000a4a0a67220 */ /* 0x080fe20000410000 */
[--C-:B------:R-:W-:Y:S02]  /*80e0*/  HADD2.F32 R85, -RZ, R50.reuse.H0_H0 ;  /* 0x20000032ff557230 */ /* 0x100fe40000004100 */
[----:B------:R-:W-:Y:S01]  /*80f0*/  FMUL.FTZ R167, R51, R164 ;  /* 0x000000a433a77220 */ /* 0x000fe20000410000 */
[----:B------:R-:W-:Y:S01]  /*8100*/  HADD2.F32 R81, -RZ, R81.H1_H1 ;  /* 0x30000051ff517230 */ /* 0x000fe20000004100 */
[-C--:B------:R-:W-:Y:S01]  /*8110*/  F2FP.F16.E4M3.UNPACK_B R172, R49.reuse.H1 ;  /* 0x00000031ffac723e */ /* 0x080fe200030006ff */
[----:B------:R-:W-:Y:S01]  /*8120*/  HADD2.F32 R163, -RZ, R163.H1_H1 ;  /* 0x300000a3ffa37230 */ /* 0x000fe20000004100 */
[----:B------:R-:W-:Y:S01]  /*8130*/  F2FP.F16.E4M3.UNPACK_B R171, R49 ;  /* 0x00000031ffab723e */ /* 0x000fe200020006ff */
[----:B------:R-:W-:-:S02]  /*8140*/  HADD2.F32 R164, -RZ, R50.H1_H1 ;  /* 0x30000032ffa47230 */ /* 0x000fc40000004100 */
[-C--:B------:R-:W-:Y:S01]  /*8150*/  FFMA.FTZ R50, R51, R85.reuse, -R166 ;  /* 0x0000005533327223 */ /* 0x080fe200000108a6 */
[----:B------:R-:W-:Y:S01]  /*8160*/  FFMA.FTZ R51, R160, R85, R167 ;  /* 0x00000055a0337223 */ /* 0x000fe200000100a7 */
[CC--:B------:R-:W-:Y:S01]  /*8170*/  FMUL.FTZ R168, R162.reuse, R163.reuse ;  /* 0x000000a3a2a87220 */ /* 0x0c0fe20000410000 */
[C---:B------:R-:W-:Y:S01]  /*8180*/  FMUL.FTZ R167, R81.reuse, R163 ;  /* 0x000000a351a77220 */ /* 0x040fe20000410000 */
[----:B------:R-:W-:Y:S01]  /*8190*/  F2FP.F16.E4M3.UNPACK_B R85, R83 ;  /* 0x00000053ff55723e */ /* 0x000fe200020006ff */
[--C-:B------:R-:W-:Y:S02]  /*81a0*/  HADD2.F32 R173, -RZ, R172.reuse.H0_H0 ;  /* 0x200000acffad7230 */ /* 0x100fe40000004100 */
[-C--:B------:R-:W-:Y:S01]  /*81b0*/  FFMA.FTZ R81, R81, R164.reuse, -R168 ;  /* 0x000000a451517223 */ /* 0x080fe200000108a8 */
[----:B------:R-:W-:Y:S01]  /*81c0*/  FFMA.FTZ R160, R162, R164, R167 ;  /* 0x000000a4a2a07223 */ /* 0x000fe200000100a7 */
[----:B------:R-:W-:Y:S01]  /*81d0*/  F2FP.F16.E4M3.UNPACK_B R164, R87.H1 ;  /* 0x00000057ffa4723e */ /* 0x000fe200030006ff */
[----:B------:R-:W-:Y:S01]  /*81e0*/  HADD2.F32 R172, -RZ, R172.H1_H1 ;  /* 0x300000acffac7230 */ /* 0x000fe20000004100 */
[----:B------:R-:W-:-:S02]  /*81f0*/  F2FP.F16.E4M3.UNPACK_B R83, R83.H1 ;  /* 0x00000053ff53723e */ /* 0x000fc400030006ff */
[----:B------:R-:W-:Y:S01]  /*8200*/  F2FP.F16.E4M3.UNPACK_B R163, R87 ;  /* 0x00000057ffa3723e */ /* 0x000fe200020006ff */
[----:B------:R-:W-:Y:S01]  /*8210*/  HADD2.F32 R167, -RZ, R164.H0_H0 ;  /* 0x200000a4ffa77230 */ /* 0x000fe20000004100 */
[-C--:B------:R-:W-:Y:S01]  /*8220*/  F2FP.F16.E4M3.UNPACK_B R169, R48.reuse.H1 ;  /* 0x00000030ffa9723e */ /* 0x080fe200030006ff */
[----:B------:R-:W-:Y:S01]  /*8230*/  HADD2.F32 R162, -RZ, R83.H0_H0 ;  /* 0x20000053ffa27230 */ /* 0x000fe20000004100 */
[----:B------:R-:W-:Y:S01]  /*8240*/  F2FP.F16.E4M3.UNPACK_B R168, R48 ;  /* 0x00000030ffa8723e */ /* 0x000fe200020006ff */
[----:B------:R-:W-:Y:S02]  /*8250*/  HADD2.F32 R166, -RZ, R163.H0_H0 ;  /* 0x200000a3ffa67230 */ /* 0x000fe40000004100 */
[-C--:B------:R-:W-:Y:S01]  /*8260*/  FMUL.FTZ R177, R167, R173.reuse ;  /* 0x000000ada7b17220 */ /* 0x080fe20000410000 */
[----:B------:R-:W-:Y:S02]  /*8270*/  HADD2.F32 R48, -RZ, R171.H0_H0 ;  /* 0x200000abff307230 */ /* 0x000fe40000004100 */
[----:B------:R-:W-:Y:S01]  /*8280*/  FMUL.FTZ R176, R162, R173 ;  /* 0x000000ada2b07220 */ /* 0x000fe20000410000 */
[----:B------:R-:W-:Y:S01]  /*8290*/  HADD2.F32 R170, -RZ, R169.H0_H0 ;  /* 0x200000a9ffaa7230 */ /* 0x000fe20000004100 */
[----:B------:R-:W-:Y:S01]  /*82a0*/  F2FP.SATFINITE.E4M3.F32.PACK_AB_MERGE_C R50, R81, R50, RZ ;  /* 0x000000325132723e */ /* 0x000fe200048070ff */
[----:B------:R-:W-:-:S02]  /*82b0*/  HADD2.F32 R87, -RZ, R85.H0_H0 ;  /* 0x20000055ff577230 */ /* 0x000fc40000004100 */
[----:B------:R-:W-:Y:S01]  /*82c0*/  FMUL.FTZ R174, R166, R48 ;  /* 0x00000030a6ae7220 */ /* 0x000fe20000410000 */
[----:B------:R-:W-:Y:S02]  /*82d0*/  HADD2.F32 R49, -RZ, R168.H0_H0 ;  /* 0x200000a8ff317230 */ /* 0x000fe40000004100 */
[----:B------:R-:W-:Y:S01]  /*82e0*/  FFMA.FTZ R177, R162, R170, -R177 ;  /* 0x000000aaa2b17223 */ /* 0x000fe200000108b1 */
[----:B------:R-:W-:Y:S02]  /*82f0*/  HADD2.F32 R164, -RZ, R164.H1_H1 ;  /* 0x300000a4ffa47230 */ /* 0x000fe40000004100 */
[----:B------:R-:W-:Y:S01]  /*8300*/  FMUL.FTZ R175, R87, R48 ;  /* 0x0000003057af7220 */ /* 0x000fe20000410000 */
[----:B------:R-:W-:Y:S02]  /*8310*/  HADD2.F32 R83, -RZ, R83.H1_H1 ;  /* 0x30000053ff537230 */ /* 0x000fe40000004100 */
[----:B------:R-:W-:Y:S01]  /*8320*/  FFMA.FTZ R176, R167, R170, R176 ;  /* 0x000000aaa7b07223 */ /* 0x000fe200000100b0 */
[----:B------:R-:W-:-:S02]  /*8330*/  HADD2.F32 R163, -RZ, R163.H1_H1 ;  /* 0x300000a3ffa37230 */ /* 0x000fc40000004100 */
[-C--:B------:R-:W-:Y:S01]  /*8340*/  FFMA.FTZ R48, R87, R49.reuse, -R174 ;  /* 0x0000003157307223 */ /* 0x080fe200000108ae */
[----:B------:R-:W-:Y:S02]  /*8350*/  HADD2.F32 R162, -RZ, R171.H1_H1 ;  /* 0x300000abffa27230 */ /* 0x000fe40000004100 */
[-C--:B------:R-:W-:Y:S01]  /*8360*/  FMUL.FTZ R170, R164, R172.reuse ;  /* 0x000000aca4aa7220 */ /* 0x080fe20000410000 */
[----:B------:R-:W-:Y:S02]  /*8370*/  HADD2.F32 R169, -RZ, R169.H1_H1 ;  /* 0x300000a9ffa97230 */ /* 0x000fe40000004100 */
[----:B------:R-:W-:Y:S01]  /*8380*/  FMUL.FTZ R87, R83, R172 ;  /* 0x000000ac53577220 */ /* 0x000fe20000410000 */
[----:B------:R-:W-:Y:S02]  /*8390*/  HADD2.F32 R85, -RZ, R85.H1_H1 ;  /* 0x30000055ff557230 */ /* 0x000fe40000004100 */
[----:B------:R-:W-:Y:S01]  /*83a0*/  FFMA.FTZ R49, R166, R49, R175 ;  /* 0x00000031a6317223 */ /* 0x000fe200000100af */
[----:B------:R-:W-:-:S02]  /*83b0*/  HADD2.F32 R168, -RZ, R168.H1_H1 ;  /* 0x300000a8ffa87230 */ /* 0x000fc40000004100 */
[-C--:B------:R-:W-:Y:S01]  /*83c0*/  FMUL.FTZ R166, R163, R162.reuse ;  /* 0x000000a2a3a67220 */ /* 0x080fe20000410000 */
[-C--:B------:R-:W-:Y:S01]  /*83d0*/  FFMA.FTZ R170, R83, R169.reuse, -R170 ;  /* 0x000000a953aa7223 */ /* 0x080fe200000108aa */
[C---:B------:R-:W-:Y:S01]  /*83e0*/  FMUL.FTZ R162, R85.reuse, R162 ;  /* 0x000000a255a27220 */ /* 0x040fe20000410000 */
[----:B------:R-:W-:Y:S01]  /*83f0*/  FFMA.FTZ R87, R164, R169, R87 ;  /* 0x000000a9a4577223 */ /* 0x000fe20000010057 */
[-C--:B------:R-:W-:Y:S01]  /*8400*/  FFMA.FTZ R85, R85, R168.reuse, -R166 ;  /* 0x000000a855557223 */ /* 0x080fe200000108a6 */
[----:B------:R-:W-:Y:S01]  /*8410*/  F2FP.SATFINITE.E4M3.F32.PACK_AB_MERGE_C R51, R160, R51, RZ ;  /* 0x00000033a033723e */ /* 0x000fe200048070ff */
[----:B------:R-:W-:Y:S01]  /*8420*/  FFMA.FTZ R162, R163, R168, R162 ;  /* 0x000000a8a3a27223 */ /* 0x000fe200000100a2 */
[----:B------:R-:W-:Y:S02]  /*8430*/  F2FP.SATFINITE.E4M3.F32.PACK_AB_MERGE_C R170, R170, R177, RZ ;  /* 0x000000b1aaaa723e */ /* 0x000fe400048070ff */
[----:B------:R-:W-:Y:S02]  /*8440*/  F2FP.SATFINITE.E4M3.F32.PACK_AB_MERGE_C R87, R87, R176, RZ ;  /* 0x000000b05757723e */ /* 0x000fe400048070ff */
[----:B------:R-:W-:-:S02]  /*8450*/  F2FP.SATFINITE.E4M3.F32.PACK_AB_MERGE_C R83, R85, R48, R170 ;  /* 0x000000305553723e */ /* 0x000fc400048070aa */
[----:B------:R-:W-:Y:S02]  /*8460*/  F2FP.SATFINITE.E4M3.F32.PACK_AB_MERGE_C R81, R55, R52, R50 ;  /* 0x000000343751723e */ /* 0x000fe40004807032 */
[----:B------:R-:W-:Y:S02]  /*8470*/  F2FP.SATFINITE.E4M3.F32.PACK_AB_MERGE_C R85, R54, R53, R51 ;  /* 0x000000353655723e */ /* 0x000fe40004807033 */
[----:B------:R-:W-:-:S07]  /*8480*/  F2FP.SATFINITE.E4M3.F32.PACK_AB_MERGE_C R87, R162, R49, R87 ;  /* 0x00000031a257723e */ /* 0x000fce0004807057 */
.L_x_394:
[----:B------:R-:W-:Y:S05]  /*8490*/  BSYNC B2 ;  /* 0x0000000000027941 */ /* 0x000fea0003800000 */
.L_x_393:
[----:B------:R-:W-:Y:S01]  /*84a0*/  ISETP.GE.AND P3, PT, R161, R148, PT ;  /* 0x00000094a100720c */ /* 0x000fe20003f66270 */
[----:B------:R-:W-:-:S12]  /*84b0*/  ULDC.64 UR4, c[0x0][0x2e8] ;  /* 0x0000ba0000047ab9 */ /* 0x000fd80000000a00 */
[--C-:B------:R-:W-:Y:S02]  /*84c0*/  @!P3 SHF.R.S32.HI R48, RZ, 0x1f, R161.reuse ;  /* 0x0000001fff30b819 */ /* 0x100fe400000114a1 */
[----:B------:R-:W-:-:S04]  /*84d0*/  @!P3 IADD3 R50, P4, P6, R44, R138, R161 ;  /* 0x0000008a2c32b210 */ /* 0x000fc80007e9e0a1 */
[----:B------:R-:W-:Y:S02]  /*84e0*/  @!P3 IADD3.X R159, R40, R159, R48, P4, P6 ;  /* 0x0000009f289fb210 */ /* 0x000fe400027ec430 */
[----:B------:R-:W-:-:S04]  /*84f0*/  IADD3 R48, P4, R158, UR4, RZ ;  /* 0x000000049e307c10 */ /* 0x000fc8000ff9e0ff */
[----:B------:R-:W-:Y:S02]  /*8500*/  IADD3.X R49, R165, UR5, RZ, P4, !PT ;  /* 0x00000005a5317c10 */ /* 0x000fe4000a7fe4ff */
[----:B------:R-:W-:-:S03]  /*8510*/  @!P3 IADD3 R50, P4, R50, UR4, RZ ;  /* 0x000000043232bc10 */ /* 0x000fc6000ff9e0ff */
[----:B-1----:R1:W-:Y:S01]  /*8520*/  STG.E.128 desc[UR60][R48.64], R80 ;  /* 0x0000005030007986 */ /* 0x0023e2000c101d3c */
[----:B------:R-:W-:-:S05]  /*8530*/  @!P3 IADD3.X R51, R159, UR5, RZ, P4, !PT ;  /* 0x000000059f33bc10 */ /* 0x000fca000a7fe4ff */
[----:B--2---:R1:W-:Y:S04]  /*8540*/  @!P3 STG.E.128 desc[UR60][R50.64], R84 ;  /* 0x000000543200b986 */ /* 0x0043e8000c101d3c */
.L_x_392:
[----:B------:R-:W-:Y:S05]  /*8550*/  BSYNC B1 ;  /* 0x0000000000017941 */ /* 0x000fea0003800000 */
.L_x_391:
[----:B-1----:R-:W-:Y:S01]  /*8560*/  IADD3 R49, R228, 0x40, RZ ;  /* 0x00000040e4317810 */ /* 0x002fe20007ffe0ff */
[----:B------:R-:W-:Y:S03]  /*8570*/  BSSY B1, `(.L_x_395) ;  /* 0x0000102000017945 */ /* 0x000fe60003800000 */
[----:B------:R-:W-:-:S13]  /*8580*/  ISETP.GE.OR P3, PT, R49, R119, P0 ;  /* 0x000000773100720c */ /* 0x000fda0000766670 */
[----:B------:R-:W-:Y:S05]  /*8590*/  @P3 BRA `(.L_x_396) ;  /* 0x0000000c00fc3947 */ /* 0x000fea0003800000 */
[----:B------:R-:W3:Y:S01]  /*85a0*/  LDL R50, [R1+0x68] ;  /* 0x0000680001327983 */ /* 0x000ee20000100800 */
[-C--:B--2---:R-:W-:Y:S01]  /*85b0*/  IMAD R48, R125, R128.reuse, RZ ;  /* 0x000000807d307224 */ /* 0x084fe200078e02ff */
[----:B------:R-:W-:Y:S01]  /*85c0*/  ISETP.NE.AND P6, PT, R0, RZ, PT ;  /* 0x000000ff0000720c */ /* 0x000fe20003fc5270 */
[C---:B------:R-:W-:Y:S01]  /*85d0*/  IMAD.WIDE.U32 R80, R49.reuse, R128, R126 ;  /* 0x0000008031507225 */ /* 0x040fe200078e007e */
[----:B------:R-:W-:Y:S03]  /*85e0*/  BSSY B2, `(.L_x_397) ;  /* 0x00000ef000027945 */ /* 0x000fe60003800000 */
[----:B------:R-:W-:Y:S01]  /*85f0*/  IMAD R83, R49, R129, R48 ;  /* 0x0000008131537224 */ /* 0x000fe200078e0230 */
[----:B------:R-:W-:Y:S01]  /*8600*/  SEL R48, R120, R149, !P6 ;  /* 0x0000009578307207 */ /* 0x000fe20007000000 */
[----:B------:R-:W-:Y:S01]  /*8610*/  VIADD R51, R228, 0x40 ;  /* 0x00000040e4337836 */ /* 0x000fe20000000000 */
[----:B------:R-:W-:Y:S01]  /*8620*/  IADD3 R82, P3, P4, R44, R80, R37 ;  /* 0x000000502c527210 */ /* 0x000fe20007c7e025 */
[----:B------:R-:W-:Y:S01]  /*8630*/  VIADD R52, R228, 0x40 ;  /* 0x00000040e4347836 */ /* 0x000fe20000000000 */
[----:B------:R-:W-:Y:S01]  /*8640*/  SHF.R.S32.HI R49, RZ, 0x1f, R48 ;  /* 0x0000001fff317819 */ /* 0x000fe20000011430 */
[----:B------:R-:W-:-:S02]  /*8650*/  IMAD.SHL.U32 R51, R51, 0x80, RZ ;  /* 0x0000008033337824 */ /* 0x000fc400078e00ff */
[----:B------:R-:W-:Y:S01]  /*8660*/  IMAD.IADD R83, R81, 0x1, R83 ;  /* 0x0000000151537824 */ /* 0x000fe200078e0253 */
[----:B------:R-:W-:Y:S02]  /*8670*/  LEA.HI R49, R49, R48, RZ, 0x5 ;  /* 0x0000003031317211 */ /* 0x000fe400078f28ff */
[----:B------:R-:W-:Y:S02]  /*8680*/  SHF.L.U32 R52, R52, 0x7, RZ ;  /* 0x0000000734347819 */ /* 0x000fe400000006ff */
[----:B------:R-:W-:Y:S02]  /*8690*/  LEA.HI.SX32 R49, R49, R36, 0x1b ;  /* 0x0000002431317211 */ /* 0x000fe400078fdaff */
[----:B------:R-:W-:Y:S02]  /*86a0*/  LOP3.LUT R51, R51, 0x380, RZ, 0xc0, !PT ;  /* 0x0000038033337812 */ /* 0x000fe400078ec0ff */
[----:B------:R-:W-:Y:S01]  /*86b0*/  LOP3.LUT R52, R52, 0x380, RZ, 0xc0, !PT ;  /* 0x0000038034347812 */ /* 0x000fe200078ec0ff */
[----:B------:R-:W-:Y:S01]  /*86c0*/  IMAD.SHL.U32 R85, R49, 0x10, RZ ;  /* 0x0000001031557824 */ /* 0x000fe200078e00ff */
[----:B------:R-:W-:Y:S01]  /*86d0*/  SHF.R.U32.HI R51, RZ, 0x3, R51 ;  /* 0x00000003ff337819 */ /* 0x000fe20000011633 */
[----:B------:R-:W-:Y:S01]  /*86e0*/  IMAD R49, R17, 0x7000, R115 ;  /* 0x0000700011317824 */ /* 0x000fe200078e0273 */
[----:B------:R-:W-:-:S02]  /*86f0*/  IADD3.X R86, R40, R83, R39, P3, P4 ;  /* 0x0000005328567210 */ /* 0x000fc40001fe8427 */
[----:B------:R-:W-:Y:S01]  /*8700*/  LOP3.LUT R48, R52, 0x70, R85, 0xf8, !PT ;  /* 0x0000007034307812 */ /* 0x000fe200078ef855 */
[----:B------:R-:W-:-:S03]  /*8710*/  IMAD.IADD R49, R16, 0x1, R49 ;  /* 0x0000000110317824 */ /* 0x000fc600078e0231 */
[----:B------:R-:W-:-:S05]  /*8720*/  LOP3.LUT R48, R48, R51, RZ, 0x3c, !PT ;  /* 0x0000003330307212 */ /* 0x000fca00078e3cff */
[----:B---3--:R-:W-:-:S04]  /*8730*/  IMAD.IADD R48, R50, 0x1, R48 ;  /* 0x0000000132307824 */ /* 0x008fc800078e0230 */
[----:B------:R-:W-:-:S04]  /*8740*/  IMAD R51, R17, 0x7000, R48 ;  /* 0x0000700011337824 */ /* 0x000fc800078e0230 */
[----:B------:R-:W-:Y:S02]  /*8750*/  IMAD.IADD R52, R16, 0x1, R51 ;  /* 0x0000000110347824 */ /* 0x000fe400078e0233 */
[----:B------:R-:W1:Y:S04]  /*8760*/  LDS.128 R48, [R49+0x20400] ;  /* 0x0204000031307984 */ /* 0x000e680000000c00 */
[----:B------:R-:W2:Y:S01]  /*8770*/  LDS.128 R52, [R52+0x20400] ;  /* 0x0204000034347984 */ /* 0x000ea20000000c00 */
[----:B------:R-:W-:Y:S05]  /*8780*/  @P2 BRA `(.L_x_398) ;  /* 0x0000000c00502947 */ /* 0x000fea0003800000 */
[----:B------:R-:W-:Y:S01]  /*8790*/  SHF.R.U32.HI R58, RZ, 0x8, R57 ;  /* 0x00000008ff3a7819 */ /* 0x000fe20000011639 */
[----:B-1----:R-:W-:Y:S01]  /*87a0*/  IMAD.MOV.U32 R60, RZ, RZ, R48 ;  /* 0x000000ffff3c7224 */ /* 0x002fe200078e0030 */
[----:B------:R-:W-:Y:S02]  /*87b0*/  LOP3.LUT R87, R57, 0xff0000ff, RZ, 0xc0, !PT ;  /* 0xff0000ff39577812 */ /* 0x000fe400078ec0ff */
[----:B------:R-:W-:Y:S01]  /*87c0*/  SHF.R.U32.HI R139, RZ, 0x8, R59 ;  /* 0x00000008ff8b7819 */ /* 0x000fe2000001163b */
[----:B------:R-:W-:Y:S01]  /*87d0*/  IMAD.SHL.U32 R48, R58, 0x100, RZ ;  /* 0x000001003a307824 */ /* 0x000fe200078e00ff */
[----:B------:R-:W-:Y:S02]  /*87e0*/  SHF.R.U32.HI R138, RZ, 0x8, R61 ;  /* 0x00000008ff8a7819 */ /* 0x000fe4000001163d */
[----:B------:R-:W-:Y:S02]  /*87f0*/  SHF.R.U32.HI R84, RZ, 0x8, R63 ;  /* 0x00000008ff547819 */ /* 0x000fe4000001163f */
[----:B------:R-:W-:Y:S01]  /*8800*/  MOV R56, R49 ;  /* 0x0000003100387202 */ /* 0x000fe20000000f00 */
[----:B------:R-:W-:Y:S01]  /*8810*/  IMAD.SHL.U32 R49, R138, 0x100, RZ ;  /* 0x000001008a317824 */ /* 0x000fe200078e00ff */
[----:B------:R-:W-:Y:S01]  /*8820*/  LOP3.LUT R87, R87, 0xff00, R48, 0xf8, !PT ;  /* 0x0000ff0057577812 */ /* 0x000fe200078ef830 */
[----:B------:R-:W-:Y:S01]  /*8830*/  IMAD.SHL.U32 R48, R139, 0x100, RZ ;  /* 0x000001008b307824 */ /* 0x000fe200078e00ff */
[----:B------:R-:W-:-:S02]  /*8840*/  SHF.R.U32.HI R161, RZ, 0x10, R59 ;  /* 0x00000010ffa17819 */ /* 0x000fc4000001163b */
[----:B------:R-:W-:Y:S02]  /*8850*/  SHF.R.U32.HI R160, RZ, 0x10, R61 ;  /* 0x00000010ffa07819 */ /* 0x000fe4000001163d */
[----:B------:R-:W-:Y:S01]  /*8860*/  LOP3.LUT R62, R61, 0xff0000ff, RZ, 0xc0, !PT ;  /* 0xff0000ff3d3e7812 */ /* 0x000fe200078ec0ff */
[----:B--2---:R-:W-:Y:S01]  /*8870*/  IMAD.MOV.U32 R61, RZ, RZ, R52 ;  /* 0x000000ffff3d7224 */ /* 0x004fe200078e0034 */
[----:B------:R-:W-:Y:S01]  /*8880*/  LOP3.LUT R59, R59, 0xff0000ff, RZ, 0xc0, !PT ;  /* 0xff0000ff3b3b7812 */ /* 0x000fe200078ec0ff */
[----:B------:R-:W-:Y:S01]  /*8890*/  IMAD.SHL.U32 R52, R84, 0x100, RZ ;  /* 0x0000010054347824 */ /* 0x000fe200078e00ff */
[----:B------:R-:W-:Y:S01]  /*88a0*/  SHF.R.U32.HI R159, RZ, 0x10, R57 ;  /* 0x00000010ff9f7819 */ /* 0x000fe20000011639 */
[----:B------:R-:W-:Y:S01]  /*88b0*/  IMAD.MOV.U32 R57, RZ, RZ, R50 ;  /* 0x000000ffff397224 */ /* 0x000fe200078e0032 */
[----:B------:R-:W-:Y:S02]  /*88c0*/  SHF.R.U32.HI R158, RZ, 0x10, R63 ;  /* 0x00000010ff9e7819 */ /* 0x000fe4000001163f */
[----:B------:R-:W-:Y:S01]  /*88d0*/  LOP3.LUT R63, R63, 0xff0000ff, RZ, 0xc0, !PT ;  /* 0xff0000ff3f3f7812 */ /* 0x000fe200078ec0ff */
[----:B------:R-:W-:Y:S01]  /*88e0*/  IMAD.U32 R50, R159, 0x10000, RZ ;  /* 0x000100009f327824 */ /* 0x000fe200078e00ff */
[----:B------:R-:W-:Y:S01]  /*88f0*/  LOP3.LUT R59, R59, 0xff00, R48, 0xf8, !PT ;  /* 0x0000ff003b3b7812 */ /* 0x000fe200078ef830 */
[----:B------:R-:W-:Y:S01]  /*8900*/  IMAD.U32 R158, R158, 0x10000, RZ ;  /* 0x000100009e9e7824 */ /* 0x000fe200078e00ff */
[----:B------:R-:W-:-:S02]  /*8910*/  LOP3.LUT R139, R62, 0xff00, R49, 0xf8, !PT ;  /* 0x0000ff003e8b7812 */ /* 0x000fc400078ef831 */
[----:B------:R-:W-:Y:S02]  /*8920*/  SHF.L.U32 R48, R161, 0x10, RZ ;  /* 0x00000010a1307819 */ /* 0x000fe400000006ff */
[----:B------:R-:W-:Y:S02]  /*8930*/  F2FP.F16.E4M3.UNPACK_B R138, R156.H1 ;  /* 0x0000009cff8a723e */ /* 0x000fe400030006ff */
[----:B------:R-:W-:Y:S02]  /*8940*/  F2FP.F16.E4M3.UNPACK_B R84, R61.H1 ;  /* 0x0000003dff54723e */ /* 0x000fe400030006ff */
[----:B------:R-:W-:Y:S01]  /*8950*/  F2FP.F16.E4M3.UNPACK_B R62, R60.H1 ;  /* 0x0000003cff3e723e */ /* 0x000fe200030006ff */
[----:B------:R-:W-:Y:S01]  /*8960*/  HADD2.F32 R49, -RZ, R138.H0_H0 ;  /* 0x2000008aff317230 */ /* 0x000fe20000004100 */
[----:B------:R-:W-:Y:S01]  /*8970*/  LOP3.LUT R159, R63, 0xff00, R52, 0xf8, !PT ;  /* 0x0000ff003f9f7812 */ /* 0x000fe200078ef834 */
[----:B------:R-:W-:Y:S01]  /*8980*/  IMAD.U32 R52, R160, 0x10000, RZ ;  /* 0x00010000a0347824 */ /* 0x000fe200078e00ff */
[----:B------:R-:W-:Y:S01]  /*8990*/  MOV R58, R54 ;  /* 0x00000036003a7202 */ /* 0x000fe20000000f00 */
[----:B------:R-:W-:Y:S01]  /*89a0*/  HADD2.F32 R54, -RZ, R62.H0_H0 ;  /* 0x2000003eff367230 */ /* 0x000fe20000004100 */
[----:B------:R-:W-:Y:S01]  /*89b0*/  LOP3.LUT R48, R59, 0xff0000, R48, 0xf8, !PT ;  /* 0x00ff00003b307812 */ /* 0x000fe200078ef830 */
[----:B------:R-:W-:Y:S01]  /*89c0*/  HADD2.F32 R59, -RZ, R84.H0_H0 ;  /* 0x20000054ff3b7230 */ /* 0x000fe20000004100 */
[----:B------:R-:W-:Y:S01]  /*89d0*/  F2FP.F16.E4M3.UNPACK_B R63, R154.H1 ;  /* 0x0000009aff3f723e */ /* 0x000fe200030006ff */
[----:B------:R-:W-:Y:S01]  /*89e0*/  HADD2.F32 R138, -RZ, R138.H1_H1 ;  /* 0x3000008aff8a7230 */ /* 0x000fe20000004100 */
[----:B------:R-:W-:Y:S01]  /*89f0*/  LOP3.LUT R50, R87, 0xff0000, R50, 0xf8, !PT ;  /* 0x00ff000057327812 */ /* 0x000fe200078ef832 */
[-C--:B------:R-:W-:Y:S01]  /*8a00*/  FMUL.FTZ R160, R54, R49.reuse ;  /* 0x0000003136a07220 */ /* 0x080fe20000410000 */
[----:B------:R-:W-:Y:S01]  /*8a10*/  FMUL.FTZ R161, R59, R49 ;  /* 0x000000313ba17220 */ /* 0x000fe20000410000 */
[--C-:B------:R-:W-:Y:S01]  /*8a20*/  HADD2.F32 R87, -RZ, R63.reuse.H0_H0 ;  /* 0x2000003fff577230 */ /* 0x100fe20000004100 */
[----:B------:R-:W-:Y:S01]  /*8a30*/  LOP3.LUT R49, R159, 0xff0000, R158, 0xf8, !PT ;  /* 0x00ff00009f317812 */ /* 0x000fe200078ef89e */
[----:B------:R-:W-:Y:S01]  /*8a40*/  HADD2.F32 R158, -RZ, R63.H1_H1 ;  /* 0x3000003fff9e7230 */ /* 0x000fe20000004100 */
[----:B------:R-:W-:Y:S01]  /*8a50*/  LOP3.LUT R52, R139, 0xff0000, R52, 0xf8, !PT ;  /* 0x00ff00008b347812 */ /* 0x000fe200078ef834 */
[----:B------:R-:W-:-:S02]  /*8a60*/  HADD2.F32 R63, -RZ, R62.H1_H1 ;  /* 0x3000003eff3f7230 */ /* 0x000fc40000004100 */
[-C--:B------:R-:W-:Y:S01]  /*8a70*/  FFMA.FTZ R54, R54, R87.reuse, -R161 ;  /* 0x0000005736367223 */ /* 0x080fe200000108a1 */
[----:B------:R-:W-:Y:S01]  /*8a80*/  FFMA.FTZ R59, R59, R87, R160 ;  /* 0x000000573b3b7223 */ /* 0x000fe200000100a0 */
[----:B------:R-:W-:Y:S01]  /*8a90*/  HADD2.F32 R139, -RZ, R84.H1_H1 ;  /* 0x30000054ff8b7230 */ /* 0x000fe20000004100 */
[----:B------:R-:W-:Y:S01]  /*8aa0*/  F2FP.F16.E4M3.UNPACK_B R156, R156 ;  /* 0x0000009cff9c723e */ /* 0x000fe200020006ff */
[----:B------:R-:W-:Y:S01]  /*8ab0*/  FMUL.FTZ R160, R63, R138 ;  /* 0x0000008a3fa07220 */ /* 0x000fe20000410000 */
[----:B------:R-:W-:Y:S02]  /*8ac0*/  F2FP.F16.E4M3.UNPACK_B R87, R61 ;  /* 0x0000003dff57723e */ /* 0x000fe400020006ff */
[----:B------:R-:W-:Y:S01]  /*8ad0*/  F2FP.F16.E4M3.UNPACK_B R84, R60 ;  /* 0x0000003cff54723e */ /* 0x000fe200020006ff */
[----:B------:R-:W-:Y:S01]  /*8ae0*/  FMUL.FTZ R60, R139, R138 ;  /* 0x0000008a8b3c7220 */ /* 0x000fe20000410000 */
[----:B------:R-:W-:Y:S01]  /*8af0*/  F2FP.F16.E4M3.UNPACK_B R154, R154 ;  /* 0x0000009aff9a723e */ /* 0x000fe200020006ff */
[----:B------:R-:W-:-:S02]  /*8b00*/  HADD2.F32 R159, -RZ, R156.H0_H0 ;  /* 0x2000009cff9f7230 */ /* 0x000fc40000004100 */
[--C-:B------:R-:W-:Y:S02]  /*8b10*/  HADD2.F32 R138, -RZ, R87.reuse.H0_H0 ;  /* 0x20000057ff8a7230 */ /* 0x100fe40000004100 */
[-C--:B------:R-:W-:Y:S01]  /*8b20*/  FFMA.FTZ R61, R63, R158.reuse, -R60 ;  /* 0x0000009e3f3d7223 */ /* 0x080fe2000001083c */
[----:B------:R-:W-:Y:S02]  /*8b30*/  HADD2.F32 R62, -RZ, R84.H0_H0 ;  /* 0x20000054ff3e7230 */ /* 0x000fe40000004100 */
[----:B------:R-:W-:Y:S01]  /*8b40*/  FFMA.FTZ R60, R139, R158, R160 ;  /* 0x0000009e8b3c7223 */ /* 0x000fe200000100a0 */
[----:B------:R-:W-:Y:S02]  /*8b50*/  HADD2.F32 R63, -RZ, R154.H0_H0 ;  /* 0x2000009aff3f7230 */ /* 0x000fe40000004100 */
[-C--:B------:R-:W-:Y:S01]  /*8b60*/  FMUL.FTZ R161, R138, R159.reuse ;  /* 0x0000009f8aa17220 */ /* 0x080fe20000410000 */
[----:B------:R-:W-:Y:S02]  /*8b70*/  HADD2.F32 R156, -RZ, R156.H1_H1 ;  /* 0x3000009cff9c7230 */ /* 0x000fe40000004100 */
[----:B------:R-:W-:Y:S01]  /*8b80*/  FMUL.FTZ R159, R62, R159 ;  /* 0x0000009f3e9f7220 */ /* 0x000fe20000410000 */
[----:B------:R-:W-:Y:S01]  /*8b90*/  HADD2.F32 R139, -RZ, R87.H1_H1 ;  /* 0x30000057ff8b7230 */ /* 0x000fe20000004100 */
[----:B------:R-:W-:Y:S01]  /*8ba0*/  F2FP.F16.E4M3.UNPACK_B R160, R157.H1 ;  /* 0x0000009dffa0723e */ /* 0x000fe200030006ff */
[----:B------:R-:W-:-:S02]  /*8bb0*/  HADD2.F32 R84, -RZ, R84.H1_H1 ;  /* 0x30000054ff547230 */ /* 0x000fc40000004100 */
[-C--:B------:R-:W-:Y:S01]  /*8bc0*/  FFMA.FTZ R62, R62, R63.reuse, -R161 ;  /* 0x0000003f3e3e7223 */ /* 0x080fe200000108a1 */
[----:B------:R-:W-:Y:S01]  /*8bd0*/  HADD2.F32 R158, -RZ, R154.H1_H1 ;  /* 0x3000009aff9e7230 */ /* 0x000fe20000004100 */
[----:B------:R-:W-:Y:S01]  /*8be0*/  F2FP.F16.E4M3.UNPACK_B R154, R58.H1 ;  /* 0x0000003aff9a723e */ /* 0x000fe200030006ff */
[----:B------:R-:W-:Y:S01]  /*8bf0*/  FFMA.FTZ R63, R138, R63, R159 ;  /* 0x0000003f8a3f7223 */ /* 0x000fe2000001009f */
[CC--:B------:R-:W-:Y:S01]  /*8c00*/  FMUL.FTZ R87, R139.reuse, R156.reuse ;  /* 0x0000009c8b577220 */ /* 0x0c0fe20000410000 */
[C---:B------:R-:W-:Y:S01]  /*8c10*/  FMUL.FTZ R162, R84.reuse, R156 ;  /* 0x0000009c54a27220 */ /* 0x040fe20000410000 */
[----:B------:R-:W-:Y:S01]  /*8c20*/  F2FP.F16.E4M3.UNPACK_B R159, R155.H1 ;  /* 0x0000009bff9f723e */ /* 0x000fe200030006ff */
[----:B------:R-:W-:Y:S01]  /*8c30*/  HADD2.F32 R161, -RZ, R160.H0_H0 ;  /* 0x200000a0ffa17230 */ /* 0x000fe20000004100 */
[----:B------:R-:W-:Y:S01]  /*8c40*/  F2FP.F16.E4M3.UNPACK_B R138, R57.H1 ;  /* 0x00000039ff8a723e */ /* 0x000fe200030006ff */
[----:B------:R-:W-:Y:S02]  /*8c50*/  HADD2.F32 R156, -RZ, R154.H0_H0 ;  /* 0x2000009aff9c7230 */ /* 0x000fe40000004100 */
[-C--:B------:R-:W-:Y:S01]  /*8c60*/  FFMA.FTZ R87, R84, R158.reuse, -R87 ;  /* 0x0000009e54577223 */ /* 0x080fe20000010857 */
[----:B------:R-:W-:Y:S01]  /*8c70*/  FFMA.FTZ R84, R139, R158, R162 ;  /* 0x0000009e8b547223 */ /* 0x000fe200000100a2 */
[----:B------:R-:W-:Y:S01]  /*8c80*/  HADD2.F32 R163, -RZ, R160.H1_H1 ;  /* 0x300000a0ffa37230 */ /* 0x000fe20000004100 */
[----:B------:R-:W-:Y:S01]  /*8c90*/  F2FP.F16.E4M3.UNPACK_B R157, R157 ;  /* 0x0000009dff9d723e */ /* 0x000fe200020006ff */
[----:B------:R-:W-:-:S02]  /*8ca0*/  HADD2.F32 R139, -RZ, R138.H0_H0 ;  /* 0x2000008aff8b7230 */ /* 0x000fc40000004100 */
[----:B------:R-:W-:Y:S01]  /*8cb0*/  FMUL.FTZ R160, R156, R161 ;  /* 0x000000a19ca07220 */ /* 0x000fe20000410000 */
[--C-:B------:R-:W-:Y:S01]  /*8cc0*/  HADD2.F32 R158, -RZ, R159.reuse.H0_H0 ;  /* 0x2000009fff9e7230 */ /* 0x100fe20000004100 */
[----:B------:R-:W-:Y:S01]  /*8cd0*/  F2FP.F16.E4M3.UNPACK_B R57, R57 ;  /* 0x00000039ff39723e */ /* 0x000fe200020006ff */
[----:B------:R-:W-:Y:S02]  /*8ce0*/  HADD2.F32 R154, -RZ, R154.H1_H1 ;  /* 0x3000009aff9a7230 */ /* 0x000fe40000004100 */
        /* <DEDUP_REMOVED lines=8> */
[----:B------:R-:W-:Y:S01]  /*8d70*/  FFMA.FTZ R163, R138, R159, -R139 ;  /* 0x0000009f8aa37223 */ /* 0x000fe2000001088b */
[----:B------:R-:W-:Y:S01]  /*8d80*/  F2FP.F16.E4M3.UNPACK_B R138, R58 ;  /* 0x0000003aff8a723e */ /* 0x000fe200020006ff */
[----:B------:R-:W-:-:S02]  /*8d90*/  HADD2.F32 R156, -RZ, R157.H0_H0 ;  /* 0x2000009dff9c7230 */ /* 0x000fc40000004100 */
[----:B------:R-:W-:Y:S01]  /*8da0*/  FFMA.FTZ R162, R154, R159, R165 ;  /* 0x0000009f9aa27223 */ /* 0x000fe200000100a5 */
[----:B------:R-:W-:Y:S01]  /*8db0*/  HADD2.F32 R157, -RZ, R157.H1_H1 ;  /* 0x3000009dff9d7230 */ /* 0x000fe20000004100 */
[----:B------:R-:W-:Y:S01]  /*8dc0*/  F2FP.SATFINITE.E4M3.F32.PACK_AB_MERGE_C R54, R61, R54, RZ ;  /* 0x000000363d36723e */ /* 0x000fe200048070ff */
[--C-:B------:R-:W-:Y:S01]  /*8dd0*/  HADD2.F32 R139, -RZ, R138.reuse.H0_H0 ;  /* 0x2000008aff8b7230 */ /* 0x100fe20000004100 */
[-C--:B------:R-:W-:Y:S01]  /*8de0*/  F2FP.F16.E4M3.UNPACK_B R61, R56.reuse ;  /* 0x00000038ff3d723e */ /* 0x080fe200020006ff */
[--C-:B------:R-:W-:Y:S01]  /*8df0*/  HADD2.F32 R58, -RZ, R57.reuse.H0_H0 ;  /* 0x20000039ff3a7230 */ /* 0x100fe20000004100 */
[----:B------:R-:W-:Y:S01]  /*8e00*/  F2FP.F16.E4M3.UNPACK_B R56, R56.H1 ;  /* 0x00000038ff38723e */ /* 0x000fe200030006ff */
[----:B------:R-:W-:Y:S02]  /*8e10*/  HADD2.F32 R138, -RZ, R138.H1_H1 ;  /* 0x3000008aff8a7230 */ /* 0x000fe40000004100 */
[----:B------:R-:W-:Y:S01]  /*8e20*/  FMUL.FTZ R159, R139, R156 ;  /* 0x0000009c8b9f7220 */ /* 0x000fe20000410000 */
[----:B------:R-:W-:-:S02]  /*8e30*/  HADD2.F32 R57, -RZ, R57.H1_H1 ;  /* 0x30000039ff397230 */ /* 0x000fc40000004100 */
[----:B------:R-:W-:Y:S01]  /*8e40*/  FMUL.FTZ R156, R58, R156 ;  /* 0x0000009c3a9c7220 */ /* 0x000fe20000410000 */
[--C-:B------:R-:W-:Y:S02]  /*8e50*/  HADD2.F32 R154, -RZ, R155.reuse.H0_H0 ;  /* 0x2000009bff9a7230 */ /* 0x100fe40000004100 */
[-C--:B------:R-:W-:Y:S01]  /*8e60*/  FMUL.FTZ R158, R138, R157.reuse ;  /* 0x0000009d8a9e7220 */ /* 0x080fe20000410000 */
[----:B------:R-:W-:Y:S02]  /*8e70*/  HADD2.F32 R155, -RZ, R155.H1_H1 ;  /* 0x3000009bff9b7230 */ /* 0x000fe40000004100 */
[----:B------:R-:W-:Y:S01]  /*8e80*/  FMUL.FTZ R157, R57, R157 ;  /* 0x0000009d399d7220 */ /* 0x000fe20000410000 */
[----:B------:R-:W-:Y:S01]  /*8e90*/  F2FP.SATFINITE.E4M3.F32.PACK_AB_MERGE_C R161, R162, R161, RZ ;  /* 0x000000a1a2a1723e */ /* 0x000fe200048070ff */
[----:B------:R-:W-:Y:S01]  /*8ea0*/  FFMA.FTZ R159, R58, R154, -R159 ;  /* 0x0000009a3a9f7223 */ /* 0x000fe2000001089f */
[----:B------:R-:W-:Y:S01]  /*8eb0*/  F2FP.SATFINITE.E4M3.F32.PACK_AB_MERGE_C R58, R60, R59, RZ ;  /* 0x0000003b3c3a723e */ /* 0x000fe200048070ff */
[----:B------:R-:W-:Y:S01]  /*8ec0*/  FFMA.FTZ R157, R138, R155, R157 ;  /* 0x0000009b8a9d7223 */ /* 0x000fe2000001009d */
[----:B------:R-:W-:Y:S01]  /*8ed0*/  F2FP.SATFINITE.E4M3.F32.PACK_AB_MERGE_C R59, R87, R62, R54 ;  /* 0x0000003e573b723e */ /* 0x000fe20004807036 */
[----:B------:R-:W-:Y:S01]  /*8ee0*/  FFMA.FTZ R156, R139, R154, R156 ;  /* 0x0000009a8b9c7223 */ /* 0x000fe2000001009c */
[----:B------:R-:W-:Y:S01]  /*8ef0*/  F2FP.F16.E4M3.UNPACK_B R138, R53 ;  /* 0x00000035ff8a723e */ /* 0x000fe200020006ff */
[----:B------:R-:W-:Y:S01]  /*8f00*/  HADD2.F32 R60, -RZ, R61.H0_H0 ;  /* 0x2000003dff3c7230 */ /* 0x000fe20000004100 */
[----:B------:R-:W-:Y:S01]  /*8f10*/  F2FP.F16.E4M3.UNPACK_B R62, R52 ;  /* 0x00000034ff3e723e */ /* 0x000fe200020006ff */
[----:B------:R-:W-:Y:S01]  /*8f20*/  FFMA.FTZ R158, R57, R155, -R158 ;  /* 0x0000009b399e7223 */ /* 0x000fe2000001089e */
[----:B------:R-:W-:Y:S01]  /*8f30*/  F2FP.SATFINITE.E4M3.F32.PACK_AB_MERGE_C R58, R84, R63, R58 ;  /* 0x0000003f543a723e */ /* 0x000fe2000480703a */
[----:B------:R-:W-:Y:S01]  /*8f40*/  HADD2.F32 R63, -RZ, R138.H0_H0 ;  /* 0x2000008aff3f7230 */ /* 0x000fe20000004100 */
[-C--:B------:R-:W-:Y:S01]  /*8f50*/  F2FP.F16.E4M3.UNPACK_B R84, R50.reuse ;  /* 0x00000032ff54723e */ /* 0x080fe200020006ff */
[----:B------:R-:W-:Y:S01]  /*8f60*/  HADD2.F32 R139, -RZ, R62.H0_H0 ;  /* 0x2000003eff8b7230 */ /* 0x000fe20000004100 */
[----:B------:R-:W-:Y:S01]  /*8f70*/  F2FP.F16.E4M3.UNPACK_B R50, R50.H1 ;  /* 0x00000032ff32723e */ /* 0x000fe200030006ff */
[----:B------:R-:W-:Y:S01]  /*8f80*/  HADD2.F32 R138, -RZ, R138.H1_H1 ;  /* 0x3000008aff8a7230 */ /* 0x000fe20000004100 */
[----:B------:R-:W-:Y:S01]  /*8f90*/  F2FP.SATFINITE.E4M3.F32.PACK_AB_MERGE_C R54, R157, R156, R161 ;  /* 0x0000009c9d36723e */ /* 0x000fe200048070a1 */
[----:B------:R-:W-:-:S02]  /*8fa0*/  HADD2.F32 R87, -RZ, R84.H0_H0 ;  /* 0x20000054ff577230 */ /* 0x000fc40000004100 */
[-C--:B------:R-:W-:Y:S01]  /*8fb0*/  FMUL.FTZ R155, R63, R139.reuse ;  /* 0x0000008b3f9b7220 */ /* 0x080fe20000410000 */
[C---:B------:R-:W-:Y:S01]  /*8fc0*/  FMUL.FTZ R154, R60.reuse, R139 ;  /* 0x0000008b3c9a7220 */ /* 0x040fe20000410000 */
[----:B------:R-:W-:Y:S01]  /*8fd0*/  HADD2.F32 R139, -RZ, R62.H1_H1 ;  /* 0x3000003eff8b7230 */ /* 0x000fe20000004100 */
[----:B------:R-:W-:Y:S01]  /*8fe0*/  F2FP.SATFINITE.E4M3.F32.PACK_AB_MERGE_C R57, R163, R160, RZ ;  /* 0x000000a0a339723e */ /* 0x000fe200048070ff */
[----:B------:R-:W-:Y:S02]  /*8ff0*/  HADD2.F32 R62, -RZ, R61.H1_H1 ;  /* 0x3000003dff3e7230 */ /* 0x000fe40000004100 */
[-C--:B------:R-:W-:Y:S01]  /*9000*/  FFMA.FTZ R60, R60, R87.reuse, -R155 ;  /* 0x000000573c3c7223 */ /* 0x080fe2000001089b */
[----:B------:R-:W-:Y:S01]  /*9010*/  FFMA.FTZ R61, R63, R87, R154 ;  /* 0x000000573f3d7223 */ /* 0x000fe2000001009a */
[----:B------:R-:W-:Y:S02]  /*9020*/  HADD2.F32 R63, -RZ, R84.H1_H1 ;  /* 0x30000054ff3f7230 */ /* 0x000fe40000004100 */
[-C--:B------:R-:W-:Y:S01]  /*9030*/  FMUL.FTZ R87, R138, R139.reuse ;  /* 0x0000008b8a577220 */ /* 0x080fe20000410000 */
[----:B------:R-:W-:Y:S01]  /*9040*/  FMUL.FTZ R155, R62, R139 ;  /* 0x0000008b3e9b7220 */ /* 0x000fe20000410000 */
[----:B------:R-:W-:-:S02]  /*9050*/  F2FP.F16.E4M3.UNPACK_B R84, R53.H1 ;  /* 0x00000035ff54723e */ /* 0x000fc400030006ff */
[----:B------:R-:W-:Y:S01]  /*9060*/  F2FP.F16.E4M3.UNPACK_B R139, R52.H1 ;  /* 0x00000034ff8b723e */ /* 0x000fe200030006ff */
[-C--:B------:R-:W-:Y:S01]  /*9070*/  FFMA.FTZ R53, R62, R63.reuse, -R87 ;  /* 0x0000003f3e357223 */ /* 0x080fe20000010857 */
[----:B------:R-:W-:Y:S01]  /*9080*/  FFMA.FTZ R52, R138, R63, R155 ;  /* 0x0000003f8a347223 */ /* 0x000fe2000001009b */
[----:B------:R-:W-:Y:S01]  /*9090*/  HADD2.F32 R87, -RZ, R84.H0_H0 ;  /* 0x20000054ff577230 */ /* 0x000fe20000004100 */
[----:B------:R-:W-:Y:S01]  /*90a0*/  F2FP.SATFINITE.E4M3.F32.PACK_AB_MERGE_C R57, R158, R159, R57 ;  /* 0x0000009f9e39723e */ /* 0x000fe20004807039 */
[----:B------:R-:W-:Y:S01]  /*90b0*/  HADD2.F32 R138, -RZ, R139.H0_H0 ;  /* 0x2000008bff8a7230 */ /* 0x000fe20000004100 */
[-C--:B------:R-:W-:Y:S01]  /*90c0*/  F2FP.F16.E4M3.UNPACK_B R159, R49.reuse.H1 ;  /* 0x00000031ff9f723e */ /* 0x080fe200030006ff */
[--C-:B------:R-:W-:Y:S01]  /*90d0*/  HADD2.F32 R62, -RZ, R56.reuse.H0_H0 ;  /* 0x20000038ff3e7230 */ /* 0x100fe20000004100 */
[----:B------:R-:W-:Y:S01]  /*90e0*/  F2FP.F16.E4M3.UNPACK_B R158, R49 ;  /* 0x00000031ff9e723e */ /* 0x000fe200020006ff */
[----:B------:R-:W-:Y:S02]  /*90f0*/  HADD2.F32 R63, -RZ, R56.H1_H1 ;  /* 0x30000038ff3f7230 */ /* 0x000fe40000004100 */
[----:B------:R-:W-:Y:S01]  /*9100*/  FMUL.FTZ R155, R87, R138 ;  /* 0x0000008a579b7220 */ /* 0x000fe20000410000 */
[----:B------:R-:W-:-:S02]  /*9110*/  HADD2.F32 R56, -RZ, R50.H0_H0 ;  /* 0x20000032ff387230 */ /* 0x000fc40000004100 */
[C---:B------:R-:W-:Y:S01]  /*9120*/  FMUL.FTZ R138, R62.reuse, R138 ;  /* 0x0000008a3e8a7220 */ /* 0x040fe20000410000 */
[----:B------:R-:W-:Y:S01]  /*9130*/  HADD2.F32 R84, -RZ, R84.H1_H1 ;  /* 0x30000054ff547230 */ /* 0x000fe20000004100 */
[----:B------:R-:W-:Y:S01]  /*9140*/  F2FP.F16.E4M3.UNPACK_B R49, R48 ;  /* 0x00000030ff31723e */ /* 0x000fe200020006ff */
[----:B------:R-:W-:Y:S02]  /*9150*/  HADD2.F32 R154, -RZ, R139.H1_H1 ;  /* 0x3000008bff9a7230 */ /* 0x000fe40000004100 */
[----:B------:R-:W-:Y:S02]  /*9160*/  HADD2.F32 R139, -RZ, R50.H1_H1 ;  /* 0x30000032ff8b7230 */ /* 0x000fe40000004100 */
[-C--:B------:R-:W-:Y:S01]  /*9170*/  FFMA.FTZ R50, R62, R56.reuse, -R155 ;  /* 0x000000383e327223 */ /* 0x080fe2000001089b */
[----:B------:R-:W-:Y:S01]  /*9180*/  FFMA.FTZ R56, R87, R56, R138 ;  /* 0x0000003857387223 */ /* 0x000fe2000001008a */
[-C--:B------:R-:W-:Y:S01]  /*9190*/  FMUL.FTZ R156, R84, R154.reuse ;  /* 0x0000009a549c7220 */ /* 0x080fe20000410000 */
[----:B------:R-:W-:Y:S01]  /*91a0*/  FMUL.FTZ R87, R63, R154 ;  /* 0x0000009a3f577220 */ /* 0x000fe20000410000 */
[----:B------:R-:W-:Y:S01]  /*91b0*/  F2FP.F16.E4M3.UNPACK_B R62, R51 ;  /* 0x00000033ff3e723e */ /* 0x000fe200020006ff */
[----:B------:R-:W-:-:S02]  /*91c0*/  HADD2.F32 R161, -RZ, R159.H0_H0 ;  /* 0x2000009fffa17230 */ /* 0x000fc40000004100 */
[-C--:B------:R-:W-:Y:S01]  /*91d0*/  FFMA.FTZ R63, R63, R139.reuse, -R156 ;  /* 0x0000008b3f3f7223 */ /* 0x080fe2000001089c */
[----:B------:R-:W-:Y:S01]  /*91e0*/  FFMA.FTZ R87, R84, R139, R87 ;  /* 0x0000008b54577223 */ /* 0x000fe20000010057 */
[-C--:B------:R-:W-:Y:S01]  /*91f0*/  F2FP.F16.E4M3.UNPACK_B R139, R55.reuse.H1 ;  /* 0x00000037ff8b723e */ /* 0x080fe200030006ff */
[----:B------:R-:W-:Y:S01]  /*9200*/  HADD2.F32 R160, -RZ, R158.H0_H0 ;  /* 0x2000009effa07230 */ /* 0x000fe20000004100 */
[----:B------:R-:W-:Y:S01]  /*9210*/  F2FP.F16.E4M3.UNPACK_B R138, R55 ;  /* 0x00000037ff8a723e */ /* 0x000fe200020006ff */
[----:B------:R-:W-:Y:S01]  /*9220*/  HADD2.F32 R55, -RZ, R62.H0_H0 ;  /* 0x2000003eff377230 */ /* 0x000fe20000004100 */
[----:B------:R-:W-:Y:S01]  /*9230*/  F2FP.F16.E4M3.UNPACK_B R51, R51.H1 ;  /* 0x00000033ff33723e */ /* 0x000fe200030006ff */
[----:B------:R-:W-:Y:S01]  /*9240*/  HADD2.F32 R156, -RZ, R49.H0_H0 ;  /* 0x20000031ff9c7230 */ /* 0x000fe20000004100 */
[----:B------:R-:W-:Y:S01]  /*9250*/  F2FP.F16.E4M3.UNPACK_B R155, R48.H1 ;  /* 0x00000030ff9b723e */ /* 0x000fe200030006ff */
[----:B------:R-:W-:Y:S02]  /*9260*/  HADD2.F32 R48, -RZ, R139.H0_H0 ;  /* 0x2000008bff307230 */ /* 0x000fe40000004100 */
[----:B------:R-:W-:Y:S01]  /*9270*/  FMUL.FTZ R163, R55, R160 ;  /* 0x000000a037a37220 */ /* 0x000fe20000410000 */
[----:B------:R-:W-:Y:S01]  /*9280*/  HADD2.F32 R154, -RZ, R138.H0_H0 ;  /* 0x2000008aff9a7230 */ /* 0x000fe20000004100 */
[----:B------:R-:W-:Y:S01]  /*9290*/  F2FP.SATFINITE.E4M3.F32.PACK_AB_MERGE_C R50, R63, R50, RZ ;  /* 0x000000323f32723e */ /* 0x000fe200048070ff */
[----:B------:R-:W-:-:S02]  /*92a0*/  HADD2.F32 R84, -RZ, R51.H0_H0 ;  /* 0x20000033ff547230 */ /* 0x000fc40000004100 */
[-C--:B------:R-:W-:Y:S01]  /*92b0*/  FMUL.FTZ R165, R48, R161.reuse ;  /* 0x000000a130a57220 */ /* 0x080fe20000410000 */
[----:B------:R-:W-:Y:S02]  /*92c0*/  HADD2.F32 R157, -RZ, R155.H0_H0 ;  /* 0x2000009bff9d7230 */ /* 0x000fe40000004100 */
[----:B------:R-:W-:Y:S01]  /*92d0*/  FMUL.FTZ R162, R154, R160 ;  /* 0x000000a09aa27220 */ /* 0x000fe20000410000 */
[----:B------:R-:W-:Y:S02]  /*92e0*/  HADD2.F32 R139, -RZ, R139.H1_H1 ;  /* 0x3000008bff8b7230 */ /* 0x000fe40000004100 */
[C---:B------:R-:W-:Y:S01]  /*92f0*/  FMUL.FTZ R161, R84.reuse, R161 ;  /* 0x000000a154a17220 */ /* 0x040fe20000410000 */
[----:B------:R-:W-:Y:S02]  /*9300*/  HADD2.F32 R51, -RZ, R51.H1_H1 ;  /* 0x30000033ff337230 */ /* 0x000fe40000004100 */
[----:B------:R-:W-:Y:S01]  /*9310*/  FFMA.FTZ R165, R84, R157, -R165 ;  /* 0x0000009d54a57223 */ /* 0x000fe200000108a5 */
[----:B------:R-:W-:-:S02]  /*9320*/  HADD2.F32 R84, -RZ, R159.H1_H1 ;  /* 0x3000009fff547230 */ /* 0x000fc40000004100 */
[-C--:B------:R-:W-:Y:S01]  /*9330*/  FFMA.FTZ R162, R55, R156.reuse, -R162 ;  /* 0x0000009c37a27223 */ /* 0x080fe200000108a2 */
[----:B------:R-:W-:Y:S01]  /*9340*/  FFMA.FTZ R163, R154, R156, R163 ;  /* 0x0000009c9aa37223 */ /* 0x000fe200000100a3 */
[----:B------:R-:W-:Y:S01]  /*9350*/  FFMA.FTZ R161, R48, R157, R161 ;  /* 0x0000009d30a17223 */ /* 0x000fe200000100a1 */
[----:B------:R-:W-:Y:S02]  /*9360*/  HADD2.F32 R138, -RZ, R138.H1_H1 ;  /* 0x3000008aff8a7230 */ /* 0x000fe40000004100 */
[-C--:B------:R-:W-:Y:S01]  /*9370*/  FMUL.FTZ R154, R139, R84.reuse ;  /* 0x000000548b9a7220 */ /* 0x080fe20000410000 */
[----:B------:R-:W-:Y:S02]  /*9380*/  HADD2.F32 R55, -RZ, R158.H1_H1 ;  /* 0x3000009eff377230 */ /* 0x000fe40000004100 */
[----:B------:R-:W-:Y:S01]  /*9390*/  FMUL.FTZ R84, R51, R84 ;  /* 0x0000005433547220 */ /* 0x000fe20000410000 */
[----:B------:R-:W-:Y:S01]  /*93a0*/  HADD2.F32 R62, -RZ, R62.H1_H1 ;  /* 0x3000003eff3e7230 */ /* 0x000fe20000004100 */
[----:B------:R-:W-:Y:S01]  /*93b0*/  F2FP.SATFINITE.E4M3.F32.PACK_AB_MERGE_C R56, R87, R56, RZ ;  /* 0x000000385738723e */ /* 0x000fe200048070ff */
[----:B------:R-:W-:-:S02]  /*93c0*/  HADD2.F32 R48, -RZ, R155.H1_H1 ;  /* 0x3000009bff307230 */ /* 0x000fc40000004100 */
[-C--:B------:R-:W-:Y:S01]  /*93d0*/  FMUL.FTZ R155, R138, R55.reuse ;  /* 0x000000378a9b7220 */ /* 0x080fe20000410000 */
[----:B------:R-:W-:Y:S02]  /*93e0*/  HADD2.F32 R49, -RZ, R49.H1_H1 ;  /* 0x30000031ff317230 */ /* 0x000fe40000004100 */
[C---:B------:R-:W-:Y:S01]  /*93f0*/  FMUL.FTZ R55, R62.reuse, R55 ;  /* 0x000000373e377220 */ /* 0x040fe20000410000 */
[-C--:B------:R-:W-:Y:S01]  /*9400*/  FFMA.FTZ R154, R51, R48.reuse, -R154 ;  /* 0x00000030339a7223 */ /* 0x080fe2000001089a */
[----:B------:R-:W-:Y:S01]  /*9410*/  FFMA.FTZ R84, R139, R48, R84 ;  /* 0x000000308b547223 */ /* 0x000fe20000010054 */
[-C--:B------:R-:W-:Y:S01]  /*9420*/  FFMA.FTZ R155, R62, R49.reuse, -R155 ;  /* 0x000000313e9b7223 */ /* 0x080fe2000001089b */
[----:B------:R-:W-:Y:S01]  /*9430*/  FFMA.FTZ R138, R138, R49, R55 ;  /* 0x000000318a8a7223 */ /* 0x000fe20000010037 */
[----:B------:R-:W-:Y:S01]  /*9440*/  F2FP.SATFINITE.E4M3.F32.PACK_AB_MERGE_C R49, R53, R60, R50 ;  /* 0x0000003c3531723e */ /* 0x000fe20004807032 */
[----:B------:R-:W-:Y:S01]  /*9450*/  IMAD.MOV.U32 R48, RZ, RZ, R59 ;  /* 0x000000ffff307224 */ /* 0x000fe200078e003b */
[----:B------:R-:W-:-:S02]  /*9460*/  F2FP.SATFINITE.E4M3.F32.PACK_AB_MERGE_C R154, R154, R165, RZ ;  /* 0x000000a59a9a723e */ /* 0x000fc400048070ff */
[----:B------:R-:W-:Y:S02]  /*9470*/  F2FP.SATFINITE.E4M3.F32.PACK_AB_MERGE_C R84, R84, R161, RZ ;  /* 0x000000a15454723e */ /* 0x000fe400048070ff */
[----:B------:R-:W-:Y:S01]  /*9480*/  F2FP.SATFINITE.E4M3.F32.PACK_AB_MERGE_C R53, R52, R61, R56 ;  /* 0x0000003d3435723e */ /* 0x000fe20004807038 */
[----:B------:R-:W-:Y:S01]  /*9490*/  IMAD.MOV.U32 R52, RZ, RZ, R58 ;  /* 0x000000ffff347224 */ /* 0x000fe200078e003a */
[----:B------:R-:W-:Y:S02]  /*94a0*/  F2FP.SATFINITE.E4M3.F32.PACK_AB_MERGE_C R51, R155, R162, R154 ;  /* 0x000000a29b33723e */ /* 0x000fe4000480709a */
[----:B------:R-:W-:Y:S02]  /*94b0*/  F2FP.SATFINITE.E4M3.F32.PACK_AB_MERGE_C R55, R138, R163, R84 ;  /* 0x000000a38a37723e */ /* 0x000fe40004807054 */
[----:B------:R-:W-:-:S07]  /*94c0*/  MOV R50, R57 ;  /* 0x0000003900327202 */ /* 0x000fce0000000f00 */
.L_x_398:
[----:B------:R-:W-:Y:S05]  /*94d0*/  BSYNC B2 ;  /* 0x0000000000027941 */ /* 0x000fea0003800000 */
.L_x_397:
        /* <DEDUP_REMOVED lines=11> */
.L_x_396:
[----:B------:R-:W-:Y:S05]  /*9590*/  BSYNC B1 ;  /* 0x0000000000017941 */ /* 0x000fea0003800000 */
.L_x_395:
[----:B-1----:R-:W-:Y:S01]  /*95a0*/  VIADD R49, R228, 0x80 ;  /* 0x00000080e4317836 */ /* 0x002fe20000000000 */
[----:B------:R-:W-:Y:S04]  /*95b0*/  BSSY B1, `(.L_x_399) ;  /* 0x00000fe000017945 */ /* 0x000fe80003800000 */
        /* <DEDUP_REMOVED lines=11> */
[----:B------:R-:W-:Y:S01]  /*9670*/  IMAD.IADD R59, R57, 0x1, R59 ;  /* 0x00000001393b7824 */ /* 0x000fe200078e023b */
[----:B------:R-:W-:Y:S01]  /*9680*/  SHF.R.S32.HI R49, RZ, 0x1f, R48 ;  /* 0x0000001fff317819 */ /* 0x000fe20000011430 */
[----:B------:R-:W-:-:S03]  /*9690*/  IMAD.SHL.U32 R51, R51, 0x80, RZ ;  /* 0x0000008033337824 */ /* 0x000fc600078e00ff */
[----:B------:R-:W-:Y:S02]  /*96a0*/  LEA.HI R49, R49, R48, RZ, 0x5 ;  /* 0x0000003031317211 */ /* 0x000fe400078f28ff */
[----:B------:R-:W-:Y:S02]  /*96b0*/  LOP3.LUT R51, R51, 0x380, RZ, 0xc0, !PT ;  /* 0x0000038033337812 */ /* 0x000fe400078ec0ff */
[----:B------:R-:W-:Y:S02]  /*96c0*/  LEA.HI.SX32 R49, R49, R36, 0x1b ;  /* 0x0000002431317211 */ /* 0x000fe400078fdaff */
[----:B------:R-:W-:Y:S02]  /*96d0*/  IADD3.X R80, R40, R59, R39, P3, P4 ;  /* 0x0000003b28507210 */ /* 0x000fe40001fe8427 */
[----:B------:R-:W-:Y:S01]  /*96e0*/  SHF.L.U32 R61, R49, 0x4, RZ ;  /* 0x00000004313d7819 */ /* 0x000fe200000006ff */
[----:B------:R-:W-:-:S03]  /*96f0*/  IMAD R49, R17, 0x7000, R114 ;  /* 0x0000700011317824 */ /* 0x000fc600078e0272 */
        /* <DEDUP_REMOVED lines=12> */
[----:B------:R-:W-:Y:S02]  /*97c0*/  SHF.R.U32.HI R86, RZ, 0x10, R65 ;  /* 0x00000010ff567819 */ /* 0x000fe40000011641 */
[----:B------:R-:W-:Y:S01]  /*97d0*/  MOV R65, R48 ;  /* 0x0000003000417202 */ /* 0x000fe20000000f00 */
[----:B------:R-:W-:Y:S01]  /*97e0*/  IMAD.SHL.U32 R48, R62, 0x100, RZ ;  /* 0x000001003e307824 */ /* 0x000fe200078e00ff */
[----:B------:R-:W-:Y:S01]  /*97f0*/  SHF.R.U32.HI R70, RZ, 0x8, R71 ;  /* 0x00000008ff467819 */ /* 0x000fe20000011647 */
[----:B------:R-:W-:Y:S01]  /*9800*/  IMAD.U32 R49, R86, 0x10000, RZ ;  /* 0x0001000056317824 */ /* 0x000fe200078e00ff */
[----:B------:R-:W-:Y:S01]  /*9810*/  SHF.R.U32.HI R85, RZ, 0x8, R67 ;  /* 0x00000008ff557819 */ /* 0x000fe20000011643 */
[----:B------:R-:W-:Y:S01]  /*9820*/  IMAD.MOV.U32 R62, RZ, RZ, R50 ;  /* 0x000000ffff3e7224 */ /* 0x000fe200078e0032 */
[----:B------:R-:W-:-:S02]  /*9830*/  SHF.R.U32.HI R82, RZ, 0x8, R69 ;  /* 0x00000008ff527819 */ /* 0x000fc40000011645 */
[----:B------:R-:W-:Y:S02]  /*9840*/  LOP3.LUT R68, R71, 0xff0000ff, RZ, 0xc0, !PT ;  /* 0xff0000ff47447812 */ /* 0x000fe400078ec0ff */
[----:B------:R-:W-:Y:S01]  /*9850*/  SHF.R.U32.HI R83, RZ, 0x10, R71 ;  /* 0x00000010ff537819 */ /* 0x000fe20000011647 */
[----:B------:R-:W-:Y:S01]  /*9860*/  IMAD.SHL.U32 R71, R70, 0x100, RZ ;  /* 0x0000010046477824 */ /* 0x000fe200078e00ff */
[----:B------:R-:W-:Y:S02]  /*9870*/  LOP3.LUT R64, R67, 0xff0000ff, RZ, 0xc0, !PT ;  /* 0xff0000ff43407812 */ /* 0x000fe400078ec0ff */
[----:B------:R-:W-:Y:S01]  /*9880*/  SHF.R.U32.HI R84, RZ, 0x10, R67 ;  /* 0x00000010ff547819 */ /* 0x000fe20000011643 */
[----:B--2---:R-:W-:Y:S01]  /*9890*/  IMAD.MOV.U32 R67, RZ, RZ, R52 ;  /* 0x000000ffff437224 */ /* 0x004fe200078e0034 */
[----:B------:R-:W-:Y:S02]  /*98a0*/  LOP3.LUT R66, R69, 0xff0000ff, RZ, 0xc0, !PT ;  /* 0xff0000ff45427812 */ /* 0x000fe400078ec0ff */
[----:B------:R-:W-:-:S02]  /*98b0*/  SHF.R.U32.HI R81, RZ, 0x10, R69 ;  /* 0x00000010ff517819 */ /* 0x000fc40000011645 */
[----:B------:R-:W-:Y:S01]  /*98c0*/  LOP3.LUT R48, R63, 0xff00, R48, 0xf8, !PT ;  /* 0x0000ff003f307812 */ /* 0x000fe200078ef830 */
[----:B------:R-:W-:Y:S01]  /*98d0*/  IMAD.SHL.U32 R63, R85, 0x100, RZ ;  /* 0x00000100553f7824 */ /* 0x000fe200078e00ff */
[----:B------:R-:W-:Y:S01]  /*98e0*/  SHF.L.U32 R69, R82, 0x8, RZ ;  /* 0x0000000852457819 */ /* 0x000fe200000006ff */
[----:B------:R-:W-:Y:S01]  /*98f0*/  IMAD.U32 R81, R81, 0x10000, RZ ;  /* 0x0001000051517824 */ /* 0x000fe200078e00ff */
[----:B------:R-:W-:Y:S01]  /*9900*/  LOP3.LUT R50, R48, 0xff0000, R49, 0xf8, !PT ;  /* 0x00ff000030327812 */ /* 0x000fe200078ef831 */
[----:B------:R-:W-:Y:S01]  /*9910*/  IMAD.U32 R48, R84, 0x10000, RZ ;  /* 0x0001000054307824 */ /* 0x000fe200078e00ff */
[----:B------:R-:W-:Y:S02]  /*9920*/  LOP3.LUT R52, R66, 0xff00, R69, 0xf8, !PT ;  /* 0x0000ff0042347812 */ /* 0x000fe400078ef845 */
[----:B------:R-:W-:Y:S02]  /*9930*/  LOP3.LUT R82, R68, 0xff00, R71, 0xf8, !PT ;  /* 0x0000ff0044527812 */ /* 0x000fe400078ef847 */
[----:B------:R-:W-:-:S02]  /*9940*/  LOP3.LUT R63, R64, 0xff00, R63, 0xf8, !PT ;  /* 0x0000ff00403f7812 */ /* 0x000fc400078ef83f */
[----:B------:R-:W-:Y:S02]  /*9950*/  F2FP.F16.E4M3.UNPACK_B R71, R151.H1 ;  /* 0x00000097ff47723e */ /* 0x000fe400030006ff */
[----:B------:R-:W-:Y:S02]  /*9960*/  F2FP.F16.E4M3.UNPACK_B R68, R67.H1 ;  /* 0x00000043ff44723e */ /* 0x000fe400030006ff */
[----:B------:R-:W-:Y:S01]  /*9970*/  F2FP.F16.E4M3.UNPACK_B R66, R65.H1 ;  /* 0x00000041ff42723e */ /* 0x000fe200030006ff */
[----:B------:R-:W-:Y:S01]  /*9980*/  HADD2.F32 R49, -RZ, R71.H0_H0 ;  /* 0x20000047ff317230 */ /* 0x000fe20000004100 */
[----:B------:R-:W-:Y:S01]  /*9990*/  LOP3.LUT R48, R63, 0xff0000, R48, 0xf8, !PT ;  /* 0x00ff00003f307812 */ /* 0x000fe200078ef830 */
[----:B------:R-:W-:Y:S01]  /*99a0*/  HADD2.F32 R64, -RZ, R68.H0_H0 ;  /* 0x20000044ff407230 */ /* 0x000fe20000004100 */
[----:B------:R-:W-:Y:S01]  /*99b0*/  F2FP.F16.E4M3.UNPACK_B R69, R153.H1 ;  /* 0x00000099ff45723e */ /* 0x000fe200030006ff */
[--C-:B------:R-:W-:Y:S01]  /*99c0*/  HADD2.F32 R63, -RZ, R66.reuse.H0_H0 ;  /* 0x20000042ff3f7230 */ /* 0x100fe20000004100 */
[----:B------:R-:W-:Y:S01]  /*99d0*/  LOP3.LUT R52, R52, 0xff0000, R81, 0xf8, !PT ;  /* 0x00ff000034347812 */ /* 0x000fe200078ef851 */
[----:B------:R-:W-:-:S02]  /*99e0*/  HADD2.F32 R66, -RZ, R66.H1_H1 ;  /* 0x30000042ff427230 */ /* 0x000fc40000004100 */
[CC--:B------:R-:W-:Y:S01]  /*99f0*/  FMUL.FTZ R84, R64.reuse, R49.reuse ;  /* 0x0000003140547220 */ /* 0x0c0fe20000410000 */
[--C-:B------:R-:W-:Y:S02]  /*9a00*/  HADD2.F32 R70, -RZ, R69.reuse.H0_H0 ;  /* 0x20000045ff467230 */ /* 0x100fe40000004100 */
[----:B------:R-:W-:Y:S01]  /*9a10*/  FMUL.FTZ R85, R63, R49 ;  /* 0x000000313f557220 */ /* 0x000fe20000410000 */
[----:B------:R-:W-:Y:S01]  /*9a20*/  HADD2.F32 R81, -RZ, R69.H1_H1 ;  /* 0x30000045ff517230 */ /* 0x000fe20000004100 */
[----:B------:R-:W-:Y:S01]  /*9a30*/  SHF.L.U32 R83, R83, 0x10, RZ ;  /* 0x0000001053537819 */ /* 0x000fe200000006ff */
[-C--:B------:R-:W-:Y:S01]  /*9a40*/  FFMA.FTZ R63, R63, R70.reuse, -R84 ;  /* 0x000000463f3f7223 */ /* 0x080fe20000010854 */
[----:B------:R-:W-:Y:S01]  /*9a50*/  FFMA.FTZ R64, R64, R70, R85 ;  /* 0x0000004640407223 */ /* 0x000fe20000010055 */
[----:B------:R-:W-:Y:S01]  /*9a60*/  HADD2.F32 R70, -RZ, R71.H1_H1 ;  /* 0x30000047ff467230 */ /* 0x000fe20000004100 */
[----:B------:R-:W-:Y:S01]  /*9a70*/  F2FP.F16.E4M3.UNPACK_B R151, R151 ;  /* 0x00000097ff97723e */ /* 0x000fe200020006ff */
[----:B------:R-:W-:Y:S01]  /*9a80*/  HADD2.F32 R71, -RZ, R68.H1_H1 ;  /* 0x30000044ff477230 */ /* 0x000fe20000004100 */
[----:B------:R-:W-:-:S02]  /*9a90*/  F2FP.F16.E4M3.UNPACK_B R68, R67 ;  /* 0x00000043ff44723e */ /* 0x000fc400020006ff */
[----:B------:R-:W-:Y:S01]  /*9aa0*/  F2FP.F16.E4M3.UNPACK_B R69, R65 ;  /* 0x00000041ff45723e */ /* 0x000fe200020006ff */
[-C--:B------:R-:W-:Y:S01]  /*9ab0*/  FMUL.FTZ R84, R66, R70.reuse ;  /* 0x0000004642547220 */ /* 0x080fe20000410000 */
[C---:B------:R-:W-:Y:S01]  /*9ac0*/  FMUL.FTZ R65, R71.reuse, R70 ;  /* 0x0000004647417220 */ /* 0x040fe20000410000 */
[----:B------:R-:W-:Y:S01]  /*9ad0*/  LOP3.LUT R49, R82, 0xff0000, R83, 0xf8, !PT ;  /* 0x00ff000052317812 */ /* 0x000fe200078ef853 */
[----:B------:R-:W-:Y:S01]  /*9ae0*/  HADD2.F32 R82, -RZ, R151.H0_H0 ;  /* 0x20000097ff527230 */ /* 0x000fe20000004100 */
[----:B------:R-:W-:Y:S01]  /*9af0*/  F2FP.F16.E4M3.UNPACK_B R153, R153 ;  /* 0x00000099ff99723e */ /* 0x000fe200020006ff */
[----:B------:R-:W-:Y:S02]  /*9b00*/  HADD2.F32 R70, -RZ, R68.H0_H0 ;  /* 0x20000044ff467230 */ /* 0x000fe40000004100 */
[-C--:B------:R-:W-:Y:S01]  /*9b10*/  FFMA.FTZ R66, R66, R81.reuse, -R65 ;  /* 0x0000005142427223 */ /* 0x080fe20000010841 */
[----:B------:R-:W-:Y:S02]  /*9b20*/  HADD2.F32 R67, -RZ, R69.H0_H0 ;  /* 0x20000045ff437230 */ /* 0x000fe40000004100 */
[----:B------:R-:W-:Y:S01]  /*9b30*/  FFMA.FTZ R65, R71, R81, R84 ;  /* 0x0000005147417223 */ /* 0x000fe20000010054 */
[----:B------:R-:W-:-:S02]  /*9b40*/  HADD2.F32 R81, -RZ, R153.H0_H0 ;  /* 0x20000099ff517230 */ /* 0x000fc40000004100 */
[CC--:B------:R-:W-:Y:S01]  /*9b50*/  FMUL.FTZ R84, R70.reuse, R82.reuse ;  /* 0x0000005246547220 */ /* 0x0c0fe20000410000 */
[----:B------:R-:W-:Y:S02]  /*9b60*/  HADD2.F32 R71, -RZ, R68.H1_H1 ;  /* 0x30000044ff477230 */ /* 0x000fe40000004100 */
[C---:B------:R-:W-:Y:S01]  /*9b70*/  FMUL.FTZ R83, R67.reuse, R82 ;  /* 0x0000005243537220 */ /* 0x040fe20000410000 */
[----:B------:R-:W-:Y:S02]  /*9b80*/  HADD2.F32 R82, -RZ, R151.H1_H1 ;  /* 0x30000097ff527230 */ /* 0x000fe40000004100 */
[-C--:B------:R-:W-:Y:S01]  /*9b90*/  FFMA.FTZ R67, R67, R81.reuse, -R84 ;  /* 0x0000005143437223 */ /* 0x080fe20000010854 */
[----:B------:R-:W-:Y:S02]  /*9ba0*/  HADD2.F32 R69, -RZ, R69.H1_H1 ;  /* 0x30000045ff457230 */ /* 0x000fe40000004100 */
[----:B------:R-:W-:Y:S01]  /*9bb0*/  FFMA.FTZ R68, R70, R81, R83 ;  /* 0x0000005146447223 */ /* 0x000fe20000010053 */
[----:B------:R-:W-:-:S02]  /*9bc0*/  HADD2.F32 R70, -RZ, R153.H1_H1 ;  /* 0x30000099ff467230 */ /* 0x000fc40000004100 */
[----:B------:R-:W-:Y:S01]  /*9bd0*/  FMUL.FTZ R86, R71, R82 ;  /* 0x0000005247567220 */ /* 0x000fe20000410000 */
[----:B------:R-:W-:Y:S01]  /*9be0*/  F2FP.F16.E4M3.UNPACK_B R84, R150.H1 ;  /* 0x00000096ff54723e */ /* 0x000fe200030006ff */
[C---:B------:R-:W-:Y:S01]  /*9bf0*/  FMUL.FTZ R138, R69.reuse, R82 ;  /* 0x00000052458a7220 */ /* 0x040fe20000410000 */
[----:B------:R-:W-:Y:S01]  /*9c00*/  F2FP.F16.E4M3.UNPACK_B R81, R54.H1 ;  /* 0x00000036ff51723e */ /* 0x000fe200030006ff */
[----:B------:R-:W-:Y:S01]  /*9c10*/  FFMA.FTZ R86, R69, R70, -R86 ;  /* 0x0000004645567223 */ /* 0x000fe20000010856 */
[----:B------:R-:W-:Y:S01]  /*9c20*/  F2FP.F16.E4M3.UNPACK_B R83, R152.H1 ;  /* 0x00000098ff53723e */ /* 0x000fe200030006ff */
[----:B------:R-:W-:Y:S01]  /*9c30*/  HADD2.F32 R85, -RZ, R84.H0_H0 ;  /* 0x20000054ff557230 */ /* 0x000fe20000004100 */
[----:B------:R-:W-:Y:S01]  /*9c40*/  F2FP.F16.E4M3.UNPACK_B R69, R62.H1 ;  /* 0x0000003eff45723e */ /* 0x000fe200030006ff */
[----:B------:R-:W-:Y:S02]  /*9c50*/  HADD2.F32 R82, -RZ, R81.H0_H0 ;  /* 0x20000051ff527230 */ /* 0x000fe40000004100 */
[----:B------:R-:W-:Y:S01]  /*9c60*/  FFMA.FTZ R87, R71, R70, R138 ;  /* 0x0000004647577223 */ /* 0x000fe2000001008a */
[----:B------:R-:W-:Y:S01]  /*9c70*/  HADD2.F32 R71, -RZ, R83.H0_H0 ;  /* 0x20000053ff477230 */ /* 0x000fe20000004100 */
[----:B------:R-:W-:Y:S01]  /*9c80*/  F2FP.F16.E4M3.UNPACK_B R150, R150 ;  /* 0x00000096ff96723e */ /* 0x000fe200020006ff */
[----:B------:R-:W-:-:S02]  /*9c90*/  HADD2.F32 R70, -RZ, R69.H0_H0 ;  /* 0x20000045ff467230 */ /* 0x000fc40000004100 */
[-C--:B------:R-:W-:Y:S01]  /*9ca0*/  FMUL.FTZ R139, R82, R85.reuse ;  /* 0x00000055528b7220 */ /* 0x080fe20000410000 */
[----:B------:R-:W-:Y:S01]  /*9cb0*/  HADD2.F32 R84, -RZ, R84.H1_H1 ;  /* 0x30000054ff547230 */ /* 0x000fe20000004100 */
[----:B------:R-:W-:Y:S01]  /*9cc0*/  F2FP.F16.E4M3.UNPACK_B R62, R62 ;  /* 0x0000003eff3e723e */ /* 0x000fe200020006ff */
[----:B------:R-:W-:Y:S02]  /*9cd0*/  HADD2.F32 R81, -RZ, R81.H1_H1 ;  /* 0x30000051ff517230 */ /* 0x000fe40000004100 */
[C---:B------:R-:W-:Y:S01]  /*9ce0*/  FMUL.FTZ R85, R70.reuse, R85 ;  /* 0x0000005546557220 */ /* 0x040fe20000410000 */
[-C--:B------:R-:W-:Y:S01]  /*9cf0*/  FFMA.FTZ R139, R70, R71.reuse, -R139 ;  /* 0x00000047468b7223 */ /* 0x080fe2000001088b */
[----:B------:R-:W-:Y:S01]  /*9d00*/  HADD2.F32 R69, -RZ, R69.H1_H1 ;  /* 0x30000045ff457230 */ /* 0x000fe20000004100 */
[----:B------:R-:W-:Y:S01]  /*9d10*/  F2FP.F16.E4M3.UNPACK_B R152, R152 ;  /* 0x00000098ff98723e */ /* 0x000fe200020006ff */
[----:B------:R-:W-:Y:S02]  /*9d20*/  HADD2.F32 R70, -RZ, R83.H1_H1 ;  /* 0x30000053ff467230 */ /* 0x000fe40000004100 */
[-C--:B------:R-:W-:Y:S01]  /*9d30*/  FMUL.FTZ R138, R81, R84.reuse ;  /* 0x00000054518a7220 */ /* 0x080fe20000410000 */
[----:B------:R-:W-:Y:S01]  /*9d40*/  FFMA.FTZ R82, R82, R71, R85 ;  /* 0x0000004752527223 */ /* 0x000fe20000010055 */
[----:B------:R-:W-:Y:S01]  /*9d50*/  FMUL.FTZ R84, R69, R84 ;  /* 0x0000005445547220 */ /* 0x000fe20000410000 */
[----:B------:R-:W-:-:S02]  /*9d60*/  HADD2.F32 R71, -RZ, R152.H0_H0 ;  /* 0x20000098ff477230 */ /* 0x000fc40000004100 */
[----:B------:R-:W-:Y:S01]  /*9d70*/  FFMA.FTZ R138, R69, R70, -R138 ;  /* 0x00000046458a7223 */ /* 0x000fe2000001088a */
[----:B------:R-:W-:Y:S01]  /*9d80*/  F2FP.F16.E4M3.UNPACK_B R69, R54 ;  /* 0x00000036ff45723e */ /* 0x000fe200020006ff */
[----:B------:R-:W-:Y:S01]  /*9d90*/  FFMA.FTZ R151, R81, R70, R84 ;  /* 0x0000004651977223 */ /* 0x000fe20000010054 */
[--C-:B------:R-:W-:Y:S01]  /*9da0*/  HADD2.F32 R81, -RZ, R150.reuse.H0_H0 ;  /* 0x20000096ff517230 */ /* 0x100fe20000004100 */
[----:B------:R-:W-:Y:S01]  /*9db0*/  F2FP.SATFINITE.E4M3.F32.PACK_AB_MERGE_C R63, R66, R63, RZ ;  /* 0x0000003f423f723e */ /* 0x000fe200048070ff */
[----:B------:R-:W-:Y:S01]  /*9dc0*/  HADD2.F32 R150, -RZ, R150.H1_H1 ;  /* 0x30000096ff967230 */ /* 0x000fe20000004100 */
[----:B------:R-:W-:Y:S01]  /*9dd0*/  F2FP.SATFINITE.E4M3.F32.PACK_AB_MERGE_C R65, R65, R64, RZ ;  /* 0x000000404141723e */ /* 0x000fe200048070ff */
[--C-:B------:R-:W-:Y:S01]  /*9de0*/  HADD2.F32 R70, -RZ, R69.reuse.H0_H0 ;  /* 0x20000045ff467230 */ /* 0x100fe20000004100 */
[----:B------:R-:W-:Y:S01]  /*9df0*/  F2FP.F16.E4M3.UNPACK_B R66, R60 ;  /* 0x0000003cff42723e */ /* 0x000fe200020006ff */
[----:B------:R-:W-:Y:S01]  /*9e00*/  HADD2.F32 R54, -RZ, R62.H0_H0 ;  /* 0x2000003eff367230 */ /* 0x000fe20000004100 */
[----:B------:R-:W-:Y:S01]  /*9e10*/  F2FP.SATFINITE.E4M3.F32.PACK_AB_MERGE_C R64, R86, R67, R63 ;  /* 0x000000435640723e */ /* 0x000fe2000480703f */
[----:B------:R-:W-:-:S02]  /*9e20*/  HADD2.F32 R69, -RZ, R69.H1_H1 ;  /* 0x30000045ff457230 */ /* 0x000fc40000004100 */
[-C--:B------:R-:W-:Y:S01]  /*9e30*/  FMUL.FTZ R83, R70, R81.reuse ;  /* 0x0000005146537220 */ /* 0x080fe20000410000 */
[----:B------:R-:W-:Y:S02]  /*9e40*/  HADD2.F32 R62, -RZ, R62.H1_H1 ;  /* 0x3000003eff3e7230 */ /* 0x000fe40000004100 */
[C---:B------:R-:W-:Y:S01]  /*9e50*/  FMUL.FTZ R81, R54.reuse, R81 ;  /* 0x0000005136517220 */ /* 0x040fe20000410000 */
[----:B------:R-:W-:Y:S02]  /*9e60*/  HADD2.F32 R152, -RZ, R152.H1_H1 ;  /* 0x30000098ff987230 */ /* 0x000fe40000004100 */
[CC--:B------:R-:W-:Y:S01]  /*9e70*/  FMUL.FTZ R85, R69.reuse, R150.reuse ;  /* 0x0000009645557220 */ /* 0x0c0fe20000410000 */
[-C--:B------:R-:W-:Y:S01]  /*9e80*/  FFMA.FTZ R83, R54, R71.reuse, -R83 ;  /* 0x0000004736537223 */ /* 0x080fe20000010853 */
[----:B------:R-:W-:Y:S01]  /*9e90*/  FMUL.FTZ R150, R62, R150 ;  /* 0x000000963e967220 */ /* 0x000fe20000410000 */
[----:B------:R-:W-:Y:S01]  /*9ea0*/  FFMA.FTZ R54, R70, R71, R81 ;  /* 0x0000004746367223 */ /* 0x000fe20000010051 */
[----:B------:R-:W-:Y:S01]  /*9eb0*/  FFMA.FTZ R62, R62, R152, -R85 ;  /* 0x000000983e3e7223 */ /* 0x000fe20000010855 */
[----:B------:R-:W-:Y:S01]  /*9ec0*/  F2FP.F16.E4M3.UNPACK_B R81, R52 ;  /* 0x00000034ff51723e */ /* 0x000fe200020006ff */
[----:B------:R-:W-:Y:S01]  /*9ed0*/  FFMA.FTZ R85, R69, R152, R150 ;  /* 0x0000009845557223 */ /* 0x000fe20000010096 */
[----:B------:R-:W-:-:S02]  /*9ee0*/  F2FP.F16.E4M3.UNPACK_B R69, R53 ;  /* 0x00000035ff45723e */ /* 0x000fc400020006ff */
[----:B------:R-:W-:Y:S01]  /*9ef0*/  F2FP.SATFINITE.E4M3.F32.PACK_AB_MERGE_C R63, R87, R68, R65 ;  /* 0x00000044573f723e */ /* 0x000fe20004807041 */
[----:B------:R-:W-:Y:S01]  /*9f00*/  HADD2.F32 R68, -RZ, R81.H0_H0 ;  /* 0x20000051ff447230 */ /* 0x000fe20000004100 */
[----:B------:R-:W-:Y:S01]  /*9f10*/  F2FP.SATFINITE.E4M3.F32.PACK_AB_MERGE_C R82, R151, R82, RZ ;  /* 0x000000529752723e */ /* 0x000fe200048070ff */
[--C-:B------:R-:W-:Y:S01]  /*9f20*/  HADD2.F32 R67, -RZ, R69.reuse.H0_H0 ;  /* 0x20000045ff437230 */ /* 0x100fe20000004100 */
[----:B------:R-:W-:Y:S01]  /*9f30*/  F2FP.F16.E4M3.UNPACK_B R71, R50 ;  /* 0x00000032ff47723e */ /* 0x000fe200020006ff */
[--C-:B------:R-:W-:Y:S01]  /*9f40*/  HADD2.F32 R65, -RZ, R66.reuse.H0_H0 ;  /* 0x20000042ff417230 */ /* 0x100fe20000004100 */
[----:B------:R-:W-:Y:S01]  /*9f50*/  F2FP.SATFINITE.E4M3.F32.PACK_AB_MERGE_C R138, R138, R139, RZ ;  /* 0x0000008b8a8a723e */ /* 0x000fe200048070ff */
[----:B------:R-:W-:Y:S02]  /*9f60*/  HADD2.F32 R70, -RZ, R69.H1_H1 ;  /* 0x30000045ff467230 */ /* 0x000fe40000004100 */
[----:B------:R-:W-:Y:S01]  /*9f70*/  FMUL.FTZ R84, R67, R68 ;  /* 0x0000004443547220 */ /* 0x000fe20000410000 */
[----:B------:R-:W-:Y:S01]  /*9f80*/  F2FP.SATFINITE.E4M3.F32.PACK_AB_MERGE_C R54, R85, R54, R82 ;  /* 0x000000365536723e */ /* 0x000fe20004807052 */
[----:B------:R-:W-:Y:S01]  /*9f90*/  FMUL.FTZ R86, R65, R68 ;  /* 0x0000004441567220 */ /* 0x000fe20000410000 */
[----:B------:R-:W-:Y:S01]  /*9fa0*/  HADD2.F32 R81, -RZ, R81.H1_H1 ;  /* 0x30000051ff517230 */ /* 0x000fe20000004100 */
[----:B------:R-:W-:Y:S01]  /*9fb0*/  F2FP.SATFINITE.E4M3.F32.PACK_AB_MERGE_C R62, R62, R83, R138 ;  /* 0x000000533e3e723e */ /* 0x000fe2000480708a */
[----:B------:R-:W-:Y:S01]  /*9fc0*/  HADD2.F32 R68, -RZ, R66.H1_H1 ;  /* 0x30000042ff447230 */ /* 0x000fe20000004100 */
[----:B------:R-:W-:Y:S01]  /*9fd0*/  F2FP.F16.E4M3.UNPACK_B R69, R53.H1 ;  /* 0x00000035ff45723e */ /* 0x000fe200030006ff */
[----:B------:R-:W-:-:S02]  /*9fe0*/  HADD2.F32 R82, -RZ, R71.H0_H0 ;  /* 0x20000047ff527230 */ /* 0x000fc40000004100 */
[-C--:B------:R-:W-:Y:S01]  /*9ff0*/  FMUL.FTZ R83, R70, R81.reuse ;  /* 0x0000005146537220 */ /* 0x080fe20000410000 */
[----:B------:R-:W-:Y:S02]  /*a000*/  HADD2.F32 R71, -RZ, R71.H1_H1 ;  /* 0x30000047ff477230 */ /* 0x000fe40000004100 */
[C---:B------:R-:W-:Y:S01]  /*a010*/  FMUL.FTZ R85, R68.reuse, R81 ;  /* 0x0000005144557220 */ /* 0x040fe20000410000 */
[----:B------:R-:W-:Y:S01]  /*a020*/  F2FP.F16.E4M3.UNPACK_B R81, R52.H1 ;  /* 0x00000034ff51723e */ /* 0x000fe200030006ff */
[----:B------:R-:W-:Y:S01]  /*a030*/  FFMA.FTZ R66, R67, R82, R86 ;  /* 0x0000005243427223 */ /* 0x000fe20000010056 */
[----:B------:R-:W-:Y:S01]  /*a040*/  F2FP.F16.E4M3.UNPACK_B R67, R60.H1 ;  /* 0x0000003cff43723e */ /* 0x000fe200030006ff */
[----:B------:R-:W-:Y:S01]  /*a050*/  FFMA.FTZ R60, R68, R71, -R83 ;  /* 0x00000047443c7223 */ /* 0x000fe20000010853 */
[----:B------:R-:W-:Y:S01]  /*a060*/  FFMA.FTZ R65, R65, R82, -R84 ;  /* 0x0000005241417223 */ /* 0x000fe20000010854 */
[----:B------:R-:W-:Y:S01]  /*a070*/  HADD2.F32 R68, -RZ, R69.H0_H0 ;  /* 0x20000045ff447230 */ /* 0x000fe20000004100 */
[----:B------:R-:W-:Y:S01]  /*a080*/  F2FP.F16.E4M3.UNPACK_B R50, R50.H1 ;  /* 0x00000032ff32723e */ /* 0x000fe200030006ff */
[----:B------:R-:W-:-:S02]  /*a090*/  HADD2.F32 R83, -RZ, R81.H0_H0 ;  /* 0x20000051ff537230 */ /* 0x000fc40000004100 */
[----:B------:R-:W-:Y:S01]  /*a0a0*/  FFMA.FTZ R53, R70, R71, R85 ;  /* 0x0000004746357223 */ /* 0x000fe20000010055 */
[----:B------:R-:W-:Y:S02]  /*a0b0*/  HADD2.F32 R52, -RZ, R67.H0_H0 ;  /* 0x20000043ff347230 */ /* 0x000fe40000004100 */
[----:B------:R-:W-:Y:S02]  /*a0c0*/  HADD2.F32 R69, -RZ, R69.H1_H1 ;  /* 0x30000045ff457230 */ /* 0x000fe40000004100 */
[----:B------:R-:W-:Y:S02]  /*a0d0*/  HADD2.F32 R82, -RZ, R81.H1_H1 ;  /* 0x30000051ff527230 */ /* 0x000fe40000004100 */
[-C--:B------:R-:W-:Y:S01]  /*a0e0*/  FMUL.FTZ R81, R68, R83.reuse ;  /* 0x0000005344517220 */ /* 0x080fe20000410000 */
[----:B------:R-:W-:Y:S02]  /*a0f0*/  HADD2.F32 R67, -RZ, R67.H1_H1 ;  /* 0x30000043ff437230 */ /* 0x000fe40000004100 */
[----:B------:R-:W-:Y:S01]  /*a100*/  FMUL.FTZ R83, R52, R83 ;  /* 0x0000005334537220 */ /* 0x000fe20000410000 */
[----:B------:R-:W-:-:S02]  /*a110*/  HADD2.F32 R71, -RZ, R50.H0_H0 ;  /* 0x20000032ff477230 */ /* 0x000fc40000004100 */
[----:B------:R-:W-:Y:S02]  /*a120*/  HADD2.F32 R70, -RZ, R50.H1_H1 ;  /* 0x30000032ff467230 */ /* 0x000fe40000004100 */
[-C--:B------:R-:W-:Y:S01]  /*a130*/  FMUL.FTZ R50, R69, R82.reuse ;  /* 0x0000005245327220 */ /* 0x080fe20000410000 */
[C---:B------:R-:W-:Y:S01]  /*a140*/  FMUL.FTZ R82, R67.reuse, R82 ;  /* 0x0000005243527220 */ /* 0x040fe20000410000 */
[----:B------:R-:W-:Y:S01]  /*a150*/  FFMA.FTZ R87, R68, R71, R83 ;  /* 0x0000004744577223 */ /* 0x000fe20000010053 */
[----:B------:R-:W-:Y:S01]  /*a160*/  F2FP.F16.E4M3.UNPACK_B R68, R55.H1 ;  /* 0x00000037ff44723e */ /* 0x000fe200030006ff */
[-C--:B------:R-:W-:Y:S01]  /*a170*/  FFMA.FTZ R139, R67, R70.reuse, -R50 ;  /* 0x00000046438b7223 */ /* 0x080fe20000010832 */
[----:B------:R-:W-:Y:S01]  /*a180*/  F2FP.F16.E4M3.UNPACK_B R50, R51 ;  /* 0x00000033ff32723e */ /* 0x000fe200020006ff */
[----:B------:R-:W-:Y:S01]  /*a190*/  FFMA.FTZ R138, R69, R70, R82 ;  /* 0x00000046458a7223 */ /* 0x000fe20000010052 */
[----:B------:R-:W-:Y:S01]  /*a1a0*/  F2FP.F16.E4M3.UNPACK_B R83, R49.H1 ;  /* 0x00000031ff53723e */ /* 0x000fe200030006ff */
[----:B------:R-:W-:Y:S01]  /*a1b0*/  FFMA.FTZ R86, R52, R71, -R81 ;  /* 0x0000004734567223 */ /* 0x000fe20000010851 */
[----:B------:R-:W-:Y:S01]  /*a1c0*/  F2FP.F16.E4M3.UNPACK_B R51, R51.H1 ;  /* 0x00000033ff33723e */ /* 0x000fe200030006ff */
[----:B------:R-:W-:Y:S01]  /*a1d0*/  HADD2.F32 R52, -RZ, R50.H0_H0 ;  /* 0x20000032ff347230 */ /* 0x000fe20000004100 */
[----:B------:R-:W-:Y:S01]  /*a1e0*/  F2FP.F16.E4M3.UNPACK_B R82, R49 ;  /* 0x00000031ff52723e */ /* 0x000fe200020006ff */
[--C-:B------:R-:W-:Y:S01]  /*a1f0*/  HADD2.F32 R85, -RZ, R83.reuse.H0_H0 ;  /* 0x20000053ff557230 */ /* 0x100fe20000004100 */
[-C--:B------:R-:W-:Y:S01]  /*a200*/  F2FP.F16.E4M3.UNPACK_B R49, R48.reuse ;  /* 0x00000030ff31723e */ /* 0x080fe200020006ff */
[----:B------:R-:W-:Y:S01]  /*a210*/  HADD2.F32 R83, -RZ, R83.H1_H1 ;  /* 0x30000053ff537230 */ /* 0x000fe20000004100 */
[----:B------:R-:W-:Y:S01]  /*a220*/  F2FP.F16.E4M3.UNPACK_B R70, R48.H1 ;  /* 0x00000030ff46723e */ /* 0x000fe200030006ff */
[----:B------:R-:W-:Y:S01]  /*a230*/  HADD2.F32 R48, -RZ, R68.H0_H0 ;  /* 0x20000044ff307230 */ /* 0x000fe20000004100 */
[----:B------:R-:W-:Y:S01]  /*a240*/  F2FP.F16.E4M3.UNPACK_B R67, R55 ;  /* 0x00000037ff43723e */ /* 0x000fe200020006ff */
[----:B------:R-:W-:Y:S01]  /*a250*/  HADD2.F32 R55, -RZ, R51.H0_H0 ;  /* 0x20000033ff377230 */ /* 0x000fe20000004100 */
[----:B------:R-:W-:Y:S01]  /*a260*/  F2FP.SATFINITE.E4M3.F32.PACK_AB_MERGE_C R86, R139, R86, RZ ;  /* 0x000000568b56723e */ /* 0x000fe200048070ff */
[----:B------:R-:W-:-:S02]  /*a270*/  HADD2.F32 R81, -RZ, R70.H0_H0 ;  /* 0x20000046ff517230 */ /* 0x000fc40000004100 */
[CC--:B------:R-:W-:Y:S01]  /*a280*/  FMUL.FTZ R150, R48.reuse, R85.reuse ;  /* 0x0000005530967220 */ /* 0x0c0fe20000410000 */
[----:B------:R-:W-:Y:S02]  /*a290*/  HADD2.F32 R68, -RZ, R68.H1_H1 ;  /* 0x30000044ff447230 */ /* 0x000fe40000004100 */
[C---:B------:R-:W-:Y:S01]  /*a2a0*/  FMUL.FTZ R85, R55.reuse, R85 ;  /* 0x0000005537557220 */ /* 0x040fe20000410000 */
[----:B------:R-:W-:Y:S02]  /*a2b0*/  HADD2.F32 R51, -RZ, R51.H1_H1 ;  /* 0x30000033ff337230 */ /* 0x000fe40000004100 */
[-C--:B------:R-:W-:Y:S01]  /*a2c0*/  FFMA.FTZ R150, R55, R81.reuse, -R150 ;  /* 0x0000005137967223 */ /* 0x080fe20000010896 */
[----:B------:R-:W-:Y:S02]  /*a2d0*/  HADD2.F32 R69, -RZ, R67.H0_H0 ;  /* 0x20000043ff457230 */ /* 0x000fe40000004100 */
[----:B------:R-:W-:Y:S01]  /*a2e0*/  FFMA.FTZ R85, R48, R81, R85 ;  /* 0x0000005130557223 */ /* 0x000fe20000010055 */
[----:B------:R-:W-:-:S02]  /*a2f0*/  HADD2.F32 R84, -RZ, R82.H0_H0 ;  /* 0x20000052ff547230 */ /* 0x000fc40000004100 */
[-C--:B------:R-:W-:Y:S01]  /*a300*/  FMUL.FTZ R48, R68, R83.reuse ;  /* 0x0000005344307220 */ /* 0x080fe20000410000 */
[----:B------:R-:W-:Y:S02]  /*a310*/  HADD2.F32 R67, -RZ, R67.H1_H1 ;  /* 0x30000043ff437230 */ /* 0x000fe40000004100 */
[----:B------:R-:W-:Y:S01]  /*a320*/  FMUL.FTZ R83, R51, R83 ;  /* 0x0000005333537220 */ /* 0x000fe20000410000 */
[----:B------:R-:W-:Y:S02]  /*a330*/  HADD2.F32 R82, -RZ, R82.H1_H1 ;  /* 0x30000052ff527230 */ /* 0x000fe40000004100 */
[-C--:B------:R-:W-:Y:S01]  /*a340*/  FMUL.FTZ R151, R69, R84.reuse ;  /* 0x0000005445977220 */ /* 0x080fe20000410000 */
[----:B------:R-:W-:Y:S02]  /*a350*/  HADD2.F32 R50, -RZ, R50.H1_H1 ;  /* 0x30000032ff327230 */ /* 0x000fe40000004100 */
[----:B------:R-:W-:Y:S01]  /*a360*/  FMUL.FTZ R84, R52, R84 ;  /* 0x0000005434547220 */ /* 0x000fe20000410000 */
[----:B------:R-:W-:-:S02]  /*a370*/  HADD2.F32 R70, -RZ, R70.H1_H1 ;  /* 0x30000046ff467230 */ /* 0x000fc40000004100 */
[-C--:B------:R-:W-:Y:S01]  /*a380*/  FMUL.FTZ R55, R67, R82.reuse ;  /* 0x0000005243377220 */ /* 0x080fe20000410000 */
[--C-:B------:R-:W-:Y:S02]  /*a390*/  HADD2.F32 R71, -RZ, R49.reuse.H0_H0 ;  /* 0x20000031ff477230 */ /* 0x100fe40000004100 */
[----:B------:R-:W-:Y:S01]  /*a3a0*/  FMUL.FTZ R82, R50, R82 ;  /* 0x0000005232527220 */ /* 0x000fe20000410000 */
[----:B------:R-:W-:Y:S02]  /*a3b0*/  HADD2.F32 R49, -RZ, R49.H1_H1 ;  /* 0x30000031ff317230 */ /* 0x000fe40000004100 */
[-C--:B------:R-:W-:Y:S01]  /*a3c0*/  FFMA.FTZ R51, R51, R70.reuse, -R48 ;  /* 0x0000004633337223 */ /* 0x080fe20000010830 */
[----:B------:R-:W-:Y:S01]  /*a3d0*/  FFMA.FTZ R68, R68, R70, R83 ;  /* 0x0000004644447223 */ /* 0x000fe20000010053 */
[-C--:B------:R-:W-:Y:S01]  /*a3e0*/  FFMA.FTZ R151, R52, R71.reuse, -R151 ;  /* 0x0000004734977223 */ /* 0x080fe20000010897 */
[----:B------:R-:W-:Y:S01]  /*a3f0*/  FFMA.FTZ R84, R69, R71, R84 ;  /* 0x0000004745547223 */ /* 0x000fe20000010054 */
[-C--:B------:R-:W-:Y:S01]  /*a400*/  FFMA.FTZ R50, R50, R49.reuse, -R55 ;  /* 0x0000003132327223 */ /* 0x080fe20000010837 */
[----:B------:R-:W-:Y:S01]  /*a410*/  FFMA.FTZ R49, R67, R49, R82 ;  /* 0x0000003143317223 */ /* 0x000fe20000010052 */
[----:B------:R-:W-:Y:S01]  /*a420*/  F2FP.SATFINITE.E4M3.F32.PACK_AB_MERGE_C R51, R51, R150, RZ ;  /* 0x000000963333723e */ /* 0x000fe200048070ff */
[----:B------:R-:W-:Y:S01]  /*a430*/  IMAD.MOV.U32 R48, RZ, RZ, R64 ;  /* 0x000000ffff307224 */ /* 0x000fe200078e0040 */
[----:B------:R-:W-:Y:S01]  /*a440*/  F2FP.SATFINITE.E4M3.F32.PACK_AB_MERGE_C R68, R68, R85, RZ ;  /* 0x000000554444723e */ /* 0x000fe200048070ff */
[----:B------:R-:W-:Y:S01]  /*a450*/  IMAD.MOV.U32 R52, RZ, RZ, R63 ;  /* 0x000000ffff347224 */ /* 0x000fe200078e003f */
[----:B------:R-:W-:-:S02]  /*a460*/  F2FP.SATFINITE.E4M3.F32.PACK_AB_MERGE_C R65, R60, R65, R86 ;  /* 0x000000413c41723e */ /* 0x000fc40004807056 */
[----:B------:R-:W-:Y:S02]  /*a470*/  F2FP.SATFINITE.E4M3.F32.PACK_AB_MERGE_C R87, R138, R87, RZ ;  /* 0x000000578a57723e */ /* 0x000fe400048070ff */
[----:B------:R-:W-:Y:S01]  /*a480*/  F2FP.SATFINITE.E4M3.F32.PACK_AB_MERGE_C R51, R50, R151, R51 ;  /* 0x000000973233723e */ /* 0x000fe20004807033 */
[----:B------:R-:W-:Y:S01]  /*a490*/  IMAD.MOV.U32 R50, RZ, RZ, R62 ;  /* 0x000000ffff327224 */ /* 0x000fe200078e003e */
[----:B------:R-:W-:Y:S01]  /*a4a0*/  F2FP.SATFINITE.E4M3.F32.PACK_AB_MERGE_C R55, R49, R84, R68 ;  /* 0x000000543137723e */ /* 0x000fe20004807044 */
[----:B------:R-:W-:Y:S01]  /*a4b0*/  IMAD.MOV.U32 R49, RZ, RZ, R65 ;  /* 0x000000ffff317224 */ /* 0x000fe200078e0041 */
[----:B------:R-:W-:-:S07]  /*a4c0*/  F2FP.SATFINITE.E4M3.F32.PACK_AB_MERGE_C R53, R53, R66, R87 ;  /* 0x000000423535723e */ /* 0x000fce0004807057 */
.L_x_402:
[----:B------:R-:W-:Y:S05]  /*a4d0*/  BSYNC B2 ;  /* 0x0000000000027941 */ /* 0x000fea0003800000 */
.L_x_401:
        /* <DEDUP_REMOVED lines=11> */
.L_x_400:
[----:B------:R-:W-:Y:S05]  /*a590*/  BSYNC B1 ;  /* 0x0000000000017941 */ /* 0x000fea0003800000 */
.L_x_399:
[----:B-1----:R-:W-:Y:S01]  /*a5a0*/  IADD3 R49, R228, 0xc0, RZ ;  /* 0x000000c0e4317810 */ /* 0x002fe20007ffe0ff */
[----:B--2---:R-:W-:-:S03]  /*a5b0*/  IMAD R48, R123, R128, RZ ;  /* 0x000000807b307224 */ /* 0x004fc600078e02ff */
[C---:B------:R-:W-:Y:S01]  /*a5c0*/  ISETP.GE.OR P3, PT, R49.reuse, R119, P0 ;  /* 0x000000773100720c */ /* 0x040fe20000766670 */
[----:B------:R-:W-:-:S04]  /*a5d0*/  IMAD.WIDE.U32 R126, R49, R128, R126 ;  /* 0x00000080317e7225 */ /* 0x000fc800078e007e */
[----:B------:R-:W-:-:S08]  /*a5e0*/  IMAD R61, R49, R129, R48 ;  /* 0x00000081313d7224 */ /* 0x000fd000078e0230 */
[----:B------:R-:W-:Y:S05]  /*a5f0*/  @P3 BRA `(.L_x_381) ;  /* 0x0000001400903947 */ /* 0x000fea0003800000 */
[----:B------:R-:W2:Y:S01]  /*a600*/  LDL R50, [R1+0x6c] ;  /* 0x00006c0001327983 */ /* 0x000ea20000100800 */
[----:B------:R-:W1:Y:S01]  /*a610*/  LDC.64 R56, c[0x0][0x2e8] ;  /* 0x0000ba00ff387b82 */ /* 0x000e620000000a00 */
[----:B------:R-:W-:Y:S01]  /*a620*/  IMAD.IADD R61, R127, 0x1, R61 ;  /* 0x000000017f3d7824 */ /* 0x000fe200078e023d */
[----:B------:R-:W-:Y:S01]  /*a630*/  IADD3 R59, P3, P4, R44, R126, R37 ;  /* 0x0000007e2c3b7210 */ /* 0x000fe20007c7e025 */
[----:B------:R-:W-:Y:S01]  /*a640*/  VIADD R49, R228, 0xc0 ;  /* 0x000000c0e4317836 */ /* 0x000fe20000000000 */
[----:B------:R-:W-:Y:S01]  /*a650*/  ISETP.NE.AND P6, PT, R0, RZ, PT ;  /* 0x000000ff0000720c */ /* 0x000fe20003fc5270 */
[----:B------:R-:W-:Y:S01]  /*a660*/  BSSY B1, `(.L_x_403) ;  /* 0x00000e8000017945 */ /* 0x000fe20003800000 */
[----:B------:R-:W-:Y:S01]  /*a670*/  IADD3.X R48, R40, R61, R39, P3, P4 ;  /* 0x0000003d28307210 */ /* 0x000fe20001fe8427 */
[----:B------:R-:W-:Y:S01]  /*a680*/  IMAD.SHL.U32 R49, R49, 0x80, RZ ;  /* 0x0000008031317824 */ /* 0x000fe200078e00ff */
[----:B------:R-:W-:-:S04]  /*a690*/  SEL R149, R120, R149, !P6 ;  /* 0x0000009578957207 */ /* 0x000fc80007000000 */
[----:B------:R-:W-:Y:S02]  /*a6a0*/  LOP3.LUT R49, R49, 0x380, RZ, 0xc0, !PT ;  /* 0x0000038031317812 */ /* 0x000fe400078ec0ff */
[----:B-1----:R-:W-:-:S05]  /*a6b0*/  IADD3 R58, P3, R59, R56, RZ ;  /* 0x000000383b3a7210 */ /* 0x002fca0007f7e0ff */
[----:B------:R-:W-:Y:S01]  /*a6c0*/  IMAD.X R59, R48, 0x1, R57, P3 ;  /* 0x00000001303b7824 */ /* 0x000fe200018e0639 */
[----:B------:R-:W-:-:S04]  /*a6d0*/  SHF.R.S32.HI R48, RZ, 0x1f, R149 ;  /* 0x0000001fff307819 */ /* 0x000fc80000011495 */
[----:B------:R-:W-:-:S04]  /*a6e0*/  LEA.HI R149, R48, R149, RZ, 0x5 ;  /* 0x0000009530957211 */ /* 0x000fc800078f28ff */
[----:B------:R-:W-:-:S04]  /*a6f0*/  LEA.HI.SX32 R63, R149, R36, 0x1b ;  /* 0x00000024953f7211 */ /* 0x000fc800078fdaff */
[----:B------:R-:W-:-:S04]  /*a700*/  SHF.L.U32 R63, R63, 0x4, RZ ;  /* 0x000000043f3f7819 */ /* 0x000fc800000006ff */
[----:B------:R-:W-:-:S04]  /*a710*/  LOP3.LUT R49, R49, 0x70, R63, 0xf8, !PT ;  /* 0x0000007031317812 */ /* 0x000fc800078ef83f */
[----:B------:R-:W-:-:S05]  /*a720*/  LOP3.LUT R49, R49, R142, RZ, 0x3c, !PT ;  /* 0x0000008e31317212 */ /* 0x000fca00078e3cff */
[----:B--2---:R-:W-:Y:S02]  /*a730*/  IMAD.IADD R48, R50, 0x1, R49 ;  /* 0x0000000132307824 */ /* 0x004fe400078e0231 */
[C---:B------:R-:W-:Y:S02]  /*a740*/  IMAD R49, R17.reuse, 0x7000, R113 ;  /* 0x0000700011317824 */ /* 0x040fe400078e0271 */
[----:B------:R-:W-:Y:S02]  /*a750*/  IMAD R51, R17, 0x7000, R48 ;  /* 0x0000700011337824 */ /* 0x000fe400078e0230 */
[C---:B------:R-:W-:Y:S02]  /*a760*/  IMAD.IADD R49, R16.reuse, 0x1, R49 ;  /* 0x0000000110317824 */ /* 0x040fe400078e0231 */
[----:B------:R-:W-:-:S04]  /*a770*/  IMAD.IADD R52, R16, 0x1, R51 ;  /* 0x0000000110347824 */ /* 0x000fc800078e0233 */
[----:B------:R-:W1:Y:S04]  /*a780*/  LDS.128 R48, [R49+0x20400] ;  /* 0x0204000031307984 */ /* 0x000e680000000c00 */
[----:B------:R-:W2:Y:S01]  /*a790*/  LDS.128 R52, [R52+0x20400] ;  /* 0x0204000034347984 */ /* 0x000ea20000000c00 */
[----:B------:R-:W-:Y:S05]  /*a7a0*/  @P2 BRA `(.L_x_404) ;  /* 0x0000000c004c2947 */ /* 0x000fea0003800000 */
[----:B------:R-:W-:Y:S01]  /*a7b0*/  SHF.R.U32.HI R62, RZ, 0x8, R73 ;  /* 0x00000008ff3e7819 */ /* 0x000fe20000011649 */
[----:B--2---:R-:W-:Y:S01]  /*a7c0*/  IMAD.MOV.U32 R69, RZ, RZ, R52 ;  /* 0x000000ffff457224 */ /* 0x004fe200078e0034 */
[----:B-1----:R-:W-:Y:S01]  /*a7d0*/  MOV R66, R48 ;  /* 0x0000003000427202 */ /* 0x002fe20000000f00 */
[----:B------:R-:W-:Y:S01]  /*a7e0*/  IMAD.MOV.U32 R60, RZ, RZ, R49 ;  /* 0x000000ffff3c7224 */ /* 0x000fe200078e0031 */
[----:B------:R-:W-:Y:S01]  /*a7f0*/  LOP3.LUT R65, R73, 0xff0000ff, RZ, 0xc0, !PT ;  /* 0xff0000ff49417812 */ /* 0x000fe200078ec0ff */
[----:B------:R-:W-:Y:S01]  /*a800*/  IMAD.SHL.U32 R48, R62, 0x100, RZ ;  /* 0x000001003e307824 */ /* 0x000fe200078e00ff */
[----:B------:R-:W-:Y:S01]  /*a810*/  SHF.R.U32.HI R70, RZ, 0x8, R75 ;  /* 0x00000008ff467819 */ /* 0x000fe2000001164b */
[----:B------:R-:W-:Y:S01]  /*a820*/  IMAD.MOV.U32 R62, RZ, RZ, R50 ;  /* 0x000000ffff3e7224 */ /* 0x000fe200078e0032 */
[----:B------:R-:W-:Y:S02]  /*a830*/  SHF.R.U32.HI R64, RZ, 0x8, R79 ;  /* 0x00000008ff407819 */ /* 0x000fe4000001164f */
[----:B------:R-:W-:Y:S01]  /*a840*/  LOP3.LUT R65, R65, 0xff00, R48, 0xf8, !PT ;  /* 0x0000ff0041417812 */ /* 0x000fe200078ef830 */
[----:B------:R-:W-:Y:S01]  /*a850*/  IMAD.SHL.U32 R48, R70, 0x100, RZ ;  /* 0x0000010046307824 */ /* 0x000fe200078e00ff */
[----:B------:R-:W-:Y:S01]  /*a860*/  SHF.R.U32.HI R78, RZ, 0x10, R73 ;  /* 0x00000010ff4e7819 */ /* 0x000fe20000011649 */
[----:B------:R-:W-:Y:S01]  /*a870*/  IMAD.SHL.U32 R64, R64, 0x100, RZ ;  /* 0x0000010040407824 */ /* 0x000fe200078e00ff */
[----:B------:R-:W-:-:S02]  /*a880*/  SHF.R.U32.HI R76, RZ, 0x10, R75 ;  /* 0x00000010ff4c7819 */ /* 0x000fc4000001164b */
[----:B------:R-:W-:Y:S01]  /*a890*/  LOP3.LUT R67, R75, 0xff0000ff, RZ, 0xc0, !PT ;  /* 0xff0000ff4b437812 */ /* 0x000fe200078ec0ff */
[----:B------:R-:W-:Y:S01]  /*a8a0*/  IMAD.U32 R50, R78, 0x10000, RZ ;  /* 0x000100004e327824 */ /* 0x000fe200078e00ff */
[----:B------:R-:W-:Y:S02]  /*a8b0*/  LOP3.LUT R73, R79, 0xff0000ff, RZ, 0xc0, !PT ;  /* 0xff0000ff4f497812 */ /* 0x000fe400078ec0ff */
[--C-:B------:R-:W-:Y:S02]  /*a8c0*/  SHF.R.U32.HI R74, RZ, 0x10, R77.reuse ;  /* 0x00000010ff4a7819 */ /* 0x100fe4000001164d */
[----:B------:R-:W-:Y:S02]  /*a8d0*/  SHF.R.U32.HI R68, RZ, 0x8, R77 ;  /* 0x00000008ff447819 */ /* 0x000fe4000001164d */
[----:B------:R-:W-:Y:S02]  /*a8e0*/  LOP3.LUT R71, R77, 0xff0000ff, RZ, 0xc0, !PT ;  /* 0xff0000ff4d477812 */ /* 0x000fe400078ec0ff */
[----:B------:R-:W-:Y:S01]  /*a8f0*/  LOP3.LUT R49, R67, 0xff00, R48, 0xf8, !PT ;  /* 0x0000ff0043317812 */ /* 0x000fe200078ef830 */
[----:B------:R-:W-:Y:S01]  /*a900*/  IMAD.U32 R48, R76, 0x10000, RZ ;  /* 0x000100004c307824 */ /* 0x000fe200078e00ff */
[----:B------:R-:W-:-:S02]  /*a910*/  LOP3.LUT R77, R73, 0xff00, R64, 0xf8, !PT ;  /* 0x0000ff00494d7812 */ /* 0x000fc400078ef840 */
[----:B------:R-:W-:Y:S02]  /*a920*/  F2FP.F16.E4M3.UNPACK_B R73, R146.H1 ;  /* 0x00000092ff49723e */ /* 0x000fe400030006ff */
[----:B------:R-:W-:Y:S02]  /*a930*/  F2FP.F16.E4M3.UNPACK_B R70, R69.H1 ;  /* 0x00000045ff46723e */ /* 0x000fe400030006ff */
[----:B------:R-:W-:Y:S02]  /*a940*/  F2FP.F16.E4M3.UNPACK_B R67, R66.H1 ;  /* 0x00000042ff43723e */ /* 0x000fe400030006ff */
[----:B------:R-:W-:Y:S02]  /*a950*/  SHF.L.U32 R52, R68, 0x8, RZ ;  /* 0x0000000844347819 */ /* 0x000fe400000006ff */
[----:B------:R-:W-:Y:S01]  /*a960*/  LOP3.LUT R50, R65, 0xff0000, R50, 0xf8, !PT ;  /* 0x00ff000041327812 */ /* 0x000fe200078ef832 */
[----:B------:R-:W-:Y:S01]  /*a970*/  HADD2.F32 R65, -RZ, R70.H0_H0 ;  /* 0x20000046ff417230 */ /* 0x000fe20000004100 */
[----:B------:R-:W-:Y:S01]  /*a980*/  LOP3.LUT R48, R49, 0xff0000, R48, 0xf8, !PT ;  /* 0x00ff000031307812 */ /* 0x000fe200078ef830 */
[----:B------:R-:W-:Y:S01]  /*a990*/  HADD2.F32 R49, -RZ, R73.H0_H0 ;  /* 0x20000049ff317230 */ /* 0x000fe20000004100 */
[----:B------:R-:W-:Y:S01]  /*a9a0*/  F2FP.F16.E4M3.UNPACK_B R68, R144.H1 ;  /* 0x00000090ff44723e */ /* 0x000fe200030006ff */
[----:B------:R-:W-:Y:S01]  /*a9b0*/  HADD2.F32 R64, -RZ, R67.H0_H0 ;  /* 0x20000043ff407230 */ /* 0x000fe20000004100 */
[----:B------:R-:W-:-:S02]  /*a9c0*/  SHF.R.U32.HI R72, RZ, 0x10, R79 ;  /* 0x00000010ff487819 */ /* 0x000fc4000001164f */
[----:B------:R-:W-:Y:S01]  /*a9d0*/  LOP3.LUT R75, R71, 0xff00, R52, 0xf8, !PT ;  /* 0x0000ff00474b7812 */ /* 0x000fe200078ef834 */
[----:B------:R-:W-:Y:S01]  /*a9e0*/  IMAD.U32 R52, R74, 0x10000, RZ ;  /* 0x000100004a347824 */ /* 0x000fe200078e00ff */
[----:B------:R-:W-:Y:S01]  /*a9f0*/  SHF.L.U32 R72, R72, 0x10, RZ ;  /* 0x0000001048487819 */ /* 0x000fe200000006ff */
[--C-:B------:R-:W-:Y:S02]  /*aa00*/  HADD2.F32 R71, -RZ, R68.reuse.H0_H0 ;  /* 0x20000044ff477230 */ /* 0x100fe40000004100 */
[-C--:B------:R-:W-:Y:S01]  /*aa10*/  FMUL.FTZ R79, R65, R49.reuse ;  /* 0x00000031414f7220 */ /* 0x080fe20000410000 */
[C---:B------:R-:W-:Y:S01]  /*aa20*/  FMUL.FTZ R74, R64.reuse, R49 ;  /* 0x00000031404a7220 */ /* 0x040fe20000410000 */
[----:B------:R-:W-:Y:S01]  /*aa30*/  LOP3.LUT R49, R77, 0xff0000, R72, 0xf8, !PT ;  /* 0x00ff00004d317812 */ /* 0x000fe200078ef848 */
[----:B------:R-:W-:Y:S02]  /*aa40*/  HADD2.F32 R72, -RZ, R68.H1_H1 ;  /* 0x30000044ff487230 */ /* 0x000fe40000004100 */
[-C--:B------:R-:W-:Y:S01]  /*aa50*/  FFMA.FTZ R64, R64, R71.reuse, -R79 ;  /* 0x0000004740407223 */ /* 0x080fe2000001084f */
[----:B------:R-:W-:Y:S01]  /*aa60*/  FFMA.FTZ R65, R65, R71, R74 ;  /* 0x0000004741417223 */ /* 0x000fe2000001004a */
[----:B------:R-:W-:Y:S01]  /*aa70*/  HADD2.F32 R74, -RZ, R73.H1_H1 ;  /* 0x30000049ff4a7230 */ /* 0x000fe20000004100 */
[----:B------:R-:W-:Y:S01]  /*aa80*/  F2FP.F16.E4M3.UNPACK_B R146, R146 ;  /* 0x00000092ff92723e */ /* 0x000fe200020006ff */
[----:B------:R-:W-:Y:S01]  /*aa90*/  HADD2.F32 R71, -RZ, R70.H1_H1 ;  /* 0x30000046ff477230 */ /* 0x000fe20000004100 */
[----:B------:R-:W-:Y:S01]  /*aaa0*/  F2FP.F16.E4M3.UNPACK_B R69, R69 ;  /* 0x00000045ff45723e */ /* 0x000fe200020006ff */
[----:B------:R-:W-:Y:S01]  /*aab0*/  HADD2.F32 R68, -RZ, R67.H1_H1 ;  /* 0x30000043ff447230 */ /* 0x000fe20000004100 */
[----:B------:R-:W-:Y:S01]  /*aac0*/  F2FP.F16.E4M3.UNPACK_B R66, R66 ;  /* 0x00000042ff42723e */ /* 0x000fe200020006ff */
[----:B------:R-:W-:Y:S01]  /*aad0*/  HADD2.F32 R73, -RZ, R146.H0_H0 ;  /* 0x20000092ff497230 */ /* 0x000fe20000004100 */
[----:B------:R-:W-:Y:S01]  /*aae0*/  LOP3.LUT R52, R75, 0xff0000, R52, 0xf8, !PT ;  /* 0x00ff00004b347812 */ /* 0x000fe200078ef834 */
[----:B------:R-:W-:Y:S01]  /*aaf0*/  FMUL.FTZ R75, R71, R74 ;  /* 0x0000004a474b7220 */ /* 0x000fe20000410000 */
[----:B------:R-:W-:Y:S01]  /*ab00*/  F2FP.F16.E4M3.UNPACK_B R144, R144 ;  /* 0x00000090ff90723e */ /* 0x000fe200020006ff */
[----:B------:R-:W-:Y:S01]  /*ab10*/  FMUL.FTZ R74, R68, R74 ;  /* 0x0000004a444a7220 */ /* 0x000fe20000410000 */
[----:B------:R-:W-:-:S02]  /*ab20*/  HADD2.F32 R70, -RZ, R69.H0_H0 ;  /* 0x20000045ff467230 */ /* 0x000fc40000004100 */
[-C--:B------:R-:W-:Y:S01]  /*ab30*/  FFMA.FTZ R79, R68, R72.reuse, -R75 ;  /* 0x00000048444f7223 */ /* 0x080fe2000001084b */
[----:B------:R-:W-:Y:S02]  /*ab40*/  HADD2.F32 R67, -RZ, R66.H0_H0 ;  /* 0x20000042ff437230 */ /* 0x000fe40000004100 */
[----:B------:R-:W-:Y:S01]  /*ab50*/  FFMA.FTZ R76, R71, R72, R74 ;  /* 0x00000048474c7223 */ /* 0x000fe2000001004a */
[----:B------:R-:W-:Y:S02]  /*ab60*/  HADD2.F32 R68, -RZ, R144.H0_H0 ;  /* 0x20000090ff447230 */ /* 0x000fe40000004100 */
[-C--:B------:R-:W-:Y:S01]  /*ab70*/  FMUL.FTZ R72, R70, R73.reuse ;  /* 0x0000004946487220 */ /* 0x080fe20000410000 */
[----:B------:R-:W-:Y:S02]  /*ab80*/  HADD2.F32 R146, -RZ, R146.H1_H1 ;  /* 0x30000092ff927230 */ /* 0x000fe40000004100 */
[----:B------:R-:W-:Y:S01]  /*ab90*/  FMUL.FTZ R73, R67, R73 ;  /* 0x0000004943497220 */ /* 0x000fe20000410000 */
[----:B------:R-:W-:-:S02]  /*aba0*/  HADD2.F32 R69, -RZ, R69.H1_H1 ;  /* 0x30000045ff457230 */ /* 0x000fc40000004100 */
        /* <DEDUP_REMOVED lines=11> */
[----:B------:R-:W-:Y:S01]  /*ac60*/  F2FP.F16.E4M3.UNPACK_B R66, R62.H1 ;  /* 0x0000003eff42723e */ /* 0x000fe200030006ff */
[----:B------:R-:W-:-:S02]  /*ac70*/  HADD2.F32 R70, -RZ, R68.H0_H0 ;  /* 0x20000044ff467230 */ /* 0x000fc40000004100 */
[----:B------:R-:W-:Y:S01]  /*ac80*/  FFMA.FTZ R146, R69, R144, R146 ;  /* 0x0000009045927223 */ /* 0x000fe20000010092 */
[----:B------:R-:W-:Y:S01]  /*ac90*/  HADD2.F32 R73, -RZ, R67.H1_H1 ;  /* 0x30000043ff497230 */ /* 0x000fe20000004100 */
[----:B------:R-:W-:Y:S01]  /*aca0*/  F2FP.F16.E4M3.UNPACK_B R147, R147 ;  /* 0x00000093ff93723e */ /* 0x000fe200020006ff */
[----:B------:R-:W-:Y:S02]  /*acb0*/  HADD2.F32 R67, -RZ, R66.H0_H0 ;  /* 0x20000042ff437230 */ /* 0x000fe40000004100 */
[----:B------:R-:W-:Y:S01]  /*acc0*/  FMUL.FTZ R78, R70, R72 ;  /* 0x00000048464e7220 */ /* 0x000fe20000410000 */
[----:B------:R-:W-:Y:S01]  /*acd0*/  HADD2.F32 R69, -RZ, R71.H0_H0 ;  /* 0x20000047ff457230 */ /* 0x000fe20000004100 */
[----:B------:R-:W-:Y:S01]  /*ace0*/  F2FP.F16.E4M3.UNPACK_B R62, R62 ;  /* 0x0000003eff3e723e */ /* 0x000fe200020006ff */
[----:B------:R-:W-:Y:S02]  /*acf0*/  HADD2.F32 R68, -RZ, R68.H1_H1 ;  /* 0x30000044ff447230 */ /* 0x000fe40000004100 */
[----:B------:R-:W-:Y:S01]  /*ad00*/  FMUL.FTZ R81, R67, R72 ;  /* 0x0000004843517220 */ /* 0x000fe20000410000 */
[----:B------:R-:W-:-:S02]  /*ad10*/  HADD2.F32 R66, -RZ, R66.H1_H1 ;  /* 0x30000042ff427230 */ /* 0x000fc40000004100 */
[----:B------:R-:W-:Y:S01]  /*ad20*/  FFMA.FTZ R78, R67, R69, -R78 ;  /* 0x00000045434e7223 */ /* 0x000fe2000001084e */
[----:B------:R-:W-:Y:S02]  /*ad30*/  HADD2.F32 R71, -RZ, R71.H1_H1 ;  /* 0x30000047ff477230 */ /* 0x000fe40000004100 */
[----:B------:R-:W-:Y:S01]  /*ad40*/  FMUL.FTZ R67, R68, R73 ;  /* 0x0000004944437220 */ /* 0x000fe20000410000 */
[----:B------:R-:W-:Y:S01]  /*ad50*/  FFMA.FTZ R72, R70, R69, R81 ;  /* 0x0000004546487223 */ /* 0x000fe20000010051 */
[C---:B------:R-:W-:Y:S01]  /*ad60*/  FMUL.FTZ R83, R66.reuse, R73 ;  /* 0x0000004942537220 */ /* 0x040fe20000410000 */
[----:B------:R-:W-:Y:S01]  /*ad70*/  F2FP.F16.E4M3.UNPACK_B R145, R145 ;  /* 0x00000091ff91723e */ /* 0x000fe200020006ff */
[-C--:B------:R-:W-:Y:S01]  /*ad80*/  FFMA.FTZ R73, R66, R71.reuse, -R67 ;  /* 0x0000004742497223 */ /* 0x080fe20000010843 */
[----:B------:R-:W-:Y:S01]  /*ad90*/  F2FP.F16.E4M3.UNPACK_B R66, R54 ;  /* 0x00000036ff42723e */ /* 0x000fe200020006ff */
[--C-:B------:R-:W-:Y:S02]  /*ada0*/  HADD2.F32 R69, -RZ, R147.reuse.H0_H0 ;  /* 0x20000093ff457230 */ /* 0x100fe40000004100 */
[----:B------:R-:W-:Y:S01]  /*adb0*/  FFMA.FTZ R83, R68, R71, R83 ;  /* 0x0000004744537223 */ /* 0x000fe20000010053 */
[----:B------:R-:W-:Y:S01]  /*adc0*/  HADD2.F32 R54, -RZ, R62.H0_H0 ;  /* 0x2000003eff367230 */ /* 0x000fe20000004100 */
[----:B------:R-:W-:Y:S01]  /*add0*/  F2FP.SATFINITE.E4M3.F32.PACK_AB_MERGE_C R64, R79, R64, RZ ;  /* 0x000000404f40723e */ /* 0x000fe200048070ff */
[----:B------:R-:W-:Y:S01]  /*ade0*/  HADD2.F32 R67, -RZ, R66.H0_H0 ;  /* 0x20000042ff437230 */ /* 0x000fe20000004100 */
[----:B------:R-:W-:Y:S01]  /*adf0*/  F2FP.SATFINITE.E4M3.F32.PACK_AB_MERGE_C R76, R76, R65, RZ ;  /* 0x000000414c4c723e */ /* 0x000fe200048070ff */
[----:B------:R-:W-:-:S02]  /*ae00*/  HADD2.F32 R147, -RZ, R147.H1_H1 ;  /* 0x30000093ff937230 */ /* 0x000fc40000004100 */
[-C--:B------:R-:W-:Y:S01]  /*ae10*/  FMUL.FTZ R70, R54, R69.reuse ;  /* 0x0000004536467220 */ /* 0x080fe20000410000 */
[----:B------:R-:W-:Y:S02]  /*ae20*/  HADD2.F32 R66, -RZ, R66.H1_H1 ;  /* 0x30000042ff427230 */ /* 0x000fe40000004100 */
[----:B------:R-:W-:Y:S01]  /*ae30*/  FMUL.FTZ R71, R67, R69 ;  /* 0x0000004543477220 */ /* 0x000fe20000410000 */
[--C-:B------:R-:W-:Y:S01]  /*ae40*/  HADD2.F32 R68, -RZ, R145.reuse.H0_H0 ;  /* 0x20000091ff447230 */ /* 0x100fe20000004100 */
[----:B------:R-:W-:Y:S01]  /*ae50*/  F2FP.SATFINITE.E4M3.F32.PACK_AB_MERGE_C R65, R77, R74, R64 ;  /* 0x0000004a4d41723e */ /* 0x000fe20004807040 */
[----:B------:R-:W-:Y:S02]  /*ae60*/  HADD2.F32 R62, -RZ, R62.H1_H1 ;  /* 0x3000003eff3e7230 */ /* 0x000fe40000004100 */
[-C--:B------:R-:W-:Y:S01]  /*ae70*/  FMUL.FTZ R69, R66, R147.reuse ;  /* 0x0000009342457220 */ /* 0x080fe20000410000 */
[----:B------:R-:W-:Y:S02]  /*ae80*/  HADD2.F32 R145, -RZ, R145.H1_H1 ;  /* 0x30000091ff917230 */ /* 0x000fe40000004100 */
[-C--:B------:R-:W-:Y:S01]  /*ae90*/  FFMA.FTZ R54, R54, R68.reuse, -R71 ;  /* 0x0000004436367223 */ /* 0x080fe20000010847 */
[----:B------:R-:W-:Y:S01]  /*aea0*/  FFMA.FTZ R70, R67, R68, R70 ;  /* 0x0000004443467223 */ /* 0x000fe20000010046 */
[C---:B------:R-:W-:Y:S01]  /*aeb0*/  FMUL.FTZ R147, R62.reuse, R147 ;  /* 0x000000933e937220 */ /* 0x040fe20000410000 */
[----:B------:R-:W-:Y:S01]  /*aec0*/  F2FP.F16.E4M3.UNPACK_B R68, R53 ;  /* 0x00000035ff44723e */ /* 0x000fe200020006ff */
[-C--:B------:R-:W-:Y:S01]  /*aed0*/  FFMA.FTZ R81, R62, R145.reuse, -R69 ;  /* 0x000000913e517223 */ /* 0x080fe20000010845 */
[----:B------:R-:W-:Y:S01]  /*aee0*/  F2FP.SATFINITE.E4M3.F32.PACK_AB_MERGE_C R62, R73, R78, RZ ;  /* 0x0000004e493e723e */ /* 0x000fe200048070ff */
[----:B------:R-:W-:Y:S01]  /*aef0*/  FFMA.FTZ R147, R66, R145, R147 ;  /* 0x0000009142937223 */ /* 0x000fe20000010093 */
[----:B------:R-:W-:Y:S01]  /*af00*/  F2FP.F16.E4M3.UNPACK_B R73, R52 ;  /* 0x00000034ff49723e */ /* 0x000fe200020006ff */
[----:B------:R-:W-:Y:S01]  /*af10*/  HADD2.F32 R69, -RZ, R68.H0_H0 ;  /* 0x20000044ff457230 */ /* 0x000fe20000004100 */
[----:B------:R-:W-:-:S02]  /*af20*/  F2FP.F16.E4M3.UNPACK_B R67, R60 ;  /* 0x0000003cff43723e */ /* 0x000fc400020006ff */
[----:B------:R-:W-:Y:S01]  /*af30*/  F2FP.SATFINITE.E4M3.F32.PACK_AB_MERGE_C R72, R83, R72, RZ ;  /* 0x000000485348723e */ /* 0x000fe200048070ff */
[----:B------:R-:W-:Y:S01]  /*af40*/  HADD2.F32 R74, -RZ, R73.H0_H0 ;  /* 0x20000049ff4a7230 */ /* 0x000fe20000004100 */
[----:B------:R-:W-:Y:S01]  /*af50*/  F2FP.F16.E4M3.UNPACK_B R71, R50 ;  /* 0x00000032ff47723e */ /* 0x000fe200020006ff */
[----:B------:R-:W-:Y:S01]  /*af60*/  HADD2.F32 R66, -RZ, R67.H0_H0 ;  /* 0x20000043ff427230 */ /* 0x000fe20000004100 */
[----:B------:R-:W-:Y:S01]  /*af70*/  F2FP.SATFINITE.E4M3.F32.PACK_AB_MERGE_C R62, R81, R54, R62 ;  /* 0x00000036513e723e */ /* 0x000fe2000480703e */
[----:B------:R-:W-:Y:S01]  /*af80*/  HADD2.F32 R73, -RZ, R73.H1_H1 ;  /* 0x30000049ff497230 */ /* 0x000fe20000004100 */
[----:B------:R-:W-:Y:S01]  /*af90*/  F2FP.SATFINITE.E4M3.F32.PACK_AB_MERGE_C R64, R146, R75, R76 ;  /* 0x0000004b9240723e */ /* 0x000fe2000480704c */
[----:B------:R-:W-:Y:S01]  /*afa0*/  FMUL.FTZ R75, R69, R74 ;  /* 0x0000004a454b7220 */ /* 0x000fe20000410000 */
[----:B------:R-:W-:Y:S01]  /*afb0*/  F2FP.SATFINITE.E4M3.F32.PACK_AB_MERGE_C R54, R147, R70, R72 ;  /* 0x000000469336723e */ /* 0x000fe20004807048 */
[----:B------:R-:W-:Y:S02]  /*afc0*/  HADD2.F32 R72, -RZ, R71.H0_H0 ;  /* 0x20000047ff487230 */ /* 0x000fe40000004100 */
[----:B------:R-:W-:Y:S01]  /*afd0*/  FMUL.FTZ R74, R66, R74 ;  /* 0x0000004a424a7220 */ /* 0x000fe20000410000 */
[----:B------:R-:W-:Y:S01]  /*afe0*/  HADD2.F32 R70, -RZ, R68.H1_H1 ;  /* 0x30000044ff467230 */ /* 0x000fe20000004100 */
[----:B------:R-:W-:Y:S01]  /*aff0*/  F2FP.F16.E4M3.UNPACK_B R53, R53.H1 ;  /* 0x00000035ff35723e */ /* 0x000fe200030006ff */
[----:B------:R-:W-:-:S02]  /*b000*/  HADD2.F32 R68, -RZ, R67.H1_H1 ;  /* 0x30000043ff447230 */ /* 0x000fc40000004100 */
[----:B------:R-:W-:Y:S01]  /*b010*/  FFMA.FTZ R67, R69, R72, R74 ;  /* 0x0000004845437223 */ /* 0x000fe2000001004a */
[----:B------:R-:W-:Y:S02]  /*b020*/  HADD2.F32 R71, -RZ, R71.H1_H1 ;  /* 0x30000047ff477230 */ /* 0x000fe40000004100 */
[-C--:B------:R-:W-:Y:S01]  /*b030*/  FMUL.FTZ R69, R70, R73.reuse ;  /* 0x0000004946457220 */ /* 0x080fe20000410000 */
[----:B------:R-:W-:Y:S01]  /*b040*/  F2FP.F16.E4M3.UNPACK_B R60, R60.H1 ;  /* 0x0000003cff3c723e */ /* 0x000fe200030006ff */
[----:B------:R-:W-:Y:S01]  /*b050*/  FMUL.FTZ R73, R68, R73 ;  /* 0x0000004944497220 */ /* 0x000fe20000410000 */
[----:B------:R-:W-:Y:S01]  /*b060*/  FFMA.FTZ R66, R66, R72, -R75 ;  /* 0x0000004842427223 */ /* 0x000fe2000001084b */
[----:B------:R-:W-:Y:S01]  /*b070*/  FFMA.FTZ R77, R68, R71, -R69 ;  /* 0x00000047444d7223 */ /* 0x000fe20000010845 */
[----:B------:R-:W-:Y:S01]  /*b080*/  F2FP.F16.E4M3.UNPACK_B R69, R52.H1 ;  /* 0x00000034ff45723e */ /* 0x000fe200030006ff */
[----:B------:R-:W-:Y:S01]  /*b090*/  HADD2.F32 R68, -RZ, R53.H0_H0 ;  /* 0x20000035ff447230 */ /* 0x000fe20000004100 */
[----:B------:R-:W-:Y:S01]  /*b0a0*/  F2FP.F16.E4M3.UNPACK_B R50, R50.H1 ;  /* 0x00000032ff32723e */ /* 0x000fe200030006ff */
[----:B------:R-:W-:-:S02]  /*b0b0*/  HADD2.F32 R52, -RZ, R60.H0_H0 ;  /* 0x2000003cff347230 */ /* 0x000fc40000004100 */
[----:B------:R-:W-:Y:S01]  /*b0c0*/  FFMA.FTZ R76, R70, R71, R73 ;  /* 0x00000047464c7223 */ /* 0x000fe20000010049 */
[----:B------:R-:W-:Y:S02]  /*b0d0*/  HADD2.F32 R53, -RZ, R53.H1_H1 ;  /* 0x30000035ff357230 */ /* 0x000fe40000004100 */
[--C-:B------:R-:W-:Y:S02]  /*b0e0*/  HADD2.F32 R72, -RZ, R69.reuse.H1_H1 ;  /* 0x30000045ff487230 */ /* 0x100fe40000004100 */
[----:B------:R-:W-:Y:S02]  /*b0f0*/  HADD2.F32 R60, -RZ, R60.H1_H1 ;  /* 0x3000003cff3c7230 */ /* 0x000fe40000004100 */
[----:B------:R-:W-:Y:S02]  /*b100*/  HADD2.F32 R71, -RZ, R69.H0_H0 ;  /* 0x20000045ff477230 */ /* 0x000fe40000004100 */
[----:B------:R-:W-:Y:S01]  /*b110*/  FMUL.FTZ R75, R53, R72 ;  /* 0x00000048354b7220 */ /* 0x000fe20000410000 */
[----:B------:R-:W-:-:S02]  /*b120*/  HADD2.F32 R70, -RZ, R50.H1_H1 ;  /* 0x30000032ff467230 */ /* 0x000fc40000004100 */
[----:B------:R-:W-:Y:S01]  /*b130*/  FMUL.FTZ R72, R60, R72 ;  /* 0x000000483c487220 */ /* 0x000fe20000410000 */
[----:B------:R-:W-:Y:S02]  /*b140*/  HADD2.F32 R69, -RZ, R50.H0_H0 ;  /* 0x20000032ff457230 */ /* 0x000fe40000004100 */
[-C--:B------:R-:W-:Y:S01]  /*b150*/  FMUL.FTZ R73, R68, R71.reuse ;  /* 0x0000004744497220 */ /* 0x080fe20000410000 */
[----:B------:R-:W-:Y:S01]  /*b160*/  FMUL.FTZ R71, R52, R71 ;  /* 0x0000004734477220 */ /* 0x000fe20000410000 */
[-C--:B------:R-:W-:Y:S01]  /*b170*/  FFMA.FTZ R81, R60, R70.reuse, -R75 ;  /* 0x000000463c517223 */ /* 0x080fe2000001084b */
[----:B------:R-:W-:Y:S01]  /*b180*/  FFMA.FTZ R80, R53, R70, R72 ;  /* 0x0000004635507223 */ /* 0x000fe20000010048 */
[----:B------:R-:W-:Y:S01]  /*b190*/  F2FP.F16.E4M3.UNPACK_B R60, R55 ;  /* 0x00000037ff3c723e */ /* 0x000fe200020006ff */
[----:B------:R-:W-:Y:S01]  /*b1a0*/  FFMA.FTZ R78, R52, R69, -R73 ;  /* 0x00000045344e7223 */ /* 0x000fe20000010849 */
[----:B------:R-:W-:Y:S01]  /*b1b0*/  F2FP.F16.E4M3.UNPACK_B R72, R49 ;  /* 0x00000031ff48723e */ /* 0x000fe200020006ff */
[----:B------:R-:W-:Y:S01]  /*b1c0*/  FFMA.FTZ R79, R68, R69, R71 ;  /* 0x00000045444f7223 */ /* 0x000fe20000010047 */
[----:B------:R-:W-:Y:S01]  /*b1d0*/  F2FP.F16.E4M3.UNPACK_B R73, R49.H1 ;  /* 0x00000031ff49723e */ /* 0x000fe200030006ff */
[----:B------:R-:W-:Y:S01]  /*b1e0*/  HADD2.F32 R68, -RZ, R60.H0_H0 ;  /* 0x2000003cff447230 */ /* 0x000fe20000004100 */
[----:B------:R-:W-:Y:S01]  /*b1f0*/  F2FP.F16.E4M3.UNPACK_B R50, R51 ;  /* 0x00000033ff32723e */ /* 0x000fe200020006ff */
[----:B------:R-:W-:Y:S01]  /*b200*/  HADD2.F32 R75, -RZ, R72.H0_H0 ;  /* 0x20000048ff4b7230 */ /* 0x000fe20000004100 */
[----:B------:R-:W-:Y:S01]  /*b210*/  F2FP.F16.E4M3.UNPACK_B R55, R55.H1 ;  /* 0x00000037ff37723e */ /* 0x000fe200030006ff */
[----:B------:R-:W-:Y:S01]  /*b220*/  HADD2.F32 R74, -RZ, R73.H0_H0 ;  /* 0x20000049ff4a7230 */ /* 0x000fe20000004100 */
[-C--:B------:R-:W-:Y:S01]  /*b230*/  F2FP.F16.E4M3.UNPACK_B R49, R48.reuse ;  /* 0x00000030ff31723e */ /* 0x080fe200020006ff */
[----:B------:R-:W-:Y:S01]  /*b240*/  HADD2.F32 R52, -RZ, R50.H0_H0 ;  /* 0x20000032ff347230 */ /* 0x000fe20000004100 */
[----:B------:R-:W-:Y:S01]  /*b250*/  F2FP.F16.E4M3.UNPACK_B R51, R51.H1 ;  /* 0x00000033ff33723e */ /* 0x000fe200030006ff */
[----:B------:R-:W-:Y:S01]  /*b260*/  FMUL.FTZ R83, R68, R75 ;  /* 0x0000004b44537220 */ /* 0x000fe20000410000 */
[----:B------:R-:W-:Y:S01]  /*b270*/  F2FP.F16.E4M3.UNPACK_B R69, R48.H1 ;  /* 0x00000030ff45723e */ /* 0x000fe200030006ff */
[----:B------:R-:W-:-:S02]  /*b280*/  HADD2.F32 R48, -RZ, R55.H0_H0 ;  /* 0x20000037ff307230 */ /* 0x000fc40000004100 */
[----:B------:R-:W-:Y:S01]  /*b290*/  FMUL.FTZ R75, R52, R75 ;  /* 0x0000004b344b7220 */ /* 0x000fe20000410000 */
[----:B------:R-:W-:Y:S01]  /*b2a0*/  HADD2.F32 R71, -RZ, R49.H0_H0 ;  /* 0x20000031ff477230 */ /* 0x000fe20000004100 */
[----:B------:R-:W-:Y:S01]  /*b2b0*/  F2FP.SATFINITE.E4M3.F32.PACK_AB_MERGE_C R78, R81, R78, RZ ;  /* 0x0000004e514e723e */ /* 0x000fe200048070ff */
[----:B------:R-:W-:Y:S02]  /*b2c0*/  HADD2.F32 R53, -RZ, R51.H0_H0 ;  /* 0x20000033ff357230 */ /* 0x000fe40000004100 */
[-C--:B------:R-:W-:Y:S01]  /*b2d0*/  FMUL.FTZ R82, R48, R74.reuse ;  /* 0x0000004a30527220 */ /* 0x080fe20000410000 */
[----:B------:R-:W-:Y:S02]  /*b2e0*/  HADD2.F32 R70, -RZ, R69.H0_H0 ;  /* 0x20000045ff467230 */ /* 0x000fe40000004100 */
[----:B------:R-:W-:Y:S01]  /*b2f0*/  FFMA.FTZ R83, R52, R71, -R83 ;  /* 0x0000004734537223 */ /* 0x000fe20000010853 */
[----:B------:R-:W-:Y:S02]  /*b300*/  HADD2.F32 R55, -RZ, R55.H1_H1 ;  /* 0x30000037ff377230 */ /* 0x000fe40000004100 */
[----:B------:R-:W-:Y:S01]  /*b310*/  FMUL.FTZ R85, R53, R74 ;  /* 0x0000004a35557220 */ /* 0x000fe20000410000 */
[----:B------:R-:W-:-:S02]  /*b320*/  HADD2.F32 R52, -RZ, R73.H1_H1 ;  /* 0x30000049ff347230 */ /* 0x000fc40000004100 */
[-C--:B------:R-:W-:Y:S01]  /*b330*/  FFMA.FTZ R82, R53, R70.reuse, -R82 ;  /* 0x0000004635527223 */ /* 0x080fe20000010852 */
[----:B------:R-:W-:Y:S02]  /*b340*/  HADD2.F32 R51, -RZ, R51.H1_H1 ;  /* 0x30000033ff337230 */ /* 0x000fe40000004100 */
        /* <DEDUP_REMOVED lines=22> */
[----:B------:R-:W-:Y:S01]  /*b4b0*/  F2FP.SATFINITE.E4M3.F32.PACK_AB_MERGE_C R55, R60, R75, R52 ;  /* 0x0000004b3c37723e */ /* 0x000fe20004807034 */
[----:B------:R-:W-:Y:S01]  /*b4c0*/  IMAD.MOV.U32 R52, RZ, RZ, R64 ;  /* 0x000000ffff347224 */ /* 0x000fe200078e0040 */
[----:B------:R-:W-:-:S07]  /*b4d0*/  F2FP.SATFINITE.E4M3.F32.PACK_AB_MERGE_C R53, R76, R67, R79 ;  /* 0x000000434c35723e */ /* 0x000fce000480704f */
.L_x_404:
[----:B------:R-:W-:Y:S05]  /*b4e0*/  BSYNC B1 ;  /* 0x0000000000017941 */ /* 0x000fea0003800000 */
.L_x_403:
[----:B-1----:R1:W-:Y:S01]  /*b4f0*/  STG.E.128 desc[UR60][R58.64], R48 ;  /* 0x000000303a007986 */ /* 0x0023e2000c101d3c */
[----:B------:R-:W-:-:S13]  /*b500*/  ISETP.GE.AND P2, PT, R63, R148, PT ;  /* 0x000000943f00720c */ /* 0x000fda0003f46270 */
[----:B------:R-:W-:Y:S05]  /*b510*/  @P2 BRA `(.L_x_381) ;  /* 0x0000000400c82947 */ /* 0x000fea0003800000 */
[--C-:B-1----:R-:W-:Y:S02]  /*b520*/  SHF.R.S32.HI R48, RZ, 0x1f, R63.reuse ;  /* 0x0000001fff307819 */ /* 0x102fe4000001143f */
[----:B------:R-:W-:-:S04]  /*b530*/  IADD3 R63, P2, P3, R44, R126, R63 ;  /* 0x0000007e2c3f7210 */ /* 0x000fc80007b5e03f */
[----:B------:R-:W-:Y:S02]  /*b540*/  IADD3.X R48, R40, R61, R48, P2, P3 ;  /* 0x0000003d28307210 */ /* 0x000fe400017e6430 */
[----:B------:R-:W-:-:S05]  /*b550*/  IADD3 R56, P2, R63, R56, RZ ;  /* 0x000000383f387210 */ /* 0x000fca0007f5e0ff */
[----:B------:R-:W-:-:S05]  /*b560*/  IMAD.X R57, R48, 0x1, R57, P2 ;  /* 0x0000000130397824 */ /* 0x000fca00010e0639 */
[----:B--2---:R1:W-:Y:S01]  /*b570*/  STG.E.128 desc[UR60][R56.64], R52 ;  /* 0x0000003438007986 */ /* 0x0043e2000c101d3c */
[----:B------:R-:W-:Y:S05]  /*b580*/  BRA `(.L_x_381) ;  /* 0x0000000400ac7947 */ /* 0x000fea0003800000 */
.L_x_344:
[----:B------:R-:W-:-:S13]  /*b590*/  ISETP.NE.AND P5, PT, R232, 0x3, PT ;  /* 0x00000003e800780c */ /* 0x000fda0003fa5270 */
[----:B------:R-:W-:Y:S05]  /*b5a0*/  @!P5 BRA `(.L_x_405) ;  /* 0x000000000004d947 */ /* 0x000fea0003800000 */
[----:B------:R-:W-:Y:S01]  /*b5b0*/  BPT.TRAP 0x1 ;  /* 0x000000040000795c */ /* 0x000fe20000300000 */
.L_x_405:
[----:B------:R-:W-:Y:S01]  /*b5c0*/  LEA R110, R17, R16, 0x3 ;  /* 0x00000010116e7211 */ /* 0x000fe200078e18ff */
[-C--:B------:R-:W-:Y:S01]  /*b5d0*/  IMAD R48, R13, R25.reuse, RZ ;  /* 0x000000190d307224 */ /* 0x080fe200078e02ff */
[----:B------:R-:W-:Y:S01]  /*b5e0*/  SHF.L.U32 R130, R231, 0x1f, RZ ;  /* 0x0000001fe7827819 */ /* 0x000fe200000006ff */
[----:B------:R-:W-:Y:S01]  /*b5f0*/  IMAD R119, R25, -0xe0, R2 ;  /* 0xffffff2019777824 */ /* 0x000fe200078e0202 */
[----:B------:R-:W-:Y:S01]  /*b600*/  SHF.R.S32.HI R49, RZ, 0x1f, R25 ;  /* 0x0000001fff317819 */ /* 0x000fe20000011419 */
[----:B------:R-:W-:Y:S01]  /*b610*/  IMAD.WIDE.U32 R52, R132, R25, RZ ;  /* 0x0000001984347225 */ /* 0x000fe200078e00ff */
[----:B------:R-:W0:Y:S01]  /*b620*/  SYNCS.PHASECHK.TRANS64.TRYWAIT P2, [R110+URZ+0x2e890], R130 ;  /* 0x02e890826e0075a7 */ /* 0x000e22000804017f */
[----:B------:R-:W-:Y:S01]  /*b630*/  BSSY B1, `(.L_x_406) ;  /* 0x0000005000017945 */ /* 0x000fe20003800000 */
[----:B------:R-:W-:Y:S01]  /*b640*/  VIMNMX R119, R119, 0xe0, PT ;  /* 0x000000e077777848 */ /* 0x000fe20003fe0100 */
[----:B------:R-:W-:-:S04]  /*b650*/  IMAD R49, R49, R132, R48 ;  /* 0x0000008431317224 */ /* 0x000fc800078e0230 */
[----:B------:R-:W-:Y:S01]  /*b660*/  IMAD.IADD R57, R49, 0x1, R53 ;  /* 0x0000000131397824 */ /* 0x000fe200078e0235 */
[----:B0-----:R-:W-:Y:S06]  /*b670*/  @!P2 BRA `(.L_x_407) ;  /* 0x000001b80048a947 */ /* 0x001fec0003800000 */
.L_x_645:
[----:B------:R-:W-:Y:S05]  /*b680*/  BSYNC B1 ;  /* 0x0000000000017941 */ /* 0x000fea0003800000 */
.L_x_406:
[----:B------:R-:W-:Y:S01]  /*b690*/  ISETP.GE.AND P2, PT, R228, R119, PT ;  /* 0x00000077e400720c */ /* 0x000fe20003f46270 */
[----:B------:R-:W-:-:S12]  /*b6a0*/  BSSY B1, `(.L_x_408) ;  /* 0x0000012000017945 */ /* 0x000fd80003800000 */
[----:B------:R-:W-:Y:S05]  /*b6b0*/  @P2 BRA `(.L_x_409) ;  /* 0x0000000000402947 */ /* 0x000fea0003800000 */
[----:B------:R-:W1:Y:S01]  /*b6c0*/  @!P0 LDS.128 R48, [R118+0x20400] ;  /* 0x0204000076308984 */ /* 0x000e620000000c00 */
[----:B------:R-:W2:Y:S02]  /*b6d0*/  @!P0 LDC.64 R54, c[0x0][0x2e8] ;  /* 0x0000ba00ff368b82 */ /* 0x000ea40000000a00 */
[----:B--2---:R-:W-:-:S04]  /*b6e0*/  @!P0 IADD3 R54, P2, P3, R52, R54, R38 ;  /* 0x0000003634368210 */ /* 0x004fc80007b5e026 */
[----:B------:R-:W-:-:S05]  /*b6f0*/  @!P0 IADD3.X R55, R57, R55, R106, P2, P3 ;  /* 0x0000003739378210 */ /* 0x000fca00017e646a */
[----:B-1----:R1:W-:Y:S01]  /*b700*/  @!P0 STG.E.128 desc[UR60][R54.64], R48 ;  /* 0x0000003036008986 */ /* 0x0023e2000c101d3c */
[----:B------:R-:W-:Y:S05]  /*b710*/  @P1 BRA `(.L_x_409) ;  /* 0x0000000000281947 */ /* 0x000fea0003800000 */
[----:B------:R-:W-:Y:S01]  /*b720*/  ULDC.64 UR4, c[0x0][0x2e8] ;  /* 0x0000ba0000047ab9 */ /* 0x000fe20000000a00 */
[----:B-1----:R-:W-:Y:S01]  /*b730*/  VIADD R48, R30, 0x40 ;  /* 0x000000401e307836 */ /* 0x002fe20000000000 */
[----:B------:R-:W-:-:S04]  /*b740*/  IADD3 R54, P2, P3, R43, UR4, R52 ;  /* 0x000000042b367c10 */ /* 0x000fc8000fb5e034 */
[----:B------:R-:W-:Y:S02]  /*b750*/  IADD3.X R55, R108, UR5, R57, P2, P3 ;  /* 0x000000056c377c10 */ /* 0x000fe400097e6439 */
[----:B------:R-:W-:-:S13]  /*b760*/  LOP3.LUT P2, RZ, R229, 0x4, RZ, 0xc0, !PT ;  /* 0x00000004e5ff7812 */ /* 0x000fda000784c0ff */
[----:B------:R-:W-:-:S04]  /*b770*/  @P2 VIADD R48, R30, 0xffffffc0 ;  /* 0xffffffc01e302836 */ /* 0x000fc80000000000 */
[----:B------:R-:W-:-:S04]  /*b780*/  IMAD R49, R17, 0x7000, R48 ;  /* 0x0000700011317824 */ /* 0x000fc800078e0230 */
[----:B------:R-:W-:-:S06]  /*b790*/  IMAD.IADD R49, R16, 0x1, R49 ;  /* 0x0000000110317824 */ /* 0x000fcc00078e0231 */
[----:B------:R-:W1:Y:S04]  /*b7a0*/  LDS.128 R48, [R49+0x20400] ;  /* 0x0204000031307984 */ /* 0x000e680000000c00 */
[----:B-1----:R2:W-:Y:S02]  /*b7b0*/  STG.E.128 desc[UR60][R54.64], R48 ;  /* 0x0000003036007986 */ /* 0x0025e4000c101d3c */
.L_x_409:
[----:B------:R-:W-:Y:S05]  /*b7c0*/  BSYNC B1 ;  /* 0x0000000000017941 */ /* 0x000fea0003800000 */
.L_x_408:
[----:B-12---:R-:W-:Y:S01]  /*b7d0*/  IADD3 R48, R228, 0x40, RZ ;  /* 0x00000040e4307810 */ /* 0x006fe20007ffe0ff */
[----:B------:R-:W-:Y:S03]  /*b7e0*/  BSSY B1, `(.L_x_410) ;  /* 0x0000015000017945 */ /* 0x000fe60003800000 */
[----:B------:R-:W-:-:S13]  /*b7f0*/  ISETP.GE.AND P2, PT, R48, R119, PT ;  /* 0x000000773000720c */ /* 0x000fda0003f46270 */
[----:B------:R-:W-:Y:S05]  /*b800*/  @P2 BRA `(.L_x_411) ;  /* 0x0000000000482947 */ /* 0x000fea0003800000 */
[----:B------:R-:W1:Y:S01]  /*b810*/  @!P0 LDS.128 R48, [R118+0x22400] ;  /* 0x0224000076308984 */ /* 0x000e620000000c00 */
[----:B------:R-:W2:Y:S01]  /*b820*/  @!P0 LDC.64 R54, c[0x0][0x2e8] ;  /* 0x0000ba00ff368b82 */ /* 0x000ea20000000a00 */
[----:B------:R-:W-:-:S05]  /*b830*/  IADD3 R59, P2, R104, R52, RZ ;  /* 0x00000034683b7210 */ /* 0x000fca0007f5e0ff */
[----:B------:R-:W-:Y:S01]  /*b840*/  IMAD.X R61, R57, 0x1, R105, P2 ;  /* 0x00000001393d7824 */ /* 0x000fe200010e0669 */
        /* <DEDUP_REMOVED lines=14> */
.L_x_411:
[----:B------:R-:W-:Y:S05]  /*b930*/  BSYNC B1 ;  /* 0x0000000000017941 */ /* 0x000fea0003800000 */
.L_x_410:
[----:B-12---:R-:W-:Y:S01]  /*b940*/  IADD3 R48, R228, 0x80, RZ ;  /* 0x00000080e4307810 */ /* 0x006fe20007ffe0ff */
[----:B------:R-:W-:Y:S03]  /*b950*/  BSSY B1, `(.L_x_412) ;  /* 0x0000015000017945 */ /* 0x000fe60003800000 */
[----:B------:R-:W-:-:S13]  /*b960*/  ISETP.GE.AND P2, PT, R48, R119, PT ;  /* 0x000000773000720c */ /* 0x000fda0003f46270 */
[----:B------:R-:W-:Y:S05]  /*b970*/  @P2 BRA `(.L_x_413) ;  /* 0x0000000000482947 */ /* 0x000fea0003800000 */
[----:B------:R-:W1:Y:S01]  /*b980*/  @!P0 LDS.128 R48, [R118+0x24400] ;  /* 0x0244000076308984 */ /* 0x000e620000000c00 */
[----:B------:R-:W2:Y:S01]  /*b990*/  @!P0 LDC.64 R54, c[0x0][0x2e8] ;  /* 0x0000ba00ff368b82 */ /* 0x000ea20000000a00 */
[----:B------:R-:W-:-:S05]  /*b9a0*/  LEA R59, P2, R42, R52, 0x7 ;  /* 0x000000342a3b7211 */ /* 0x000fca00078438ff */
        /* <DEDUP_REMOVED lines=15> */
.L_x_413:
[----:B------:R-:W-:Y:S05]  /*baa0*/  BSYNC B1 ;  /* 0x0000000000017941 */ /* 0x000fea0003800000 */
.L_x_412:
[----:B-12---:R-:W-:-:S04]  /*bab0*/  IADD3 R48, R228, 0xc0, RZ ;  /* 0x000000c0e4307810 */ /* 0x006fc80007ffe0ff */
[----:B------:R-:W-:-:S13]  /*bac0*/  ISETP.GE.AND P2, PT, R48, R119, PT ;  /* 0x000000773000720c */ /* 0x000fda0003f46270 */
[----:B------:R-:W-:Y:S05]  /*bad0*/  @P2 BRA `(.L_x_381) ;  /* 0x0000000000582947 */ /* 0x000fea0003800000 */
[----:B------:R-:W1:Y:S01]  /*bae0*/  LDC.64 R50, c[0x0][0x300] ;  /* 0x0000c000ff327b82 */ /* 0x000e620000000a00 */
[----:B------:R-:W-:Y:S02]  /*baf0*/  IMAD.MOV.U32 R54, RZ, RZ, R52 ;  /* 0x000000ffff367224 */ /* 0x000fe400078e0034 */
[----:B------:R-:W-:-:S05]  /*bb00*/  IMAD.MOV.U32 R55, RZ, RZ, R57 ;  /* 0x000000ffff377224 */ /* 0x000fca00078e0039 */
[----:B------:R-:W2:Y:S01]  /*bb10*/  @!P0 LDC.64 R48, c[0x0][0x2e8] ;  /* 0x0000ba00ff308b82 */ /* 0x000ea20000000a00 */
[----:B-1----:R-:W-:-:S04]  /*bb20*/  IMAD.WIDE.U32 R54, R50, 0xc0, R54 ;  /* 0x000000c032367825 */ /* 0x002fc800078e0036 */
[----:B------:R-:W-:-:S04]  /*bb30*/  IMAD R51, R51, 0xc0, RZ ;  /* 0x000000c033337824 */ /* 0x000fc800078e02ff */
[----:B------:R-:W-:Y:S01]  /*bb40*/  IMAD.IADD R57, R55, 0x1, R51 ;  /* 0x0000000137397824 */ /* 0x000fe200078e0233 */
[----:B--2---:R-:W-:-:S04]  /*bb50*/  @!P0 IADD3 R52, P2, P3, R54, R48, R38 ;  /* 0x0000003036348210 */ /* 0x004fc80007b5e026 */
[----:B------:R-:W-:Y:S02]  /*bb60*/  @!P0 IADD3.X R53, R57, R49, R106, P2, P3 ;  /* 0x0000003139358210 */ /* 0x000fe400017e646a */
[----:B------:R-:W1:Y:S04]  /*bb70*/  @!P0 LDS.128 R48, [R118+0x26400] ;  /* 0x0264000076308984 */ /* 0x000e680000000c00 */
[----:B-1----:R1:W-:Y:S01]  /*bb80*/  @!P0 STG.E.128 desc[UR60][R52.64], R48 ;  /* 0x0000003034008986 */ /* 0x0023e2000c101d3c */
[----:B------:R-:W-:Y:S05]  /*bb90*/  @P1 BRA `(.L_x_381) ;  /* 0x0000000000281947 */ /* 0x000fea0003800000 */
[----:B------:R-:W-:Y:S01]  /*bba0*/  ULDC.64 UR4, c[0x0][0x2e8] ;  /* 0x0000ba0000047ab9 */ /* 0x000fe20000000a00 */
[----:B-1----:R-:W-:Y:S01]  /*bbb0*/  VIADD R48, R30, 0x40 ;  /* 0x000000401e307836 */ /* 0x002fe20000000000 */
[----:B------:R-:W-:-:S04]  /*bbc0*/  IADD3 R54, P2, P3, R43, UR4, R54 ;  /* 0x000000042b367c10 */ /* 0x000fc8000fb5e036 */
[----:B------:R-:W-:Y:S02]  /*bbd0*/  IADD3.X R55, R108, UR5, R57, P2, P3 ;  /* 0x000000056c377c10 */ /* 0x000fe400097e6439 */
[----:B------:R-:W-:-:S13]  /*bbe0*/  LOP3.LUT P2, RZ, R229, 0x4, RZ, 0xc0, !PT ;  /* 0x00000004e5ff7812 */ /* 0x000fda000784c0ff */
[----:B------:R-:W-:-:S05]  /*bbf0*/  @P2 IADD3 R48, R30, -0x40, RZ ;  /* 0xffffffc01e302810 */ /* 0x000fca0007ffe0ff */
[----:B------:R-:W-:-:S04]  /*bc00*/  IMAD R49, R17, 0x7000, R48 ;  /* 0x0000700011317824 */ /* 0x000fc800078e0230 */
[----:B------:R-:W-:-:S06]  /*bc10*/  IMAD.IADD R49, R16, 0x1, R49 ;  /* 0x0000000110317824 */ /* 0x000fcc00078e0231 */
[----:B------:R-:W1:Y:S04]  /*bc20*/  LDS.128 R48, [R49+0x26400] ;  /* 0x0264000031307984 */ /* 0x000e680000000c00 */
[----:B-1----:R2:W-:Y:S02]  /*bc30*/  STG.E.128 desc[UR60][R54.64], R48 ;  /* 0x0000003036007986 */ /* 0x0025e4000c101d3c */
.L_x_381:
[----:B------:R-:W-:Y:S05]  /*bc40*/  BSYNC B0 ;  /* 0x0000000000007941 */ /* 0x000fea0003800000 */
.L_x_343:
[----:B01234-:R-:W0:Y:S01]  /*bc50*/  S2R R48, SR_TID.X ;  /* 0x0000000000307919 */ /* 0x01fe220000002100 */
[----:B------:R-:W-:Y:S01]  /*bc60*/  @!PT LDS RZ, [RZ] ;  /* 0x00000000fffff984 */ /* 0x000fe20000000800 */
[----:B------:R-:W-:Y:S01]  /*bc70*/  @!PT LDS RZ, [RZ] ;  /* 0x00000000fffff984 */ /* 0x000fe20000000800 */
[----:B------:R-:W-:Y:S01]  /*bc80*/  @!PT LDS RZ, [RZ] ;  /* 0x00000000fffff984 */ /* 0x000fe20000000800 */
[----:B------:R-:W-:Y:S01]  /*bc90*/  @!PT LDS RZ, [RZ] ;  /* 0x00000000fffff984 */ /* 0x000fe20000000800 */
[----:B------:R1:W-:Y:S06]  /*bca0*/  MEMBAR.ALL.CTA ;  /* 0x0000000000007992 */ /* 0x0003ec0000008000 */
[----:B-1----:R-:W1:Y:S01]  /*bcb0*/  FENCE.VIEW.ASYNC.S ;  /* 0x00000000000073c6 */ /* 0x002e620000000000 */
[----:B------:R-:W-:Y:S05]  /*bcc0*/  WARPSYNC.ALL ;  /* 0x0000000000007948 */ /* 0x000fea0003800000 */
[----:B------:R-:W-:Y:S01]  /*bcd0*/  BSSY B0, `(.L_x_414) ;  /* 0x0000009000007945 */ /* 0x000fe20003800000 */
[----:B0-----:R-:W-:Y:S01]  /*bce0*/  LOP3.LUT R48, R48, 0x7f, RZ, 0xc0, !PT ;  /* 0x0000007f30307812 */ /* 0x001fe200078ec0ff */
[----:B-1----:R0:W-:Y:S03]  /*bcf0*/  BAR.SYNC.DEFER_BLOCKING R137, 0x80 ;  /* 0x000200890000751d */ /* 0x0021e60000010000 */
[----:B------:R-:W-:-:S13]  /*bd00*/  ISETP.NE.AND P2, PT, R48, RZ, PT ;  /* 0x000000ff3000720c */ /* 0x000fda0003f45270 */
[----:B------:R-:W-:-:S05]  /*bd10*/  @!P2 VIADD R48, R110, 0x2e8a0 ;  /* 0x0002e8a06e30a836 */ /* 0x000fca0000000000 */
[----:B------:R-:W-:-:S04]  /*bd20*/  @!P2 PRMT R48, RZ, 0x654, R48 ;  /* 0x00000654ff30a816 */ /* 0x000fc80000000030 */
[----:B------:R0:W-:Y:S01]  /*bd30*/  @!P2 SYNCS.ARRIVE.TRANS64.RED.A1T0 RZ, [R48+URZ], RZ ;  /* 0x000000ff30ffa9a7 */ /* 0x0001e2000810043f */
[----:B------:R-:W-:Y:S05]  /*bd40*/  @!P5 BRA `(.L_x_415) ;  /* 0x000000000004d947 */ /* 0x000fea0003800000 */
[----:B------:R-:W-:Y:S01]  /*bd50*/  BPT.TRAP 0x1 ;  /* 0x000000040000795c */ /* 0x000fe20000300000 */
.L_x_415:
[----:B------:R-:W-:Y:S05]  /*bd60*/  BSYNC B0 ;  /* 0x0000000000007941 */ /* 0x000fea0003800000 */
.L_x_414:
[----:B------:R-:W1:Y:S01]  /*bd70*/  SYNCS.PHASECHK.TRANS64.TRYWAIT P3, [R110+URZ+0x2e8b0], R130 ;  /* 0x02e8b0826e0075a7 */ /* 0x000e62000806017f */
[----:B------:R-:W-:Y:S01]  /*bd80*/  ULDC.64 UR38, c[0x0][0x328] ;  /* 0x0000ca0000267ab9 */ /* 0x000fe20000000a00 */
[----:B------:R-:W-:Y:S01]  /*bd90*/  ULDC.64 UR36, c[0x0][0x318] ;  /* 0x0000c60000247ab9 */ /* 0x000fe20000000a00 */
[----:B------:R-:W-:Y:S01]  /*bda0*/  BSSY B0, `(.L_x_416) ;  /* 0x0000003000007945 */ /* 0x000fe20003800000 */
[----:B------:R-:W-:-:S03]  /*bdb0*/  IMAD.WIDE R52, R25, 0xe0, R100 ;  /* 0x000000e019347825 */ /* 0x000fc600078e0264 */
[----:B-1----:R-:W-:Y:S05]  /*bdc0*/  @!P3 BRA `(.L_x_417) ;  /* 0x000001b00088b947 */ /* 0x002fea0003800000 */
.L_x_646:
[----:B------:R-:W-:Y:S05]  /*bdd0*/  BSYNC B0 ;  /* 0x0000000000007941 */ /* 0x000fea0003800000 */
.L_x_416:
[----:B------:R-:W-:Y:S01]  /*bde0*/  ISETP.GE.AND P3, PT, R228, R119, PT ;  /* 0x00000077e400720c */ /* 0x000fe20003f66270 */
[----:B------:R-:W-:-:S12]  /*bdf0*/  BSSY B0, `(.L_x_418) ;  /* 0x0000016000007945 */ /* 0x000fd80003800000 */
[----:B------:R-:W-:Y:S05]  /*be00*/  @P3 BRA `(.L_x_419) ;  /* 0x0000000000503947 */ /* 0x000fea0003800000 */
[----:B------:R-:W-:Y:S01]  /*be10*/  ULDC UR4, c[0x0][0x2f4] ;  /* 0x0000bd0000047ab9 */ /* 0x000fe20000000800 */
[----:B------:R-:W-:Y:S01]  /*be20*/  PLOP3.LUT P4, PT, PT, PT, PT, 0x8, 0x0 ;  /* 0x000000000000781c */ /* 0x000fe20003f8e170 */
[----:B0-----:R-:W-:Y:S01]  /*be30*/  IMAD.MOV.U32 R48, RZ, RZ, R46 ;  /* 0x000000ffff307224 */ /* 0x001fe200078e002e */
[----:B------:R-:W-:Y:S01]  /*be40*/  ISETP.GE.AND P3, PT, R4, UR4, PT ;  /* 0x0000000404007c0c */ /* 0x000fe2000bf66270 */
[----:B------:R-:W-:Y:S02]  /*be50*/  IMAD.MOV.U32 R49, RZ, RZ, R109 ;  /* 0x000000ffff317224 */ /* 0x000fe400078e006d */
[----:B------:R-:W-:Y:S02]  /*be60*/  IMAD R51, R53, UR38, RZ ;  /* 0x0000002635337c24 */ /* 0x000fe4000f8e02ff */
[----:B------:R-:W-:-:S04]  /*be70*/  IMAD.WIDE.U32 R48, R52, UR38, R48 ;  /* 0x0000002634307c25 */ /* 0x000fc8000f8e0030 */
[----:B------:R-:W-:-:S04]  /*be80*/  IMAD R51, R52, UR39, R51 ;  /* 0x0000002734337c24 */ /* 0x000fc8000f8e0233 */
[----:B------:R-:W-:Y:S02]  /*be90*/  @!P3 LOP3.LUT P5, RZ, R229, 0x4, RZ, 0xc0, !PT ;  /* 0x00000004e5ffb812 */ /* 0x000fe400078ac0ff */
[----:B------:R-:W-:Y:S02]  /*bea0*/  @!P3 IADD3 R56, R117, 0x40, RZ ;  /* 0x000000407538b810 */ /* 0x000fe40007ffe0ff */
[----:B------:R-:W-:Y:S02]  /*beb0*/  @!P3 PLOP3.LUT P4, PT, P5, PT, PT, 0x80, 0x0 ;  /* 0x000000000000b81c */ /* 0x000fe40002f8f070 */
[----:B------:R-:W-:-:S04]  /*bec0*/  IADD3 R54, P5, R48, UR36, RZ ;  /* 0x0000002430367c10 */ /* 0x000fc8000ffbe0ff */
[----:B------:R-:W-:-:S07]  /*bed0*/  IADD3.X R55, R49, UR37, R51, P5, !PT ;  /* 0x0000002531377c10 */ /* 0x000fce000affe433 */
[----:B------:R-:W-:Y:S01]  /*bee0*/  @P4 VIADD R56, R117, 0xffffffc0 ;  /* 0xffffffc075384836 */ /* 0x000fe20000000000 */
[----:B------:R-:W-:-:S03]  /*bef0*/  ISETP.GE.AND P4, PT, R18, UR4, PT ;  /* 0x0000000412007c0c */ /* 0x000fc6000bf86270 */
[----:B------:R-:W-:-:S10]  /*bf00*/  @!P3 IMAD.IADD R56, R16, 0x1, R56 ;  /* 0x000000011038b824 */ /* 0x000fd400078e0238 */
[----:B------:R-:W0:Y:S04]  /*bf10*/  @!P4 LDS.128 R48, [R118+0xe400] ;  /* 0x00e400007630c984 */ /* 0x000e280000000c00 */
[----:B0-----:R-:W-:Y:S04]  /*bf20*/  @!P4 STG.E.128 desc[UR60][R54.64], R48 ;  /* 0x000000303600c986 */ /* 0x001fe8000c101d3c */
[----:B------:R-:W0:Y:S04]  /*bf30*/  @!P3 LDS.128 R48, [R56+0xe400] ;  /* 0x00e400003830b984 */ /* 0x000e280000000c00 */
[----:B0-----:R2:W-:Y:S02]  /*bf40*/  @!P3 STG.E.128 desc[UR60][R54.64+0x40], R48 ;  /* 0x000040303600b986 */ /* 0x0015e4000c101d3c */
.L_x_419:
[----:B------:R-:W-:Y:S05]  /*bf50*/  BSYNC B0 ;  /* 0x0000000000007941 */ /* 0x000fea0003800000 */
.L_x_418:
[----:B0-2---:R-:W-:Y:S01]  /*bf60*/  VIADD R48, R228, 0x40 ;  /* 0x00000040e4307836 */ /* 0x005fe20000000000 */
[----:B------:R-:W-:Y:S04]  /*bf70*/  BSSY B0, `(.L_x_420) ;  /* 0x0000019000007945 */ /* 0x000fe80003800000 */
[----:B------:R-:W-:-:S13]  /*bf80*/  ISETP.GE.AND P3, PT, R48, R119, PT ;  /* 0x000000773000720c */ /* 0x000fda0003f66270 */
[----:B------:R-:W-:Y:S05]  /*bf90*/  @P3 BRA `(.L_x_421) ;  /* 0x0000000000583947 */ /* 0x000fea0003800000 */
[----:B------:R-:W-:Y:S01]  /*bfa0*/  ULDC UR4, c[0x0][0x2f4] ;  /* 0x0000bd0000047ab9 */ /* 0x000fe20000000800 */
[----:B------:R-:W-:Y:S01]  /*bfb0*/  PLOP3.LUT P4, PT, PT, PT, PT, 0x8, 0x0 ;  /* 0x000000000000781c */ /* 0x000fe20003f8e170 */
[----:B------:R-:W-:Y:S01]  /*bfc0*/  IMAD.MOV.U32 R48, RZ, RZ, R46 ;  /* 0x000000ffff307224 */ /* 0x000fe200078e002e */
[----:B------:R-:W-:Y:S01]  /*bfd0*/  ISETP.GE.AND P3, PT, R4, UR4, PT ;  /* 0x0000000404007c0c */ /* 0x000fe2000bf66270 */
[----:B------:R-:W-:-:S12]  /*bfe0*/  IMAD.MOV.U32 R49, RZ, RZ, R109 ;  /* 0x000000ffff317224 */ /* 0x000fd800078e006d */
[----:B------:R-:W-:Y:S02]  /*bff0*/  @!P3 LOP3.LUT P5, RZ, R229, 0x4, RZ, 0xc0, !PT ;  /* 0x00000004e5ffb812 */ /* 0x000fe400078ac0ff */
[----:B------:R-:W-:Y:S02]  /*c000*/  @!P3 IADD3 R56, R117, 0x40, RZ ;  /* 0x000000407538b810 */ /* 0x000fe40007ffe0ff */
[----:B------:R-:W-:Y:S02]  /*c010*/  @!P3 PLOP3.LUT P4, PT, P5, PT, PT, 0x80, 0x0 ;  /* 0x000000000000b81c */ /* 0x000fe40002f8f070 */
[----:B------:R-:W-:-:S05]  /*c020*/  IADD3 R51, P5, R52, 0x40, RZ ;  /* 0x0000004034337810 */ /* 0x000fca0007fbe0ff */
[----:B------:R-:W-:Y:S02]  /*c030*/  IMAD.X R50, RZ, RZ, R53, P5 ;  /* 0x000000ffff327224 */ /* 0x000fe400028e0635 */
[----:B------:R-:W-:-:S04]  /*c040*/  IMAD.WIDE.U32 R48, R51, UR38, R48 ;  /* 0x0000002633307c25 */ /* 0x000fc8000f8e0030 */
[----:B------:R-:W-:Y:S02]  /*c050*/  IMAD R50, R50, UR38, RZ ;  /* 0x0000002632327c24 */ /* 0x000fe4000f8e02ff */
[----:B------:R-:W-:Y:S01]  /*c060*/  @P4 VIADD R56, R117, 0xffffffc0 ;  /* 0xffffffc075384836 */ /* 0x000fe20000000000 */
[----:B------:R-:W-:Y:S01]  /*c070*/  IADD3 R54, P4, R48, UR36, RZ ;  /* 0x0000002430367c10 */ /* 0x000fe2000ff9e0ff */
[----:B------:R-:W-:Y:S02]  /*c080*/  IMAD R51, R51, UR39, R50 ;  /* 0x0000002733337c24 */ /* 0x000fe4000f8e0232 */
[----:B------:R-:W-:-:S03]  /*c090*/  @!P3 IMAD.IADD R56, R16, 0x1, R56 ;  /* 0x000000011038b824 */ /* 0x000fc600078e0238 */
[----:B------:R-:W-:Y:S02]  /*c0a0*/  IADD3.X R55, R49, UR37, R51, P4, !PT ;  /* 0x0000002531377c10 */ /* 0x000fe4000a7fe433 */
[----:B------:R-:W-:-:S13]  /*c0b0*/  ISETP.GE.AND P4, PT, R18, UR4, PT ;  /* 0x0000000412007c0c */ /* 0x000fda000bf86270 */
[----:B------:R-:W0:Y:S04]  /*c0c0*/  @!P4 LDS.128 R48, [R118+0x10400] ;  /* 0x010400007630c984 */ /* 0x000e280000000c00 */
[----:B0-----:R-:W-:Y:S04]  /*c0d0*/  @!P4 STG.E.128 desc[UR60][R54.64], R48 ;  /* 0x000000303600c986 */ /* 0x001fe8000c101d3c */
[----:B------:R-:W0:Y:S04]  /*c0e0*/  @!P3 LDS.128 R48, [R56+0x10400] ;  /* 0x010400003830b984 */ /* 0x000e280000000c00 */
[----:B0-----:R0:W-:Y:S02]  /*c0f0*/  @!P3 STG.E.128 desc[UR60][R54.64+0x40], R48 ;  /* 0x000040303600b986 */ /* 0x0011e4000c101d3c */
.L_x_421:
[----:B------:R-:W-:Y:S05]  /*c100*/  BSYNC B0 ;  /* 0x0000000000007941 */ /* 0x000fea0003800000 */
.L_x_420:
[----:B0-----:R-:W-:Y:S01]  /*c110*/  IADD3 R48, R228, 0x80, RZ ;  /* 0x00000080e4307810 */ /* 0x001fe20007ffe0ff */
[----:B------:R-:W-:Y:S03]  /*c120*/  BSSY B0, `(.L_x_422) ;  /* 0x0000019000007945 */ /* 0x000fe60003800000 */
[----:B------:R-:W-:-:S13]  /*c130*/  ISETP.GE.AND P3, PT, R48, R119, PT ;  /* 0x000000773000720c */ /* 0x000fda0003f66270 */
[----:B------:R-:W-:Y:S05]  /*c140*/  @P3 BRA `(.L_x_423) ;  /* 0x0000000000583947 */ /* 0x000fea0003800000 */
[----:B------:R-:W-:Y:S01]  /*c150*/  ULDC UR4, c[0x0][0x2f4] ;  /* 0x0000bd0000047ab9 */ /* 0x000fe20000000800 */
[----:B------:R-:W-:Y:S01]  /*c160*/  PLOP3.LUT P4, PT, PT, PT, PT, 0x8, 0x0 ;  /* 0x000000000000781c */ /* 0x000fe20003f8e170 */
[----:B------:R-:W-:Y:S01]  /*c170*/  IMAD.MOV.U32 R48, RZ, RZ, R46 ;  /* 0x000000ffff307224 */ /* 0x000fe200078e002e */
[----:B------:R-:W-:Y:S02]  /*c180*/  ISETP.GE.AND P3, PT, R4, UR4, PT ;  /* 0x0000000404007c0c */ /* 0x000fe4000bf66270 */
[----:B------:R-:W-:-:S11]  /*c190*/  MOV R49, R109 ;  /* 0x0000006d00317202 */ /* 0x000fd60000000f00 */
[----:B------:R-:W-:Y:S01]  /*c1a0*/  @!P3 LOP3.LUT P5, RZ, R229, 0x4, RZ, 0xc0, !PT ;  /* 0x00000004e5ffb812 */ /* 0x000fe200078ac0ff */
[----:B------:R-:W-:-:S03]  /*c1b0*/  @!P3 VIADD R56, R117, 0x40 ;  /* 0x000000407538b836 */ /* 0x000fc60000000000 */
        /* <DEDUP_REMOVED lines=15> */
.L_x_423:
[----:B------:R-:W-:Y:S05]  /*c2b0*/  BSYNC B0 ;  /* 0x0000000000007941 */ /* 0x000fea0003800000 */
.L_x_422:
[----:B0-----:R-:W-:Y:S01]  /*c2c0*/  VIADD R48, R228, 0xc0 ;  /* 0x000000c0e4307836 */ /* 0x001fe20000000000 */
        /* <DEDUP_REMOVED lines=8> */
[----:B------:R-:W-:Y:S01]  /*c350*/  @!P3 LOP3.LUT P5, RZ, R229, 0x4, RZ, 0xc0, !PT ;  /* 0x00000004e5ffb812 */ /* 0x000fe200078ac0ff */
[----:B------:R-:W-:-:S03]  /*c360*/  @!P3 VIADD R54, R117, 0x40 ;  /* 0x000000407536b836 */ /* 0x000fc60000000000 */
[----:B------:R-:W-:Y:S02]  /*c370*/  @!P3 PLOP3.LUT P4, PT, P5, PT, PT, 0x80, 0x0 ;  /* 0x000000000000b81c */ /* 0x000fe40002f8f070 */
[----:B------:R-:W-:-:S05]  /*c380*/  IADD3 R51, P5, R52, 0xc0, RZ ;  /* 0x000000c034337810 */ /* 0x000fca0007fbe0ff */
[----:B------:R-:W-:Y:S02]  /*c390*/  IMAD.X R52, RZ, RZ, R53, P5 ;  /* 0x000000ffff347224 */ /* 0x000fe400028e0635 */
[----:B------:R-:W-:-:S04]  /*c3a0*/  IMAD.WIDE.U32 R48, R51, UR38, R48 ;  /* 0x0000002633307c25 */ /* 0x000fc8000f8e0030 */
[----:B------:R-:W-:Y:S01]  /*c3b0*/  IMAD R52, R52, UR38, RZ ;  /* 0x0000002634347c24 */ /* 0x000fe2000f8e02ff */
[----:B------:R-:W-:-:S03]  /*c3c0*/  @P4 IADD3 R54, R117, -0x40, RZ ;  /* 0xffffffc075364810 */ /* 0x000fc60007ffe0ff */
[----:B------:R-:W-:Y:S01]  /*c3d0*/  IMAD R51, R51, UR39, R52 ;  /* 0x0000002733337c24 */ /* 0x000fe2000f8e0234 */
[----:B------:R-:W-:Y:S01]  /*c3e0*/  IADD3 R52, P4, R48, UR36, RZ ;  /* 0x0000002430347c10 */ /* 0x000fe2000ff9e0ff */
[----:B------:R-:W-:-:S03]  /*c3f0*/  @!P3 IMAD.IADD R54, R16, 0x1, R54 ;  /* 0x000000011036b824 */ /* 0x000fc600078e0236 */
[----:B------:R-:W-:Y:S02]  /*c400*/  IADD3.X R53, R49, UR37, R51, P4, !PT ;  /* 0x0000002531357c10 */ /* 0x000fe4000a7fe433 */
[----:B------:R-:W-:-:S13]  /*c410*/  ISETP.GE.AND P4, PT, R18, UR4, PT ;  /* 0x0000000412007c0c */ /* 0x000fda000bf86270 */
[----:B------:R-:W0:Y:S04]  /*c420*/  @!P4 LDS.128 R48, [R118+0x14400] ;  /* 0x014400007630c984 */ /* 0x000e280000000c00 */
[----:B0-----:R-:W-:Y:S04]  /*c430*/  @!P4 STG.E.128 desc[UR60][R52.64], R48 ;  /* 0x000000303400c986 */ /* 0x001fe8000c101d3c */
[----:B------:R-:W0:Y:S04]  /*c440*/  @!P3 LDS.128 R48, [R54+0x14400] ;  /* 0x014400003630b984 */ /* 0x000e280000000c00 */
[----:B0-----:R0:W-:Y:S02]  /*c450*/  @!P3 STG.E.128 desc[UR60][R52.64+0x40], R48 ;  /* 0x000040303400b986 */ /* 0x0011e4000c101d3c */
.L_x_425:
[----:B------:R-:W-:Y:S05]  /*c460*/  BSYNC B0 ;  /* 0x0000000000007941 */ /* 0x000fea0003800000 */
.L_x_424:
[----:B------:R-:W-:Y:S01]  /*c470*/  @!PT LDS RZ, [RZ] ;  /* 0x00000000fffff984 */ /* 0x000fe20000000800 */
[----:B------:R-:W-:Y:S01]  /*c480*/  @!PT LDS RZ, [RZ] ;  /* 0x00000000fffff984 */ /* 0x000fe20000000800 */
[----:B------:R-:W-:Y:S01]  /*c490*/  @!PT LDS RZ, [RZ] ;  /* 0x00000000fffff984 */ /* 0x000fe20000000800 */
[----:B------:R-:W-:Y:S01]  /*c4a0*/  @!PT LDS RZ, [RZ] ;  /* 0x00000000fffff984 */ /* 0x000fe20000000800 */
[----:B------:R2:W-:Y:S06]  /*c4b0*/  MEMBAR.ALL.CTA ;  /* 0x0000000000007992 */ /* 0x0005ec0000008000 */
[----:B--2---:R-:W2:Y:S01]  /*c4c0*/  FENCE.VIEW.ASYNC.S ;  /* 0x00000000000073c6 */ /* 0x004ea20000000000 */
[----:B-1----:R-:W-:Y:S01]  /*c4d0*/  @!P2 VIADD R110, R110, 0x2e8c0 ;  /* 0x0002e8c06e6ea836 */ /* 0x002fe20000000000 */
[----:B--2---:R1:W-:Y:S01]  /*c4e0*/  BAR.SYNC.DEFER_BLOCKING R137, 0x80 ;  /* 0x000200890000751d */ /* 0x0043e20000010000 */
[----:B------:R-:W-:-:S03]  /*c4f0*/  ISETP.NE.AND P3, PT, R111, RZ, PT ;  /* 0x000000ff6f00720c */ /* 0x000fc60003f65270 */
[----:B------:R-:W-:Y:S02]  /*c500*/  @!P2 PRMT R110, RZ, 0x654, R110 ;  /* 0x00000654ff6ea816 */ /* 0x000fe4000000006e */
[----:B------:R-:W-:Y:S02]  /*c510*/  IADD3 R17, R17, 0x1, RZ ;  /* 0x0000000111117810 */ /* 0x000fe40007ffe0ff */
[----:B------:R1:W-:Y:S02]  /*c520*/  @!P2 SYNCS.ARRIVE.TRANS64.RED.A1T0 RZ, [R110+URZ], RZ ;  /* 0x000000ff6effa9a7 */ /* 0x0003e4000810043f */
[----:B------:R-:W-:-:S04]  /*c530*/  ISETP.NE.AND P2, PT, R17, 0x2, PT ;  /* 0x000000021100780c */ /* 0x000fc80003f45270 */
[----:B0-----:R-:W-:Y:S02]  /*c540*/  SEL R48, RZ, 0x1, P2 ;  /* 0x00000001ff307807 */ /* 0x001fe40001000000 */
[----:B------:R-:W-:Y:S02]  /*c550*/  SEL R17, R17, RZ, P2 ;  /* 0x000000ff11117207 */ /* 0x000fe40001000000 */
[----:B------:R-:W-:Y:S01]  /*c560*/  LOP3.LUT R231, R231, R48, RZ, 0x3c, !PT ;  /* 0x00000030e7e77212 */ /* 0x000fe200078e3cff */
[----:B-1----:R-:W-:Y:S06]  /*c570*/  @P3 BRA `(.L_x_426) ;  /* 0xffffff6000d03947 */ /* 0x002fec000383ffff */
[----:B------:R-:W0:Y:S01]  /*c580*/  S2R R49, SR_TID.X ;  /* 0x0000000000317919 */ /* 0x000e220000002100 */
[----:B------:R-:W-:Y:S02]  /*c590*/  PLOP3.LUT P0, PT, PT, PT, PT, 0x8, 0x0 ;  /* 0x000000000000781c */ /* 0x000fe40003f0e170 */
[----:B0-----:R-:W-:-:S04]  /*c5a0*/  SHF.R.U32.HI R49, RZ, 0x7, R49 ;  /* 0x00000007ff317819 */ /* 0x001fc80000011631 */
[----:B------:R-:W-:-:S13]  /*c5b0*/  ISETP.NE.AND P3, PT, R49, 0x1, PT ;  /* 0x000000013100780c */ /* 0x000fda0003f65270 */
[----:B------:R-:W-:Y:S06]  /*c5c0*/  @!P3 BAR.ARV 0x9, 0x100 ;  /* 0x024400000000bb1d */ /* 0x000fec0000002000 */
.L_x_338:
[----:B------:R-:W-:Y:S01]  /*c5d0*/  IMAD.MOV.U32 R0, RZ, RZ, RZ ;  /* 0x000000ffff007224 */ /* 0x000fe200078e00ff */
[----:B------:R-:W-:Y:S06]  /*c5e0*/  @P0 BRA `(.L_x_427) ;  /* 0x00000000000c0947 */ /* 0x000fec0003800000 */
[----:B------:R-:W0:Y:S01]  /*c5f0*/  FENCE.VIEW.ASYNC.G ;  /* 0x00000000000073c6 */ /* 0x000e220000000100 */
[----:B------:R-:W-:Y:S05]  /*c600*/  WARPSYNC.ALL ;  /* 0x0000000000007948 */ /* 0x000fea0003800000 */
[----:B0-----:R-:W-:Y:S06]  /*c610*/  BAR.ARV 0xc, 0x180 ;  /* 0x0306000000007b1d */ /* 0x001fec0000002000 */
.L_x_427:
[----:B------:R-:W-:Y:S01]  /*c620*/  ISETP.NE.AND P0, PT, R141, RZ, PT ;  /* 0x000000ff8d00720c */ /* 0x000fe20003f05270 */
[----:B------:R-:W-:-:S12]  /*c630*/  BSSY B0, `(.L_x_428) ;  /* 0x0000021000007945 */ /* 0x000fd80003800000 */
[----:B------:R-:W-:Y:S05]  /*c640*/  @!P0 BRA `(.L_x_429) ;  /* 0x00000000007c8947 */ /* 0x000fea0003800000 */
[----:B------:R-:W2:Y:S01]  /*c650*/  LDL R2, [R1+0x7c] ;  /* 0x00007c0001027983 */ /* 0x000ea20000100800 */
[----:B------:R-:W-:Y:S01]  /*c660*/  ULDC UR4, c[0x0][0x9f0] ;  /* 0x00027c0000047ab9 */ /* 0x000fe20000000800 */
[----:B--2---:R-:W-:-:S04]  /*c670*/  ISETP.NE.AND P0, PT, R2, RZ, PT ;  /* 0x000000ff0200720c */ /* 0x004fc80003f05270 */
[----:B------:R-:W-:-:S04]  /*c680*/  SEL R6, R2, UR4, P0 ;  /* 0x0000000402067c07 */ /* 0x000fc80008000000 */
[-C--:B------:R-:W-:Y:S02]  /*c690*/  IABS R5, R6.reuse ;  /* 0x0000000600057213 */ /* 0x080fe40000000000 */
        /* <DEDUP_REMOVED lines=9> */
[----:B------:R-:W-:Y:S02]  /*c730*/  ISETP.GE.AND P2, PT, R0, RZ, PT ;  /* 0x000000ff0000720c */ /* 0x000fe40003f46270 */
[----:B0-----:R-:W-:Y:S01]  /*c740*/  MOV R2, RZ ;  /* 0x000000ff00027202 */ /* 0x001fe20000000f00 */
[----:B-1----:R-:W-:-:S04]  /*c750*/  IMAD.MOV R8, RZ, RZ, -R3 ;  /* 0x000000ffff087224 */ /* 0x002fc800078e0a03 */
[----:B------:R-:W-:-:S04]  /*c760*/  IMAD R7, R8, R5, RZ ;  /* 0x0000000508077224 */ /* 0x000fc800078e02ff */
[----:B------:R-:W-:-:S04]  /*c770*/  IMAD.HI.U32 R3, R3, R7, R2 ;  /* 0x0000000703037227 */ /* 0x000fc800078e0002 */
[----:B------:R-:W-:Y:S02]  /*c780*/  IMAD.MOV.U32 R2, RZ, RZ, R9 ;  /* 0x000000ffff027224 */ /* 0x000fe400078e0009 */
[----:B------:R-:W-:-:S04]  /*c790*/  IMAD.HI.U32 R3, R3, R4, RZ ;  /* 0x0000000403037227 */ /* 0x000fc800078e00ff */
[----:B------:R-:W-:-:S05]  /*c7a0*/  IMAD R2, R3, R2, R4 ;  /* 0x0000000203027224 */ /* 0x000fca00078e0204 */
[----:B------:R-:W-:-:S13]  /*c7b0*/  ISETP.GT.U32.AND P1, PT, R5, R2, PT ;  /* 0x000000020500720c */ /* 0x000fda0003f24070 */
[----:B------:R-:W-:Y:S02]  /*c7c0*/  @!P1 IMAD.IADD R2, R2, 0x1, -R5 ;  /* 0x0000000102029824 */ /* 0x000fe400078e0a05 */
[----:B------:R-:W-:Y:S01]  /*c7d0*/  @!P1 VIADD R3, R3, 0x1 ;  /* 0x0000000103039836 */ /* 0x000fe20000000000 */
[----:B------:R-:W-:Y:S02]  /*c7e0*/  ISETP.NE.AND P1, PT, R6, RZ, PT ;  /* 0x000000ff0600720c */ /* 0x000fe40003f25270 */
[----:B------:R-:W-:-:S13]  /*c7f0*/  ISETP.GE.U32.AND P0, PT, R2, R5, PT ;  /* 0x000000050200720c */ /* 0x000fda0003f06070 */
[----:B------:R-:W-:-:S05]  /*c800*/  @P0 VIADD R3, R3, 0x1 ;  /* 0x0000000103030836 */ /* 0x000fca0000000000 */
[----:B------:R-:W-:-:S05]  /*c810*/  MOV R0, R3 ;  /* 0x0000000300007202 */ /* 0x000fca0000000f00 */
[----:B------:R-:W-:Y:S01]  /*c820*/  @!P2 IMAD.MOV R0, RZ, RZ, -R0 ;  /* 0x000000ffff00a224 */ /* 0x000fe200078e0a00 */
[----:B------:R-:W-:-:S07]  /*c830*/  @!P1 LOP3.LUT R0, RZ, R6, RZ, 0x33, !PT ;  /* 0x00000006ff009212 */ /* 0x000fce00078e33ff */
.L_x_429:
[----:B------:R-:W-:Y:S05]  /*c840*/  BSYNC B0 ;  /* 0x0000000000007941 */ /* 0x000fea0003800000 */
.L_x_428:
[----:B------:R-:W2:Y:S01]  /*c850*/  LDL R2, [R1+0x94] ;  /* 0x0000940001027983 */ /* 0x000ea20000100800 */
[----:B------:R-:W-:Y:S02]  /*c860*/  PLOP3.LUT P0, PT, PT, PT, PT, 0x80, 0x0 ;  /* 0x000000000000781c */ /* 0x000fe40003f0f070 */
[----:B------:R-:W-:Y:S02]  /*c870*/  CS2R R4, SRZ ;  /* 0x0000000000047805 */ /* 0x000fe4000001ff00 */
        /* <DEDUP_REMOVED lines=8> */
[----:B------:R-:W-:-:S02]  /*c900*/  CS2R R64, SRZ ;  /* 0x0000000000407805 */ /* 0x000fc4000001ff00 */
[----:B------:R-:W-:Y:S01]  /*c910*/  CS2R R94, SRZ ;  /* 0x00000000005e7805 */ /* 0x000fe2000001ff00 */
[----:B------:R-:W-:Y:S01]  /*c920*/  IMAD.MOV.U32 R50, RZ, RZ, RZ ;  /* 0x000000ffff327224 */ /* 0x000fe200078e00ff */
[----:B------:R-:W-:Y:S02]  /*c930*/  CS2R R36, SRZ ;  /* 0x0000000000247805 */ /* 0x000fe4000001ff00 */
[----:B------:R-:W-:Y:S01]  /*c940*/  CS2R R20, SRZ ;  /* 0x0000000000147805 */ /* 0x000fe2000001ff00 */
[----:B------:R-:W-:Y:S01]  /*c950*/  IMAD.MOV.U32 R113, RZ, RZ, RZ ;  /* 0x000000ffff717224 */ /* 0x000fe200078e00ff */
[----:B------:R-:W-:Y:S01]  /*c960*/  MOV R79, RZ ;  /* 0x000000ff004f7202 */ /* 0x000fe20000000f00 */
        /* <DEDUP_REMOVED lines=8> */
[----:B------:R-:W-:Y:S01]  /*c9f0*/  CS2R R48, SRZ ;  /* 0x0000000000307805 */ /* 0x000fe2000001ff00 */
[----:B------:R-:W-:Y:S01]  /*ca00*/  IMAD.MOV.U32 R55, RZ, RZ, RZ ;  /* 0x000000ffff377224 */ /* 0x000fe200078e00ff */
[----:B------:R-:W-:-:S02]  /*ca10*/  CS2R R60, SRZ ;  /* 0x00000000003c7805 */ /* 0x000fc4000001ff00 */
[----:B------:R-:W-:Y:S02]  /*ca20*/  MOV R12, RZ ;  /* 0x000000ff000c7202 */ /* 0x000fe40000000f00 */
[----:B------:R-:W-:Y:S02]  /*ca30*/  CS2R R62, SRZ ;  /* 0x00000000003e7805 */ /* 0x000fe4000001ff00 */
        /* <DEDUP_REMOVED lines=9> */
[----:B------:R-:W-:-:S02]  /*cad0*/  CS2R R34, SRZ ;  /* 0x0000000000227805 */ /* 0x000fc4000001ff00 */
[----:B------:R-:W-:Y:S01]  /*cae0*/  CS2R R30, SRZ ;  /* 0x00000000001e7805 */ /* 0x000fe2000001ff00 */
[----:B------:R-:W-:Y:S02]  /*caf0*/  IMAD.MOV.U32 R9, RZ, RZ, RZ ;  /* 0x000000ffff097224 */ /* 0x000fe400078e00ff */
[----:B------:R-:W-:Y:S02]  /*cb00*/  IMAD.MOV.U32 R81, RZ, RZ, RZ ;  /* 0x000000ffff517224 */ /* 0x000fe400078e00ff */
[----:B--2---:R-:W-:Y:S01]  /*cb10*/  IMAD R7, R2, R0, RZ ;  /* 0x0000000002077224 */ /* 0x004fe200078e02ff */
[----:B------:R-:W-:-:S04]  /*cb20*/  CS2R R2, SRZ ;  /* 0x0000000000027805 */ /* 0x000fc8000001ff00 */
[----:B------:R0:W-:Y:S01]  /*cb30*/  STL [R1+0x40], R7 ;  /* 0x0000400701007387 */ /* 0x0001e20000100800 */
[----:B------:R-:W-:Y:S01]  /*cb40*/  VIADDMNMX R137, R7, R0, R131, PT ;  /* 0x0000000007897246 */ /* 0x000fe20003800183 */
[----:B------:R-:W-:-:S03]  /*cb50*/  IMAD.MOV.U32 R0, RZ, RZ, RZ ;  /* 0x000000ffff007224 */ /* 0x000fc600078e00ff */
[----:B------:R-:W-:-:S13]  /*cb60*/  ISETP.GT.AND P1, PT, R137, R7, PT ;  /* 0x000000078900720c */ /* 0x000fda0003f24270 */
[----:B0-----:R-:W-:Y:S05]  /*cb70*/  @!P1 BRA `(.L_x_430) ;  /* 0x000000f000b89947 */ /* 0x001fea0003800000 */
[----:B------:R-:W-:-:S03]  /*cb80*/  UMOV UR4, 0xffffffff ;  /* 0xffffffff00047882 */ /* 0x000fc60000000000 */
[----:B------:R-:W-:Y:S05]  /*cb90*/  BRA.DIV UR4, `(.L_x_431) ;  /* 0x000001a604287947 */ /* 0x000fea000b800000 */
[----:B------:R-:W0:Y:S02]  /*cba0*/  S2R R0, SR_TID.X ;  /* 0x0000000000007919 */ /* 0x000e240000002100 */
[----:B0-----:R-:W-:-:S05]  /*cbb0*/  VIADD R2, R0, 0xffffff80 ;  /* 0xffffff8000027836 */ /* 0x001fca0000000000 */
[----:B------:R-:W-:-:S04]  /*cbc0*/  SHF.R.S32.HI R0, RZ, 0x1f, R2 ;  /* 0x0000001fff007819 */ /* 0x000fc80000011402 */
[----:B------:R-:W-:-:S04]  /*cbd0*/  LEA.HI R0, R0, R2, RZ, 0x7 ;  /* 0x0000000200007211 */ /* 0x000fc800078f38ff */
[----:B------:R-:W-:-:S06]  /*cbe0*/  SHF.R.S32.HI R0, RZ, 0x7, R0 ;  /* 0x00000007ff007819 */ /* 0x000fcc0000011400 */
[----:B------:R-:W0:Y:S04]  /*cbf0*/  SHFL.IDX PT, R0, R0, RZ, 0x1f ;  /* 0x00001fff00007589 */ /* 0x000e2800000e0000 */
[----:B0-----:R1:W-:Y:S02]  /*cc00*/  STL [R1+0x44], R0 ;  /* 0x0000440001007387 */ /* 0x0013e40000100800 */
.L_x_649:
[----:B------:R-:W1:Y:S01]  /*cc10*/  LDL R2, [R1+0x44] ;  /* 0x0000440001027983 */ /* 0x000e620000100800 */
[----:B------:R-:W-:Y:S01]  /*cc20*/  IADD3 R27, R16, 0x1c400, RZ ;  /* 0x0001c400101b7810 */ /* 0x000fe20007ffe0ff */
[----:B------:R-:W-:Y:S03]  /*cc30*/  BSSY B6, `(.L_x_432) ;  /* 0x0000019000067945 */ /* 0x000fe60003800000 */
[----:B------:R-:W-:Y:S02]  /*cc40*/  LOP3.LUT P0, RZ, R27, 0x9f, RZ, 0xc0, !PT ;  /* 0x0000009f1bff7812 */ /* 0x000fe4000780c0ff */
[----:B-1----:R-:W-:-:S04]  /*cc50*/  LEA.HI R0, R2, R2, RZ, 0x1 ;  /* 0x0000000202007211 */ /* 0x002fc800078f08ff */
[----:B------:R-:W-:-:S05]  /*cc60*/  LOP3.LUT R0, R0, 0x1e, RZ, 0xc0, !PT ;  /* 0x0000001e00007812 */ /* 0x000fca00078ec0ff */
[----:B------:R-:W-:-:S04]  /*cc70*/  IMAD.IADD R0, R2, 0x1, -R0 ;  /* 0x0000000102007824 */ /* 0x000fc800078e0a00 */
[----:B------:R-:W-:-:S05]  /*cc80*/  IMAD R0, R0, 0x2000, R27 ;  /* 0x0000200000007824 */ /* 0x000fca00078e021b */
[----:B------:R-:W-:-:S04]  /*cc90*/  SHF.R.U32.HI R0, RZ, 0x4, R0 ;  /* 0x00000004ff007819 */ /* 0x000fc80000011600 */
[----:B------:R-:W-:Y:S01]  /*cca0*/  LOP3.LUT R28, R0, 0x3fff, RZ, 0xc0, !PT ;  /* 0x00003fff001c7812 */ /* 0x000fe200078ec0ff */
[----:B------:R-:W-:Y:S06]  /*ccb0*/  @!P0 BRA `(.L_x_433) ;  /* 0x0000000000408947 */ /* 0x000fec0003800000 */
[----:B------:R-:W-:Y:S01]  /*ccc0*/  MOV R0, 0x0 ;  /* 0x0000000000007802 */ /* 0x000fe20000000f00 */
[----:B------:R-:W-:Y:S01]  /*ccd0*/  ULDC.64 UR4, c[0x4][0xc0] ;  /* 0x0100300000047ab9 */ /* 0x000fe20000000a00 */
[----:B------:R-:W-:Y:S01]  /*cce0*/  ULDC.64 UR6, c[0x4][0xc8] ;  /* 0x0100320000067ab9 */ /* 0x000fe20000000a00 */
[----:B------:R-:W-:Y:S01]  /*ccf0*/  IMAD.U32 R4, RZ, RZ, UR4 ;  /* 0x00000004ff047e24 */ /* 0x000fe2000f8e00ff */
[----:B------:R1:W2:Y:S01]  /*cd00*/  LDC.64 R2, c[0x4][R0] ;  /* 0x0100000000027b82 */ /* 0x0002a20000000a00 */
[----:B------:R-:W-:Y:S01]  /*cd10*/  IMAD.U32 R5, RZ, RZ, UR5 ;  /* 0x00000005ff057e24 */ /* 0x000fe2000f8e00ff */
[----:B------:R-:W-:Y:S01]  /*cd20*/  ULDC.64 UR4, c[0x4][0x30] ;  /* 0x01000c0000047ab9 */ /* 0x000fe20000000a00 */
[----:B------:R-:W-:Y:S01]  /*cd30*/  MOV R6, UR6 ;  /* 0x0000000600067c02 */ /* 0x000fe20008000f00 */
[----:B------:R-:W-:Y:S01]  /*cd40*/  IMAD.U32 R7, RZ, RZ, UR7 ;  /* 0x00000007ff077e24 */ /* 0x000fe2000f8e00ff */
[----:B------:R-:W-:Y:S01]  /*cd50*/  MOV R12, 0x1 ;  /* 0x00000001000c7802 */ /* 0x000fe20000000f00 */
[----:B------:R-:W-:-:S02]  /*cd60*/  IMAD.U32 R10, RZ, RZ, UR4 ;  /* 0x00000004ff0a7e24 */ /* 0x000fc4000f8e00ff */
[----:B------:R-:W-:Y:S02]  /*cd70*/  IMAD.U32 R11, RZ, RZ, UR5 ;  /* 0x00000005ff0b7e24 */ /* 0x000fe4000f8e00ff */
[----:B------:R-:W-:Y:S02]  /*cd80*/  IMAD.MOV.U32 R8, RZ, RZ, 0x70 ;  /* 0x00000070ff087424 */ /* 0x000fe400078e00ff */
[----:B-1----:R-:W-:-:S07]  /*cd90*/  IMAD.MOV.U32 R13, RZ, RZ, RZ ;  /* 0x000000ffff0d7224 */ /* 0x002fce00078e00ff */
[----:B------:R-:W-:-:S07]  /*cda0*/  LEPC R20, `(.L_x_433) ;  /* 0x000000001014794e */ /* 0x000fce0000000000 */
[----:B0-2--5:R-:W-:Y:S05]  /*cdb0*/  CALL.ABS.NOINC R2 ;  /* 0x0000000002007343 */ /* 0x025fea0003c00000 */
.L_x_433:
[----:B------:R-:W-:Y:S05]  /*cdc0*/  BSYNC B6 ;  /* 0x0000000000067941 */ /* 0x000fea0003800000 */
.L_x_432:
[----:B------:R-:W2:Y:S01]  /*cdd0*/  LDL R2, [R1+0x8c] ;  /* 0x00008c0001027983 */ /* 0x000ea20000100800 */
[----:B------:R-:W-:Y:S01]  /*cde0*/  ULDC.64 UR4, c[0x0][0x990] ;  /* 0x0002640000047ab9 */ /* 0x000fe20000000a00 */
[----:B------:R-:W-:Y:S02]  /*cdf0*/  ULDC.64 UR6, c[0x0][0x998] ;  /* 0x0002660000067ab9 */ /* 0x000fe40000000a00 */
[----:B------:R-:W3:Y:S04]  /*ce00*/  LDL R21, [R1+0x74] ;  /* 0x0000740001157983 */ /* 0x000ee80000100800 */
[----:B------:R-:W4:Y:S01]  /*ce10*/  LDL R20, [R1+0x60] ;  /* 0x0000600001147983 */ /* 0x000f220000100800 */
[----:B------:R-:W-:Y:S02]  /*ce20*/  ISETP.NE.U32.AND P0, PT, RZ, UR4, PT ;  /* 0x00000004ff007c0c */ /* 0x000fe4000bf05070 */
[----:B------:R-:W-:-:S02]  /*ce30*/  ISETP.NE.U32.AND P1, PT, RZ, UR6, PT ;  /* 0x00000006ff007c0c */ /* 0x000fc4000bf25070 */
[----:B------:R-:W-:Y:S02]  /*ce40*/  ISETP.NE.AND.EX P0, PT, RZ, UR5, PT, P0 ;  /* 0x00000005ff007c0c */ /* 0x000fe4000bf05300 */
[----:B------:R-:W-:-:S11]  /*ce50*/  ISETP.NE.AND.EX P1, PT, RZ, UR7, PT, P1 ;  /* 0x00000007ff007c0c */ /* 0x000fd6000bf25310 */
[----:B------:R-:W2:Y:S08]  /*ce60*/  @P0 LDC.64 R6, c[0x0][0x9a8] ;  /* 0x00026a00ff060b82 */ /* 0x000eb00000000a00 */
[----:B------:R-:W1:Y:S08]  /*ce70*/  @P1 LDC.64 R8, c[0x0][0x9b8] ;  /* 0x00026e00ff081b82 */ /* 0x000e700000000a00 */
[----:B------:R-:W4:Y:S08]  /*ce80*/  @P0 LDC.64 R10, c[0x0][0x9b0] ;  /* 0x00026c00ff0a0b82 */ /* 0x000f300000000a00 */
[----:B------:R-:W0:Y:S01]  /*ce90*/  @P1 LDC.64 R12, c[0x0][0x9c0] ;  /* 0x00027000ff0c1b82 */ /* 0x000e220000000a00 */
[----:B--2---:R-:W-:-:S02]  /*cea0*/  @P0 IMAD R0, R2, R6, RZ ;  /* 0x0000000602000224 */ /* 0x004fc400078e02ff */
[----:B-1----:R-:W-:Y:S02]  /*ceb0*/  @P1 IMAD R2, R2, R8, RZ ;  /* 0x0000000802021224 */ /* 0x002fe400078e02ff */
[C---:B---3--:R-:W-:Y:S01]  /*cec0*/  @P0 IMAD R7, R21.reuse, R7, R0 ;  /* 0x0000000715070224 */ /* 0x048fe200078e0200 */
[----:B------:R-:W-:Y:S01]  /*ced0*/  MOV R0, 0x3f800000 ;  /* 0x3f80000000007802 */ /* 0x000fe20000000f00 */
[C---:B------:R-:W-:Y:S02]  /*cee0*/  @P1 IMAD R9, R21.reuse, R9, R2 ;  /* 0x0000000915091224 */ /* 0x040fe400078e0202 */
[----:B------:R-:W-:-:S04]  /*cef0*/  @P0 IMAD.WIDE.U32 R2, R21, R6, RZ ;  /* 0x0000000615020225 */ /* 0x000fc800078e00ff */
[----:B------:R-:W-:-:S04]  /*cf00*/  @P1 IMAD.WIDE.U32 R4, R21, R8, RZ ;  /* 0x0000000815041225 */ /* 0x000fc800078e00ff */
[----:B------:R-:W-:Y:S02]  /*cf10*/  @P0 IMAD.IADD R3, R3, 0x1, R7 ;  /* 0x0000000103030824 */ /* 0x000fe400078e0207 */
[----:B------:R-:W-:Y:S02]  /*cf20*/  @P1 IMAD.IADD R5, R5, 0x1, R9 ;  /* 0x0000000105051824 */ /* 0x000fe400078e0209 */
[----:B----4-:R-:W-:-:S04]  /*cf30*/  @P0 IMAD.WIDE.U32 R2, R20, R10, R2 ;  /* 0x0000000a14020225 */ /* 0x010fc800078e0002 */
[----:B0-----:R-:W-:Y:S01]  /*cf40*/  @P1 IMAD.WIDE.U32 R6, R20, R12, R4 ;  /* 0x0000000c14061225 */ /* 0x001fe200078e0004 */
[----:B------:R-:W-:Y:S01]  /*cf50*/  @P0 LEA R4, P2, R2, UR4, 0x2 ;  /* 0x0000000402040c11 */ /* 0x000fe2000f8410ff */
[----:B------:R-:W-:Y:S02]  /*cf60*/  ULDC UR4, c[0x0][0x3f4] ;  /* 0x0000fd0000047ab9 */ /* 0x000fe40000000800 */
[----:B------:R-:W-:Y:S01]  /*cf70*/  @P0 IMAD R5, R20, R11, R3 ;  /* 0x0000000b14050224 */ /* 0x000fe200078e0203 */
[----:B------:R-:W-:Y:S01]  /*cf80*/  @P1 LEA R8, P3, R6, UR6, 0x2 ;  /* 0x0000000606081c11 */ /* 0x000fe2000f8610ff */
[----:B------:R-:W-:-:S03]  /*cf90*/  @P1 IMAD R3, R20, R13, R7 ;  /* 0x0000000d14031224 */ /* 0x000fc600078e0207 */
[----:B------:R-:W-:Y:S02]  /*cfa0*/  @P0 LEA.HI.X R5, R2, UR5, R5, 0x2, P2 ;  /* 0x0000000502050c11 */ /* 0x000fe400090f1405 */
[----:B------:R-:W-:Y:S01]  /*cfb0*/  @P1 LEA.HI.X R9, R6, UR7, R3, 0x2, P3 ;  /* 0x0000000706091c11 */ /* 0x000fe200098f1403 */
[----:B------:R-:W-:-:S04]  /*cfc0*/  IMAD.MOV.U32 R3, RZ, RZ, 0x3f800000 ;  /* 0x3f800000ff037424 */ /* 0x000fc800078e00ff */
[----:B------:R-:W2:Y:S04]  /*cfd0*/  @P1 LDG.E R0, desc[UR60][R8.64] ;  /* 0x0000003c08001981 */ /* 0x000ea8000c1e1900 */
[----:B------:R-:W2:Y:S01]  /*cfe0*/  @P0 LDG.E R3, desc[UR60][R4.64] ;  /* 0x0000003c04030981 */ /* 0x000ea2000c1e1900 */
[----:B------:R-:W-:Y:S01]  /*cff0*/  ISETP.LT.AND P0, PT, RZ, UR4, PT ;  /* 0x00000004ff007c0c */ /* 0x000fe2000bf01270 */
[----:B------:R-:W-:Y:S01]  /*d000*/  ULDC UR4, c[0x0][0x9d8] ;  /* 0x0002760000047ab9 */ /* 0x000fe20000000800 */
[----:B--2---:R-:W-:-:S04]  /*d010*/  FMUL.FTZ R0, R3, R0 ;  /* 0x0000000003007220 */ /* 0x004fc80000410000 */
[----:B------:R-:W-:-:S07]  /*d020*/  FMUL.FTZ R2, R0, UR4 ;  /* 0x0000000400027c20 */ /* 0x000fce0008410000 */
[----:B------:R-:W-:Y:S05]  /*d030*/  @P0 BRA `(.L_x_434) ;  /* 0x0000000000400947 */ /* 0x000fea0003800000 */
[----:B------:R-:W2:Y:S02]  /*d040*/  LDL R20, [R1+0x88] ;  /* 0x0000880001147983 */ /* 0x000ea40000100800 */
[----:B--2---:R-:W-:-:S04]  /*d050*/  LEA.HI R0, R20, R20, RZ, 0x1 ;  /* 0x0000001414007211 */ /* 0x004fc800078f08ff */
[----:B------:R-:W-:-:S05]  /*d060*/  LOP3.LUT R0, R0, 0xfffffffe, RZ, 0xc0, !PT ;  /* 0xfffffffe00007812 */ /* 0x000fca00078ec0ff */
[----:B------:R-:W-:-:S05]  /*d070*/  IMAD.IADD R0, R20, 0x1, -R0 ;  /* 0x0000000114007824 */ /* 0x000fca00078e0a00 */
[----:B------:R-:W-:-:S04]  /*d080*/  SHF.L.U32 R3, R0, 0x1f, RZ ;  /* 0x0000001f00037819 */ /* 0x000fc800000006ff */
[----:B------:R0:W1:Y:S03]  /*d090*/  SYNCS.PHASECHK.TRANS64.TRYWAIT P0, [R16+URZ+0x2e800], R3 ;  /* 0x02e80003100075a7 */ /* 0x000066000800017f */
[----:B-1----:R-:W-:Y:S05]  /*d0a0*/  @!P0 NANOSLEEP.SYNCS 0x989680 ;  /* 0x009896800000895d */ /* 0x002fea0003900000 */
[----:B------:R-:W1:Y:S01]  /*d0b0*/  @!P0 SYNCS.PHASECHK.TRANS64 P0, [R16+URZ+0x2e800], R3 ;  /* 0x02e80003100085a7 */ /* 0x000e62000800007f */
[----:B------:R-:W-:Y:S04]  /*d0c0*/  BSSY B0, `(.L_x_435) ;  /* 0x0000006000007945 */ /* 0x000fe80003800000 */
[----:B-1----:R-:W-:Y:S05]  /*d0d0*/  @P0 BRA `(.L_x_436) ;  /* 0x0000000000100947 */ /* 0x002fea0003800000 */
.L_x_437:
[----:B-1----:R1:W2:Y:S02]  /*d0e0*/  SYNCS.PHASECHK.TRANS64.TRYWAIT P0, [R16+URZ+0x2e800], R3 ;  /* 0x02e80003100075a7 */ /* 0x0022a4000800017f */
[----:B--2---:R-:W-:Y:S05]  /*d0f0*/  @!P0 NANOSLEEP.SYNCS 0x989680 ;  /* 0x009896800000895d */ /* 0x004fea0003900000 */
[----:B------:R-:W2:Y:S02]  /*d100*/  @!P0 SYNCS.PHASECHK.TRANS64 P0, [R16+URZ+0x2e800], R3 ;  /* 0x02e80003100085a7 */ /* 0x000ea4000800007f */
[----:B--2---:R-:W-:Y:S05]  /*d110*/  @!P0 BRA `(.L_x_437) ;  /* 0xfffffffc00f08947 */ /* 0x004fea000383ffff */
.L_x_436:
[----:B------:R-:W-:Y:S05]  /*d120*/  BSYNC B0 ;  /* 0x0000000000007941 */ /* 0x000fea0003800000 */
.L_x_435:
[----:B------:R-:W-:Y:S05]  /*d130*/  BRA `(.L_x_438) ;  /* 0x00000040003c7947 */ /* 0x000fea0003800000 */
.L_x_434:
[----:B------:R-:W0:Y:S01]  /*d140*/  LDC.64 R24, c[0x0][0x3e8] ;  /* 0x0000fa00ff187b82 */ /* 0x000e220000000a00 */
[----:B------:R-:W-:Y:S01]  /*d150*/  LOP3.LUT P0, RZ, R27, 0x3ff, RZ, 0xc0, !PT ;  /* 0x000003ff1bff7812 */ /* 0x000fe2000780c0ff */
[----:B------:R-:W-:Y:S01]  /*d160*/  ULDC.64 UR4, c[0x0][0x3f8] ;  /* 0x0000fe0000047ab9 */ /* 0x000fe20000000a00 */
[----:B-----5:R-:W-:Y:S01]  /*d170*/  SHF.R.S32.HI R0, RZ, 0x1f, R122 ;  /* 0x0000001fff007819 */ /* 0x020fe2000001147a */
[----:B------:R-:W-:Y:S01]  /*d180*/  ULDC.64 UR6, c[0x0][0x408] ;  /* 0x0001020000067ab9 */ /* 0x000fe20000000a00 */
[----:B------:R-:W-:Y:S03]  /*d190*/  BSSY B6, `(.L_x_439) ;  /* 0x000001b000067945 */ /* 0x000fe60003800000 */
[----:B------:R-:W1:Y:S01]  /*d1a0*/  LDC.64 R4, c[0x0][0x400] ;  /* 0x00010000ff047b82 */ /* 0x000e620000000a00 */
[C---:B------:R-:W-:Y:S02]  /*d1b0*/  IMAD R3, R0.reuse, UR4, RZ ;  /* 0x0000000400037c24 */ /* 0x040fe4000f8e02ff */
[----:B------:R-:W-:-:S02]  /*d1c0*/  IMAD R7, R0, UR6, RZ ;  /* 0x0000000600077c24 */ /* 0x000fc4000f8e02ff */
[C---:B------:R-:W-:Y:S02]  /*d1d0*/  IMAD R3, R122.reuse, UR5, R3 ;  /* 0x000000057a037c24 */ /* 0x040fe4000f8e0203 */
[C---:B------:R-:W-:Y:S02]  /*d1e0*/  IMAD R7, R122.reuse, UR7, R7 ;  /* 0x000000077a077c24 */ /* 0x040fe4000f8e0207 */
[----:B0-----:R-:W-:-:S04]  /*d1f0*/  IMAD.WIDE.U32 R24, R122, UR4, R24 ;  /* 0x000000047a187c25 */ /* 0x001fc8000f8e0018 */
[----:B------:R-:W-:Y:S02]  /*d200*/  IMAD.IADD R26, R3, 0x1, R25 ;  /* 0x00000001031a7824 */ /* 0x000fe400078e0219 */
[----:B-1----:R-:W-:-:S04]  /*d210*/  IMAD.WIDE.U32 R122, R122, UR6, R4 ;  /* 0x000000067a7a7c25 */ /* 0x002fc8000f8e0004 */
[----:B------:R-:W-:Y:S01]  /*d220*/  IMAD.IADD R27, R7, 0x1, R123 ;  /* 0x00000001071b7824 */ /* 0x000fe200078e027b */
[----:B------:R-:W-:Y:S06]  /*d230*/  @!P0 BRA `(.L_x_440) ;  /* 0x0000000000408947 */ /* 0x000fec0003800000 */
[----:B------:R-:W-:Y:S01]  /*d240*/  MOV R0, 0x0 ;  /* 0x0000000000007802 */ /* 0x000fe20000000f00 */
[----:B------:R-:W-:Y:S01]  /*d250*/  ULDC.64 UR4, c[0x4][0xc0] ;  /* 0x0100300000047ab9 */ /* 0x000fe20000000a00 */
[----:B------:R-:W-:Y:S01]  /*d260*/  ULDC.64 UR6, c[0x4][0xc8] ;  /* 0x0100320000067ab9 */ /* 0x000fe20000000a00 */
[----:B------:R-:W-:Y:S01]  /*d270*/  IMAD.U32 R4, RZ, RZ, UR4 ;  /* 0x00000004ff047e24 */ /* 0x000fe2000f8e00ff */
[----:B------:R0:W1:Y:S01]  /*d280*/  LDC.64 R14, c[0x4][R0] ;  /* 0x01000000000e7b82 */ /* 0x0000620000000a00 */
[----:B------:R-:W-:Y:S01]  /*d290*/  MOV R5, UR5 ;  /* 0x0000000500057c02 */ /* 0x000fe20008000f00 */
[----:B------:R-:W-:Y:S01]  /*d2a0*/  ULDC.64 UR4, c[0x4][0x28] ;  /* 0x01000a0000047ab9 */ /* 0x000fe20000000a00 */
[----:B------:R-:W-:Y:S01]  /*d2b0*/  IMAD.U32 R6, RZ, RZ, UR6 ;  /* 0x00000006ff067e24 */ /* 0x000fe2000f8e00ff */
[----:B------:R-:W-:Y:S01]  /*d2c0*/  MOV R8, 0x70 ;  /* 0x0000007000087802 */ /* 0x000fe20000000f00 */
[----:B------:R-:W-:Y:S02]  /*d2d0*/  IMAD.U32 R7, RZ, RZ, UR7 ;  /* 0x00000007ff077e24 */ /* 0x000fe4000f8e00ff */
[----:B------:R-:W-:-:S02]  /*d2e0*/  IMAD.U32 R10, RZ, RZ, UR4 ;  /* 0x00000004ff0a7e24 */ /* 0x000fc4000f8e00ff */
[----:B------:R-:W-:Y:S02]  /*d2f0*/  IMAD.U32 R11, RZ, RZ, UR5 ;  /* 0x00000005ff0b7e24 */ /* 0x000fe4000f8e00ff */
[----:B------:R-:W-:Y:S02]  /*d300*/  IMAD.MOV.U32 R12, RZ, RZ, 0x1 ;  /* 0x00000001ff0c7424 */ /* 0x000fe400078e00ff */
[----:B0-----:R-:W-:-:S07]  /*d310*/  IMAD.MOV.U32 R13, RZ, RZ, RZ ;  /* 0x000000ffff0d7224 */ /* 0x001fce00078e00ff */
[----:B------:R-:W-:-:S07]  /*d320*/  LEPC R20, `(.L_x_440) ;  /* 0x000000001014794e */ /* 0x000fce0000000000 */
[----:B-1----:R-:W-:Y:S05]  /*d330*/  CALL.ABS.NOINC R14 ;  /* 0x000000000e007343 */ /* 0x002fea0003c00000 */
.L_x_440:
[----:B------:R-:W-:Y:S05]  /*d340*/  BSYNC B6 ;  /* 0x0000000000067941 */ /* 0x000fea0003800000 */
.L_x_439:
[----:B------:R-:W-:Y:S01]  /*d350*/  ULDC.U8 UR4, c[0x0][0x410] ;  /* 0x0001040000047ab9 */ /* 0x000fe20000000000 */
[----:B------:R-:W-:Y:S01]  /*d360*/  BSSY B0, `(.L_x_441) ;  /* 0x00003e4000007945 */ /* 0x000fe20003800000 */
[----:B------:R-:W-:Y:S01]  /*d370*/  ISETP.NE.AND P0, PT, RZ, UR4, PT ;  /* 0x00000004ff007c0c */ /* 0x000fe2000bf05270 */
[----:B------:R-:W-:-:S12]  /*d380*/  IMAD R0, R121, 0x80, R228 ;  /* 0x0000008079007824 */ /* 0x000fd800078e02e4 */
[----:B------:R-:W-:Y:S05]  /*d390*/  @!P0 BRA `(.L_x_442) ;  /* 0x0000001c00d48947 */ /* 0x000fea0003800000 */
[----:B------:R-:W-:-:S03]  /*d3a0*/  UMOV UR4, 0xffffffff ;  /* 0xffffffff00047882 */ /* 0x000fc60000000000 */
[----:B------:R-:W-:Y:S05]  /*d3b0*/  BRA.DIV UR4, `(.L_x_443) ;  /* 0x0000019e04607947 */ /* 0x000fea000b800000 */
[----:B------:R0:W1:Y:S04]  /*d3c0*/  SHFL.IDX PT, R5, R24, RZ, 0x1c1f ;  /* 0x001c1fff18057589 */ /* 0x00006800000e0000 */
[----:B------:R0:W2:Y:S04]  /*d3d0*/  SHFL.IDX PT, R14, R122, RZ, 0x1c1f ;  /* 0x001c1fff7a0e7589 */ /* 0x0000a800000e0000 */
[----:B------:R0:W3:Y:S04]  /*d3e0*/  SHFL.IDX PT, R3, R26, RZ, 0x1c1f ;  /* 0x001c1fff1a037589 */ /* 0x0000e800000e0000 */
[----:B------:R0:W4:Y:S02]  /*d3f0*/  SHFL.IDX PT, R7, R27, RZ, 0x1c1f ;  /* 0x001c1fff1b077589 */ /* 0x00012400000e0000 */
.L_x_655:
[----:B------:R-:W5:Y:S01]  /*d400*/  LDL R10, [R1+0x88] ;  /* 0x00008800010a7983 */ /* 0x000f620000100800 */
[C---:B------:R-:W-:Y:S01]  /*d410*/  IMAD.SHL.U32 R4, R229.reuse, 0x80, RZ ;  /* 0x00000080e5047824 */ /* 0x040fe200078e00ff */
[----:B------:R-:W-:Y:S01]  /*d420*/  ULDC UR4, c[0x0][0x448] ;  /* 0x0001120000047ab9 */ /* 0x000fe20000000800 */
[----:B------:R-:W-:Y:S01]  /*d430*/  BSSY B1, `(.L_x_444) ;  /* 0x000002f000017945 */ /* 0x000fe20003800000 */
[----:B------:R-:W1:Y:S01]  /*d440*/  S2R R8, SR_TID.X ;  /* 0x0000000000087919 */ /* 0x000e620000002100 */
[----:B------:R-:W-:Y:S01]  /*d450*/  IMAD R32, R136, UR4, RZ ;  /* 0x0000000488207c24 */ /* 0x000fe2000f8e02ff */
[----:B------:R-:W-:Y:S02]  /*d460*/  LOP3.LUT R9, R4, 0x380, RZ, 0xc0, !PT ;  /* 0x0000038004097812 */ /* 0x000fe400078ec0ff */
[----:B------:R-:W-:Y:S02]  /*d470*/  CS2R R20, SRZ ;  /* 0x0000000000147805 */ /* 0x000fe4000001ff00 */
[----:B------:R-:W-:-:S02]  /*d480*/  LOP3.LUT P0, RZ, R229, 0x4, RZ, 0xc0, !PT ;  /* 0x00000004e5ff7812 */ /* 0x000fc4000780c0ff */
[----:B0-----:R-:W-:Y:S02]  /*d490*/  CS2R R26, SRZ ;  /* 0x00000000001a7805 */ /* 0x001fe4000001ff00 */
[----:B------:R-:W-:Y:S01]  /*d4a0*/  ISETP.GE.AND P1, PT, R0, R32, PT ;  /* 0x000000200000720c */ /* 0x000fe20003f26270 */
[----:B------:R-:W-:Y:S01]  /*d4b0*/  IMAD R32, R121, -0x80, R32 ;  /* 0xffffff8079207824 */ /* 0x000fe200078e0220 */
[----:B------:R-:W-:Y:S02]  /*d4c0*/  LOP3.LUT R6, R9, 0x30, R18, 0xf8, !PT ;  /* 0x0000003009067812 */ /* 0x000fe400078ef812 */
[----:B------:R-:W-:Y:S02]  /*d4d0*/  CS2R R24, SRZ ;  /* 0x0000000000187805 */ /* 0x000fe4000001ff00 */
[----:B------:R-:W-:-:S04]  /*d4e0*/  SHF.R.U32.HI R9, RZ, 0x3, R9 ;  /* 0x00000003ff097819 */ /* 0x000fc80000011609 */
[----:B------:R-:W-:Y:S02]  /*d4f0*/  LOP3.LUT R9, R6, R9, RZ, 0x3c, !PT ;  /* 0x0000000906097212 */ /* 0x000fe400078e3cff */
[----:B-1----:R-:W-:-:S04]  /*d500*/  IADD3 R11, R8, -0x80, RZ ;  /* 0xffffff80080b7810 */ /* 0x002fc80007ffe0ff */
[----:B------:R-:W-:-:S04]  /*d510*/  SHF.R.S32.HI R8, RZ, 0x1f, R11 ;  /* 0x0000001fff087819 */ /* 0x000fc8000001140b */
[----:B------:R-:W-:-:S05]  /*d520*/  LEA.HI R8, R8, R11, RZ, 0x5 ;  /* 0x0000000b08087211 */ /* 0x000fca00078f28ff */
[----:B------:R-:W-:-:S05]  /*d530*/  IMAD.SHL.U32 R8, R8, 0x20, RZ ;  /* 0x0000002008087824 */ /* 0x000fca00078e00ff */
[----:B------:R-:W-:Y:S02]  /*d540*/  LOP3.LUT R8, R8, 0xfffffc00, RZ, 0xc0, !PT ;  /* 0xfffffc0008087812 */ /* 0x000fe400078ec0ff */
[----:B-----5:R-:W-:-:S04]  /*d550*/  LEA.HI R4, R10, R10, RZ, 0x1 ;  /* 0x0000000a0a047211 */ /* 0x020fc800078f08ff */
[----:B------:R-:W-:-:S05]  /*d560*/  LOP3.LUT R4, R4, 0xfffffffe, RZ, 0xc0, !PT ;  /* 0xfffffffe04047812 */ /* 0x000fca00078ec0ff */
[----:B------:R-:W-:Y:S01]  /*d570*/  IMAD.IADD R4, R10, 0x1, -R4 ;  /* 0x000000010a047824 */ /* 0x000fe200078e0a04 */
[----:B------:R-:W-:Y:S02]  /*d580*/  IADD3 R10, R16, R9, R8 ;  /* 0x00000009100a7210 */ /* 0x000fe40007ffe008 */
[----:B------:R-:W-:Y:S02]  /*d590*/  CS2R R8, SRZ ;  /* 0x0000000000087805 */ /* 0x000fe4000001ff00 */
[----:B------:R-:W-:Y:S01]  /*d5a0*/  SHF.L.U32 R39, R4, 0x1f, RZ ;  /* 0x0000001f04277819 */ /* 0x000fe200000006ff */
[C---:B------:R-:W-:Y:S02]  /*d5b0*/  VIADD R11, R10.reuse, 0x1c400 ;  /* 0x0001c4000a0b7836 */ /* 0x040fe40000000000 */
[----:B------:R-:W-:Y:S01]  /*d5c0*/  VIADD R0, R10, 0x1c440 ;  /* 0x0001c4400a007836 */ /* 0x000fe20000000000 */
[----:B------:R-:W-:Y:S06]  /*d5d0*/  @P1 BRA `(.L_x_445) ;  /* 0x0000000000501947 */ /* 0x000fec0003800000 */
[----:B------:R-:W-:Y:S01]  /*d5e0*/  ULDC UR4, c[0x0][0x3f4] ;  /* 0x0000fd0000047ab9 */ /* 0x000fe20000000800 */
[----:B------:R-:W-:Y:S02]  /*d5f0*/  SHF.R.S32.HI R6, RZ, 0x1f, R230 ;  /* 0x0000001fff067819 */ /* 0x000fe400000114e6 */
[----:B------:R-:W-:Y:S02]  /*d600*/  CS2R R24, SRZ ;  /* 0x0000000000187805 */ /* 0x000fe4000001ff00 */
[----:B------:R-:W-:Y:S02]  /*d610*/  ISETP.GE.AND P2, PT, R230, UR4, PT ;  /* 0x00000004e6007c0c */ /* 0x000fe4000bf46270 */
[----:B------:R-:W-:Y:S02]  /*d620*/  ISETP.GE.AND P1, PT, R22, UR4, PT ;  /* 0x0000000416007c0c */ /* 0x000fe4000bf26270 */
[----:B------:R-:W-:Y:S02]  /*d630*/  CS2R R8, SRZ ;  /* 0x0000000000087805 */ /* 0x000fe4000001ff00 */
[----:B------:R-:W-:-:S07]  /*d640*/  CS2R R26, SRZ ;  /* 0x00000000001a7805 */ /* 0x000fce000001ff00 */
[CC--:B------:R-:W-:Y:S02]  /*d650*/  @!P2 IADD3 R12, P3, R230.reuse, R5.reuse, RZ ;  /* 0x00000005e60ca210 */ /* 0x0c0fe40007f7e0ff */
[----:B--2---:R-:W-:Y:S02]  /*d660*/  @!P2 IADD3 R30, P5, R230, R14, RZ ;  /* 0x0000000ee61ea210 */ /* 0x004fe40007fbe0ff */
[----:B---3--:R-:W-:Y:S02]  /*d670*/  @!P2 IADD3.X R13, R3, R6, RZ, P3, !PT ;  /* 0x00000006030da210 */ /* 0x008fe40001ffe4ff */
[C---:B------:R-:W-:Y:S02]  /*d680*/  @!P1 IADD3 R4, P3, R22.reuse, R5, RZ ;  /* 0x0000000516049210 */ /* 0x040fe40007f7e0ff */
[----:B------:R-:W-:Y:S02]  /*d690*/  @!P1 IADD3 R14, P4, R22, R14, RZ ;  /* 0x0000000e160e9210 */ /* 0x000fe40007f9e0ff */
[----:B------:R-:W-:Y:S01]  /*d6a0*/  CS2R R20, SRZ ;  /* 0x0000000000147805 */ /* 0x000fe2000001ff00 */
[----:B----4-:R-:W-:Y:S01]  /*d6b0*/  @!P2 IMAD.X R31, R7, 0x1, R6, P5 ;  /* 0x00000001071fa824 */ /* 0x010fe200028e0606 */
[----:B------:R0:W5:Y:S01]  /*d6c0*/  @!P2 LD.E.64 R24, desc[UR60][R12.64] ;  /* 0x0000003c0c18a980 */ /* 0x000162000c101b00 */
[----:B------:R-:W-:-:S02]  /*d6d0*/  @!P1 IMAD.X R5, R3, 0x1, R23, P3 ;  /* 0x0000000103059824 */ /* 0x000fc400018e0617 */
[----:B------:R-:W-:Y:S01]  /*d6e0*/  @!P1 IMAD.X R15, R7, 0x1, R23, P4 ;  /* 0x00000001070f9824 */ /* 0x000fe200020e0617 */
[----:B------:R0:W5:Y:S04]  /*d6f0*/  @!P2 LD.E.64 R8, desc[UR60][R30.64] ;  /* 0x0000003c1e08a980 */ /* 0x000168000c101b00 */
[----:B------:R0:W5:Y:S04]  /*d700*/  @!P1 LD.E.64 R26, desc[UR60][R4.64] ;  /* 0x0000003c041a9980 */ /* 0x000168000c101b00 */
[----:B------:R0:W5:Y:S02]  /*d710*/  @!P1 LD.E.64 R20, desc[UR60][R14.64] ;  /* 0x0000003c0e149980 */ /* 0x000164000c101b00 */
.L_x_445:
[----:B------:R-:W-:Y:S05]  /*d720*/  BSYNC B1 ;  /* 0x0000000000017941 */ /* 0x000fea0003800000 */
.L_x_444:
[----:B------:R-:W-:Y:S01]  /*d730*/  @P0 VIADD R0, R11, 0xffffffc0 ;  /* 0xffffffc00b000836 */ /* 0x000fe20000000000 */
[----:B------:R-:W1:Y:S01]  /*d740*/  SYNCS.PHASECHK.TRANS64.TRYWAIT P0, [R16+URZ+0x2e800], R39 ;  /* 0x02e80027100075a7 */ /* 0x000e62000800017f */
[----:B0----5:R-:W-:Y:S01]  /*d750*/  SHF.R.U32.HI R12, RZ, 0x8, R27 ;  /* 0x00000008ff0c7819 */ /* 0x021fe2000001161b */
[----:B------:R-:W-:Y:S01]  /*d760*/  BSSY B1, `(.L_x_446) ;  /* 0x000002e000017945 */ /* 0x000fe20003800000 */
[----:B---3--:R-:W-:Y:S02]  /*d770*/  SHF.R.U32.HI R3, RZ, 0x8, R26 ;  /* 0x00000008ff037819 */ /* 0x008fe4000001161a */
[----:B----4-:R-:W-:Y:S02]  /*d780*/  LOP3.LUT R7, R27, 0xff, RZ, 0xc0, !PT ;  /* 0x000000ff1b077812 */ /* 0x010fe400078ec0ff */
[----:B------:R-:W-:Y:S02]  /*d790*/  SHF.R.U32.HI R4, RZ, 0x8, R24 ;  /* 0x00000008ff047819 */ /* 0x000fe40000011618 */
[----:B------:R-:W-:-:S02]  /*d7a0*/  LOP3.LUT R12, R12, 0xff, RZ, 0xc0, !PT ;  /* 0x000000ff0c0c7812 */ /* 0x000fc400078ec0ff */
[----:B------:R-:W-:Y:S02]  /*d7b0*/  LOP3.LUT R5, R26, 0xff, RZ, 0xc0, !PT ;  /* 0x000000ff1a057812 */ /* 0x000fe400078ec0ff */
[----:B------:R-:W-:Y:S02]  /*d7c0*/  LOP3.LUT R11, R24, 0xff, RZ, 0xc0, !PT ;  /* 0x000000ff180b7812 */ /* 0x000fe400078ec0ff */
[----:B------:R-:W-:Y:S02]  /*d7d0*/  LOP3.LUT R6, R3, 0xff, RZ, 0xc0, !PT ;  /* 0x000000ff03067812 */ /* 0x000fe400078ec0ff */
[----:B------:R-:W-:Y:S02]  /*d7e0*/  LOP3.LUT R4, R4, 0xff, RZ, 0xc0, !PT ;  /* 0x000000ff04047812 */ /* 0x000fe400078ec0ff */
[----:B------:R-:W-:Y:S02]  /*d7f0*/  PRMT R7, R12, 0x7604, R7 ;  /* 0x000076040c077816 */ /* 0x000fe40000000007 */
[----:B------:R-:W-:-:S02]  /*d800*/  SHF.R.U32.HI R3, RZ, 0x8, R20 ;  /* 0x00000008ff037819 */ /* 0x000fc40000011614 */
[----:B------:R-:W-:Y:S02]  /*d810*/  SHF.R.U32.HI R12, RZ, 0x8, R21 ;  /* 0x00000008ff0c7819 */ /* 0x000fe40000011615 */
[----:B------:R-:W-:Y:S02]  /*d820*/  PRMT R5, R6, 0x7604, R5 ;  /* 0x0000760406057816 */ /* 0x000fe40000000005 */
[----:B------:R-:W-:Y:S02]  /*d830*/  PRMT R15, R4, 0x7604, R11 ;  /* 0x00007604040f7816 */ /* 0x000fe4000000000b */
[----:B------:R-:W-:Y:S02]  /*d840*/  LOP3.LUT R6, R20, 0xff, RZ, 0xc0, !PT ;  /* 0x000000ff14067812 */ /* 0x000fe400078ec0ff */
[----:B------:R-:W-:Y:S02]  /*d850*/  LOP3.LUT R11, R21, 0xff, RZ, 0xc0, !PT ;  /* 0x000000ff150b7812 */ /* 0x000fe400078ec0ff */
[----:B------:R-:W-:-:S02]  /*d860*/  LOP3.LUT R3, R3, 0xff, RZ, 0xc0, !PT ;  /* 0x000000ff03037812 */ /* 0x000fc400078ec0ff */
[----:B------:R-:W-:Y:S02]  /*d870*/  LOP3.LUT R12, R12, 0xff, RZ, 0xc0, !PT ;  /* 0x000000ff0c0c7812 */ /* 0x000fe400078ec0ff */
[----:B--2---:R-:W-:Y:S02]  /*d880*/  SHF.R.U32.HI R14, RZ, 0x8, R25 ;  /* 0x00000008ff0e7819 */ /* 0x004fe40000011619 */
[----:B------:R-:W-:Y:S02]  /*d890*/  SHF.R.U32.HI R4, RZ, 0x8, R8 ;  /* 0x00000008ff047819 */ /* 0x000fe40000011608 */
[----:B------:R-:W-:Y:S02]  /*d8a0*/  SHF.R.U32.HI R33, RZ, 0x8, R9 ;  /* 0x00000008ff217819 */ /* 0x000fe40000011609 */
[----:B------:R-:W-:Y:S02]  /*d8b0*/  PRMT R31, R3, 0x7604, R6 ;  /* 0x00007604031f7816 */ /* 0x000fe40000000006 */
[----:B------:R-:W-:-:S02]  /*d8c0*/  PRMT R11, R12, 0x7604, R11 ;  /* 0x000076040c0b7816 */ /* 0x000fc4000000000b */
[----:B------:R-:W-:Y:S02]  /*d8d0*/  LOP3.LUT R13, R25, 0xff, RZ, 0xc0, !PT ;  /* 0x000000ff190d7812 */ /* 0x000fe400078ec0ff */
[----:B------:R-:W-:Y:S02]  /*d8e0*/  LOP3.LUT R14, R14, 0xff, RZ, 0xc0, !PT ;  /* 0x000000ff0e0e7812 */ /* 0x000fe400078ec0ff */
[----:B------:R-:W-:Y:S02]  /*d8f0*/  SHF.R.U32.HI R6, RZ, 0x10, R25 ;  /* 0x00000010ff067819 */ /* 0x000fe40000011619 */
[----:B------:R-:W-:Y:S02]  /*d900*/  SHF.R.U32.HI R12, RZ, 0x10, R21 ;  /* 0x00000010ff0c7819 */ /* 0x000fe40000011615 */
[----:B------:R-:W-:Y:S01]  /*d910*/  SHF.R.U32.HI R3, RZ, 0x10, R9 ;  /* 0x00000010ff037819 */ /* 0x000fe20000011609 */
[----:B------:R-:W-:Y:S01]  /*d920*/  IMAD.U32 R6, R6, 0x10000, RZ ;  /* 0x0001000006067824 */ /* 0x000fe200078e00ff */
[----:B------:R-:W-:Y:S01]  /*d930*/  LOP3.LUT R29, R4, 0xff, RZ, 0xc0, !PT ;  /* 0x000000ff041d7812 */ /* 0x000fe200078ec0ff */
[----:B------:R-:W-:Y:S01]  /*d940*/  IMAD.U32 R12, R12, 0x10000, RZ ;  /* 0x000100000c0c7824 */ /* 0x000fe200078e00ff */
[----:B------:R-:W-:Y:S01]  /*d950*/  LOP3.LUT R30, R9, 0xff, RZ, 0xc0, !PT ;  /* 0x000000ff091e7812 */ /* 0x000fe200078ec0ff */
[----:B------:R-:W-:Y:S01]  /*d960*/  IMAD.U32 R3, R3, 0x10000, RZ ;  /* 0x0001000003037824 */ /* 0x000fe200078e00ff */
[----:B------:R-:W-:-:S02]  /*d970*/  LOP3.LUT R33, R33, 0xff, RZ, 0xc0, !PT ;  /* 0x000000ff21217812 */ /* 0x000fc400078ec0ff */
[----:B------:R-:W-:Y:S02]  /*d980*/  SHF.R.U32.HI R4, RZ, 0x10, R27 ;  /* 0x00000010ff047819 */ /* 0x000fe4000001161b */
[----:B------:R-:W-:Y:S02]  /*d990*/  PRMT R13, R14, 0x7604, R13 ;  /* 0x000076040e0d7816 */ /* 0x000fe4000000000d */
[----:B------:R-:W-:Y:S02]  /*d9a0*/  LOP3.LUT R14, R8, 0xff, RZ, 0xc0, !PT ;  /* 0x000000ff080e7812 */ /* 0x000fe400078ec0ff */
[----:B------:R-:W-:Y:S02]  /*d9b0*/  PRMT R30, R33, 0x7604, R30 ;  /* 0x00007604211e7816 */ /* 0x000fe4000000001e */
[----:B------:R-:W-:Y:S02]  /*d9c0*/  SHF.L.U32 R4, R4, 0x10, RZ ;  /* 0x0000001004047819 */ /* 0x000fe400000006ff */
[----:B------:R-:W-:-:S02]  /*d9d0*/  PRMT R35, R29, 0x7604, R14 ;  /* 0x000076041d237816 */ /* 0x000fc4000000000e */
[----:B------:R-:W-:Y:S02]  /*d9e0*/  LOP3.LUT R7, R7, 0xff0000, R4, 0xf8, !PT ;  /* 0x00ff000007077812 */ /* 0x000fe400078ef804 */
[----:B------:R-:W-:Y:S02]  /*d9f0*/  LOP3.LUT R29, R13, 0xff0000, R6, 0xf8, !PT ;  /* 0x00ff00000d1d7812 */ /* 0x000fe400078ef806 */
[----:B------:R-:W-:Y:S02]  /*da00*/  LOP3.LUT R33, R11, 0xff0000, R12, 0xf8, !PT ;  /* 0x00ff00000b217812 */ /* 0x000fe400078ef80c */
[----:B------:R-:W-:Y:S02]  /*da10*/  LOP3.LUT R37, R30, 0xff0000, R3, 0xf8, !PT ;  /* 0x00ff00001e257812 */ /* 0x000fe400078ef803 */
[----:B------:R-:W-:Y:S01]  /*da20*/  LOP3.LUT R5, R5, 0xff0000, R26, 0xf8, !PT ;  /* 0x00ff000005057812 */ /* 0x000fe200078ef81a */
[----:B-1----:R-:W-:Y:S06]  /*da30*/  @!P0 BRA `(.L_x_447) ;  /* 0x0000019800308947 */ /* 0x002fec0003800000 */
.L_x_656:
[----:B------:R-:W-:Y:S05]  /*da40*/  BSYNC B1 ;  /* 0x0000000000017941 */ /* 0x000fea0003800000 */
.L_x_446:
[----:B------:R-:W-:Y:S01]  /*da50*/  VIMNMX R13, R32, 0x80, PT ;  /* 0x00000080200d7848 */ /* 0x000fe20003fe0100 */
[----:B------:R-:W-:Y:S01]  /*da60*/  BSSY B1, `(.L_x_448) ;  /* 0x00000c9000017945 */ /* 0x000fe20003800000 */
[----:B------:R-:W-:Y:S02]  /*da70*/  LOP3.LUT R3, R15, 0xff0000, R24, 0xf8, !PT ;  /* 0x00ff00000f037812 */ /* 0x000fe400078ef818 */
[----:B------:R-:W-:Y:S02]  /*da80*/  ISETP.GE.AND P0, PT, R228, R13, PT ;  /* 0x0000000de400720c */ /* 0x000fe40003f06270 */
[----:B------:R-:W-:Y:S02]  /*da90*/  LOP3.LUT R15, R31, 0xff0000, R20, 0xf8, !PT ;  /* 0x00ff00001f0f7812 */ /* 0x000fe400078ef814 */
[----:B------:R-:W-:Y:S02]  /*daa0*/  LOP3.LUT R35, R35, 0xff0000, R8, 0xf8, !PT ;  /* 0x00ff000023237812 */ /* 0x000fe400078ef808 */
[----:B------:R-:W-:-:S02]  /*dab0*/  LOP3.LUT R15, R15, 0xff000000, R20, 0xf8, !PT ;  /* 0xff0000000f0f7812 */ /* 0x000fc400078ef814 */
[----:B------:R-:W-:Y:S02]  /*dac0*/  LOP3.LUT R11, R5, 0xff000000, R26, 0xf8, !PT ;  /* 0xff000000050b7812 */ /* 0x000fe400078ef81a */
[----:B------:R-:W-:Y:S02]  /*dad0*/  LOP3.LUT R14, R7, 0xff000000, R27, 0xf8, !PT ;  /* 0xff000000070e7812 */ /* 0x000fe400078ef81b */
[----:B------:R-:W-:Y:S02]  /*dae0*/  LOP3.LUT R3, R3, 0xff000000, R24, 0xf8, !PT ;  /* 0xff00000003037812 */ /* 0x000fe400078ef818 */
[----:B------:R-:W-:Y:S02]  /*daf0*/  LOP3.LUT R12, R29, 0xff000000, R25, 0xf8, !PT ;  /* 0xff0000001d0c7812 */ /* 0x000fe400078ef819 */
[----:B------:R-:W-:Y:S02]  /*db00*/  LOP3.LUT R20, R33, 0xff000000, R21, 0xf8, !PT ;  /* 0xff00000021147812 */ /* 0x000fe400078ef815 */
[----:B------:R-:W-:-:S02]  /*db10*/  LOP3.LUT R8, R35, 0xff000000, R8, 0xf8, !PT ;  /* 0xff00000023087812 */ /* 0x000fc400078ef808 */
[----:B------:R-:W-:Y:S01]  /*db20*/  LOP3.LUT R9, R37, 0xff000000, R9, 0xf8, !PT ;  /* 0xff00000025097812 */ /* 0x000fe200078ef809 */
[----:B------:R-:W-:Y:S06]  /*db30*/  @P0 BRA `(.L_x_449) ;  /* 0x0000000800ec0947 */ /* 0x000fec0003800000 */
[----:B------:R-:W1:Y:S01]  /*db40*/  LDC R5, c[0x0][0x3f4] ;  /* 0x0000fd00ff057b82 */ /* 0x000e620000000800 */
[----:B------:R-:W-:Y:S01]  /*db50*/  BSSY B2, `(.L_x_450) ;  /* 0x000005e000027945 */ /* 0x000fe20003800000 */
[-C--:B-1----:R-:W-:Y:S02]  /*db60*/  ISETP.GE.AND P0, PT, R22, R5.reuse, PT ;  /* 0x000000051600720c */ /* 0x082fe40003f06270 */
[----:B------:R-:W-:-:S11]  /*db70*/  ISETP.GE.AND P1, PT, R230, R5, PT ;  /* 0x00000005e600720c */ /* 0x000fd60003f26270 */
[----:B------:R-:W-:Y:S05]  /*db80*/  @P0 BRA `(.L_x_451) ;  /* 0x0000000400680947 */ /* 0x000fea0003800000 */
[----:B------:R-:W1:Y:S01]  /*db90*/  LDS.128 R4, [R10+0x1c400] ;  /* 0x01c400000a047984 */ /* 0x000e620000000c00 */
[----:B------:R-:W-:Y:S02]  /*dba0*/  F2FP.F16.E4M3.UNPACK_B R31, R15 ;  /* 0x0000000fff1f723e */ /* 0x000fe400020006ff */
[----:B------:R-:W-:-:S03]  /*dbb0*/  F2FP.F16.E4M3.UNPACK_B R29, R11 ;  /* 0x0000000bff1d723e */ /* 0x000fc600020006ff */
[----:B------:R-:W-:Y:S02]  /*dbc0*/  HADD2.F32 R32, -RZ, R31.H1_H1 ;  /* 0x3000001fff207230 */ /* 0x000fe40000004100 */
[----:B------:R-:W-:Y:S02]  /*dbd0*/  HADD2.F32 R30, -RZ, R29.H1_H1 ;  /* 0x3000001dff1e7230 */ /* 0x000fe40000004100 */
[----:B------:R-:W-:Y:S02]  /*dbe0*/  HADD2.F32 R31, -RZ, R31.H0_H0 ;  /* 0x2000001fff1f7230 */ /* 0x000fe40000004100 */
[----:B------:R-:W-:Y:S01]  /*dbf0*/  HADD2.F32 R29, -RZ, R29.H0_H0 ;  /* 0x2000001dff1d7230 */ /* 0x000fe20000004100 */
[-C--:B-1----:R-:W-:Y:S02]  /*dc00*/  F2FP.F16.E4M3.UNPACK_B R21, R4.reuse.H1 ;  /* 0x00000004ff15723e */ /* 0x082fe400030006ff */
[-C--:B------:R-:W-:Y:S02]  /*dc10*/  F2FP.F16.E4M3.UNPACK_B R25, R5.reuse ;  /* 0x00000005ff19723e */ /* 0x080fe400020006ff */
[----:B------:R-:W-:Y:S01]  /*dc20*/  F2FP.F16.E4M3.UNPACK_B R26, R5.H1 ;  /* 0x00000005ff1a723e */ /* 0x000fe200030006ff */
[--C-:B------:R-:W-:Y:S01]  /*dc30*/  HADD2.F32 R24, -RZ, R21.reuse.H0_H0 ;  /* 0x20000015ff187230 */ /* 0x100fe20000004100 */
[----:B------:R-:W-:Y:S01]  /*dc40*/  F2FP.F16.E4M3.UNPACK_B R4, R4 ;  /* 0x00000004ff04723e */ /* 0x000fe200020006ff */
[----:B------:R-:W-:Y:S01]  /*dc50*/  HADD2.F32 R21, -RZ, R21.H1_H1 ;  /* 0x30000015ff157230 */ /* 0x000fe20000004100 */
[----:B------:R-:W-:-:S02]  /*dc60*/  F2FP.F16.E4M3.UNPACK_B R27, R6 ;  /* 0x00000006ff1b723e */ /* 0x000fc400020006ff */
[----:B------:R-:W-:Y:S02]  /*dc70*/  F2FP.F16.E4M3.UNPACK_B R6, R6.H1 ;  /* 0x00000006ff06723e */ /* 0x000fe400030006ff */
[C---:B------:R-:W-:Y:S01]  /*dc80*/  FMUL.FTZ R5, R21.reuse, R32 ;  /* 0x0000002015057220 */ /* 0x040fe20000410000 */
[-C--:B------:R-:W-:Y:S01]  /*dc90*/  FMUL.FTZ R33, R21, R30.reuse ;  /* 0x0000001e15217220 */ /* 0x080fe20000410000 */
[----:B------:R-:W-:Y:S02]  /*dca0*/  F2FP.F16.E4M3.UNPACK_B R21, R7 ;  /* 0x00000007ff15723e */ /* 0x000fe400020006ff */
[C---:B------:R-:W-:Y:S01]  /*dcb0*/  FFMA.FTZ R35, R24.reuse, R30, -R5 ;  /* 0x0000001e18237223 */ /* 0x040fe20000010805 */
[--C-:B------:R-:W-:Y:S01]  /*dcc0*/  HADD2.F32 R5, -RZ, R4.reuse.H1_H1 ;  /* 0x30000004ff057230 */ /* 0x100fe20000004100 */
[----:B------:R-:W-:Y:S01]  /*dcd0*/  F2FP.F16.E4M3.UNPACK_B R30, R15.H1 ;  /* 0x0000000fff1e723e */ /* 0x000fe200030006ff */
[----:B------:R-:W-:Y:S01]  /*dce0*/  FFMA.FTZ R36, R24, R32, R33 ;  /* 0x0000002018247223 */ /* 0x000fe20000010021 */
[----:B------:R-:W-:Y:S01]  /*dcf0*/  HADD2.F32 R4, -RZ, R4.H0_H0 ;  /* 0x20000004ff047230 */ /* 0x000fe20000004100 */
[----:B------:R-:W-:Y:S01]  /*dd00*/  F2FP.F16.E4M3.UNPACK_B R24, R11.H1 ;  /* 0x0000000bff18723e */ /* 0x000fe200030006ff */
[C---:B------:R-:W-:Y:S01]  /*dd10*/  FMUL.FTZ R33, R5.reuse, R31 ;  /* 0x0000001f05217220 */ /* 0x040fe20000410000 */
[----:B------:R-:W-:Y:S01]  /*dd20*/  FMUL.FTZ R34, R5, R29 ;  /* 0x0000001d05227220 */ /* 0x000fe20000410000 */
[----:B------:R-:W-:Y:S01]  /*dd30*/  HADD2.F32 R32, -RZ, R30.H1_H1 ;  /* 0x3000001eff207230 */ /* 0x000fe20000004100 */
[----:B------:R-:W-:Y:S01]  /*dd40*/  F2FP.F16.E4M3.UNPACK_B R7, R7.H1 ;  /* 0x00000007ff07723e */ /* 0x000fe200030006ff */
[----:B------:R-:W-:-:S02]  /*dd50*/  HADD2.F32 R5, -RZ, R26.H1_H1 ;  /* 0x3000001aff057230 */ /* 0x000fc40000004100 */
[C---:B------:R-:W-:Y:S01]  /*dd60*/  FFMA.FTZ R33, R4.reuse, R29, -R33 ;  /* 0x0000001d04217223 */ /* 0x040fe20000010821 */
[----:B------:R-:W-:Y:S01]  /*dd70*/  FFMA.FTZ R34, R4, R31, R34 ;  /* 0x0000001f04227223 */ /* 0x000fe20000010022 */
[----:B------:R-:W-:Y:S02]  /*dd80*/  HADD2.F32 R29, -RZ, R24.H1_H1 ;  /* 0x30000018ff1d7230 */ /* 0x000fe40000004100 */
[----:B------:R-:W-:Y:S02]  /*dd90*/  HADD2.F32 R26, -RZ, R26.H0_H0 ;  /* 0x2000001aff1a7230 */ /* 0x000fe40000004100 */
[C---:B------:R-:W-:Y:S01]  /*dda0*/  FMUL.FTZ R31, R5.reuse, R32 ;  /* 0x00000020051f7220 */ /* 0x040fe20000410000 */
[----:B------:R-:W-:Y:S02]  /*ddb0*/  HADD2.F32 R30, -RZ, R30.H0_H0 ;  /* 0x2000001eff1e7230 */ /* 0x000fe40000004100 */
[----:B------:R-:W-:Y:S01]  /*ddc0*/  FMUL.FTZ R5, R5, R29 ;  /* 0x0000001d05057220 */ /* 0x000fe20000410000 */
[----:B------:R-:W-:-:S02]  /*ddd0*/  HADD2.F32 R4, -RZ, R25.H1_H1 ;  /* 0x30000019ff047230 */ /* 0x000fc40000004100 */
[C---:B0-----:R-:W-:Y:S01]  /*dde0*/  FFMA.FTZ R39, R26.reuse, R29, -R31 ;  /* 0x0000001d1a277223 */ /* 0x041fe2000001081f */
[----:B------:R-:W-:Y:S01]  /*ddf0*/  HADD2.F32 R24, -RZ, R24.H0_H0 ;  /* 0x20000018ff187230 */ /* 0x000fe20000004100 */
[----:B------:R-:W-:Y:S01]  /*de00*/  F2FP.F16.E4M3.UNPACK_B R29, R20 ;  /* 0x00000014ff1d723e */ /* 0x000fe200020006ff */
[----:B------:R-:W-:Y:S02]  /*de10*/  HADD2.F32 R25, -RZ, R25.H0_H0 ;  /* 0x20000019ff197230 */ /* 0x000fe40000004100 */
[----:B------:R-:W-:Y:S01]  /*de20*/  FFMA.FTZ R32, R26, R32, R5 ;  /* 0x000000201a207223 */ /* 0x000fe20000010005 */
[C---:B------:R-:W-:Y:S01]  /*de30*/  FMUL.FTZ R38, R4.reuse, R30 ;  /* 0x0000001e04267220 */ /* 0x040fe20000410000 */
[----:B------:R-:W-:Y:S01]  /*de40*/  F2FP.F16.E4M3.UNPACK_B R26, R14 ;  /* 0x0000000eff1a723e */ /* 0x000fe200020006ff */
[-C--:B------:R-:W-:Y:S01]  /*de50*/  FMUL.FTZ R37, R4, R24.reuse ;  /* 0x0000001804257220 */ /* 0x080fe20000410000 */
[----:B------:R-:W-:Y:S02]  /*de60*/  HADD2.F32 R31, -RZ, R29.H1_H1 ;  /* 0x3000001dff1f7230 */ /* 0x000fe40000004100 */
[----:B------:R-:W-:Y:S01]  /*de70*/  FFMA.FTZ R38, R25, R24, -R38 ;  /* 0x0000001819267223 */ /* 0x000fe20000010826 */
[----:B------:R-:W-:-:S02]  /*de80*/  HADD2.F32 R5, -RZ, R6.H1_H1 ;  /* 0x30000006ff057230 */ /* 0x000fc40000004100 */
[----:B------:R-:W-:Y:S01]  /*de90*/  FFMA.FTZ R37, R25, R30, R37 ;  /* 0x0000001e19257223 */ /* 0x000fe20000010025 */
[----:B------:R-:W-:Y:S01]  /*dea0*/  HADD2.F32 R24, -RZ, R26.H1_H1 ;  /* 0x3000001aff187230 */ /* 0x000fe20000004100 */
[----:B------:R-:W-:Y:S01]  /*deb0*/  F2FP.SATFINITE.E4M3.F32.PACK_AB_MERGE_C R32, R32, R39, RZ ;  /* 0x000000272020723e */ /* 0x000fe200048070ff */
[----:B------:R-:W-:Y:S02]  /*dec0*/  HADD2.F32 R6, -RZ, R6.H0_H0 ;  /* 0x20000006ff067230 */ /* 0x000fe40000004100 */
[C---:B------:R-:W-:Y:S01]  /*ded0*/  FMUL.FTZ R25, R5.reuse, R31 ;  /* 0x0000001f05197220 */ /* 0x040fe20000410000 */
[----:B------:R-:W-:Y:S02]  /*dee0*/  HADD2.F32 R26, -RZ, R26.H0_H0 ;  /* 0x2000001aff1a7230 */ /* 0x000fe40000004100 */
[-C--:B------:R-:W-:Y:S01]  /*def0*/  FMUL.FTZ R43, R5, R24.reuse ;  /* 0x00000018052b7220 */ /* 0x080fe20000410000 */
[----:B------:R-:W-:Y:S02]  /*df00*/  HADD2.F32 R29, -RZ, R29.H0_H0 ;  /* 0x2000001dff1d7230 */ /* 0x000fe40000004100 */
[----:B------:R-:W-:Y:S01]  /*df10*/  FFMA.FTZ R41, R6, R24, -R25 ;  /* 0x0000001806297223 */ /* 0x000fe20000010819 */
[--C-:B------:R-:W-:Y:S01]  /*df20*/  HADD2.F32 R4, -RZ, R27.reuse.H1_H1 ;  /* 0x3000001bff047230 */ /* 0x100fe20000004100 */
[----:B------:R-:W-:Y:S01]  /*df30*/  F2FP.F16.E4M3.UNPACK_B R5, R14.H1 ;  /* 0x0000000eff05723e */ /* 0x000fe200030006ff */
[----:B------:R-:W-:-:S02]  /*df40*/  HADD2.F32 R27, -RZ, R27.H0_H0 ;  /* 0x2000001bff1b7230 */ /* 0x000fc40000004100 */
[----:B------:R-:W-:Y:S01]  /*df50*/  FFMA.FTZ R42, R6, R31, R43 ;  /* 0x0000001f062a7223 */ /* 0x000fe2000001002b */
[CC--:B------:R-:W-:Y:S01]  /*df60*/  FMUL.FTZ R24, R4.reuse, R29.reuse ;  /* 0x0000001d04187220 */ /* 0x0c0fe20000410000 */
[----:B------:R-:W-:Y:S01]  /*df70*/  FMUL.FTZ R40, R4, R26 ;  /* 0x0000001a04287220 */ /* 0x000fe20000410000 */
[----:B------:R-:W-:Y:S01]  /*df80*/  F2FP.F16.E4M3.UNPACK_B R4, R20.H1 ;  /* 0x00000014ff04723e */ /* 0x000fe200030006ff */
[--C-:B------:R-:W-:Y:S02]  /*df90*/  HADD2.F32 R6, -RZ, R5.reuse.H0_H0 ;  /* 0x20000005ff067230 */ /* 0x100fe40000004100 */
[C---:B------:R-:W-:Y:S01]  /*dfa0*/  FFMA.FTZ R30, R27.reuse, R26, -R24 ;  /* 0x0000001a1b1e7223 */ /* 0x040fe20000010818 */
[----:B------:R-:W-:Y:S02]  /*dfb0*/  HADD2.F32 R24, -RZ, R5.H1_H1 ;  /* 0x30000005ff187230 */ /* 0x000fe40000004100 */
[----:B------:R-:W-:Y:S01]  /*dfc0*/  FFMA.FTZ R27, R27, R29, R40 ;  /* 0x0000001d1b1b7223 */ /* 0x000fe20000010028 */
[----:B------:R-:W-:-:S02]  /*dfd0*/  HADD2.F32 R26, -RZ, R4.H1_H1 ;  /* 0x30000004ff1a7230 */ /* 0x000fc40000004100 */
[----:B------:R-:W-:Y:S02]  /*dfe0*/  HADD2.F32 R5, -RZ, R7.H1_H1 ;  /* 0x30000007ff057230 */ /* 0x000fe40000004100 */
[----:B------:R-:W-:Y:S02]  /*dff0*/  HADD2.F32 R25, -RZ, R4.H0_H0 ;  /* 0x20000004ff197230 */ /* 0x000fe40000004100 */
[----:B------:R-:W-:Y:S02]  /*e000*/  HADD2.F32 R4, -RZ, R21.H1_H1 ;  /* 0x30000015ff047230 */ /* 0x000fe40000004100 */
[C---:B------:R-:W-:Y:S01]  /*e010*/  FMUL.FTZ R44, R5.reuse, R26 ;  /* 0x0000001a052c7220 */ /* 0x040fe20000410000 */
[----:B------:R-:W-:Y:S02]  /*e020*/  HADD2.F32 R7, -RZ, R7.H0_H0 ;  /* 0x20000007ff077230 */ /* 0x000fe40000004100 */
[----:B------:R-:W-:Y:S01]  /*e030*/  FMUL.FTZ R5, R5, R24 ;  /* 0x0000001805057220 */ /* 0x000fe20000410000 */
[----:B------:R-:W-:-:S02]  /*e040*/  HADD2.F32 R21, -RZ, R21.H0_H0 ;  /* 0x20000015ff157230 */ /* 0x000fc40000004100 */
[CC--:B------:R-:W-:Y:S01]  /*e050*/  FMUL.FTZ R40, R4.reuse, R25.reuse ;  /* 0x0000001904287220 */ /* 0x0c0fe20000410000 */
[----:B------:R-:W-:Y:S01]  /*e060*/  FMUL.FTZ R4, R4, R6 ;  /* 0x0000000604047220 */ /* 0x000fe20000410000 */
[C---:B------:R-:W-:Y:S01]  /*e070*/  FFMA.FTZ R44, R7.reuse, R24, -R44 ;  /* 0x00000018072c7223 */ /* 0x040fe2000001082c */
[----:B------:R-:W-:Y:S01]  /*e080*/  FFMA.FTZ R5, R7, R26, R5 ;  /* 0x0000001a07057223 */ /* 0x000fe20000010005 */
[C---:B------:R-:W-:Y:S01]  /*e090*/  FFMA.FTZ R7, R21.reuse, R6, -R40 ;  /* 0x0000000615077223 */ /* 0x040fe20000010828 */
[----:B------:R-:W-:Y:S01]  /*e0a0*/  FFMA.FTZ R24, R21, R25, R4 ;  /* 0x0000001915187223 */ /* 0x000fe20000010004 */
[----:B------:R-:W-:Y:S02]  /*e0b0*/  F2FP.SATFINITE.E4M3.F32.PACK_AB_MERGE_C R4, R36, R35, RZ ;  /* 0x000000232404723e */ /* 0x000fe400048070ff */
[----:B------:R-:W-:Y:S02]  /*e0c0*/  F2FP.SATFINITE.E4M3.F32.PACK_AB_MERGE_C R6, R42, R41, RZ ;  /* 0x000000292a06723e */ /* 0x000fe400048070ff */
[----:B------:R-:W-:-:S02]  /*e0d0*/  F2FP.SATFINITE.E4M3.F32.PACK_AB_MERGE_C R44, R5, R44, RZ ;  /* 0x0000002c052c723e */ /* 0x000fc400048070ff */
[----:B------:R-:W-:Y:S02]  /*e0e0*/  F2FP.SATFINITE.E4M3.F32.PACK_AB_MERGE_C R4, R34, R33, R4 ;  /* 0x000000212204723e */ /* 0x000fe40004807004 */
[----:B------:R-:W-:Y:S02]  /*e0f0*/  F2FP.SATFINITE.E4M3.F32.PACK_AB_MERGE_C R5, R37, R38, R32 ;  /* 0x000000262505723e */ /* 0x000fe40004807020 */
[----:B------:R-:W-:Y:S02]  /*e100*/  F2FP.SATFINITE.E4M3.F32.PACK_AB_MERGE_C R6, R27, R30, R6 ;  /* 0x0000001e1b06723e */ /* 0x000fe40004807006 */
[----:B------:R-:W-:-:S05]  /*e110*/  F2FP.SATFINITE.E4M3.F32.PACK_AB_MERGE_C R7, R24, R7, R44 ;  /* 0x000000071807723e */ /* 0x000fca000480702c */
[----:B------:R1:W-:Y:S02]  /*e120*/  STS.128 [R10+0x1c400], R4 ;  /* 0x01c400040a007388 */ /* 0x0003e40000000c00 */
.L_x_451:
[----:B------:R-:W-:Y:S05]  /*e130*/  BSYNC B2 ;  /* 0x0000000000027941 */ /* 0x000fea0003800000 */
.L_x_450:
[----:B------:R-:W-:Y:S05]  /*e140*/  @P1 BRA `(.L_x_449) ;  /* 0x0000000400681947 */ /* 0x000fea0003800000 */
[----:B-1----:R-:W1:Y:S01]  /*e150*/  LDS.128 R4, [R0] ;  /* 0x0000000000047984 */ /* 0x002e620000000c00 */
        /* <DEDUP_REMOVED lines=60> */
[C---:B------:R-:W-:Y:S01]  /*e520*/  FMUL.FTZ R24, R4.reuse, R29 ;  /* 0x0000001d04187220 */ /* 0x040fe20000410000 */
[-C--:B------:R-:W-:Y:S01]  /*e530*/  FMUL.FTZ R40, R4, R26.reuse ;  /* 0x0000001a04287220 */ /* 0x080fe20000410000 */
        /* <DEDUP_REMOVED lines=26> */
[----:B------:R2:W-:Y:S02]  /*e6e0*/  STS.128 [R0], R4 ;  /* 0x0000000400007388 */ /* 0x0005e40000000c00 */
.L_x_449:
[----:B------:R-:W-:Y:S05]  /*e6f0*/  BSYNC B1 ;  /* 0x0000000000017941 */ /* 0x000fea0003800000 */
.L_x_448:
[----:B-12---:R-:W-:-:S05]  /*e700*/  VIADD R4, R228, 0x40 ;  /* 0x00000040e4047836 */ /* 0x006fca0000000000 */
[----:B------:R-:W-:-:S13]  /*e710*/  ISETP.GE.AND P0, PT, R4, R13, PT ;  /* 0x0000000d0400720c */ /* 0x000fda0003f06270 */
[----:B------:R-:W-:Y:S05]  /*e720*/  @P0 BRA `(.L_x_452) ;  /* 0x00000028009c0947 */ /* 0x000fea0003800000 */
        /* <DEDUP_REMOVED lines=10> */
[----:B------:R-:W-:Y:S01]  /*e7d0*/  HADD2.F32 R34, -RZ, R31.H0_H0 ;  /* 0x2000001fff227230 */ /* 0x000fe20000004100 */
[-C--:B-1----:R-:W-:Y:S02]  /*e7e0*/  F2FP.F16.E4M3.UNPACK_B R13, R4.reuse.H1 ;  /* 0x00000004ff0d723e */ /* 0x082fe400030006ff */
[----:B------:R-:W-:Y:S02]  /*e7f0*/  F2FP.F16.E4M3.UNPACK_B R4, R4 ;  /* 0x00000004ff04723e */ /* 0x000fe400020006ff */
[-C--:B------:R-:W-:Y:S01]  /*e800*/  F2FP.F16.E4M3.UNPACK_B R24, R5.reuse ;  /* 0x00000005ff18723e */ /* 0x080fe200020006ff */
[--C-:B------:R-:W-:Y:S01]  /*e810*/  HADD2.F32 R21, -RZ, R13.reuse.H0_H0 ;  /* 0x2000000dff157230 */ /* 0x100fe20000004100 */
[----:B------:R-:W-:Y:S01]  /*e820*/  F2FP.F16.E4M3.UNPACK_B R25, R5.H1 ;  /* 0x00000005ff19723e */ /* 0x000fe200030006ff */
[----:B------:R-:W-:Y:S01]  /*e830*/  HADD2.F32 R13, -RZ, R13.H1_H1 ;  /* 0x3000000dff0d7230 */ /* 0x000fe20000004100 */
[-C--:B------:R-:W-:Y:S01]  /*e840*/  F2FP.F16.E4M3.UNPACK_B R26, R6.reuse ;  /* 0x00000006ff1a723e */ /* 0x080fe200020006ff */
[--C-:B------:R-:W-:Y:S01]  /*e850*/  HADD2.F32 R5, -RZ, R4.reuse.H1_H1 ;  /* 0x30000004ff057230 */ /* 0x100fe20000004100 */
[----:B------:R-:W-:Y:S01]  /*e860*/  F2FP.F16.E4M3.UNPACK_B R6, R6.H1 ;  /* 0x00000006ff06723e */ /* 0x000fe200030006ff */
[----:B------:R-:W-:-:S02]  /*e870*/  HADD2.F32 R4, -RZ, R4.H0_H0 ;  /* 0x20000004ff047230 */ /* 0x000fc40000004100 */
[-C--:B------:R-:W-:Y:S01]  /*e880*/  FMUL.FTZ R30, R33, R13.reuse ;  /* 0x0000000d211e7220 */ /* 0x080fe20000410000 */
[C---:B------:R-:W-:Y:S01]  /*e890*/  FMUL.FTZ R32, R27.reuse, R13 ;  /* 0x0000000d1b207220 */ /* 0x040fe20000410000 */
[----:B------:R-:W-:Y:S02]  /*e8a0*/  F2FP.F16.E4M3.UNPACK_B R13, R7 ;  /* 0x00000007ff0d723e */ /* 0x000fe400020006ff */
[-C--:B------:R-:W-:Y:S01]  /*e8b0*/  FFMA.FTZ R27, R27, R21.reuse, -R30 ;  /* 0x000000151b1b7223 */ /* 0x080fe2000001081e */
[----:B------:R-:W-:Y:S02]  /*e8c0*/  HADD2.F32 R30, -RZ, R29.H0_H0 ;  /* 0x2000001dff1e7230 */ /* 0x000fe40000004100 */
[----:B------:R-:W-:Y:S01]  /*e8d0*/  FFMA.FTZ R32, R33, R21, R32 ;  /* 0x0000001521207223 */ /* 0x000fe20000010020 */
[----:B------:R-:W-:Y:S01]  /*e8e0*/  F2FP.F16.E4M3.UNPACK_B R21, R11.H1 ;  /* 0x0000000bff15723e */ /* 0x000fe200030006ff */
[----:B------:R-:W-:Y:S01]  /*e8f0*/  FMUL.FTZ R11, R34, R5 ;  /* 0x00000005220b7220 */ /* 0x000fe20000410000 */
[----:B------:R-:W-:Y:S01]  /*e900*/  F2FP.F16.E4M3.UNPACK_B R29, R15.H1 ;  /* 0x0000000fff1d723e */ /* 0x000fe200030006ff */
[----:B------:R-:W-:Y:S01]  /*e910*/  FMUL.FTZ R15, R30, R5 ;  /* 0x000000051e0f7220 */ /* 0x000fe20000410000 */
[----:B------:R-:W-:-:S02]  /*e920*/  HADD2.F32 R5, -RZ, R25.H1_H1 ;  /* 0x30000019ff057230 */ /* 0x000fc40000004100 */
[-C--:B------:R-:W-:Y:S01]  /*e930*/  FFMA.FTZ R11, R30, R4.reuse, -R11 ;  /* 0x000000041e0b7223 */ /* 0x080fe2000001080b */
[----:B------:R-:W-:Y:S02]  /*e940*/  HADD2.F32 R38, -RZ, R21.H0_H0 ;  /* 0x20000015ff267230 */ /* 0x000fe40000004100 */
[----:B------:R-:W-:Y:S01]  /*e950*/  FFMA.FTZ R30, R34, R4, R15 ;  /* 0x00000004221e7223 */ /* 0x000fe2000001000f */
[----:B------:R-:W-:Y:S01]  /*e960*/  HADD2.F32 R31, -RZ, R29.H1_H1 ;  /* 0x3000001dff1f7230 */ /* 0x000fe20000004100 */
[----:B------:R-:W-:Y:S01]  /*e970*/  F2FP.F16.E4M3.UNPACK_B R33, R20 ;  /* 0x00000014ff21723e */ /* 0x000fe200020006ff */
[----:B------:R-:W-:Y:S01]  /*e980*/  HADD2.F32 R15, -RZ, R21.H1_H1 ;  /* 0x30000015ff0f7230 */ /* 0x000fe20000004100 */
[----:B------:R-:W-:Y:S01]  /*e990*/  F2FP.F16.E4M3.UNPACK_B R7, R7.H1 ;  /* 0x00000007ff07723e */ /* 0x000fe200030006ff */
[----:B------:R-:W-:Y:S02]  /*e9a0*/  HADD2.F32 R40, -RZ, R29.H0_H0 ;  /* 0x2000001dff287230 */ /* 0x000fe40000004100 */
[----:B------:R-:W-:Y:S01]  /*e9b0*/  FMUL.FTZ R34, R31, R5 ;  /* 0x000000051f227220 */ /* 0x000fe20000410000 */
[----:B------:R-:W-:-:S02]  /*e9c0*/  HADD2.F32 R4, -RZ, R24.H1_H1 ;  /* 0x30000018ff047230 */ /* 0x000fc40000004100 */
[C---:B------:R-:W-:Y:S01]  /*e9d0*/  FMUL.FTZ R36, R15.reuse, R5 ;  /* 0x000000050f247220 */ /* 0x040fe20000410000 */
[----:B------:R-:W-:Y:S01]  /*e9e0*/  HADD2.F32 R25, -RZ, R25.H0_H0 ;  /* 0x20000019ff197230 */ /* 0x000fe20000004100 */
[----:B------:R-:W-:Y:S01]  /*e9f0*/  F2FP.F16.E4M3.UNPACK_B R29, R14 ;  /* 0x0000000eff1d723e */ /* 0x000fe200020006ff */
[----:B------:R-:W-:Y:S02]  /*ea00*/  HADD2.F32 R24, -RZ, R24.H0_H0 ;  /* 0x20000018ff187230 */ /* 0x000fe40000004100 */
[-C--:B------:R-:W-:Y:S01]  /*ea10*/  FMUL.FTZ R5, R40, R4.reuse ;  /* 0x0000000428057220 */ /* 0x080fe20000410000 */
[C---:B------:R-:W-:Y:S01]  /*ea20*/  FMUL.FTZ R21, R38.reuse, R4 ;  /* 0x0000000426157220 */ /* 0x040fe20000410000 */
[----:B------:R-:W-:Y:S01]  /*ea30*/  FFMA.FTZ R34, R15, R25, -R34 ;  /* 0x000000190f227223 */ /* 0x000fe20000010822 */
[----:B------:R-:W-:Y:S02]  /*ea40*/  HADD2.F32 R42, -RZ, R33.H1_H1 ;  /* 0x30000021ff2a7230 */ /* 0x000fe40000004100 */
[----:B------:R-:W-:Y:S01]  /*ea50*/  FFMA.FTZ R15, R38, R24, -R5 ;  /* 0x00000018260f7223 */ /* 0x000fe20000010805 */
[----:B------:R-:W-:-:S02]  /*ea60*/  HADD2.F32 R5, -RZ, R6.H1_H1 ;  /* 0x30000006ff057230 */ /* 0x000fc40000004100 */
[----:B------:R-:W-:Y:S01]  /*ea70*/  FFMA.FTZ R24, R40, R24, R21 ;  /* 0x0000001828187223 */ /* 0x000fe20000010015 */
[----:B------:R-:W-:Y:S02]  /*ea80*/  HADD2.F32 R38, -RZ, R29.H1_H1 ;  /* 0x3000001dff267230 */ /* 0x000fe40000004100 */
[----:B------:R-:W-:Y:S01]  /*ea90*/  FFMA.FTZ R25, R31, R25, R36 ;  /* 0x000000191f197223 */ /* 0x000fe20000010024 */
[----:B------:R-:W-:Y:S02]  /*eaa0*/  HADD2.F32 R40, -RZ, R33.H0_H0 ;  /* 0x20000021ff287230 */ /* 0x000fe40000004100 */
[-C--:B------:R-:W-:Y:S01]  /*eab0*/  FMUL.FTZ R21, R42, R5.reuse ;  /* 0x000000052a157220 */ /* 0x080fe20000410000 */
[----:B------:R-:W-:Y:S02]  /*eac0*/  HADD2.F32 R4, -RZ, R26.H1_H1 ;  /* 0x3000001aff047230 */ /* 0x000fe40000004100 */
[----:B------:R-:W-:Y:S01]  /*ead0*/  FMUL.FTZ R31, R38, R5 ;  /* 0x00000005261f7220 */ /* 0x000fe20000410000 */
[----:B------:R-:W-:Y:S01]  /*eae0*/  HADD2.F32 R6, -RZ, R6.H0_H0 ;  /* 0x20000006ff067230 */ /* 0x000fe20000004100 */
[----:B------:R-:W-:Y:S01]  /*eaf0*/  F2FP.F16.E4M3.UNPACK_B R33, R14.H1 ;  /* 0x0000000eff21723e */ /* 0x000fe200030006ff */
[----:B------:R-:W-:-:S02]  /*eb00*/  HADD2.F32 R36, -RZ, R29.H0_H0 ;  /* 0x2000001dff247230 */ /* 0x000fc40000004100 */
[----:B------:R-:W-:Y:S01]  /*eb10*/  FMUL.FTZ R5, R40, R4 ;  /* 0x0000000428057220 */ /* 0x000fe20000410000 */
[----:B------:R-:W-:Y:S01]  /*eb20*/  HADD2.F32 R26, -RZ, R26.H0_H0 ;  /* 0x2000001aff1a7230 */ /* 0x000fe20000004100 */
[----:B------:R-:W-:Y:S01]  /*eb30*/  F2FP.F16.E4M3.UNPACK_B R20, R20.H1 ;  /* 0x00000014ff14723e */ /* 0x000fe200030006ff */
[-C--:B------:R-:W-:Y:S01]  /*eb40*/  FFMA.FTZ R29, R38, R6.reuse, -R21 ;  /* 0x00000006261d7223 */ /* 0x080fe20000010815 */
[----:B------:R-:W-:Y:S01]  /*eb50*/  FFMA.FTZ R14, R42, R6, R31 ;  /* 0x000000062a0e7223 */ /* 0x000fe2000001001f */
[C---:B------:R-:W-:Y:S01]  /*eb60*/  FMUL.FTZ R21, R36.reuse, R4 ;  /* 0x0000000424157220 */ /* 0x040fe20000410000 */
[----:B------:R-:W-:Y:S01]  /*eb70*/  FFMA.FTZ R6, R36, R26, -R5 ;  /* 0x0000001a24067223 */ /* 0x000fe20000010805 */
[----:B------:R-:W-:Y:S01]  /*eb80*/  HADD2.F32 R31, -RZ, R33.H1_H1 ;  /* 0x30000021ff1f7230 */ /* 0x000fe20000004100 */
[----:B------:R-:W-:Y:S01]  /*eb90*/  F2FP.SATFINITE.E4M3.F32.PACK_AB_MERGE_C R25, R25, R34, RZ ;  /* 0x000000221919723e */ /* 0x000fe200048070ff */
[--C-:B------:R-:W-:Y:S02]  /*eba0*/  HADD2.F32 R37, -RZ, R20.reuse.H1_H1 ;  /* 0x30000014ff257230 */ /* 0x100fe40000004100 */
[----:B------:R-:W-:Y:S01]  /*ebb0*/  FFMA.FTZ R21, R40, R26, R21 ;  /* 0x0000001a28157223 */ /* 0x000fe20000010015 */
[----:B------:R-:W-:Y:S01]  /*ebc0*/  HADD2.F32 R5, -RZ, R7.H1_H1 ;  /* 0x30000007ff057230 */ /* 0x000fe20000004100 */
[----:B------:R-:W-:Y:S01]  /*ebd0*/  F2FP.SATFINITE.E4M3.F32.PACK_AB_MERGE_C R14, R14, R29, RZ ;  /* 0x0000001d0e0e723e */ /* 0x000fe200048070ff */
[----:B------:R-:W-:-:S02]  /*ebe0*/  HADD2.F32 R35, -RZ, R20.H0_H0 ;  /* 0x20000014ff237230 */ /* 0x000fc40000004100 */
[----:B------:R-:W-:Y:S02]  /*ebf0*/  HADD2.F32 R4, -RZ, R13.H1_H1 ;  /* 0x3000000dff047230 */ /* 0x000fe40000004100 */
[-C--:B------:R-:W-:Y:S01]  /*ec00*/  FMUL.FTZ R26, R37, R5.reuse ;  /* 0x00000005251a7220 */ /* 0x080fe20000410000 */
[----:B------:R-:W-:Y:S02]  /*ec10*/  HADD2.F32 R33, -RZ, R33.H0_H0 ;  /* 0x20000021ff217230 */ /* 0x000fe40000004100 */
[----:B------:R-:W-:Y:S01]  /*ec20*/  FMUL.FTZ R36, R31, R5 ;  /* 0x000000051f247220 */ /* 0x000fe20000410000 */
[----:B------:R-:W-:Y:S02]  /*ec30*/  HADD2.F32 R7, -RZ, R7.H0_H0 ;  /* 0x20000007ff077230 */ /* 0x000fe40000004100 */
[-C--:B------:R-:W-:Y:S01]  /*ec40*/  FMUL.FTZ R20, R35, R4.reuse ;  /* 0x0000000423147220 */ /* 0x080fe20000410000 */
[----:B------:R-:W-:Y:S02]  /*ec50*/  HADD2.F32 R13, -RZ, R13.H0_H0 ;  /* 0x2000000dff0d7230 */ /* 0x000fe40000004100 */
[----:B------:R-:W-:Y:S01]  /*ec60*/  FMUL.FTZ R4, R33, R4 ;  /* 0x0000000421047220 */ /* 0x000fe20000410000 */
[----:B------:R-:W-:Y:S01]  /*ec70*/  F2FP.SATFINITE.E4M3.F32.PACK_AB_MERGE_C R6, R21, R6, R14 ;  /* 0x000000061506723e */ /* 0x000fe2000480700e */
[-C--:B------:R-:W-:Y:S01]  /*ec80*/  FFMA.FTZ R26, R31, R7.reuse, -R26 ;  /* 0x000000071f1a7223 */ /* 0x080fe2000001081a */
[----:B------:R-:W-:Y:S01]  /*ec90*/  FFMA.FTZ R5, R37, R7, R36 ;  /* 0x0000000725057223 */ /* 0x000fe20000010024 */
[-C--:B------:R-:W-:Y:S01]  /*eca0*/  FFMA.FTZ R7, R33, R13.reuse, -R20 ;  /* 0x0000000d21077223 */ /* 0x080fe20000010814 */
[----:B------:R-:W-:Y:S01]  /*ecb0*/  FFMA.FTZ R20, R35, R13, R4 ;  /* 0x0000000d23147223 */ /* 0x000fe20000010004 */
[----:B------:R-:W-:-:S02]  /*ecc0*/  F2FP.SATFINITE.E4M3.F32.PACK_AB_MERGE_C R4, R32, R27, RZ ;  /* 0x0000001b2004723e */ /* 0x000fc400048070ff */
[----:B------:R-:W-:Y:S02]  /*ecd0*/  F2FP.SATFINITE.E4M3.F32.PACK_AB_MERGE_C R26, R5, R26, RZ ;  /* 0x0000001a051a723e */ /* 0x000fe400048070ff */
[----:B------:R-:W-:Y:S02]  /*ece0*/  F2FP.SATFINITE.E4M3.F32.PACK_AB_MERGE_C R4, R30, R11, R4 ;  /* 0x0000000b1e04723e */ /* 0x000fe40004807004 */
[----:B------:R-:W-:Y:S02]  /*ecf0*/  F2FP.SATFINITE.E4M3.F32.PACK_AB_MERGE_C R5, R24, R15, R25 ;  /* 0x0000000f1805723e */ /* 0x000fe40004807019 */
[----:B------:R-:W-:-:S05]  /*ed00*/  F2FP.SATFINITE.E4M3.F32.PACK_AB_MERGE_C R7, R20, R7, R26 ;  /* 0x000000071407723e */ /* 0x000fca000480701a */
[----:B------:R1:W-:Y:S02]  /*ed10*/  STS.128 [R10+0x1e400], R4 ;  /* 0x01e400040a007388 */ /* 0x0003e40000000c00 */
.L_x_454:
[----:B------:R-:W-:Y:S05]  /*ed20*/  BSYNC B1 ;  /* 0x0000000000017941 */ /* 0x000fea0003800000 */
.L_x_453:
[----:B------:R-:W-:Y:S05]  /*ed30*/  @P1 BRA `(.L_x_452) ;  /* 0x0000002400181947 */ /* 0x000fea0003800000 */
[----:B-1----:R-:W1:Y:S01]  /*ed40*/  LDS.128 R4, [R0+0x2000] ;  /* 0x0020000000047984 */ /* 0x002e620000000c00 */
[----:B------:R-:W-:Y:S02]  /*ed50*/  F2FP.F16.E4M3.UNPACK_B R26, R8 ;  /* 0x00000008ff1a723e */ /* 0x000fe400020006ff */
[----:B------:R-:W-:Y:S02]  /*ed60*/  F2FP.F16.E4M3.UNPACK_B R25, R3 ;  /* 0x00000003ff19723e */ /* 0x000fe400020006ff */
[-C--:B------:R-:W-:Y:S01]  /*ed70*/  F2FP.F16.E4M3.UNPACK_B R33, R9.reuse ;  /* 0x00000009ff21723e */ /* 0x080fe200020006ff */
[--C-:B------:R-:W-:Y:S01]  /*ed80*/  HADD2.F32 R27, -RZ, R26.reuse.H1_H1 ;  /* 0x3000001aff1b7230 */ /* 0x100fe20000004100 */
[----:B------:R-:W-:Y:S01]  /*ed90*/  F2FP.F16.E4M3.UNPACK_B R9, R9.H1 ;  /* 0x00000009ff09723e */ /* 0x000fe200030006ff */
[----:B------:R-:W-:Y:S02]  /*eda0*/  HADD2.F32 R21, -RZ, R25.H1_H1 ;  /* 0x30000019ff157230 */ /* 0x000fe40000004100 */
[----:B------:R-:W-:-:S02]  /*edb0*/  HADD2.F32 R30, -RZ, R26.H0_H0 ;  /* 0x2000001aff1e7230 */ /* 0x000fc40000004100 */
        /* <DEDUP_REMOVED lines=15> */
[----:B------:R-:W-:Y:S01]  /*eeb0*/  FFMA.FTZ R21, R27, R11, R24 ;  /* 0x0000000b1b157223 */ /* 0x000fe20000010018 */
[----:B------:R-:W-:Y:S01]  /*eec0*/  F2FP.F16.E4M3.UNPACK_B R27, R8.H1 ;  /* 0x00000008ff1b723e */ /* 0x000fe200030006ff */
[----:B------:R-:W-:Y:S01]  /*eed0*/  FMUL.FTZ R11, R26, R5 ;  /* 0x000000051a0b7220 */ /* 0x000fe20000410000 */
[----:B------:R-:W-:Y:S01]  /*eee0*/  F2FP.F16.E4M3.UNPACK_B R24, R3.H1 ;  /* 0x00000003ff18723e */ /* 0x000fe200030006ff */
[----:B------:R-:W-:Y:S01]  /*eef0*/  FMUL.FTZ R3, R30, R5 ;  /* 0x000000051e037220 */ /* 0x000fe20000410000 */
[----:B------:R-:W-:-:S02]  /*ef00*/  HADD2.F32 R5, -RZ, R14.H1_H1 ;  /* 0x3000000eff057230 */ /* 0x000fc40000004100 */
[-C--:B------:R-:W-:Y:S01]  /*ef10*/  FFMA.FTZ R11, R30, R4.reuse, R11 ;  /* 0x000000041e0b7223 */ /* 0x080fe2000001000b */
[--C-:B------:R-:W-:Y:S02]  /*ef20*/  HADD2.F32 R32, -RZ, R27.reuse.H1_H1 ;  /* 0x3000001bff207230 */ /* 0x100fe40000004100 */
[----:B------:R-:W-:Y:S01]  /*ef30*/  FFMA.FTZ R8, R26, R4, -R3 ;  /* 0x000000041a087223 */ /* 0x000fe20000010803 */
[----:B------:R-:W-:Y:S01]  /*ef40*/  HADD2.F32 R4, -RZ, R24.H1_H1 ;  /* 0x30000018ff047230 */ /* 0x000fe20000004100 */
[----:B------:R-:W-:Y:S01]  /*ef50*/  F2FP.F16.E4M3.UNPACK_B R26, R12 ;  /* 0x0000000cff1a723e */ /* 0x000fe200020006ff */
[----:B------:R-:W-:Y:S02]  /*ef60*/  HADD2.F32 R14, -RZ, R14.H0_H0 ;  /* 0x2000000eff0e7230 */ /* 0x000fe40000004100 */
[-C--:B------:R-:W-:Y:S01]  /*ef70*/  FMUL.FTZ R25, R32, R5.reuse ;  /* 0x0000000520197220 */ /* 0x080fe20000410000 */
[----:B------:R-:W-:Y:S02]  /*ef80*/  HADD2.F32 R29, -RZ, R27.H0_H0 ;  /* 0x2000001bff1d7230 */ /* 0x000fe40000004100 */
[----:B------:R-:W-:Y:S01]  /*ef90*/  FMUL.FTZ R5, R4, R5 ;  /* 0x0000000504057220 */ /* 0x000fe20000410000 */
[----:B------:R-:W-:-:S02]  /*efa0*/  HADD2.F32 R3, -RZ, R13.H1_H1 ;  /* 0x3000000dff037230 */ /* 0x000fc40000004100 */
        /* <DEDUP_REMOVED lines=9> */
[--C-:B------:R-:W-:Y:S02]  /*f040*/  HADD2.F32 R4, -RZ, R6.reuse.H1_H1 ;  /* 0x30000006ff047230 */ /* 0x100fe40000004100 */
[----:B------:R-:W-:Y:S01]  /*f050*/  FFMA.FTZ R14, R29, R13, R14 ;  /* 0x0000000d1d0e7223 */ /* 0x000fe2000001000e */
[----:B------:R-:W-:Y:S01]  /*f060*/  HADD2.F32 R33, -RZ, R33.H0_H0 ;  /* 0x20000021ff217230 */ /* 0x000fe20000004100 */
[----:B------:R-:W-:Y:S01]  /*f070*/  F2FP.F16.E4M3.UNPACK_B R29, R12.H1 ;  /* 0x0000000cff1d723e */ /* 0x000fe200030006ff */
[--C-:B------:R-:W-:Y:S02]  /*f080*/  HADD2.F32 R3, -RZ, R15.reuse.H1_H1 ;  /* 0x3000000fff037230 */ /* 0x100fe40000004100 */
[-C--:B------:R-:W-:Y:S01]  /*f090*/  FMUL.FTZ R13, R32, R4.reuse ;  /* 0x00000004200d7220 */ /* 0x080fe20000410000 */
[----:B------:R-:W-:Y:S02]  /*f0a0*/  HADD2.F32 R6, -RZ, R6.H0_H0 ;  /* 0x20000006ff067230 */ /* 0x000fe40000004100 */
[----:B------:R-:W-:Y:S01]  /*f0b0*/  FMUL.FTZ R27, R30, R4 ;  /* 0x000000041e1b7220 */ /* 0x000fe20000410000 */
[----:B------:R-:W-:Y:S01]  /*f0c0*/  HADD2.F32 R31, -RZ, R26.H0_H0 ;  /* 0x2000001aff1f7230 */ /* 0x000fe20000004100 */
[----:B------:R-:W-:Y:S01]  /*f0d0*/  F2FP.F16.E4M3.UNPACK_B R7, R7.H1 ;  /* 0x00000007ff07723e */ /* 0x000fe200030006ff */
[----:B------:R-:W-:-:S02]  /*f0e0*/  HADD2.F32 R15, -RZ, R15.H0_H0 ;  /* 0x2000000fff0f7230 */ /* 0x000fc40000004100 */
[----:B------:R-:W-:Y:S01]  /*f0f0*/  FMUL.FTZ R4, R33, R3 ;  /* 0x0000000321047220 */ /* 0x000fe20000410000 */
[-C--:B------:R-:W-:Y:S01]  /*f100*/  FFMA.FTZ R13, R30, R6.reuse, -R13 ;  /* 0x000000061e0d7223 */ /* 0x080fe2000001080d */
[----:B------:R-:W-:Y:S01]  /*f110*/  FFMA.FTZ R26, R32, R6, R27 ;  /* 0x00000006201a7223 */ /* 0x000fe2000001001b */
[--C-:B------:R-:W-:Y:S02]  /*f120*/  HADD2.F32 R27, -RZ, R29.reuse.H1_H1 ;  /* 0x3000001dff1b7230 */ /* 0x100fe40000004100 */
[C---:B------:R-:W-:Y:S01]  /*f130*/  FFMA.FTZ R6, R31.reuse, R15, -R4 ;  /* 0x0000000f1f067223 */ /* 0x040fe20000010804 */
[----:B------:R-:W-:Y:S02]  /*f140*/  HADD2.F32 R30, -RZ, R29.H0_H0 ;  /* 0x2000001dff1e7230 */ /* 0x000fe40000004100 */
[----:B------:R-:W-:Y:S01]  /*f150*/  FMUL.FTZ R12, R31, R3 ;  /* 0x000000031f0c7220 */ /* 0x000fe20000410000 */
[----:B------:R-:W-:Y:S01]  /*f160*/  HADD2.F32 R29, -RZ, R9.H1_H1 ;  /* 0x30000009ff1d7230 */ /* 0x000fe20000004100 */
[----:B------:R-:W-:Y:S01]  /*f170*/  F2FP.SATFINITE.E4M3.F32.PACK_AB_MERGE_C R24, R24, R25, RZ ;  /* 0x000000191818723e */ /* 0x000fe200048070ff */
[----:B------:R-:W-:-:S02]  /*f180*/  HADD2.F32 R4, -RZ, R7.H1_H1 ;  /* 0x30000007ff047230 */ /* 0x000fc40000004100 */
[----:B------:R-:W-:Y:S01]  /*f190*/  FFMA.FTZ R15, R33, R15, R12 ;  /* 0x0000000f210f7223 */ /* 0x000fe2000001000c */
[----:B------:R-:W-:Y:S01]  /*f1a0*/  HADD2.F32 R32, -RZ, R9.H0_H0 ;  /* 0x20000009ff207230 */ /* 0x000fe20000004100 */
[----:B------:R-:W-:Y:S01]  /*f1b0*/  F2FP.SATFINITE.E4M3.F32.PACK_AB_MERGE_C R13, R26, R13, RZ ;  /* 0x0000000d1a0d723e */ /* 0x000fe200048070ff */
[--C-:B------:R-:W-:Y:S02]  /*f1c0*/  HADD2.F32 R3, -RZ, R10.reuse.H1_H1 ;  /* 0x3000000aff037230 */ /* 0x100fe40000004100 */
[-C--:B------:R-:W-:Y:S01]  /*f1d0*/  FMUL.FTZ R12, R29, R4.reuse ;  /* 0x000000041d0c7220 */ /* 0x080fe20000410000 */
[----:B------:R-:W-:Y:S02]  /*f1e0*/  HADD2.F32 R7, -RZ, R7.H0_H0 ;  /* 0x20000007ff077230 */ /* 0x000fe40000004100 */
[C---:B------:R-:W-:Y:S01]  /*f1f0*/  FMUL.FTZ R4, R27.reuse, R4 ;  /* 0x000000041b047220 */ /* 0x040fe20000410000 */
[----:B------:R-:W-:Y:S02]  /*f200*/  HADD2.F32 R10, -RZ, R10.H0_H0 ;  /* 0x2000000aff0a7230 */ /* 0x000fe40000004100 */
[-C--:B------:R-:W-:Y:S01]  /*f210*/  FMUL.FTZ R9, R32, R3.reuse ;  /* 0x0000000320097220 */ /* 0x080fe20000410000 */
[C---:B------:R-:W-:Y:S01]  /*f220*/  FMUL.FTZ R3, R30.reuse, R3 ;  /* 0x000000031e037220 */ /* 0x040fe20000410000 */
        /* <DEDUP_REMOVED lines=8> */
[----:B------:R-:W-:Y:S02]  /*f2b0*/  F2FP.SATFINITE.E4M3.F32.PACK_AB_MERGE_C R6, R15, R6, R13 ;  /* 0x000000060f06723e */ /* 0x000fe4000480700d */
[----:B------:R-:W-:-:S05]  /*f2c0*/  F2FP.SATFINITE.E4M3.F32.PACK_AB_MERGE_C R7, R10, R7, R12 ;  /* 0x000000070a07723e */ /* 0x000fca000480700c */
[----:B------:R2:W-:Y:S01]  /*f2d0*/  STS.128 [R0+0x2000], R4 ;  /* 0x0020000400007388 */ /* 0x0005e20000000c00 */
[----:B------:R-:W-:Y:S05]  /*f2e0*/  BRA `(.L_x_452) ;  /* 0x0000001c00ac7947 */ /* 0x000fea0003800000 */
.L_x_442:
[----:B------:R-:W-:-:S03]  /*f2f0*/  UMOV UR4, 0xffffffff ;  /* 0xffffffff00047882 */ /* 0x000fc60000000000 */
[----:B------:R-:W-:Y:S05]  /*f300*/  BRA.DIV UR4, `(.L_x_455) ;  /* 0x0000018204107947 */ /* 0x000fea000b800000 */
[----:B------:R0:W1:Y:S04]  /*f310*/  SHFL.IDX PT, R21, R24, RZ, 0x1c1f ;  /* 0x001c1fff18157589 */ /* 0x00006800000e0000 */
[----:B------:R0:W2:Y:S04]  /*f320*/  SHFL.IDX PT, R14, R122, RZ, 0x1c1f ;  /* 0x001c1fff7a0e7589 */ /* 0x0000a800000e0000 */
[----:B------:R0:W3:Y:S04]  /*f330*/  SHFL.IDX PT, R3, R26, RZ, 0x1c1f ;  /* 0x001c1fff1a037589 */ /* 0x0000e800000e0000 */
[----:B------:R0:W4:Y:S02]  /*f340*/  SHFL.IDX PT, R25, R27, RZ, 0x1c1f ;  /* 0x001c1fff1b197589 */ /* 0x00012400000e0000 */
.L_x_662:
[----:B0-----:R-:W5:Y:S01]  /*f350*/  LDL R24, [R1+0x88] ;  /* 0x0000880001187983 */ /* 0x001f620000100800 */
[----:B------:R-:W-:Y:S01]  /*f360*/  ULDC UR4, c[0x0][0x448] ;  /* 0x0001120000047ab9 */ /* 0x000fe20000000800 */
[----:B------:R-:W-:Y:S01]  /*f370*/  BSSY B1, `(.L_x_456) ;  /* 0x0000013000017945 */ /* 0x000fe20003800000 */
[----:B------:R-:W-:Y:S01]  /*f380*/  IMAD R32, R136, UR4, RZ ;  /* 0x0000000488207c24 */ /* 0x000fe2000f8e02ff */
[----:B------:R-:W-:Y:S02]  /*f390*/  CS2R R8, SRZ ;  /* 0x0000000000087805 */ /* 0x000fe4000001ff00 */
[----:B------:R-:W-:Y:S02]  /*f3a0*/  CS2R R6, SRZ ;  /* 0x0000000000067805 */ /* 0x000fe4000001ff00 */
[----:B------:R-:W-:Y:S02]  /*f3b0*/  CS2R R4, SRZ ;  /* 0x0000000000047805 */ /* 0x000fe4000001ff00 */
[----:B------:R-:W-:-:S02]  /*f3c0*/  CS2R R10, SRZ ;  /* 0x00000000000a7805 */ /* 0x000fc4000001ff00 */
[----:B------:R-:W-:Y:S02]  /*f3d0*/  ISETP.GE.AND P0, PT, R0, R32, PT ;  /* 0x000000200000720c */ /* 0x000fe40003f06270 */
[----:B-----5:R-:W-:-:S11]  /*f3e0*/  LEA.HI R20, R24, R24, RZ, 0x1 ;  /* 0x0000001818147211 */ /* 0x020fd600078f08ff */
[----:B------:R-:W-:Y:S05]  /*f3f0*/  @P0 BRA `(.L_x_457) ;  /* 0x0000000000280947 */ /* 0x000fea0003800000 */
[----:B------:R-:W-:Y:S01]  /*f400*/  ULDC UR4, c[0x0][0x3f4] ;  /* 0x0000fd0000047ab9 */ /* 0x000fe20000000800 */
[C---:B--2---:R-:W-:Y:S02]  /*f410*/  IADD3 R14, P1, R18.reuse, R14, RZ ;  /* 0x0000000e120e7210 */ /* 0x044fe40007f3e0ff */
[----:B------:R-:W-:Y:S02]  /*f420*/  CS2R R8, SRZ ;  /* 0x0000000000087805 */ /* 0x000fe4000001ff00 */
[C---:B------:R-:W-:Y:S02]  /*f430*/  ISETP.GE.AND P2, PT, R18.reuse, UR4, PT ;  /* 0x0000000412007c0c */ /* 0x040fe4000bf46270 */
[----:B-1----:R-:W-:Y:S01]  /*f440*/  IADD3 R12, P0, R18, R21, RZ ;  /* 0x00000015120c7210 */ /* 0x002fe20007f1e0ff */
[----:B----4-:R-:W-:-:S03]  /*f450*/  IMAD.X R15, R25, 0x1, R19, P1 ;  /* 0x00000001190f7824 */ /* 0x010fc600008e0613 */
[----:B---3--:R-:W-:-:S07]  /*f460*/  IADD3.X R13, R3, R19, RZ, P0, !PT ;  /* 0x00000013030d7210 */ /* 0x008fce00007fe4ff */
[----:B------:R-:W-:Y:S05]  /*f470*/  @P2 BRA `(.L_x_457) ;  /* 0x0000000000082947 */ /* 0x000fea0003800000 */
[----:B------:R0:W5:Y:S04]  /*f480*/  LD.E.128 R4, desc[UR60][R12.64] ;  /* 0x0000003c0c047980 */ /* 0x000168000c101d00 */
[----:B------:R0:W5:Y:S02]  /*f490*/  LD.E.128 R8, desc[UR60][R14.64] ;  /* 0x0000003c0e087980 */ /* 0x000164000c101d00 */
.L_x_457:
[----:B------:R-:W-:Y:S05]  /*f4a0*/  BSYNC B1 ;  /* 0x0000000000017941 */ /* 0x000fea0003800000 */
.L_x_456:
[----:B------:R-:W-:Y:S01]  /*f4b0*/  LOP3.LUT R20, R20, 0xfffffffe, RZ, 0xc0, !PT ;  /* 0xfffffffe14147812 */ /* 0x000fe200078ec0ff */
[----:B------:R-:W-:Y:S01]  /*f4c0*/  IMAD R32, R121, -0x80, R32 ;  /* 0xffffff8079207824 */ /* 0x000fe200078e0220 */
[----:B-----5:R-:W-:Y:S01]  /*f4d0*/  SHF.R.U32.HI R0, RZ, 0x8, R4 ;  /* 0x00000008ff007819 */ /* 0x020fe20000011604 */
[----:B------:R-:W-:Y:S01]  /*f4e0*/  BSSY B1, `(.L_x_458) ;  /* 0x0000034000017945 */ /* 0x000fe20003800000 */
[----:B---3--:R-:W-:Y:S01]  /*f4f0*/  LOP3.LUT R3, R4, 0xff, RZ, 0xc0, !PT ;  /* 0x000000ff04037812 */ /* 0x008fe200078ec0ff */
[----:B------:R-:W-:Y:S01]  /*f500*/  IMAD.IADD R20, R24, 0x1, -R20 ;  /* 0x0000000118147824 */ /* 0x000fe200078e0a14 */
[----:B------:R-:W-:Y:S02]  /*f510*/  LOP3.LUT R0, R0, 0xff, RZ, 0xc0, !PT ;  /* 0x000000ff00007812 */ /* 0x000fe400078ec0ff */
[----:B----4-:R-:W-:Y:S02]  /*f520*/  SHF.R.U32.HI R25, RZ, 0x8, R7 ;  /* 0x00000008ff197819 */ /* 0x010fe40000011607 */
[----:B------:R-:W-:-:S02]  /*f530*/  SHF.L.U32 R35, R20, 0x1f, RZ ;  /* 0x0000001f14237819 */ /* 0x000fc400000006ff */
[----:B0-----:R-:W-:Y:S02]  /*f540*/  PRMT R13, R0, 0x7604, R3 ;  /* 0x00007604000d7816 */ /* 0x001fe40000000003 */
[----:B------:R-:W0:Y:S01]  /*f550*/  SYNCS.PHASECHK.TRANS64.TRYWAIT P1, [R16+URZ+0x2e800], R35 ;  /* 0x02e80023100075a7 */ /* 0x000e22000802017f */
[----:B------:R-:W-:Y:S02]  /*f560*/  SHF.R.U32.HI R0, RZ, 0x8, R6 ;  /* 0x00000008ff007819 */ /* 0x000fe40000011606 */
[----:B--2---:R-:W-:Y:S02]  /*f570*/  LOP3.LUT R14, R6, 0xff, RZ, 0xc0, !PT ;  /* 0x000000ff060e7812 */ /* 0x004fe400078ec0ff */
[----:B------:R-:W-:Y:S02]  /*f580*/  LOP3.LUT R20, R7, 0xff, RZ, 0xc0, !PT ;  /* 0x000000ff07147812 */ /* 0x000fe400078ec0ff */
[----:B-1----:R-:W-:Y:S02]  /*f590*/  LOP3.LUT R21, R0, 0xff, RZ, 0xc0, !PT ;  /* 0x000000ff00157812 */ /* 0x002fe400078ec0ff */
[----:B------:R-:W-:-:S02]  /*f5a0*/  LOP3.LUT R25, R25, 0xff, RZ, 0xc0, !PT ;  /* 0x000000ff19197812 */ /* 0x000fc400078ec0ff */
[----:B------:R-:W-:Y:S02]  /*f5b0*/  SHF.R.U32.HI R0, RZ, 0x8, R8 ;  /* 0x00000008ff007819 */ /* 0x000fe40000011608 */
[----:B------:R-:W-:Y:S02]  /*f5c0*/  SHF.R.U32.HI R33, RZ, 0x8, R11 ;  /* 0x00000008ff217819 */ /* 0x000fe4000001160b */
[----:B------:R-:W-:Y:S01]  /*f5d0*/  SHF.R.U32.HI R15, RZ, 0x8, R5 ;  /* 0x00000008ff0f7819 */ /* 0x000fe20000011605 */
[----:B------:R-:W1:Y:S01]  /*f5e0*/  LDC R3, c[0x0][0x3f4] ;  /* 0x0000fd00ff037b82 */ /* 0x000e620000000800 */
[----:B------:R-:W-:Y:S02]  /*f5f0*/  SHF.R.U32.HI R29, RZ, 0x8, R9 ;  /* 0x00000008ff1d7819 */ /* 0x000fe40000011609 */
[----:B------:R-:W-:Y:S02]  /*f600*/  PRMT R21, R21, 0x7604, R14 ;  /* 0x0000760415157816 */ /* 0x000fe4000000000e */
[----:B------:R-:W-:-:S02]  /*f610*/  PRMT R20, R25, 0x7604, R20 ;  /* 0x0000760419147816 */ /* 0x000fc40000000014 */
[----:B------:R-:W-:Y:S02]  /*f620*/  LOP3.LUT R14, R8, 0xff, RZ, 0xc0, !PT ;  /* 0x000000ff080e7812 */ /* 0x000fe400078ec0ff */
[----:B------:R-:W-:Y:S02]  /*f630*/  LOP3.LUT R30, R11, 0xff, RZ, 0xc0, !PT ;  /* 0x000000ff0b1e7812 */ /* 0x000fe400078ec0ff */
[----:B------:R-:W-:Y:S02]  /*f640*/  LOP3.LUT R25, R0, 0xff, RZ, 0xc0, !PT ;  /* 0x000000ff00197812 */ /* 0x000fe400078ec0ff */
[----:B------:R-:W-:Y:S02]  /*f650*/  LOP3.LUT R33, R33, 0xff, RZ, 0xc0, !PT ;  /* 0x000000ff21217812 */ /* 0x000fe400078ec0ff */
[----:B------:R-:W-:Y:S02]  /*f660*/  LOP3.LUT R12, R5, 0xff, RZ, 0xc0, !PT ;  /* 0x000000ff050c7812 */ /* 0x000fe400078ec0ff */
[----:B------:R-:W-:-:S02]  /*f670*/  LOP3.LUT R15, R15, 0xff, RZ, 0xc0, !PT ;  /* 0x000000ff0f0f7812 */ /* 0x000fc400078ec0ff */
[----:B------:R-:W-:Y:S02]  /*f680*/  LOP3.LUT R24, R9, 0xff, RZ, 0xc0, !PT ;  /* 0x000000ff09187812 */ /* 0x000fe400078ec0ff */
[----:B------:R-:W-:Y:S02]  /*f690*/  LOP3.LUT R29, R29, 0xff, RZ, 0xc0, !PT ;  /* 0x000000ff1d1d7812 */ /* 0x000fe400078ec0ff */
[----:B------:R-:W-:Y:S02]  /*f6a0*/  PRMT R27, R25, 0x7604, R14 ;  /* 0x00007604191b7816 */ /* 0x000fe4000000000e */
[----:B------:R-:W-:Y:S02]  /*f6b0*/  PRMT R30, R33, 0x7604, R30 ;  /* 0x00007604211e7816 */ /* 0x000fe4000000001e */
[----:B------:R-:W-:Y:S02]  /*f6c0*/  SHF.R.U32.HI R0, RZ, 0x10, R5 ;  /* 0x00000010ff007819 */ /* 0x000fe40000011605 */
[----:B------:R-:W-:-:S02]  /*f6d0*/  SHF.R.U32.HI R25, RZ, 0x10, R7 ;  /* 0x00000010ff197819 */ /* 0x000fc40000011607 */
[----:B------:R-:W-:Y:S01]  /*f6e0*/  SHF.R.U32.HI R33, RZ, 0x10, R11 ;  /* 0x00000010ff217819 */ /* 0x000fe2000001160b */
[----:B------:R-:W-:Y:S01]  /*f6f0*/  IMAD.U32 R0, R0, 0x10000, RZ ;  /* 0x0001000000007824 */ /* 0x000fe200078e00ff */
[----:B------:R-:W-:Y:S01]  /*f700*/  PRMT R15, R15, 0x7604, R12 ;  /* 0x000076040f0f7816 */ /* 0x000fe2000000000c */
[----:B------:R-:W-:Y:S01]  /*f710*/  IMAD.U32 R25, R25, 0x10000, RZ ;  /* 0x0001000019197824 */ /* 0x000fe200078e00ff */
[----:B------:R-:W-:Y:S01]  /*f720*/  PRMT R24, R29, 0x7604, R24 ;  /* 0x000076041d187816 */ /* 0x000fe20000000018 */
[----:B------:R-:W-:Y:S01]  /*f730*/  IMAD.U32 R33, R33, 0x10000, RZ ;  /* 0x0001000021217824 */ /* 0x000fe200078e00ff */
[----:B------:R-:W-:Y:S02]  /*f740*/  SHF.R.U32.HI R12, RZ, 0x8, R10 ;  /* 0x00000008ff0c7819 */ /* 0x000fe4000001160a */
[----:B------:R-:W-:Y:S02]  /*f750*/  SHF.R.U32.HI R29, RZ, 0x10, R9 ;  /* 0x00000010ff1d7819 */ /* 0x000fe40000011609 */
[----:B------:R-:W-:-:S02]  /*f760*/  LOP3.LUT R26, R10, 0xff, RZ, 0xc0, !PT ;  /* 0x000000ff0a1a7812 */ /* 0x000fc400078ec0ff */
[----:B------:R-:W-:Y:S02]  /*f770*/  LOP3.LUT R31, R12, 0xff, RZ, 0xc0, !PT ;  /* 0x000000ff0c1f7812 */ /* 0x000fe400078ec0ff */
[----:B------:R-:W-:Y:S02]  /*f780*/  SHF.L.U32 R29, R29, 0x10, RZ ;  /* 0x000000101d1d7819 */ /* 0x000fe400000006ff */
[----:B------:R-:W-:Y:S02]  /*f790*/  PRMT R31, R31, 0x7604, R26 ;  /* 0x000076041f1f7816 */ /* 0x000fe4000000001a */
[----:B-1----:R-:W-:Y:S02]  /*f7a0*/  ISETP.GE.AND P0, PT, R18, R3, PT ;  /* 0x000000031200720c */ /* 0x002fe40003f06270 */
[----:B------:R-:W-:Y:S02]  /*f7b0*/  LOP3.LUT R15, R15, 0xff0000, R0, 0xf8, !PT ;  /* 0x00ff00000f0f7812 */ /* 0x000fe400078ef800 */
[----:B------:R-:W-:-:S02]  /*f7c0*/  LOP3.LUT R25, R20, 0xff0000, R25, 0xf8, !PT ;  /* 0x00ff000014197812 */ /* 0x000fc400078ef819 */
[----:B------:R-:W-:Y:S02]  /*f7d0*/  LOP3.LUT R29, R24, 0xff0000, R29, 0xf8, !PT ;  /* 0x00ff0000181d7812 */ /* 0x000fe400078ef81d */
[----:B------:R-:W-:Y:S02]  /*f7e0*/  LOP3.LUT R33, R30, 0xff0000, R33, 0xf8, !PT ;  /* 0x00ff00001e217812 */ /* 0x000fe400078ef821 */
[----:B------:R-:W-:Y:S02]  /*f7f0*/  VIMNMX R37, R32, 0x80, PT ;  /* 0x0000008020257848 */ /* 0x000fe40003fe0100 */
[----:B------:R-:W-:Y:S01]  /*f800*/  LOP3.LUT R13, R13, 0xff0000, R4, 0xf8, !PT ;  /* 0x00ff00000d0d7812 */ /* 0x000fe200078ef804 */
[----:B0-----:R-:W-:Y:S06]  /*f810*/  @!P1 BRA `(.L_x_459) ;  /* 0x0000017c003c9947 */ /* 0x001fec0003800000 */
.L_x_663:
[----:B------:R-:W-:Y:S05]  /*f820*/  BSYNC B1 ;  /* 0x0000000000017941 */ /* 0x000fea0003800000 */
.L_x_458:
[C---:B------:R-:W-:Y:S01]  /*f830*/  ISETP.GE.OR P1, PT, R228.reuse, R37, P0 ;  /* 0x00000025e400720c */ /* 0x040fe20000726670 */
[----:B------:R-:W-:Y:S01]  /*f840*/  VIADD R14, R228, 0x40 ;  /* 0x00000040e40e7836 */ /* 0x000fe20000000000 */
[----:B------:R-:W-:Y:S01]  /*f850*/  LOP3.LUT R0, R13, 0xff000000, R4, 0xf8, !PT ;  /* 0xff0000000d007812 */ /* 0x000fe200078ef804 */
[----:B------:R-:W-:Y:S01]  /*f860*/  BSSY B1, `(.L_x_460) ;  /* 0x00000d1000017945 */ /* 0x000fe20003800000 */
[----:B------:R-:W-:Y:S02]  /*f870*/  LOP3.LUT R12, R15, 0xff000000, R5, 0xf8, !PT ;  /* 0xff0000000f0c7812 */ /* 0x000fe400078ef805 */
[----:B------:R-:W-:Y:S02]  /*f880*/  LOP3.LUT R13, R21, 0xff0000, R6, 0xf8, !PT ;  /* 0x00ff0000150d7812 */ /* 0x000fe400078ef806 */
[----:B------:R-:W-:Y:S02]  /*f890*/  LOP3.LUT R15, R27, 0xff0000, R8, 0xf8, !PT ;  /* 0x00ff00001b0f7812 */ /* 0x000fe400078ef808 */
[----:B------:R-:W-:-:S02]  /*f8a0*/  LOP3.LUT R21, R31, 0xff0000, R10, 0xf8, !PT ;  /* 0x00ff00001f157812 */ /* 0x000fc400078ef80a */
[----:B------:R-:W-:Y:S02]  /*f8b0*/  ISETP.GE.OR P0, PT, R14, R37, P0 ;  /* 0x000000250e00720c */ /* 0x000fe40000706670 */
[----:B------:R-:W-:Y:S02]  /*f8c0*/  LOP3.LUT R13, R13, 0xff000000, R6, 0xf8, !PT ;  /* 0xff0000000d0d7812 */ /* 0x000fe400078ef806 */
[----:B------:R-:W-:Y:S02]  /*f8d0*/  LOP3.LUT R14, R25, 0xff000000, R7, 0xf8, !PT ;  /* 0xff000000190e7812 */ /* 0x000fe400078ef807 */
[----:B------:R-:W-:Y:S02]  /*f8e0*/  LOP3.LUT R15, R15, 0xff000000, R8, 0xf8, !PT ;  /* 0xff0000000f0f7812 */ /* 0x000fe400078ef808 */
[----:B------:R-:W-:Y:S02]  /*f8f0*/  LOP3.LUT R20, R29, 0xff000000, R9, 0xf8, !PT ;  /* 0xff0000001d147812 */ /* 0x000fe400078ef809 */
[----:B------:R-:W-:-:S02]  /*f900*/  LOP3.LUT R21, R21, 0xff000000, R10, 0xf8, !PT ;  /* 0xff00000015157812 */ /* 0x000fc400078ef80a */
[----:B------:R-:W-:Y:S01]  /*f910*/  LOP3.LUT R24, R33, 0xff000000, R11, 0xf8, !PT ;  /* 0xff00000021187812 */ /* 0x000fe200078ef80b */
[----:B------:R-:W-:Y:S06]  /*f920*/  @P1 BRA `(.L_x_461) ;  /* 0x0000000c00101947 */ /* 0x000fec0003800000 */
[----:B------:R-:W1:Y:S01]  /*f930*/  S2R R26, SR_TID.X ;  /* 0x00000000001a7919 */ /* 0x000e620000002100 */
[----:B------:R-:W-:Y:S01]  /*f940*/  IMAD.SHL.U32 R4, R229, 0x80, RZ ;  /* 0x00000080e5047824 */ /* 0x000fe200078e00ff */
[----:B------:R-:W-:Y:S01]  /*f950*/  F2FP.F16.E4M3.UNPACK_B R38, R0.H1 ;  /* 0x00000000ff26723e */ /* 0x000fe200030006ff */
[----:B------:R-:W-:Y:S01]  /*f960*/  IMAD.IADD R5, R18, 0x1, R3 ;  /* 0x0000000112057824 */ /* 0x000fe200078e0203 */
[-C--:B------:R-:W-:Y:S02]  /*f970*/  F2FP.F16.E4M3.UNPACK_B R42, R15.reuse.H1 ;  /* 0x0000000fff2a723e */ /* 0x080fe400030006ff */
[----:B------:R-:W-:Y:S01]  /*f980*/  LOP3.LUT R6, R4, 0x380, RZ, 0xc0, !PT ;  /* 0x0000038004067812 */ /* 0x000fe200078ec0ff */
[----:B------:R-:W-:Y:S01]  /*f990*/  HADD2.F32 R39, -RZ, R38.H0_H0 ;  /* 0x20000026ff277230 */ /* 0x000fe20000004100 */
[----:B------:R-:W-:Y:S01]  /*f9a0*/  F2FP.F16.E4M3.UNPACK_B R41, R15 ;  /* 0x0000000fff29723e */ /* 0x000fe200020006ff */
[----:B------:R-:W-:Y:S01]  /*f9b0*/  HADD2.F32 R40, -RZ, R42.H0_H0 ;  /* 0x2000002aff287230 */ /* 0x000fe20000004100 */
[----:B------:R-:W-:-:S02]  /*f9c0*/  LOP3.LUT R4, R6, 0x70, R18, 0xf8, !PT ;  /* 0x0000007006047812 */ /* 0x000fc400078ef812 */
[----:B------:R-:W-:Y:S02]  /*f9d0*/  SHF.R.U32.HI R9, RZ, 0x3, R6 ;  /* 0x00000003ff097819 */ /* 0x000fe40000011606 */
[----:B------:R-:W-:Y:S02]  /*f9e0*/  LOP3.LUT R5, R6, 0x70, R5, 0xf8, !PT ;  /* 0x0000007006057812 */ /* 0x000fe400078ef805 */
[-C--:B------:R-:W-:Y:S02]  /*f9f0*/  LOP3.LUT R25, R4, R9.reuse, RZ, 0x3c, !PT ;  /* 0x0000000904197212 */ /* 0x080fe400078e3cff */
[----:B------:R-:W-:Y:S01]  /*fa00*/  LOP3.LUT R9, R5, R9, RZ, 0x3c, !PT ;  /* 0x0000000905097212 */ /* 0x000fe200078e3cff */
[----:B-1----:R-:W-:-:S05]  /*fa10*/  VIADD R34, R26, 0xffffff80 ;  /* 0xffffff801a227836 */ /* 0x002fca0000000000 */
[----:B------:R-:W-:-:S04]  /*fa20*/  SHF.R.S32.HI R26, RZ, 0x1f, R34 ;  /* 0x0000001fff1a7819 */ /* 0x000fc80000011422 */
[----:B------:R-:W-:-:S04]  /*fa30*/  LEA.HI R26, R26, R34, RZ, 0x5 ;  /* 0x000000221a1a7211 */ /* 0x000fc800078f28ff */
[----:B------:R-:W-:-:S04]  /*fa40*/  SHF.L.U32 R26, R26, 0x5, RZ ;  /* 0x000000051a1a7819 */ /* 0x000fc800000006ff */
[----:B------:R-:W-:-:S04]  /*fa50*/  LOP3.LUT R26, R26, 0xfffffc00, RZ, 0xc0, !PT ;  /* 0xfffffc001a1a7812 */ /* 0x000fc800078ec0ff */
[C-C-:B------:R-:W-:Y:S02]  /*fa60*/  IADD3 R25, R16.reuse, R25, R26.reuse ;  /* 0x0000001910197210 */ /* 0x140fe40007ffe01a */
[----:B------:R-:W-:-:S03]  /*fa70*/  IADD3 R26, R16, R9, R26 ;  /* 0x00000009101a7210 */ /* 0x000fc60007ffe01a */
[----:B------:R-:W1:Y:S04]  /*fa80*/  LDS.128 R4, [R25+0x1c400] ;  /* 0x01c4000019047984 */ /* 0x000e680000000c00 */
[----:B------:R-:W2:Y:S01]  /*fa90*/  LDS.128 R8, [R26+0x1c400] ;  /* 0x01c400001a087984 */ /* 0x000ea20000000c00 */
[-C--:B-1----:R-:W-:Y:S02]  /*faa0*/  F2FP.F16.E4M3.UNPACK_B R27, R4.reuse ;  /* 0x00000004ff1b723e */ /* 0x082fe400020006ff */
[----:B------:R-:W-:Y:S02]  /*fab0*/  F2FP.F16.E4M3.UNPACK_B R4, R4.H1 ;  /* 0x00000004ff04723e */ /* 0x000fe400030006ff */
[----:B--2---:R-:W-:Y:S02]  /*fac0*/  F2FP.F16.E4M3.UNPACK_B R33, R8.H1 ;  /* 0x00000008ff21723e */ /* 0x004fe400030006ff */
[----:B------:R-:W-:-:S02]  /*fad0*/  F2FP.F16.E4M3.UNPACK_B R29, R5 ;  /* 0x00000005ff1d723e */ /* 0x000fc400020006ff */
[----:B------:R-:W-:Y:S01]  /*fae0*/  F2FP.F16.E4M3.UNPACK_B R30, R5.H1 ;  /* 0x00000005ff1e723e */ /* 0x000fe200030006ff */
[--C-:B------:R-:W-:Y:S01]  /*faf0*/  HADD2.F32 R34, -RZ, R33.reuse.H0_H0 ;  /* 0x20000021ff227230 */ /* 0x100fe20000004100 */
[-C--:B0-----:R-:W-:Y:S01]  /*fb00*/  F2FP.F16.E4M3.UNPACK_B R35, R9.reuse ;  /* 0x00000009ff23723e */ /* 0x081fe200020006ff */
[----:B------:R-:W-:Y:S01]  /*fb10*/  HADD2.F32 R5, -RZ, R4.H0_H0 ;  /* 0x20000004ff057230 */ /* 0x000fe20000004100 */
[----:B------:R-:W-:Y:S01]  /*fb20*/  F2FP.F16.E4M3.UNPACK_B R36, R9.H1 ;  /* 0x00000009ff24723e */ /* 0x000fe200030006ff */
[----:B------:R-:W-:Y:S02]  /*fb30*/  HADD2.F32 R33, -RZ, R33.H1_H1 ;  /* 0x30000021ff217230 */ /* 0x000fe40000004100 */
[CC--:B------:R-:W-:Y:S01]  /*fb40*/  FMUL.FTZ R9, R34.reuse, R39.reuse ;  /* 0x0000002722097220 */ /* 0x0c0fe20000410000 */
[----:B------:R-:W-:Y:S01]  /*fb50*/  FMUL.FTZ R44, R34, R40 ;  /* 0x00000028222c7220 */ /* 0x000fe20000410000 */
[----:B------:R-:W-:Y:S02]  /*fb60*/  F2FP.F16.E4M3.UNPACK_B R8, R8 ;  /* 0x00000008ff08723e */ /* 0x000fe400020006ff */
[C---:B------:R-:W-:Y:S01]  /*fb70*/  FFMA.FTZ R46, R5.reuse, R40, R9 ;  /* 0x00000028052e7223 */ /* 0x040fe20000010009 */
[----:B------:R-:W-:Y:S01]  /*fb80*/  FFMA.FTZ R45, R5, R39, -R44 ;  /* 0x00000027052d7223 */ /* 0x000fe2000001082c */
[----:B------:R-:W-:Y:S01]  /*fb90*/  HADD2.F32 R40, -RZ, R38.H1_H1 ;  /* 0x30000026ff287230 */ /* 0x000fe20000004100 */
[----:B------:R-:W-:Y:S01]  /*fba0*/  F2FP.F16.E4M3.UNPACK_B R38, R0 ;  /* 0x00000000ff26723e */ /* 0x000fe200020006ff */
[----:B------:R-:W-:Y:S01]  /*fbb0*/  HADD2.F32 R44, -RZ, R42.H1_H1 ;  /* 0x3000002aff2c7230 */ /* 0x000fe20000004100 */
[----:B------:R-:W-:Y:S01]  /*fbc0*/  F2FP.F16.E4M3.UNPACK_B R37, R10 ;  /* 0x0000000aff25723e */ /* 0x000fe200020006ff */
[----:B------:R-:W-:-:S02]  /*fbd0*/  HADD2.F32 R42, -RZ, R41.H0_H0 ;  /* 0x20000029ff2a7230 */ /* 0x000fc40000004100 */
[C---:B------:R-:W-:Y:S01]  /*fbe0*/  FMUL.FTZ R43, R33.reuse, R40 ;  /* 0x00000028212b7220 */ /* 0x040fe20000410000 */
[----:B------:R-:W-:Y:S02]  /*fbf0*/  HADD2.F32 R9, -RZ, R8.H0_H0 ;  /* 0x20000008ff097230 */ /* 0x000fe40000004100 */
[----:B------:R-:W-:Y:S01]  /*fc00*/  FMUL.FTZ R48, R33, R44 ;  /* 0x0000002c21307220 */ /* 0x000fe20000410000 */
[----:B------:R-:W-:Y:S01]  /*fc10*/  HADD2.F32 R5, -RZ, R4.H1_H1 ;  /* 0x30000004ff057230 */ /* 0x000fe20000004100 */
[----:B------:R-:W-:Y:S01]  /*fc20*/  F2FP.F16.E4M3.UNPACK_B R10, R10.H1 ;  /* 0x0000000aff0a723e */ /* 0x000fe200030006ff */
[----:B------:R-:W-:Y:S02]  /*fc30*/  HADD2.F32 R39, -RZ, R38.H0_H0 ;  /* 0x20000026ff277230 */ /* 0x000fe40000004100 */
[----:B------:R-:W-:Y:S01]  /*fc40*/  FMUL.FTZ R33, R9, R42 ;  /* 0x0000002a09217220 */ /* 0x000fe20000410000 */
[----:B------:R-:W-:Y:S02]  /*fc50*/  HADD2.F32 R4, -RZ, R27.H0_H0 ;  /* 0x2000001bff047230 */ /* 0x000fe40000004100 */
[C---:B------:R-:W-:Y:S01]  /*fc60*/  FFMA.FTZ R47, R5.reuse, R44, R43 ;  /* 0x0000002c052f7223 */ /* 0x040fe2000001002b */
[----:B------:R-:W-:Y:S01]  /*fc70*/  FFMA.FTZ R48, R5, R40, -R48 ;  /* 0x0000002805307223 */ /* 0x000fe20000010830 */
[----:B------:R-:W-:Y:S01]  /*fc80*/  FMUL.FTZ R9, R9, R39 ;  /* 0x0000002709097220 */ /* 0x000fe20000410000 */
[----:B------:R-:W-:-:S02]  /*fc90*/  HADD2.F32 R5, -RZ, R36.H0_H0 ;  /* 0x20000024ff057230 */ /* 0x000fc40000004100 */
[C---:B------:R-:W-:Y:S01]  /*fca0*/  FFMA.FTZ R43, R4.reuse, R39, -R33 ;  /* 0x00000027042b7223 */ /* 0x040fe20000010821 */
[----:B------:R-:W-:Y:S01]  /*fcb0*/  F2FP.F16.E4M3.UNPACK_B R39, R20.H1 ;  /* 0x00000014ff27723e */ /* 0x000fe200030006ff */
[----:B------:R-:W-:Y:S01]  /*fcc0*/  FFMA.FTZ R42, R4, R42, R9 ;  /* 0x0000002a042a7223 */ /* 0x000fe20000010009 */
[----:B------:R-:W-:Y:S01]  /*fcd0*/  F2FP.F16.E4M3.UNPACK_B R9, R12.H1 ;  /* 0x0000000cff09723e */ /* 0x000fe200030006ff */
[----:B------:R-:W-:Y:S01]  /*fce0*/  HADD2.F32 R41, -RZ, R41.H1_H1 ;  /* 0x30000029ff297230 */ /* 0x000fe20000004100 */
[-C--:B------:R-:W-:Y:S01]  /*fcf0*/  F2FP.F16.E4M3.UNPACK_B R31, R6.reuse ;  /* 0x00000006ff1f723e */ /* 0x080fe200020006ff */
[----:B------:R-:W-:Y:S01]  /*fd00*/  HADD2.F32 R40, -RZ, R39.H0_H0 ;  /* 0x20000027ff287230 */ /* 0x000fe20000004100 */
[----:B------:R-:W-:Y:S01]  /*fd10*/  F2FP.F16.E4M3.UNPACK_B R6, R6.H1 ;  /* 0x00000006ff06723e */ /* 0x000fe200030006ff */
[----:B------:R-:W-:Y:S01]  /*fd20*/  HADD2.F32 R8, -RZ, R8.H1_H1 ;  /* 0x30000008ff087230 */ /* 0x000fe20000004100 */
[----:B------:R-:W-:Y:S01]  /*fd30*/  F2FP.F16.E4M3.UNPACK_B R34, R11 ;  /* 0x0000000bff22723e */ /* 0x000fe200020006ff */
[----:B------:R-:W-:-:S02]  /*fd40*/  HADD2.F32 R38, -RZ, R38.H1_H1 ;  /* 0x30000026ff267230 */ /* 0x000fc40000004100 */
[C---:B------:R-:W-:Y:S01]  /*fd50*/  FMUL.FTZ R49, R5.reuse, R40 ;  /* 0x0000002805317220 */ /* 0x040fe20000410000 */
[----:B------:R-:W-:Y:S02]  /*fd60*/  HADD2.F32 R33, -RZ, R9.H0_H0 ;  /* 0x20000009ff217230 */ /* 0x000fe40000004100 */
[C---:B------:R-:W-:Y:S01]  /*fd70*/  FMUL.FTZ R44, R8.reuse, R41 ;  /* 0x00000029082c7220 */ /* 0x040fe20000410000 */
[----:B------:R-:W-:Y:S02]  /*fd80*/  HADD2.F32 R4, -RZ, R30.H0_H0 ;  /* 0x2000001eff047230 */ /* 0x000fe40000004100 */
[----:B------:R-:W-:Y:S01]  /*fd90*/  FMUL.FTZ R8, R8, R38 ;  /* 0x0000002608087220 */ /* 0x000fe20000410000 */
[----:B------:R-:W-:Y:S02]  /*fda0*/  HADD2.F32 R27, -RZ, R27.H1_H1 ;  /* 0x3000001bff1b7230 */ /* 0x000fe40000004100 */
[----:B------:R-:W-:Y:S01]  /*fdb0*/  FMUL.FTZ R5, R5, R33 ;  /* 0x0000002105057220 */ /* 0x000fe20000410000 */
[----:B------:R-:W-:-:S02]  /*fdc0*/  HADD2.F32 R39, -RZ, R39.H1_H1 ;  /* 0x30000027ff277230 */ /* 0x000fc40000004100 */
[C---:B------:R-:W-:Y:S01]  /*fdd0*/  FFMA.FTZ R50, R4.reuse, R33, -R49 ;  /* 0x0000002104327223 */ /* 0x040fe20000010831 */
[----:B------:R-:W-:Y:S01]  /*fde0*/  F2FP.F16.E4M3.UNPACK_B R33, R20 ;  /* 0x00000014ff21723e */ /* 0x000fe200020006ff */
[C---:B------:R-:W-:Y:S01]  /*fdf0*/  FFMA.FTZ R44, R27.reuse, R38, -R44 ;  /* 0x000000261b2c7223 */ /* 0x040fe2000001082c */
[----:B------:R-:W-:Y:S01]  /*fe00*/  FFMA.FTZ R41, R27, R41, R8 ;  /* 0x000000291b297223 */ /* 0x000fe20000010008 */
[----:B------:R-:W-:Y:S01]  /*fe10*/  HADD2.F32 R36, -RZ, R36.H1_H1 ;  /* 0x30000024ff247230 */ /* 0x000fe20000004100 */
[----:B------:R-:W-:Y:S01]  /*fe20*/  F2FP.F16.E4M3.UNPACK_B R8, R12 ;  /* 0x0000000cff08723e */ /* 0x000fe200020006ff */
[----:B------:R-:W-:Y:S02]  /*fe30*/  HADD2.F32 R27, -RZ, R9.H1_H1 ;  /* 0x30000009ff1b7230 */ /* 0x000fe40000004100 */
[----:B------:R-:W-:Y:S01]  /*fe40*/  FFMA.FTZ R51, R4, R40, R5 ;  /* 0x0000002804337223 */ /* 0x000fe20000010005 */
[----:B------:R-:W-:Y:S02]  /*fe50*/  HADD2.F32 R38, -RZ, R33.H0_H0 ;  /* 0x20000021ff267230 */ /* 0x000fe40000004100 */
[----:B------:R-:W-:Y:S01]  /*fe60*/  FMUL.FTZ R53, R36, R39 ;  /* 0x0000002724357220 */ /* 0x000fe20000410000 */
[----:B------:R-:W-:-:S02]  /*fe70*/  HADD2.F32 R5, -RZ, R35.H0_H0 ;  /* 0x20000023ff057230 */ /* 0x000fc40000004100 */
[----:B------:R-:W-:Y:S01]  /*fe80*/  FMUL.FTZ R36, R36, R27 ;  /* 0x0000001b24247220 */ /* 0x000fe20000410000 */
[----:B------:R-:W-:Y:S01]  /*fe90*/  HADD2.F32 R30, -RZ, R30.H1_H1 ;  /* 0x3000001eff1e7230 */ /* 0x000fe20000004100 */
[----:B------:R-:W-:Y:S01]  /*fea0*/  F2FP.F16.E4M3.UNPACK_B R11, R11.H1 ;  /* 0x0000000bff0b723e */ /* 0x000fe200030006ff */
[----:B------:R-:W-:Y:S02]  /*feb0*/  HADD2.F32 R9, -RZ, R8.H0_H0 ;  /* 0x20000008ff097230 */ /* 0x000fe40000004100 */
[C---:B------:R-:W-:Y:S01]  /*fec0*/  FMUL.FTZ R49, R5.reuse, R38 ;  /* 0x0000002605317220 */ /* 0x040fe20000410000 */
[----:B------:R-:W-:Y:S02]  /*fed0*/  HADD2.F32 R4, -RZ, R29.H0_H0 ;  /* 0x2000001dff047230 */ /* 0x000fe40000004100 */
[C---:B------:R-:W-:Y:S01]  /*fee0*/  FFMA.FTZ R52, R30.reuse, R39, R36 ;  /* 0x000000271e347223 */ /* 0x040fe20000010024 */
[----:B------:R-:W-:Y:S01]  /*fef0*/  FFMA.FTZ R53, R30, R27, -R53 ;  /* 0x0000001b1e357223 */ /* 0x000fe20000010835 */
[----:B------:R-:W-:Y:S01]  /*ff00*/  FMUL.FTZ R5, R5, R9 ;  /* 0x0000000905057220 */ /* 0x000fe20000410000 */
[----:B------:R-:W-:Y:S01]  /*ff10*/  F2FP.F16.E4M3.UNPACK_B R36, R21.H1 ;  /* 0x00000015ff24723e */ /* 0x000fe200030006ff */
[----:B------:R-:W-:Y:S01]  /*ff20*/  FFMA.FTZ R49, R4, R9, -R49 ;  /* 0x0000000904317223 */ /* 0x000fe20000010831 */
[----:B------:R-:W-:Y:S01]  /*ff30*/  HADD2.F32 R30, -RZ, R33.H1_H1 ;  /* 0x30000021ff1e7230 */ /* 0x000fe20000004100 */
[----:B------:R-:W-:Y:S01]  /*ff40*/  F2FP.F16.E4M3.UNPACK_B R9, R13.H1 ;  /* 0x0000000dff09723e */ /* 0x000fe200030006ff */
[----:B------:R-:W-:-:S02]  /*ff50*/  HADD2.F32 R35, -RZ, R35.H1_H1 ;  /* 0x30000023ff237230 */ /* 0x000fc40000004100 */
[----:B------:R-:W-:Y:S01]  /*ff60*/  FFMA.FTZ R38, R4, R38, R5 ;  /* 0x0000002604267223 */ /* 0x000fe20000010005 */
[----:B------:R-:W-:Y:S01]  /*ff70*/  HADD2.F32 R8, -RZ, R8.H1_H1 ;  /* 0x30000008ff087230 */ /* 0x000fe20000004100 */
[-C--:B------:R-:W-:Y:S01]  /*ff80*/  F2FP.F16.E4M3.UNPACK_B R32, R7.reuse ;  /* 0x00000007ff20723e */ /* 0x080fe200020006ff */
[----:B------:R-:W-:Y:S02]  /*ff90*/  HADD2.F32 R33, -RZ, R36.H0_H0 ;  /* 0x20000024ff217230 */ /* 0x000fe40000004100 */
[C---:B------:R-:W-:Y:S01]  /*ffa0*/  FMUL.FTZ R40, R35.reuse, R30 ;  /* 0x0000001e23287220 */ /* 0x040fe20000410000 */
[----:B------:R-:W-:Y:S02]  /*ffb0*/  HADD2.F32 R5, -RZ, R10.H0_H0 ;  /* 0x2000000aff057230 */ /* 0x000fe40000004100 */
[----:B------:R-:W-:Y:S01]  /*ffc0*/  FMUL.FTZ R35, R35, R8 ;  /* 0x0000000823237220 */ /* 0x000fe20000410000 */
[----:B------:R-:W-:Y:S01]  /*ffd0*/  HADD2.F32 R29, -RZ, R29.H1_H1 ;  /* 0x3000001dff1d7230 */ /* 0x000fe20000004100 */
[----:B------:R-:W-:Y:S01]  /*ffe0*/  F2FP.F16.E4M3.UNPACK_B R7, R7.H1 ;  /* 0x00000007ff07723e */ /* 0x000fe200030006ff */
[----:B------:R-:W-:-:S02]  /*fff0*/  HADD2.F32 R27, -RZ, R9.H0_H0 ;  /* 0x20000009ff1b7230 */ /* 0x000fc40000004100 */
[----:B------:R-:W-:Y:S01]  /*10000*/  FMUL.FTZ R39, R5, R33 ;  /* 0x0000002105277220 */ /* 0x000fe20000410000 */
[----:B------:R-:W-:Y:S02]  /*10010*/  HADD2.F32 R4, -RZ, R6.H0_H0 ;  /* 0x20000006ff047230 */ /* 0x000fe40000004100 */
[C---:B------:R-:W-:Y:S01]  /*10020*/  FFMA.FTZ R40, R29.reuse, R8, -R40 ;  /* 0x000000081d287223 */ /* 0x040fe20000010828 */
[----:B------:R-:W-:Y:S01]  /*10030*/  FFMA.FTZ R35, R29, R30, R35 ;  /* 0x0000001e1d237223 */ /* 0x000fe20000010023 */
[-C--:B------:R-:W-:Y:S01]  /*10040*/  FMUL.FTZ R54, R5, R27.reuse ;  /* 0x0000001b05367220 */ /* 0x080fe20000410000 */
[----:B------:R-:W-:Y:S02]  /*10050*/  HADD2.F32 R29, -RZ, R36.H1_H1 ;  /* 0x30000024ff1d7230 */ /* 0x000fe40000004100 */
[----:B------:R-:W-:Y:S01]  /*10060*/  FFMA.FTZ R39, R4, R27, -R39 ;  /* 0x0000001b04277223 */ /* 0x000fe20000010827 */
[----:B------:R-:W-:Y:S01]  /*10070*/  HADD2.F32 R10, -RZ, R10.H1_H1 ;  /* 0x3000000aff0a7230 */ /* 0x000fe20000004100 */
[----:B------:R-:W-:Y:S01]  /*10080*/  F2FP.F16.E4M3.UNPACK_B R27, R21 ;  /* 0x00000015ff1b723e */ /* 0x000fe200020006ff */
[----:B------:R-:W-:-:S02]  /*10090*/  HADD2.F32 R9, -RZ, R9.H1_H1 ;  /* 0x30000009ff097230 */ /* 0x000fc40000004100 */
[----:B------:R-:W-:Y:S01]  /*100a0*/  FFMA.FTZ R33, R4, R33, R54 ;  /* 0x0000002104217223 */ /* 0x000fe20000010036 */
[----:B------:R-:W-:Y:S01]  /*100b0*/  HADD2.F32 R6, -RZ, R6.H1_H1 ;  /* 0x30000006ff067230 */ /* 0x000fe20000004100 */
[----:B------:R-:W-:Y:S01]  /*100c0*/  F2FP.F16.E4M3.UNPACK_B R8, R13 ;  /* 0x0000000dff08723e */ /* 0x000fe200020006ff */
[C---:B------:R-:W-:Y:S01]  /*100d0*/  FMUL.FTZ R55, R10.reuse, R29 ;  /* 0x0000001d0a377220 */ /* 0x040fe20000410000 */
[-C--:B------:R-:W-:Y:S01]  /*100e0*/  FMUL.FTZ R4, R10, R9.reuse ;  /* 0x000000090a047220 */ /* 0x080fe20000410000 */
[----:B------:R-:W-:Y:S02]  /*100f0*/  HADD2.F32 R10, -RZ, R27.H0_H0 ;  /* 0x2000001bff0a7230 */ /* 0x000fe40000004100 */
[----:B------:R-:W-:Y:S02]  /*10100*/  HADD2.F32 R5, -RZ, R37.H0_H0 ;  /* 0x20000025ff057230 */ /* 0x000fe40000004100 */
[C---:B------:R-:W-:Y:S01]  /*10110*/  FFMA.FTZ R56, R6.reuse, R9, -R55 ;  /* 0x0000000906387223 */ /* 0x040fe20000010837 */
[----:B------:R-:W-:Y:S01]  /*10120*/  FFMA.FTZ R58, R6, R29, R4 ;  /* 0x0000001d063a7223 */ /* 0x000fe20000010004 */
[----:B------:R-:W-:-:S02]  /*10130*/  HADD2.F32 R6, -RZ, R8.H0_H0 ;  /* 0x20000008ff067230 */ /* 0x000fc40000004100 */
[----:B------:R-:W-:Y:S02]  /*10140*/  HADD2.F32 R4, -RZ, R31.H0_H0 ;  /* 0x2000001fff047230 */ /* 0x000fe40000004100 */
[C---:B------:R-:W-:Y:S01]  /*10150*/  FMUL.FTZ R9, R5.reuse, R10 ;  /* 0x0000000a05097220 */ /* 0x040fe20000410000 */
[----:B------:R-:W-:Y:S02]  /*10160*/  HADD2.F32 R30, -RZ, R27.H1_H1 ;  /* 0x3000001bff1e7230 */ /* 0x000fe40000004100 */
[-C--:B------:R-:W-:Y:S01]  /*10170*/  FMUL.FTZ R5, R5, R6.reuse ;  /* 0x0000000605057220 */ /* 0x080fe20000410000 */
[----:B------:R-:W-:Y:S02]  /*10180*/  HADD2.F32 R37, -RZ, R37.H1_H1 ;  /* 0x30000025ff257230 */ /* 0x000fe40000004100 */
[----:B------:R-:W-:Y:S01]  /*10190*/  FFMA.FTZ R27, R4, R6, -R9 ;  /* 0x00000006041b7223 */ /* 0x000fe20000010809 */
[----:B------:R-:W-:Y:S01]  /*101a0*/  HADD2.F32 R8, -RZ, R8.H1_H1 ;  /* 0x30000008ff087230 */ /* 0x000fe20000004100 */
[----:B------:R-:W-:Y:S01]  /*101b0*/  F2FP.F16.E4M3.UNPACK_B R9, R24.H1 ;  /* 0x00000018ff09723e */ /* 0x000fe200030006ff */
[----:B------:R-:W-:-:S02]  /*101c0*/  HADD2.F32 R31, -RZ, R31.H1_H1 ;  /* 0x3000001fff1f7230 */ /* 0x000fc40000004100 */
[----:B------:R-:W-:Y:S01]  /*101d0*/  FFMA.FTZ R29, R4, R10, R5 ;  /* 0x0000000a041d7223 */ /* 0x000fe20000010005 */
[C---:B------:R-:W-:Y:S01]  /*101e0*/  FMUL.FTZ R6, R37.reuse, R30 ;  /* 0x0000001e25067220 */ /* 0x040fe20000410000 */
[----:B------:R-:W-:Y:S01]  /*101f0*/  F2FP.F16.E4M3.UNPACK_B R4, R14.H1 ;  /* 0x0000000eff04723e */ /* 0x000fe200030006ff */
[-C--:B------:R-:W-:Y:S01]  /*10200*/  FMUL.FTZ R37, R37, R8.reuse ;  /* 0x0000000825257220 */ /* 0x080fe20000410000 */
[----:B------:R-:W-:Y:S02]  /*10210*/  HADD2.F32 R10, -RZ, R9.H0_H0 ;  /* 0x20000009ff0a7230 */ /* 0x000fe40000004100 */
[C---:B------:R-:W-:Y:S01]  /*10220*/  FFMA.FTZ R36, R31.reuse, R8, -R6 ;  /* 0x000000081f247223 */ /* 0x040fe20000010806 */
[----:B------:R-:W-:Y:S02]  /*10230*/  HADD2.F32 R5, -RZ, R11.H0_H0 ;  /* 0x2000000bff057230 */ /* 0x000fe40000004100 */
[----:B------:R-:W-:Y:S01]  /*10240*/  FFMA.FTZ R54, R31, R30, R37 ;  /* 0x0000001e1f367223 */ /* 0x000fe20000010025 */
[----:B------:R-:W-:-:S02]  /*10250*/  HADD2.F32 R6, -RZ, R4.H0_H0 ;  /* 0x20000004ff067230 */ /* 0x000fc40000004100 */
[----:B------:R-:W-:Y:S02]  /*10260*/  HADD2.F32 R8, -RZ, R4.H1_H1 ;  /* 0x30000004ff087230 */ /* 0x000fe40000004100 */
[C---:B------:R-:W-:Y:S01]  /*10270*/  FMUL.FTZ R31, R5.reuse, R10 ;  /* 0x0000000a051f7220 */ /* 0x040fe20000410000 */
[----:B------:R-:W-:Y:S02]  /*10280*/  HADD2.F32 R4, -RZ, R7.H0_H0 ;  /* 0x20000007ff047230 */ /* 0x000fe40000004100 */
[----:B------:R-:W-:Y:S02]  /*10290*/  HADD2.F32 R30, -RZ, R9.H1_H1 ;  /* 0x30000009ff1e7230 */ /* 0x000fe40000004100 */
[-C--:B------:R-:W-:Y:S01]  /*102a0*/  FMUL.FTZ R9, R5, R6.reuse ;  /* 0x0000000605097220 */ /* 0x080fe20000410000 */
[----:B------:R-:W-:Y:S02]  /*102b0*/  HADD2.F32 R11, -RZ, R11.H1_H1 ;  /* 0x3000000bff0b7230 */ /* 0x000fe40000004100 */
[C---:B------:R-:W-:Y:S01]  /*102c0*/  FFMA.FTZ R37, R4.reuse, R6, -R31 ;  /* 0x0000000604257223 */ /* 0x040fe2000001081f */
[----:B------:R-:W-:Y:S01]  /*102d0*/  HADD2.F32 R7, -RZ, R7.H1_H1 ;  /* 0x30000007ff077230 */ /* 0x000fe20000004100 */
[----:B------:R-:W-:Y:S01]  /*102e0*/  F2FP.F16.E4M3.UNPACK_B R5, R14 ;  /* 0x0000000eff05723e */ /* 0x000fe200020006ff */
[----:B------:R-:W-:Y:S01]  /*102f0*/  FFMA.FTZ R55, R4, R10, R9 ;  /* 0x0000000a04377223 */ /* 0x000fe20000010009 */
[C---:B------:R-:W-:Y:S01]  /*10300*/  FMUL.FTZ R6, R11.reuse, R30 ;  /* 0x0000001e0b067220 */ /* 0x040fe20000410000 */
[----:B------:R-:W-:Y:S01]  /*10310*/  FMUL.FTZ R11, R11, R8 ;  /* 0x000000080b0b7220 */ /* 0x000fe20000410000 */
[----:B------:R-:W-:-:S02]  /*10320*/  F2FP.F16.E4M3.UNPACK_B R4, R24 ;  /* 0x00000018ff04723e */ /* 0x000fc400020006ff */
[C---:B------:R-:W-:Y:S01]  /*10330*/  FFMA.FTZ R60, R7.reuse, R8, -R6 ;  /* 0x00000008073c7223 */ /* 0x040fe20000010806 */
[----:B------:R-:W-:Y:S01]  /*10340*/  FFMA.FTZ R62, R7, R30, R11 ;  /* 0x0000001e073e7223 */ /* 0x000fe2000001000b */
[--C-:B------:R-:W-:Y:S02]  /*10350*/  HADD2.F32 R6, -RZ, R5.reuse.H0_H0 ;  /* 0x20000005ff067230 */ /* 0x100fe40000004100 */
[----:B------:R-:W-:Y:S02]  /*10360*/  HADD2.F32 R7, -RZ, R5.H1_H1 ;  /* 0x30000005ff077230 */ /* 0x000fe40000004100 */
[----:B------:R-:W-:Y:S01]  /*10370*/  HADD2.F32 R8, -RZ, R4.H0_H0 ;  /* 0x20000004ff087230 */ /* 0x000fe20000004100 */
[----:B------:R-:W-:Y:S01]  /*10380*/  F2FP.SATFINITE.E4M3.F32.PACK_AB_MERGE_C R55, R62, R55, RZ ;  /* 0x000000373e37723e */ /* 0x000fe200048070ff */
[----:B------:R-:W-:Y:S02]  /*10390*/  HADD2.F32 R5, -RZ, R34.H0_H0 ;  /* 0x20000022ff057230 */ /* 0x000fe40000004100 */
[----:B------:R-:W-:-:S02]  /*103a0*/  HADD2.F32 R9, -RZ, R4.H1_H1 ;  /* 0x30000004ff097230 */ /* 0x000fc40000004100 */
[----:B------:R-:W-:Y:S02]  /*103b0*/  HADD2.F32 R34, -RZ, R34.H1_H1 ;  /* 0x30000022ff227230 */ /* 0x000fe40000004100 */
[C---:B------:R-:W-:Y:S01]  /*103c0*/  FMUL.FTZ R11, R5.reuse, R8 ;  /* 0x00000008050b7220 */ /* 0x040fe20000410000 */
[--C-:B------:R-:W-:Y:S02]  /*103d0*/  HADD2.F32 R4, -RZ, R32.reuse.H0_H0 ;  /* 0x20000020ff047230 */ /* 0x100fe40000004100 */
[-C--:B------:R-:W-:Y:S01]  /*103e0*/  FMUL.FTZ R5, R5, R6.reuse ;  /* 0x0000000605057220 */ /* 0x080fe20000410000 */
[----:B------:R-:W-:Y:S02]  /*103f0*/  HADD2.F32 R32, -RZ, R32.H1_H1 ;  /* 0x30000020ff207230 */ /* 0x000fe40000004100 */
[C---:B------:R-:W-:Y:S01]  /*10400*/  FMUL.FTZ R31, R34.reuse, R9 ;  /* 0x00000009221f7220 */ /* 0x040fe20000410000 */
[-C--:B------:R-:W-:Y:S01]  /*10410*/  FMUL.FTZ R10, R34, R7.reuse ;  /* 0x00000007220a7220 */ /* 0x080fe20000410000 */
[C---:B------:R-:W-:Y:S01]  /*10420*/  FFMA.FTZ R11, R4.reuse, R6, -R11 ;  /* 0x00000006040b7223 */ /* 0x040fe2000001080b */
[----:B------:R-:W-:Y:S01]  /*10430*/  FFMA.FTZ R30, R4, R8, R5 ;  /* 0x00000008041e7223 */ /* 0x000fe20000010005 */
[C---:B------:R-:W-:Y:S01]  /*10440*/  FFMA.FTZ R34, R32.reuse, R7, -R31 ;  /* 0x0000000720227223 */ /* 0x040fe2000001081f */
[----:B------:R-:W-:Y:S01]  /*10450*/  FFMA.FTZ R31, R32, R9, R10 ;  /* 0x00000009201f7223 */ /* 0x000fe2000001000a */
[----:B------:R-:W-:-:S02]  /*10460*/  F2FP.SATFINITE.E4M3.F32.PACK_AB_MERGE_C R4, R48, R45, RZ ;  /* 0x0000002d3004723e */ /* 0x000fc400048070ff */
[----:B------:R-:W-:Y:S02]  /*10470*/  F2FP.SATFINITE.E4M3.F32.PACK_AB_MERGE_C R5, R53, R50, RZ ;  /* 0x000000323505723e */ /* 0x000fe400048070ff */
[----:B------:R-:W-:Y:S02]  /*10480*/  F2FP.SATFINITE.E4M3.F32.PACK_AB_MERGE_C R6, R56, R39, RZ ;  /* 0x000000273806723e */ /* 0x000fe400048070ff */
[----:B------:R-:W-:Y:S02]  /*10490*/  F2FP.SATFINITE.E4M3.F32.PACK_AB_MERGE_C R7, R60, R37, RZ ;  /* 0x000000253c07723e */ /* 0x000fe400048070ff */
[----:B------:R-:W-:Y:S02]  /*104a0*/  F2FP.SATFINITE.E4M3.F32.PACK_AB_MERGE_C R8, R47, R46, RZ ;  /* 0x0000002e2f08723e */ /* 0x000fe400048070ff */
[----:B------:R-:W-:Y:S02]  /*104b0*/  F2FP.SATFINITE.E4M3.F32.PACK_AB_MERGE_C R9, R52, R51, RZ ;  /* 0x000000333409723e */ /* 0x000fe400048070ff */
[----:B------:R-:W-:-:S02]  /*104c0*/  F2FP.SATFINITE.E4M3.F32.PACK_AB_MERGE_C R10, R58, R33, RZ ;  /* 0x000000213a0a723e */ /* 0x000fc400048070ff */
[----:B------:R-:W-:Y:S02]  /*104d0*/  F2FP.SATFINITE.E4M3.F32.PACK_AB_MERGE_C R4, R44, R43, R4 ;  /* 0x0000002b2c04723e */ /* 0x000fe40004807004 */
[----:B------:R-:W-:Y:S02]  /*104e0*/  F2FP.SATFINITE.E4M3.F32.PACK_AB_MERGE_C R5, R40, R49, R5 ;  /* 0x000000312805723e */ /* 0x000fe40004807005 */
[----:B------:R-:W-:Y:S02]  /*104f0*/  F2FP.SATFINITE.E4M3.F32.PACK_AB_MERGE_C R6, R36, R27, R6 ;  /* 0x0000001b2406723e */ /* 0x000fe40004807006 */
[----:B------:R-:W-:Y:S02]  /*10500*/  F2FP.SATFINITE.E4M3.F32.PACK_AB_MERGE_C R7, R34, R11, R7 ;  /* 0x0000000b2207723e */ /* 0x000fe40004807007 */
[----:B------:R-:W-:Y:S02]  /*10510*/  F2FP.SATFINITE.E4M3.F32.PACK_AB_MERGE_C R8, R41, R42, R8 ;  /* 0x0000002a2908723e */ /* 0x000fe40004807008 */
[----:B------:R-:W-:Y:S01]  /*10520*/  F2FP.SATFINITE.E4M3.F32.PACK_AB_MERGE_C R9, R35, R38, R9 ;  /* 0x000000262309723e */ /* 0x000fe20004807009 */
[----:B------:R1:W-:Y:S01]  /*10530*/  STS.128 [R25+0x1c400], R4 ;  /* 0x01c4000419007388 */ /* 0x0003e20000000c00 */
[----:B------:R-:W-:-:S02]  /*10540*/  F2FP.SATFINITE.E4M3.F32.PACK_AB_MERGE_C R10, R54, R29, R10 ;  /* 0x0000001d360a723e */ /* 0x000fc4000480700a */
[----:B------:R-:W-:-:S05]  /*10550*/  F2FP.SATFINITE.E4M3.F32.PACK_AB_MERGE_C R11, R31, R30, R55 ;  /* 0x0000001e1f0b723e */ /* 0x000fca0004807037 */
[----:B------:R1:W-:Y:S02]  /*10560*/  STS.128 [R26+0x1c400], R8 ;  /* 0x01c400081a007388 */ /* 0x0003e40000000c00 */
.L_x_461:
[----:B------:R-:W-:Y:S05]  /*10570*/  BSYNC B1 ;  /* 0x0000000000017941 */ /* 0x000fea0003800000 */
.L_x_460:
[----:B------:R-:W-:Y:S05]  /*10580*/  @P0 BRA `(.L_x_452) ;  /* 0x0000000c00040947 */ /* 0x000fea0003800000 */
[----:B-1----:R-:W2:Y:S01]  /*10590*/  LDL R8, [R1+0x68] ;  /* 0x0000680001087983 */ /* 0x002ea20000100800 */
[C---:B------:R-:W-:Y:S02]  /*105a0*/  VIADD R4, R228.reuse, 0x40 ;  /* 0x00000040e4047836 */ /* 0x040fe40000000000 */
[----:B------:R-:W-:Y:S01]  /*105b0*/  VIADD R5, R228, 0x40 ;  /* 0x00000040e4057836 */ /* 0x000fe20000000000 */
[----:B------:R-:W3:Y:S01]  /*105c0*/  LDL R49, [R1+0x9c] ;  /* 0x00009c0001317983 */ /* 0x000ee20000100800 */
[----:B------:R-:W-:-:S03]  /*105d0*/  IMAD.SHL.U32 R4, R4, 0x80, RZ ;  /* 0x0000008004047824 */ /* 0x000fc600078e00ff */
[----:B------:R-:W-:Y:S01]  /*105e0*/  SHF.L.U32 R5, R5, 0x7, RZ ;  /* 0x0000000705057819 */ /* 0x000fe200000006ff */
[----:B------:R-:W-:Y:S01]  /*105f0*/  IMAD.IADD R3, R18, 0x1, R3 ;  /* 0x0000000112037824 */ /* 0x000fe200078e0203 */
[----:B------:R-:W-:Y:S02]  /*10600*/  LOP3.LUT R4, R4, 0x380, RZ, 0xc0, !PT ;  /* 0x0000038004047812 */ /* 0x000fe400078ec0ff */
[----:B------:R-:W-:Y:S02]  /*10610*/  LOP3.LUT R5, R5, 0x380, RZ, 0xc0, !PT ;  /* 0x0000038005057812 */ /* 0x000fe400078ec0ff */
[----:B------:R-:W-:Y:S02]  /*10620*/  SHF.R.U32.HI R4, RZ, 0x3, R4 ;  /* 0x00000003ff047819 */ /* 0x000fe40000011604 */
[----:B------:R-:W-:-:S04]  /*10630*/  LOP3.LUT R3, R5, 0x70, R3, 0xf8, !PT ;  /* 0x0000007005037812 */ /* 0x000fc800078ef803 */
[----:B------:R-:W-:Y:S02]  /*10640*/  LOP3.LUT R3, R3, R4, RZ, 0x3c, !PT ;  /* 0x0000000403037212 */ /* 0x000fe400078e3cff */
[----:B------:R-:W-:Y:S02]  /*10650*/  F2FP.F16.E4M3.UNPACK_B R37, R0.H1 ;  /* 0x00000000ff25723e */ /* 0x000fe400030006ff */
[----:B------:R-:W-:-:S03]  /*10660*/  F2FP.F16.E4M3.UNPACK_B R41, R15.H1 ;  /* 0x0000000fff29723e */ /* 0x000fc600030006ff */
[----:B0-----:R-:W-:Y:S02]  /*10670*/  HADD2.F32 R35, -RZ, R37.H0_H0 ;  /* 0x20000025ff237230 */ /* 0x001fe40000004100 */
[--C-:B------:R-:W-:Y:S02]  /*10680*/  HADD2.F32 R39, -RZ, R41.reuse.H0_H0 ;  /* 0x20000029ff277230 */ /* 0x100fe40000004100 */
[----:B------:R-:W-:Y:S02]  /*10690*/  HADD2.F32 R46, -RZ, R41.H1_H1 ;  /* 0x30000029ff2e7230 */ /* 0x000fe40000004100 */
[----:B------:R-:W-:Y:S01]  /*106a0*/  HADD2.F32 R40, -RZ, R37.H1_H1 ;  /* 0x30000025ff287230 */ /* 0x000fe20000004100 */
[----:B------:R-:W-:Y:S02]  /*106b0*/  F2FP.F16.E4M3.UNPACK_B R45, R20 ;  /* 0x00000014ff2d723e */ /* 0x000fe400020006ff */
[----:B--2---:R-:W-:Y:S01]  /*106c0*/  IADD3 R3, R16, R3, R8 ;  /* 0x0000000310037210 */ /* 0x004fe20007ffe008 */
[----:B---3--:R-:W0:Y:S04]  /*106d0*/  LDS.128 R4, [R49+0x1c400] ;  /* 0x01c4000031047984 */ /* 0x008e280000000c00 */
[----:B------:R-:W1:Y:S01]  /*106e0*/  LDS.128 R8, [R3+0x1c400] ;  /* 0x01c4000003087984 */ /* 0x000e620000000c00 */
[----:B0-----:R-:W-:-:S02]  /*106f0*/  F2FP.F16.E4M3.UNPACK_B R25, R4 ;  /* 0x00000004ff19723e */ /* 0x001fc400020006ff */
[----:B-1----:R-:W-:Y:S02]  /*10700*/  F2FP.F16.E4M3.UNPACK_B R31, R8.H1 ;  /* 0x00000008ff1f723e */ /* 0x002fe400030006ff */
[----:B------:R-:W-:-:S03]  /*10710*/  F2FP.F16.E4M3.UNPACK_B R4, R4.H1 ;  /* 0x00000004ff04723e */ /* 0x000fc600030006ff */
[--C-:B------:R-:W-:Y:S01]  /*10720*/  HADD2.F32 R32, -RZ, R31.reuse.H0_H0 ;  /* 0x2000001fff207230 */ /* 0x100fe20000004100 */
[-C--:B------:R-:W-:Y:S02]  /*10730*/  F2FP.F16.E4M3.UNPACK_B R26, R5.reuse ;  /* 0x00000005ff1a723e */ /* 0x080fe400020006ff */
[----:B------:R-:W-:Y:S01]  /*10740*/  F2FP.F16.E4M3.UNPACK_B R27, R5.H1 ;  /* 0x00000005ff1b723e */ /* 0x000fe200030006ff */
[----:B------:R-:W-:Y:S02]  /*10750*/  HADD2.F32 R5, -RZ, R4.H0_H0 ;  /* 0x20000004ff057230 */ /* 0x000fe40000004100 */
[-C--:B------:R-:W-:Y:S01]  /*10760*/  FMUL.FTZ R38, R35, R32.reuse ;  /* 0x0000002023267220 */ /* 0x080fe20000410000 */
[C---:B------:R-:W-:Y:S01]  /*10770*/  FMUL.FTZ R36, R39.reuse, R32 ;  /* 0x0000002027247220 */ /* 0x040fe20000410000 */
[----:B------:R-:W-:Y:S02]  /*10780*/  F2FP.F16.E4M3.UNPACK_B R8, R8 ;  /* 0x00000008ff08723e */ /* 0x000fe400020006ff */
[----:B------:R-:W-:Y:S01]  /*10790*/  FFMA.FTZ R38, R39, R5, R38 ;  /* 0x0000000527267223 */ /* 0x000fe20000010026 */
[----:B------:R-:W-:Y:S01]  /*107a0*/  F2FP.F16.E4M3.UNPACK_B R39, R15 ;  /* 0x0000000fff27723e */ /* 0x000fe200020006ff */
[----:B------:R-:W-:Y:S01]  /*107b0*/  FFMA.FTZ R35, R35, R5, -R36 ;  /* 0x0000000523237223 */ /* 0x000fe20000010824 */
[----:B------:R-:W-:Y:S01]  /*107c0*/  F2FP.F16.E4M3.UNPACK_B R36, R0 ;  /* 0x00000000ff24723e */ /* 0x000fe200020006ff */
[----:B------:R-:W-:-:S02]  /*107d0*/  HADD2.F32 R31, -RZ, R31.H1_H1 ;  /* 0x3000001fff1f7230 */ /* 0x000fc40000004100 */
[----:B------:R-:W-:Y:S02]  /*107e0*/  HADD2.F32 R44, -RZ, R39.H0_H0 ;  /* 0x20000027ff2c7230 */ /* 0x000fe40000004100 */
[----:B------:R-:W-:Y:S02]  /*107f0*/  HADD2.F32 R5, -RZ, R8.H0_H0 ;  /* 0x20000008ff057230 */ /* 0x000fe40000004100 */
[-C--:B------:R-:W-:Y:S01]  /*10800*/  FMUL.FTZ R37, R46, R31.reuse ;  /* 0x0000001f2e257220 */ /* 0x080fe20000410000 */
[----:B------:R-:W-:Y:S02]  /*10810*/  HADD2.F32 R4, -RZ, R4.H1_H1 ;  /* 0x30000004ff047230 */ /* 0x000fe40000004100 */
[----:B------:R-:W-:Y:S01]  /*10820*/  FMUL.FTZ R31, R40, R31 ;  /* 0x0000001f281f7220 */ /* 0x000fe20000410000 */
[----:B------:R-:W-:Y:S02]  /*10830*/  HADD2.F32 R42, -RZ, R36.H0_H0 ;  /* 0x20000024ff2a7230 */ /* 0x000fe40000004100 */
[----:B------:R-:W-:Y:S01]  /*10840*/  FMUL.FTZ R15, R44, R5 ;  /* 0x000000052c0f7220 */ /* 0x000fe20000410000 */
[----:B------:R-:W-:-:S02]  /*10850*/  HADD2.F32 R0, -RZ, R25.H0_H0 ;  /* 0x20000019ff007230 */ /* 0x000fc40000004100 */
[----:B------:R-:W-:Y:S02]  /*10860*/  HADD2.F32 R43, -RZ, R39.H1_H1 ;  /* 0x30000027ff2b7230 */ /* 0x000fe40000004100 */
[----:B------:R-:W-:Y:S02]  /*10870*/  HADD2.F32 R8, -RZ, R8.H1_H1 ;  /* 0x30000008ff087230 */ /* 0x000fe40000004100 */
[----:B------:R-:W-:Y:S01]  /*10880*/  HADD2.F32 R41, -RZ, R36.H1_H1 ;  /* 0x30000024ff297230 */ /* 0x000fe20000004100 */
[----:B------:R-:W-:Y:S01]  /*10890*/  F2FP.F16.E4M3.UNPACK_B R33, R9 ;  /* 0x00000009ff21723e */ /* 0x000fe200020006ff */
[----:B------:R-:W-:Y:S01]  /*108a0*/  FMUL.FTZ R5, R42, R5 ;  /* 0x000000052a057220 */ /* 0x000fe20000410000 */
[----:B------:R-:W-:Y:S01]  /*108b0*/  FFMA.FTZ R31, R46, R4, R31 ;  /* 0x000000042e1f7223 */ /* 0x000fe2000001001f */
[----:B------:R-:W-:Y:S01]  /*108c0*/  FFMA.FTZ R15, R42, R0, -R15 ;  /* 0x000000002a0f7223 */ /* 0x000fe2000001080f */
[----:B------:R-:W-:Y:S01]  /*108d0*/  F2FP.F16.E4M3.UNPACK_B R9, R9.H1 ;  /* 0x00000009ff09723e */ /* 0x000fe200030006ff */
[----:B------:R-:W-:Y:S01]  /*108e0*/  HADD2.F32 R25, -RZ, R25.H1_H1 ;  /* 0x30000019ff197230 */ /* 0x000fe20000004100 */
[----:B------:R-:W-:Y:S01]  /*108f0*/  F2FP.F16.E4M3.UNPACK_B R46, R20.H1 ;  /* 0x00000014ff2e723e */ /* 0x000fe200030006ff */
[----:B------:R-:W-:Y:S01]  /*10900*/  FMUL.FTZ R36, R43, R8 ;  /* 0x000000082b247220 */ /* 0x000fe20000410000 */
[----:B------:R-:W-:Y:S01]  /*10910*/  F2FP.F16.E4M3.UNPACK_B R42, R12.H1 ;  /* 0x0000000cff2a723e */ /* 0x000fe200030006ff */
[----:B------:R-:W-:Y:S01]  /*10920*/  FMUL.FTZ R8, R41, R8 ;  /* 0x0000000829087220 */ /* 0x000fe20000410000 */
[----:B------:R-:W-:Y:S01]  /*10930*/  FFMA.FTZ R40, R40, R4, -R37 ;  /* 0x0000000428287223 */ /* 0x000fe20000010825 */
[----:B------:R-:W-:Y:S01]  /*10940*/  FFMA.FTZ R5, R44, R0, R5 ;  /* 0x000000002c057223 */ /* 0x000fe20000010005 */
[----:B------:R-:W-:-:S02]  /*10950*/  HADD2.F32 R48, -RZ, R46.H0_H0 ;  /* 0x2000002eff307230 */ /* 0x000fc40000004100 */
[-C--:B------:R-:W-:Y:S01]  /*10960*/  FFMA.FTZ R8, R43, R25.reuse, R8 ;  /* 0x000000192b087223 */ /* 0x080fe20000010008 */
[--C-:B------:R-:W-:Y:S02]  /*10970*/  HADD2.F32 R4, -RZ, R9.reuse.H0_H0 ;  /* 0x20000009ff047230 */ /* 0x100fe40000004100 */
[--C-:B------:R-:W-:Y:S02]  /*10980*/  HADD2.F32 R44, -RZ, R42.reuse.H0_H0 ;  /* 0x2000002aff2c7230 */ /* 0x100fe40000004100 */
[----:B------:R-:W-:Y:S02]  /*10990*/  HADD2.F32 R43, -RZ, R42.H1_H1 ;  /* 0x3000002aff2b7230 */ /* 0x000fe40000004100 */
[----:B------:R-:W-:Y:S02]  /*109a0*/  HADD2.F32 R9, -RZ, R9.H1_H1 ;  /* 0x30000009ff097230 */ /* 0x000fe40000004100 */
[----:B------:R-:W-:Y:S01]  /*109b0*/  FFMA.FTZ R36, R41, R25, -R36 ;  /* 0x0000001929247223 */ /* 0x000fe20000010824 */
[----:B------:R-:W-:-:S02]  /*109c0*/  HADD2.F32 R0, -RZ, R27.H0_H0 ;  /* 0x2000001bff007230 */ /* 0x000fc40000004100 */
[-C--:B------:R-:W-:Y:S01]  /*109d0*/  FMUL.FTZ R37, R48, R4.reuse ;  /* 0x0000000430257220 */ /* 0x080fe20000410000 */
[C---:B------:R-:W-:Y:S01]  /*109e0*/  FMUL.FTZ R39, R44.reuse, R4 ;  /* 0x000000042c277220 */ /* 0x040fe20000410000 */
[----:B------:R-:W-:Y:S01]  /*109f0*/  HADD2.F32 R47, -RZ, R46.H1_H1 ;  /* 0x3000002eff2f7230 */ /* 0x000fe20000004100 */
[----:B------:R-:W-:Y:S01]  /*10a00*/  F2FP.F16.E4M3.UNPACK_B R41, R12 ;  /* 0x0000000cff29723e */ /* 0x000fe200020006ff */
[----:B------:R-:W-:Y:S02]  /*10a10*/  HADD2.F32 R27, -RZ, R27.H1_H1 ;  /* 0x3000001bff1b7230 */ /* 0x000fe40000004100 */
[----:B------:R-:W-:Y:S01]  /*10a20*/  FMUL.FTZ R42, R43, R9 ;  /* 0x000000092b2a7220 */ /* 0x000fe20000410000 */
[----:B------:R-:W-:Y:S02]  /*10a30*/  HADD2.F32 R46, -RZ, R45.H0_H0 ;  /* 0x2000002dff2e7230 */ /* 0x000fe40000004100 */
[----:B------:R-:W-:Y:S02]  /*10a40*/  HADD2.F32 R4, -RZ, R33.H0_H0 ;  /* 0x20000021ff047230 */ /* 0x000fe40000004100 */
[-C--:B------:R-:W-:Y:S01]  /*10a50*/  FFMA.FTZ R37, R44, R0.reuse, -R37 ;  /* 0x000000002c257223 */ /* 0x080fe20000010825 */
[----:B------:R-:W-:Y:S01]  /*10a60*/  FFMA.FTZ R39, R48, R0, R39 ;  /* 0x0000000030277223 */ /* 0x000fe20000010027 */
[----:B------:R-:W-:-:S02]  /*10a70*/  HADD2.F32 R44, -RZ, R41.H0_H0 ;  /* 0x20000029ff2c7230 */ /* 0x000fc40000004100 */
[C---:B------:R-:W-:Y:S01]  /*10a80*/  FMUL.FTZ R12, R47.reuse, R9 ;  /* 0x000000092f0c7220 */ /* 0x040fe20000410000 */
[----:B------:R-:W-:Y:S01]  /*10a90*/  HADD2.F32 R0, -RZ, R26.H0_H0 ;  /* 0x2000001aff007230 */ /* 0x000fe20000004100 */
[----:B------:R-:W-:Y:S01]  /*10aa0*/  F2FP.F16.E4M3.UNPACK_B R34, R10 ;  /* 0x0000000aff22723e */ /* 0x000fe200020006ff */
[----:B------:R-:W-:Y:S01]  /*10ab0*/  FMUL.FTZ R9, R46, R4 ;  /* 0x000000042e097220 */ /* 0x000fe20000410000 */
[----:B------:R-:W-:Y:S01]  /*10ac0*/  FFMA.FTZ R42, R47, R27, R42 ;  /* 0x0000001b2f2a7223 */ /* 0x000fe2000001002a */
[----:B------:R-:W-:Y:S02]  /*10ad0*/  F2FP.F16.E4M3.UNPACK_B R10, R10.H1 ;  /* 0x0000000aff0a723e */ /* 0x000fe400030006ff */
[----:B------:R-:W-:Y:S01]  /*10ae0*/  F2FP.F16.E4M3.UNPACK_B R47, R21.H1 ;  /* 0x00000015ff2f723e */ /* 0x000fe200030006ff */
[C---:B------:R-:W-:Y:S01]  /*10af0*/  FMUL.FTZ R25, R44.reuse, R4 ;  /* 0x000000042c197220 */ /* 0x040fe20000410000 */
[----:B------:R-:W-:Y:S01]  /*10b00*/  F2FP.F16.E4M3.UNPACK_B R29, R6 ;  /* 0x00000006ff1d723e */ /* 0x000fe200020006ff */
[----:B------:R-:W-:Y:S01]  /*10b10*/  FFMA.FTZ R9, R44, R0, -R9 ;  /* 0x000000002c097223 */ /* 0x000fe20000010809 */
[----:B------:R-:W-:Y:S01]  /*10b20*/  F2FP.F16.E4M3.UNPACK_B R6, R6.H1 ;  /* 0x00000006ff06723e */ /* 0x000fe200030006ff */
[----:B------:R-:W-:Y:S01]  /*10b30*/  HADD2.F32 R50, -RZ, R47.H0_H0 ;  /* 0x2000002fff327230 */ /* 0x000fe20000004100 */
[----:B------:R-:W-:Y:S01]  /*10b40*/  F2FP.F16.E4M3.UNPACK_B R44, R13.H1 ;  /* 0x0000000dff2c723e */ /* 0x000fe200030006ff */
[----:B------:R-:W-:-:S02]  /*10b50*/  HADD2.F32 R4, -RZ, R10.H0_H0 ;  /* 0x2000000aff047230 */ /* 0x000fc40000004100 */
[----:B------:R-:W-:Y:S01]  /*10b60*/  FFMA.FTZ R20, R43, R27, -R12 ;  /* 0x0000001b2b147223 */ /* 0x000fe2000001080c */
[----:B------:R-:W-:Y:S01]  /*10b70*/  FFMA.FTZ R25, R46, R0, R25 ;  /* 0x000000002e197223 */ /* 0x000fe20000010019 */
[----:B------:R-:W-:Y:S02]  /*10b80*/  HADD2.F32 R48, -RZ, R45.H1_H1 ;  /* 0x3000002dff307230 */ /* 0x000fe40000004100 */
[----:B------:R-:W-:Y:S02]  /*10b90*/  HADD2.F32 R33, -RZ, R33.H1_H1 ;  /* 0x30000021ff217230 */ /* 0x000fe40000004100 */
[----:B------:R-:W-:Y:S02]  /*10ba0*/  HADD2.F32 R12, -RZ, R41.H1_H1 ;  /* 0x30000029ff0c7230 */ /* 0x000fe40000004100 */
[----:B------:R-:W-:Y:S01]  /*10bb0*/  FMUL.FTZ R41, R50, R4 ;  /* 0x0000000432297220 */ /* 0x000fe20000410000 */
[----:B------:R-:W-:Y:S02]  /*10bc0*/  HADD2.F32 R46, -RZ, R44.H0_H0 ;  /* 0x2000002cff2e7230 */ /* 0x000fe40000004100 */
[----:B------:R-:W-:-:S02]  /*10bd0*/  HADD2.F32 R0, -RZ, R6.H0_H0 ;  /* 0x20000006ff007230 */ /* 0x000fc40000004100 */
[-C--:B------:R-:W-:Y:S01]  /*10be0*/  FMUL.FTZ R27, R48, R33.reuse ;  /* 0x00000021301b7220 */ /* 0x080fe20000410000 */
[----:B------:R-:W-:Y:S02]  /*10bf0*/  HADD2.F32 R26, -RZ, R26.H1_H1 ;  /* 0x3000001aff1a7230 */ /* 0x000fe40000004100 */
[----:B------:R-:W-:Y:S01]  /*10c00*/  FMUL.FTZ R33, R12, R33 ;  /* 0x000000210c217220 */ /* 0x000fe20000410000 */
[C---:B------:R-:W-:Y:S01]  /*10c10*/  FMUL.FTZ R43, R46.reuse, R4 ;  /* 0x000000042e2b7220 */ /* 0x040fe20000410000 */
[----:B------:R-:W-:Y:S01]  /*10c20*/  FFMA.FTZ R41, R46, R0, -R41 ;  /* 0x000000002e297223 */ /* 0x000fe20000010829 */
[----:B------:R-:W-:Y:S02]  /*10c30*/  HADD2.F32 R46, -RZ, R47.H1_H1 ;  /* 0x3000002fff2e7230 */ /* 0x000fe40000004100 */
[----:B------:R-:W-:Y:S02]  /*10c40*/  HADD2.F32 R10, -RZ, R10.H1_H1 ;  /* 0x3000000aff0a7230 */ /* 0x000fe40000004100 */
[----:B------:R-:W-:-:S02]  /*10c50*/  HADD2.F32 R44, -RZ, R44.H1_H1 ;  /* 0x3000002cff2c7230 */ /* 0x000fc40000004100 */
[-C--:B------:R-:W-:Y:S01]  /*10c60*/  FFMA.FTZ R12, R12, R26.reuse, -R27 ;  /* 0x0000001a0c0c7223 */ /* 0x080fe2000001081b */
[----:B------:R-:W-:Y:S01]  /*10c70*/  FFMA.FTZ R26, R48, R26, R33 ;  /* 0x0000001a301a7223 */ /* 0x000fe20000010021 */
[----:B------:R-:W-:Y:S01]  /*10c80*/  F2FP.F16.E4M3.UNPACK_B R33, R21 ;  /* 0x00000015ff21723e */ /* 0x000fe200020006ff */
[----:B------:R-:W-:Y:S01]  /*10c90*/  HADD2.F32 R6, -RZ, R6.H1_H1 ;  /* 0x30000006ff067230 */ /* 0x000fe20000004100 */
[----:B------:R-:W-:Y:S01]  /*10ca0*/  F2FP.F16.E4M3.UNPACK_B R27, R13 ;  /* 0x0000000dff1b723e */ /* 0x000fe200020006ff */
[-C--:B------:R-:W-:Y:S01]  /*10cb0*/  FMUL.FTZ R13, R46, R10.reuse ;  /* 0x0000000a2e0d7220 */ /* 0x080fe20000410000 */
[C---:B------:R-:W-:Y:S01]  /*10cc0*/  FMUL.FTZ R21, R44.reuse, R10 ;  /* 0x0000000a2c157220 */ /* 0x040fe20000410000 */
[----:B------:R-:W-:Y:S02]  /*10cd0*/  HADD2.F32 R10, -RZ, R33.H0_H0 ;  /* 0x20000021ff0a7230 */ /* 0x000fe40000004100 */
[-C--:B------:R-:W-:Y:S01]  /*10ce0*/  FFMA.FTZ R44, R44, R6.reuse, -R13 ;  /* 0x000000062c2c7223 */ /* 0x080fe2000001080d */
[----:B------:R-:W-:Y:S01]  /*10cf0*/  FFMA.FTZ R46, R46, R6, R21 ;  /* 0x000000062e2e7223 */ /* 0x000fe20000010015 */
[----:B------:R-:W-:-:S02]  /*10d00*/  HADD2.F32 R4, -RZ, R34.H0_H0 ;  /* 0x20000022ff047230 */ /* 0x000fc40000004100 */
[----:B------:R-:W-:Y:S02]  /*10d10*/  HADD2.F32 R6, -RZ, R27.H0_H0 ;  /* 0x2000001bff067230 */ /* 0x000fe40000004100 */
[----:B------:R-:W-:Y:S01]  /*10d20*/  FFMA.FTZ R43, R50, R0, R43 ;  /* 0x00000000322b7223 */ /* 0x000fe2000001002b */
[----:B------:R-:W-:Y:S02]  /*10d30*/  HADD2.F32 R33, -RZ, R33.H1_H1 ;  /* 0x30000021ff217230 */ /* 0x000fe40000004100 */
[----:B------:R-:W-:Y:S02]  /*10d40*/  HADD2.F32 R34, -RZ, R34.H1_H1 ;  /* 0x30000022ff227230 */ /* 0x000fe40000004100 */
[-C--:B------:R-:W-:Y:S01]  /*10d50*/  FMUL.FTZ R13, R10, R4.reuse ;  /* 0x000000040a0d7220 */ /* 0x080fe20000410000 */
[----:B------:R-:W-:Y:S02]  /*10d60*/  HADD2.F32 R0, -RZ, R29.H0_H0 ;  /* 0x2000001dff007230 */ /* 0x000fe40000004100 */
[C---:B------:R-:W-:Y:S01]  /*10d70*/  FMUL.FTZ R21, R6.reuse, R4 ;  /* 0x0000000406157220 */ /* 0x040fe20000410000 */
[----:B------:R-:W-:Y:S01]  /*10d80*/  HADD2.F32 R27, -RZ, R27.H1_H1 ;  /* 0x3000001bff1b7230 */ /* 0x000fe20000004100 */
[-C--:B------:R-:W-:Y:S01]  /*10d90*/  F2FP.F16.E4M3.UNPACK_B R32, R11.reuse ;  /* 0x0000000bff20723e */ /* 0x080fe200020006ff */
[----:B------:R-:W-:Y:S01]  /*10da0*/  HADD2.F32 R29, -RZ, R29.H1_H1 ;  /* 0x3000001dff1d7230 */ /* 0x000fe20000004100 */
[----:B------:R-:W-:Y:S01]  /*10db0*/  F2FP.F16.E4M3.UNPACK_B R11, R11.H1 ;  /* 0x0000000bff0b723e */ /* 0x000fe200030006ff */
[----:B------:R-:W-:Y:S01]  /*10dc0*/  FMUL.FTZ R4, R33, R34 ;  /* 0x0000002221047220 */ /* 0x000fe20000410000 */
[----:B------:R-:W-:Y:S01]  /*10dd0*/  F2FP.F16.E4M3.UNPACK_B R47, R24.H1 ;  /* 0x00000018ff2f723e */ /* 0x000fe200030006ff */
[-C--:B------:R-:W-:Y:S01]  /*10de0*/  FFMA.FTZ R6, R6, R0.reuse, -R13 ;  /* 0x0000000006067223 */ /* 0x080fe2000001080d */
[----:B------:R-:W-:Y:S01]  /*10df0*/  FFMA.FTZ R10, R10, R0, R21 ;  /* 0x000000000a0a7223 */ /* 0x000fe20000010015 */
[----:B------:R-:W-:Y:S01]  /*10e00*/  F2FP.F16.E4M3.UNPACK_B R0, R14.H1 ;  /* 0x0000000eff00723e */ /* 0x000fe200030006ff */
[C---:B------:R-:W-:Y:S01]  /*10e10*/  FMUL.FTZ R34, R27.reuse, R34 ;  /* 0x000000221b227220 */ /* 0x040fe20000410000 */
[----:B------:R-:W-:Y:S01]  /*10e20*/  F2FP.F16.E4M3.UNPACK_B R30, R7 ;  /* 0x00000007ff1e723e */ /* 0x000fe200020006ff */
[----:B------:R-:W-:Y:S01]  /*10e30*/  FFMA.FTZ R13, R27, R29, -R4 ;  /* 0x0000001d1b0d7223 */ /* 0x000fe20000010804 */
[----:B------:R-:W-:Y:S01]  /*10e40*/  F2FP.F16.E4M3.UNPACK_B R7, R7.H1 ;  /* 0x00000007ff07723e */ /* 0x000fe200030006ff */
[----:B------:R-:W-:-:S02]  /*10e50*/  HADD2.F32 R48, -RZ, R47.H0_H0 ;  /* 0x2000002fff307230 */ /* 0x000fc40000004100 */
[----:B------:R-:W-:Y:S01]  /*10e60*/  FFMA.FTZ R29, R33, R29, R34 ;  /* 0x0000001d211d7223 */ /* 0x000fe20000010022 */
[----:B------:R-:W-:Y:S02]  /*10e70*/  HADD2.F32 R4, -RZ, R11.H0_H0 ;  /* 0x2000000bff047230 */ /* 0x000fe40000004100 */
[--C-:B------:R-:W-:Y:S02]  /*10e80*/  HADD2.F32 R34, -RZ, R0.reuse.H0_H0 ;  /* 0x20000000ff227230 */ /* 0x100fe40000004100 */
[----:B------:R-:W-:Y:S02]  /*10e90*/  HADD2.F32 R45, -RZ, R0.H1_H1 ;  /* 0x30000000ff2d7230 */ /* 0x000fe40000004100 */
[-C--:B------:R-:W-:Y:S01]  /*10ea0*/  FMUL.FTZ R21, R48, R4.reuse ;  /* 0x0000000430157220 */ /* 0x080fe20000410000 */
[----:B------:R-:W-:Y:S02]  /*10eb0*/  HADD2.F32 R0, -RZ, R7.H0_H0 ;  /* 0x20000007ff007230 */ /* 0x000fe40000004100 */
[----:B------:R-:W-:Y:S01]  /*10ec0*/  FMUL.FTZ R27, R34, R4 ;  /* 0x00000004221b7220 */ /* 0x000fe20000410000 */
[----:B------:R-:W-:-:S02]  /*10ed0*/  HADD2.F32 R47, -RZ, R47.H1_H1 ;  /* 0x3000002fff2f7230 */ /* 0x000fc40000004100 */
[----:B------:R-:W-:Y:S02]  /*10ee0*/  HADD2.F32 R11, -RZ, R11.H1_H1 ;  /* 0x3000000bff0b7230 */ /* 0x000fe40000004100 */
[----:B------:R-:W-:Y:S01]  /*10ef0*/  FFMA.FTZ R33, R34, R0, -R21 ;  /* 0x0000000022217223 */ /* 0x000fe20000010815 */
[----:B------:R-:W-:Y:S01]  /*10f00*/  HADD2.F32 R7, -RZ, R7.H1_H1 ;  /* 0x30000007ff077230 */ /* 0x000fe20000004100 */
[----:B------:R-:W-:Y:S01]  /*10f10*/  F2FP.F16.E4M3.UNPACK_B R21, R14 ;  /* 0x0000000eff15723e */ /* 0x000fe200020006ff */
[----:B------:R-:W-:Y:S01]  /*10f20*/  FFMA.FTZ R14, R48, R0, R27 ;  /* 0x00000000300e7223 */ /* 0x000fe2000001001b */
[-C--:B------:R-:W-:Y:S01]  /*10f30*/  FMUL.FTZ R4, R47, R11.reuse ;  /* 0x0000000b2f047220 */ /* 0x080fe20000410000 */
[C---:B------:R-:W-:Y:S01]  /*10f40*/  FMUL.FTZ R34, R45.reuse, R11 ;  /* 0x0000000b2d227220 */ /* 0x040fe20000410000 */
[----:B------:R-:W-:Y:S02]  /*10f50*/  F2FP.F16.E4M3.UNPACK_B R0, R24 ;  /* 0x00000018ff00723e */ /* 0x000fe400020006ff */
[-C--:B------:R-:W-:Y:S01]  /*10f60*/  FFMA.FTZ R24, R45, R7.reuse, -R4 ;  /* 0x000000072d187223 */ /* 0x080fe20000010804 */
[----:B------:R-:W-:Y:S01]  /*10f70*/  FFMA.FTZ R45, R47, R7, R34 ;  /* 0x000000072f2d7223 */ /* 0x000fe20000010022 */
[----:B------:R-:W-:-:S02]  /*10f80*/  HADD2.F32 R34, -RZ, R21.H0_H0 ;  /* 0x20000015ff227230 */ /* 0x000fc40000004100 */
[----:B------:R-:W-:Y:S02]  /*10f90*/  HADD2.F32 R50, -RZ, R0.H0_H0 ;  /* 0x20000000ff327230 */ /* 0x000fe40000004100 */
[----:B------:R-:W-:Y:S02]  /*10fa0*/  HADD2.F32 R4, -RZ, R32.H0_H0 ;  /* 0x20000020ff047230 */ /* 0x000fe40000004100 */
[----:B------:R-:W-:Y:S02]  /*10fb0*/  HADD2.F32 R52, -RZ, R0.H1_H1 ;  /* 0x30000000ff347230 */ /* 0x000fe40000004100 */
[----:B------:R-:W-:Y:S02]  /*10fc0*/  HADD2.F32 R32, -RZ, R32.H1_H1 ;  /* 0x30000020ff207230 */ /* 0x000fe40000004100 */
[----:B------:R-:W-:Y:S02]  /*10fd0*/  HADD2.F32 R48, -RZ, R21.H1_H1 ;  /* 0x30000015ff307230 */ /* 0x000fe40000004100 */
[----:B------:R-:W-:Y:S01]  /*10fe0*/  FMUL.FTZ R7, R50, R4 ;  /* 0x0000000432077220 */ /* 0x000fe20000410000 */
[----:B------:R-:W-:-:S02]  /*10ff0*/  HADD2.F32 R0, -RZ, R30.H0_H0 ;  /* 0x2000001eff007230 */ /* 0x000fc40000004100 */
[----:B------:R-:W-:Y:S01]  /*11000*/  FMUL.FTZ R11, R34, R4 ;  /* 0x00000004220b7220 */ /* 0x000fe20000410000 */
[----:B------:R-:W-:Y:S02]  /*11010*/  HADD2.F32 R30, -RZ, R30.H1_H1 ;  /* 0x3000001eff1e7230 */ /* 0x000fe40000004100 */
[-C--:B------:R-:W-:Y:S01]  /*11020*/  FMUL.FTZ R21, R52, R32.reuse ;  /* 0x0000002034157220 */ /* 0x080fe20000410000 */
[----:B------:R-:W-:Y:S01]  /*11030*/  FMUL.FTZ R27, R48, R32 ;  /* 0x00000020301b7220 */ /* 0x000fe20000410000 */
[-C--:B------:R-:W-:Y:S01]  /*11040*/  FFMA.FTZ R7, R34, R0.reuse, -R7 ;  /* 0x0000000022077223 */ /* 0x080fe20000010807 */
[----:B------:R-:W-:Y:S01]  /*11050*/  FFMA.FTZ R11, R50, R0, R11 ;  /* 0x00000000320b7223 */ /* 0x000fe2000001000b */
[----:B------:R-:W-:Y:S01]  /*11060*/  FFMA.FTZ R0, R48, R30, -R21 ;  /* 0x0000001e30007223 */ /* 0x000fe20000010815 */
[----:B------:R-:W-:Y:S01]  /*11070*/  F2FP.SATFINITE.E4M3.F32.PACK_AB_MERGE_C R31, R31, R38, RZ ;  /* 0x000000261f1f723e */ /* 0x000fe200048070ff */
        /* <DEDUP_REMOVED lines=13> */
[----:B------:R-:W-:-:S02]  /*11150*/  F2FP.SATFINITE.E4M3.F32.PACK_AB_MERGE_C R9, R26, R25, R39 ;  /* 0x000000191a09723e */ /* 0x000fc40004807027 */
[----:B------:R-:W-:Y:S02]  /*11160*/  F2FP.SATFINITE.E4M3.F32.PACK_AB_MERGE_C R10, R29, R10, R43 ;  /* 0x0000000a1d0a723e */ /* 0x000fe4000480702b */
[----:B------:R-:W-:Y:S01]  /*11170*/  F2FP.SATFINITE.E4M3.F32.PACK_AB_MERGE_C R11, R30, R11, R14 ;  /* 0x0000000b1e0b723e */ /* 0x000fe2000480700e */
[----:B------:R3:W-:Y:S04]  /*11180*/  STS.128 [R49+0x1c400], R4 ;  /* 0x01c4000431007388 */ /* 0x0007e80000000c00 */
[----:B------:R3:W-:Y:S02]  /*11190*/  STS.128 [R3+0x1c400], R8 ;  /* 0x01c4000803007388 */ /* 0x0007e40000000c00 */
.L_x_452:
[----:B------:R-:W-:Y:S05]  /*111a0*/  BSYNC B0 ;  /* 0x0000000000007941 */ /* 0x000fea0003800000 */
.L_x_441:
[----:B------:R-:W-:Y:S01]  /*111b0*/  @!PT LDS RZ, [RZ] ;  /* 0x00000000fffff984 */ /* 0x000fe20000000800 */
[----:B------:R-:W-:Y:S01]  /*111c0*/  @!PT LDS RZ, [RZ] ;  /* 0x00000000fffff984 */ /* 0x000fe20000000800 */
[----:B------:R-:W-:Y:S01]  /*111d0*/  @!PT LDS RZ, [RZ] ;  /* 0x00000000fffff984 */ /* 0x000fe20000000800 */
[----:B------:R-:W-:Y:S01]  /*111e0*/  @!PT LDS RZ, [RZ] ;  /* 0x00000000fffff984 */ /* 0x000fe20000000800 */
[----:B------:R4:W-:Y:S06]  /*111f0*/  MEMBAR.ALL.CTA ;  /* 0x0000000000007992 */ /* 0x0009ec0000008000 */
[----:B----4-:R-:W4:Y:S01]  /*11200*/  FENCE.VIEW.ASYNC.S ;  /* 0x00000000000073c6 */ /* 0x010f220000000000 */
[----:B------:R-:W-:Y:S05]  /*11210*/  WARPSYNC.ALL ;  /* 0x0000000000007948 */ /* 0x000fea0003800000 */
[----:B----4-:R-:W-:Y:S06]  /*11220*/  BAR.SYNC.DEFER_BLOCKING 0xd, 0x100 ;  /* 0x0344000000007b1d */ /* 0x010fec0000010000 */
.L_x_438:
[----:B------:R-:W-:-:S13]  /*11230*/  ISETP.NE.AND P0, PT, R232, 0x3, PT ;  /* 0x00000003e800780c */ /* 0x000fda0003f05270 */
[----:B------:R-:W-:Y:S05]  /*11240*/  @!P0 BRA `(.L_x_462) ;  /* 0x0000000000048947 */ /* 0x000fea0003800000 */
[----:B------:R-:W-:Y:S01]  /*11250*/  BPT.TRAP 0x1 ;  /* 0x000000040000795c */ /* 0x000fe20000300000 */
.L_x_462:
[----:B--2---:R-:W-:Y:S01]  /*11260*/  IMAD R0, R233, 0x8, R16 ;  /* 0x00000008e9007824 */ /* 0x004fe200078e0210 */
[----:B-1-3--:R-:W-:-:S04]  /*11270*/  SHF.L.U32 R7, R236, 0x1f, RZ ;  /* 0x0000001fec077819 */ /* 0x00afc800000006ff */
[----:B------:R1:W2:Y:S01]  /*11280*/  SYNCS.PHASECHK.TRANS64.TRYWAIT P1, [R0+URZ+0x2e830], R7 ;  /* 0x02e83007000075a7 */ /* 0x0002a2000802017f */
[----:B------:R-:W-:Y:S05]  /*11290*/  @!P0 BRA `(.L_x_463) ;  /* 0x0000000000048947 */ /* 0x000fea0003800000 */
[----:B------:R-:W-:Y:S01]  /*112a0*/  BPT.TRAP 0x1 ;  /* 0x000000040000795c */ /* 0x000fe20000300000 */
.L_x_463:
[----:B0-----:R-:W-:Y:S01]  /*112b0*/  VIADD R3, R16, 0x20400 ;  /* 0x0002040010037836 */ /* 0x001fe20000000000 */
[----:B------:R-:W-:Y:S01]  /*112c0*/  LOP3.LUT R4, R28, 0x10000, RZ, 0xfc, !PT ;  /* 0x000100001c047812 */ /* 0x000fe200078efcff */
[----:B------:R-:W-:-:S03]  /*112d0*/  IMAD.MOV.U32 R5, RZ, RZ, 0x40000040 ;  /* 0x40000040ff057424 */ /* 0x000fc600078e00ff */
[----:B------:R-:W-:-:S04]  /*112e0*/  SHF.R.U32.HI R3, RZ, 0x4, R3 ;  /* 0x00000004ff037819 */ /* 0x000fc80000011603 */
[----:B------:R-:W-:-:S04]  /*112f0*/  LOP3.LUT R3, R3, 0x3fff, RZ, 0xc0, !PT ;  /* 0x00003fff03037812 */ /* 0x000fc800078ec0ff */
[----:B------:R-:W-:-:S05]  /*11300*/  LOP3.LUT R3, R3, 0x10000, RZ, 0xfc, !PT ;  /* 0x0001000003037812 */ /* 0x000fca00078efcff */
[----:B------:R0:W-:Y:S01]  /*11310*/  STL [R1+0x48], R3 ;  /* 0x0000480301007387 */ /* 0x0001e20000100800 */
[----:B--2---:R-:W-:Y:S05]  /*11320*/  @P1 BRA `(.L_x_464) ;  /* 0x0000000000081947 */ /* 0x004fea0003800000 */
[----:B------:R-:W2:Y:S02]  /*11330*/  SYNCS.PHASECHK.TRANS64.TRYWAIT P1, [R0+URZ+0x2e830], R7 ;  /* 0x02e83007000075a7 */ /* 0x000ea4000802017f */
[----:B--2---:R-:W-:Y:S05]  /*11340*/  @!P1 BRA `(.L_x_465) ;  /* 0x0000016000849947 */ /* 0x004fea0003800000 */
.L_x_464:
[----:B0-----:R-:W3:Y:S01]  /*11350*/  LDL R3, [R1+0x48] ;  /* 0x0000480001037983 */ /* 0x001ee20000100800 */
[----:B------:R-:W-:Y:S01]  /*11360*/  MOV R13, 0x40000040 ;  /* 0x40000040000d7802 */ /* 0x000fe20000000f00 */
[----:B------:R-:W-:Y:S05]  /*11370*/  WARPSYNC.ALL ;  /* 0x0000000000007948 */ /* 0x000fea0003800000 */
[----:B------:R-:W-:Y:S01]  /*11380*/  R2UR UR4, R4 ;  /* 0x00000000040472ca */ /* 0x000fe200000e0000 */
[----:B------:R-:W4:Y:S01]  /*11390*/  LDL R136, [R1+0x64] ;  /* 0x0000640001887983 */ /* 0x000f220000100800 */
[----:B------:R-:W-:Y:S02]  /*113a0*/  R2UR UR5, R5 ;  /* 0x00000000050572ca */ /* 0x000fe400000e0000 */
[----:B------:R-:W-:Y:S01]  /*113b0*/  R2UR UR7, R13 ;  /* 0x000000000d0772ca */ /* 0x000fe200000e0000 */
[----:B-----5:R-:W-:Y:S01]  /*113c0*/  WARPGROUP.ARRIVE ;  /* 0x00000000000079c5 */ /* 0x020fe20000000000 */
[----:B-12---:R-:W-:-:S02]  /*113d0*/  IMAD.MOV.U32 R7, RZ, RZ, 0x40000040 ;  /* 0x40000040ff077424 */ /* 0x006fc400078e00ff */
[----:B------:R-:W-:Y:S01]  /*113e0*/  IMAD.MOV.U32 R9, RZ, RZ, 0x40000040 ;  /* 0x40000040ff097424 */ /* 0x000fe200078e00ff */
[C---:B------:R-:W-:Y:S02]  /*113f0*/  R2UR UR8, R4.reuse ;  /* 0x00000000040872ca */ /* 0x040fe400000e0000 */
[----:B------:R-:W-:Y:S02]  /*11400*/  R2UR UR9, R5 ;  /* 0x00000000050972ca */ /* 0x000fe400000e0000 */
[----:B------:R-:W-:Y:S01]  /*11410*/  R2UR UR11, R9 ;  /* 0x00000000090b72ca */ /* 0x000fe200000e0000 */
[----:B------:R-:W-:Y:S01]  /*11420*/  IMAD.MOV.U32 R11, RZ, RZ, 0x40000040 ;  /* 0x40000040ff0b7424 */ /* 0x000fe200078e00ff */
[----:B------:R-:W-:Y:S02]  /*11430*/  R2UR UR12, R4 ;  /* 0x00000000040c72ca */ /* 0x000fe400000e0000 */
[----:B------:R-:W-:Y:S02]  /*11440*/  R2UR UR13, R5 ;  /* 0x00000000050d72ca */ /* 0x000fe400000e0000 */
[----:B------:R-:W-:Y:S01]  /*11450*/  R2UR UR15, R11 ;  /* 0x000000000b0f72ca */ /* 0x000fe200000e0000 */
[----:B---3--:R-:W-:-:S05]  /*11460*/  IMAD R12, R233, 0x700, R3 ;  /* 0x00000700e90c7824 */ /* 0x008fca00078e0203 */
[----:B------:R-:W-:-:S13]  /*11470*/  R2UR UR6, R12 ;  /* 0x000000000c0672ca */ /* 0x000fda00000e0000 */
[----:B------:R-:W-:Y:S01]  /*11480*/  QGMMA.64x32x32.F32.E4M3.E4M3 R120, gdesc[UR4], RZ, !UPT, gsb0 ;  /* 0x00600000047879f3 */ /* 0x000fe2000c0008ff */
[----:B------:R-:W-:Y:S01]  /*11490*/  VIADD R6, R12, 0x100 ;  /* 0x000001000c067836 */ /* 0x000fe20000000000 */
[----:B------:R-:W-:Y:S02]  /*114a0*/  R2UR UR7, R7 ;  /* 0x00000000070772ca */ /* 0x000fe400000e0000 */
[----:B------:R-:W-:Y:S02]  /*114b0*/  R2UR UR4, R4 ;  /* 0x00000000040472ca */ /* 0x000fe400000e0000 */
[----:B------:R-:W-:Y:S02]  /*114c0*/  R2UR UR6, R6 ;  /* 0x00000000060672ca */ /* 0x000fe400000e0000 */
[----:B------:R-:W-:Y:S01]  /*114d0*/  R2UR UR5, R5 ;  /* 0x00000000050572ca */ /* 0x000fe200000e0000 */
[----:B------:R-:W-:Y:S02]  /*114e0*/  WARPGROUP.DEPBAR.LE gsb0, 0x0 ;  /* 0x00008000000079c5 */ /* 0x000fe40000010000 */
[----:B------:R-:W-:-:S10]  /*114f0*/  WARPGROUP.ARRIVE ;  /* 0x00000000000079c5 */ /* 0x000fd40000000000 */
[----:B------:R-:W-:Y:S01]  /*11500*/  QGMMA.64x32x32.F32.E4M3.E4M3 R104, gdesc[UR4], RZ, !UPT, gsb0 ;  /* 0x00600000046879f3 */ /* 0x000fe2000c0008ff */
[----:B------:R-:W-:-:S05]  /*11510*/  VIADD R8, R12, 0x200 ;  /* 0x000002000c087836 */ /* 0x000fca0000000000 */
        /* <DEDUP_REMOVED lines=9> */
[----:B------:R-:W-:Y:S01]  /*115b0*/  IMAD.MOV.U32 R7, RZ, RZ, 0x40000040 ;  /* 0x40000040ff077424 */ /* 0x000fe200078e00ff */
[----:B------:R-:W-:Y:S02]  /*115c0*/  IADD3 R6, R12, 0x400, RZ ;  /* 0x000004000c067810 */ /* 0x000fe40007ffe0ff */
[----:B------:R-:W-:Y:S02]  /*115d0*/  R2UR UR16, R4 ;  /* 0x00000000041072ca */ /* 0x000fe400000e0000 */
[----:B------:R-:W-:Y:S02]  /*115e0*/  R2UR UR18, R6 ;  /* 0x00000000061272ca */ /* 0x000fe400000e0000 */
[----:B------:R-:W-:Y:S02]  /*115f0*/  R2UR UR19, R7 ;  /* 0x00000000071372ca */ /* 0x000fe400000e0000 */
[----:B------:R-:W-:Y:S01]  /*11600*/  R2UR UR17, R5 ;  /* 0x00000000051172ca */ /* 0x000fe200000e0000 */
[----:B------:R-:W-:-:S02]  /*11610*/  WARPGROUP.DEPBAR.LE gsb0, 0x0 ;  /* 0x00008000000079c5 */ /* 0x000fc40000010000 */
[----:B------:R-:W-:-:S10]  /*11620*/  WARPGROUP.ARRIVE ;  /* 0x00000000000079c5 */ /* 0x000fd40000000000 */
[----:B------:R-:W-:Y:S01]  /*11630*/  QGMMA.64x32x32.F32.E4M3.E4M3 R56, gdesc[UR16], RZ, !UPT, gsb0 ;  /* 0x00600000103879f3 */ /* 0x000fe2000c0008ff */
[----:B------:R-:W-:Y:S02]  /*11640*/  VIADD R8, R12, 0x500 ;  /* 0x000005000c087836 */ /* 0x000fe40000000000 */
[----:B------:R-:W-:Y:S01]  /*11650*/  IMAD.MOV.U32 R9, RZ, RZ, 0x40000040 ;  /* 0x40000040ff097424 */ /* 0x000fe200078e00ff */
[----:B------:R-:W-:Y:S02]  /*11660*/  R2UR UR20, R4 ;  /* 0x00000000041472ca */ /* 0x000fe400000e0000 */
[----:B------:R-:W-:Y:S02]  /*11670*/  R2UR UR22, R8 ;  /* 0x00000000081672ca */ /* 0x000fe400000e0000 */
[----:B------:R-:W-:Y:S02]  /*11680*/  R2UR UR23, R9 ;  /* 0x00000000091772ca */ /* 0x000fe400000e0000 */
[----:B------:R-:W-:Y:S01]  /*11690*/  R2UR UR21, R5 ;  /* 0x00000000051572ca */ /* 0x000fe200000e0000 */
[----:B------:R-:W-:-:S02]  /*116a0*/  WARPGROUP.DEPBAR.LE gsb0, 0x0 ;  /* 0x00008000000079c5 */ /* 0x000fc40000010000 */
        /* <DEDUP_REMOVED lines=11> */
[----:B------:R-:W-:Y:S01]  /*11760*/  VIADD R14, R12, 0x2 ;  /* 0x000000020c0e7836 */ /* 0x000fe20000000000 */
[----:B------:R-:W-:Y:S01]  /*11770*/  MOV R15, 0x40000040 ;  /* 0x40000040000f7802 */ /* 0x000fe20000000f00 */
[----:B------:R-:W-:Y:S02]  /*11780*/  VIADD R10, R4, 0x2 ;  /* 0x00000002040a7836 */ /* 0x000fe40000000000 */
[----:B------:R-:W-:Y:S01]  /*11790*/  IMAD.MOV.U32 R11, RZ, RZ, 0x40000040 ;  /* 0x40000040ff0b7424 */ /* 0x000fe200078e00ff */
[----:B------:R-:W-:Y:S02]  /*117a0*/  R2UR UR30, R14 ;  /* 0x000000000e1e72ca */ /* 0x000fe400000e0000 */
[----:B------:R-:W-:Y:S02]  /*117b0*/  R2UR UR31, R15 ;  /* 0x000000000f1f72ca */ /* 0x000fe400000e0000 */
[----:B------:R-:W-:-:S02]  /*117c0*/  R2UR UR28, R10 ;  /* 0x000000000a1c72ca */ /* 0x000fc400000e0000 */
[----:B------:R-:W-:Y:S01]  /*117d0*/  R2UR UR29, R11 ;  /* 0x000000000b1d72ca */ /* 0x000fe200000e0000 */
[----:B------:R-:W-:Y:S02]  /*117e0*/  WARPGROUP.DEPBAR.LE gsb0, 0x0 ;  /* 0x00008000000079c5 */ /* 0x000fe40000010000 */
[----:B------:R-:W-:-:S10]  /*117f0*/  WARPGROUP.ARRIVE ;  /* 0x00000000000079c5 */ /* 0x000fd40000000000 */
[----:B------:R-:W-:Y:S01]  /*11800*/  QGMMA.64x32x32.F32.E4M3.E4M3 R120, gdesc[UR28], R120, gsb0 ;  /* 0x006000001c7879f3 */ /* 0x000fe20008000878 */
[----:B------:R-:W-:Y:S01]  /*11810*/  VIADD R6, R12, 0x102 ;  /* 0x000001020c067836 */ /* 0x000fe20000000000 */
[----:B------:R-:W-:Y:S02]  /*11820*/  MOV R7, 0x40000040 ;  /* 0x4000004000077802 */ /* 0x000fe40000000f00 */
[----:B------:R-:W-:Y:S02]  /*11830*/  R2UR UR4, R10 ;  /* 0x000000000a0472ca */ /* 0x000fe400000e0000 */
[----:B------:R-:W-:Y:S02]  /*11840*/  R2UR UR6, R6 ;  /* 0x00000000060672ca */ /* 0x000fe400000e0000 */
[----:B------:R-:W-:Y:S02]  /*11850*/  R2UR UR7, R7 ;  /* 0x00000000070772ca */ /* 0x000fe400000e0000 */
[----:B------:R-:W-:Y:S01]  /*11860*/  R2UR UR5, R11 ;  /* 0x000000000b0572ca */ /* 0x000fe200000e0000 */
[----:B------:R-:W-:-:S02]  /*11870*/  WARPGROUP.DEPBAR.LE gsb0, 0x0 ;  /* 0x00008000000079c5 */ /* 0x000fc40000010000 */
[----:B------:R-:W-:-:S10]  /*11880*/  WARPGROUP.ARRIVE ;  /* 0x00000000000079c5 */ /* 0x000fd40000000000 */
[----:B------:R-:W-:Y:S01]  /*11890*/  QGMMA.64x32x32.F32.E4M3.E4M3 R104, gdesc[UR4], R104, gsb0 ;  /* 0x00600000046879f3 */ /* 0x000fe20008000868 */
        /* <DEDUP_REMOVED lines=46> */
[----:B------:R-:W-:Y:S02]  /*11b80*/  VIADD R8, R4, 0x4 ;  /* 0x0000000404087836 */ /* 0x000fe40000000000 */
[----:B------:R-:W-:Y:S02]  /*11b90*/  IMAD.MOV.U32 R15, RZ, RZ, 0x40000040 ;  /* 0x40000040ff0f7424 */ /* 0x000fe400078e00ff */
[----:B------:R-:W-:Y:S01]  /*11ba0*/  IMAD.MOV.U32 R9, RZ, RZ, 0x40000040 ;  /* 0x40000040ff097424 */ /* 0x000fe200078e00ff */
[----:B------:R-:W-:Y:S02]  /*11bb0*/  R2UR UR30, R14 ;  /* 0x000000000e1e72ca */ /* 0x000fe400000e0000 */
[----:B------:R-:W-:-:S02]  /*11bc0*/  R2UR UR31, R15 ;  /* 0x000000000f1f72ca */ /* 0x000fc400000e0000 */
[----:B------:R-:W-:Y:S02]  /*11bd0*/  R2UR UR28, R8 ;  /* 0x00000000081c72ca */ /* 0x000fe400000e0000 */
[----:B------:R-:W-:Y:S01]  /*11be0*/  R2UR UR29, R9 ;  /* 0x00000000091d72ca */ /* 0x000fe200000e0000 */
[----:B------:R-:W-:Y:S02]  /*11bf0*/  WARPGROUP.DEPBAR.LE gsb0, 0x0 ;  /* 0x00008000000079c5 */ /* 0x000fe40000010000 */
        /* <DEDUP_REMOVED lines=57> */
[----:B------:R-:W-:Y:S01]  /*11f90*/  IADD3 R6, R4, 0x6, RZ ;  /* 0x0000000604067810 */ /* 0x000fe20007ffe0ff */
[----:B------:R-:W-:Y:S02]  /*11fa0*/  IMAD.MOV.U32 R21, RZ, RZ, 0x40000040 ;  /* 0x40000040ff157424 */ /* 0x000fe400078e00ff */
        /* <DEDUP_REMOVED lines=50> */
[C---:B------:R-:W-:Y:S01]  /*122d0*/  FMUL.FTZ R3, R2.reuse, R120 ;  /* 0x0000007802037220 */ /* 0x040fe20000410000 */
[C---:B------:R-:W-:Y:S01]  /*122e0*/  FMUL.FTZ R21, R2.reuse, R121 ;  /* 0x0000007902157220 */ /* 0x040fe20000410000 */
[C---:B------:R-:W-:Y:S01]  /*122f0*/  FMUL.FTZ R120, R2.reuse, R123 ;  /* 0x0000007b02787220 */ /* 0x040fe20000410000 */
[C---:B------:R-:W-:Y:S01]  /*12300*/  FMUL.FTZ R121, R2.reuse, R124 ;  /* 0x0000007c02797220 */ /* 0x040fe20000410000 */
[----:B------:R-:W-:Y:S01]  /*12310*/  FMUL.FTZ R123, R2, R125 ;  /* 0x0000007d027b7220 */ /* 0x000fe20000410000 */
[----:B------:R-:W-:-:S02]  /*12320*/  WARPGROUP.DEPBAR.LE gsb0, 0x0 ;  /* 0x00008000000079c5 */ /* 0x000fc40000010000 */
[----:B------:R-:W-:-:S06]  /*12330*/  WARPGROUP.ARRIVE ;  /* 0x00000000000079c5 */ /* 0x000fcc0000000000 */
[----:B------:R-:W-:Y:S01]  /*12340*/  QGMMA.64x32x32.F32.E4M3.E4M3 R40, gdesc[UR4], R40, gsb0 ;  /* 0x00600000042879f3 */ /* 0x000fe20008000828 */
[C---:B------:R-:W-:Y:S01]  /*12350*/  FMUL.FTZ R124, R2.reuse, R127 ;  /* 0x0000007f027c7220 */ /* 0x040fe20000410000 */
[C---:B------:R-:W-:Y:S01]  /*12360*/  FMUL.FTZ R20, R2.reuse, R122 ;  /* 0x0000007a02147220 */ /* 0x040fe20000410000 */
[----:B------:R-:W-:Y:S01]  /*12370*/  FMUL.FTZ R104, R2, R104 ;  /* 0x0000006802687220 */ /* 0x000fe20000410000 */
[----:B------:R-:W-:Y:S01]  /*12380*/  MUFU.TANH R123, R123 ;  /* 0x0000007b007b7308 */ /* 0x000fe20000002400 */
[----:B----4-:R-:W-:Y:S01]  /*12390*/  IADD3 R140, R140, 0xe0, -R136 ;  /* 0x000000e08c8c7810 */ /* 0x010fe20007ffe888 */
[----:B------:R-:W-:-:S06]  /*123a0*/  FMUL.FTZ R15, R2, R86 ;  /* 0x00000056020f7220 */ /* 0x000fcc0000410000 */
[----:B------:R-:W0:Y:S01]  /*123b0*/  MUFU.TANH R124, R124 ;  /* 0x0000007c007c7308 */ /* 0x000e220000002400 */
[----:B------:R-:W-:-:S07]  /*123c0*/  FMUL.FTZ R86, R2, R65 ;  /* 0x0000004102567220 */ /* 0x000fce0000410000 */
[----:B------:R-:W1:Y:S01]  /*123d0*/  MUFU.TANH R20, R20 ;  /* 0x0000001400147308 */ /* 0x000e620000002400 */
[C---:B------:R-:W-:Y:S01]  /*123e0*/  FMUL.FTZ R125, R2.reuse, R128 ;  /* 0x00000080027d7220 */ /* 0x040fe20000410000 */
[----:B------:R-:W-:-:S06]  /*123f0*/  FMUL.FTZ R13, R2, R84 ;  /* 0x00000054020d7220 */ /* 0x000fcc0000410000 */
[----:B------:R-:W2:Y:S01]  /*12400*/  MUFU.TANH R3, R3 ;  /* 0x0000000300037308 */ /* 0x000ea20000002400 */
[----:B------:R-:W-:-:S07]  /*12410*/  IMAD R65, R137, -0xe0, R140 ;  /* 0xffffff2089417824 */ /* 0x000fce00078e028c */
[----:B------:R-:W3:Y:S01]  /*12420*/  MUFU.TANH R21, R21 ;  /* 0x0000001500157308 */ /* 0x000ee20000002400 */
[----:B------:R-:W-:-:S07]  /*12430*/  FMUL.FTZ R127, R2, R129 ;  /* 0x00000081027f7220 */ /* 0x000fce0000410000 */
[----:B------:R-:W-:Y:S01]  /*12440*/  MUFU.TANH R104, R104 ;  /* 0x0000006800687308 */ /* 0x000fe20000002400 */
[----:B------:R-:W-:-:S07]  /*12450*/  ISETP.GT.AND P3, PT, R65, 0x9, PT ;  /* 0x000000094100780c */ /* 0x000fce0003f64270 */
[----:B------:R-:W4:Y:S01]  /*12460*/  MUFU.TANH R121, R121 ;  /* 0x0000007900797308 */ /* 0x000f220000002400 */
[C---:B------:R-:W-:Y:S01]  /*12470*/  ISETP.GT.AND P5, PT, R65.reuse, RZ, PT ;  /* 0x000000ff4100720c */ /* 0x040fe20003fa4270 */
[C---:B------:R-:W-:Y:S01]  /*12480*/  FMUL.FTZ R122, R2.reuse, R126 ;  /* 0x0000007e027a7220 */ /* 0x040fe20000410000 */
[----:B------:R-:W-:Y:S01]  /*12490*/  ISETP.GT.AND P1, PT, R65, 0x1, PT ;  /* 0x000000014100780c */ /* 0x000fe20003f24270 */
[----:B------:R-:W-:-:S04]  /*124a0*/  FMUL.FTZ R129, R2, R132 ;  /* 0x0000008402817220 */ /* 0x000fc80000410000 */
[----:B------:R1:W-:Y:S01]  /*124b0*/  MUFU.TANH R14, R13 ;  /* 0x0000000d000e7308 */ /* 0x0003e20000002400 */
[----:B------:R-:W-:Y:S02]  /*124c0*/  WARPGROUP.DEPBAR.LE gsb0, 0x0 ;  /* 0x00008000000079c5 */ /* 0x000fe40000010000 */
[C---:B------:R-:W-:Y:S01]  /*124d0*/  FMUL.FTZ R191, R2.reuse, R43 ;  /* 0x0000002b02bf7220 */ /* 0x040fe20000410000 */
[----:B------:R-:W-:Y:S01]  /*124e0*/  FMUL.FTZ R69, R2, R69 ;  /* 0x0000004502457220 */ /* 0x000fe20000410000 */
[----:B0-----:R-:W-:-:S03]  /*124f0*/  FSEL R43, R124, -INF , P3 ;  /* 0xff8000007c2b7808 */ /* 0x001fc60001800000 */
[----:B------:R-:W0:Y:S01]  /*12500*/  MUFU.TANH R125, R125 ;  /* 0x0000007d007d7308 */ /* 0x000e220000002400 */
[----:B-1----:R-:W-:Y:S02]  /*12510*/  MOV R13, 0x40000040 ;  /* 0x40000040000d7802 */ /* 0x002fe40000000f00 */
[----:B------:R-:W-:Y:S02]  /*12520*/  FSEL R123, R123, -INF , P3 ;  /* 0xff8000007b7b7808 */ /* 0x000fe40001800000 */
[----:B------:R-:W-:Y:S01]  /*12530*/  R2UR UR7, R13 ;  /* 0x000000000d0772ca */ /* 0x000fe200000e0000 */
[----:B------:R-:W-:Y:S01]  /*12540*/  FMUL.FTZ R128, R2, R131 ;  /* 0x0000008302807220 */ /* 0x000fe20000410000 */
[----:B------:R-:W-:Y:S01]  /*12550*/  FSEL R13, R20, -INF , P5 ;  /* 0xff800000140d7808 */ /* 0x000fe20002800000 */
[----:B------:R-:W1:Y:S01]  /*12560*/  MUFU.TANH R120, R120 ;  /* 0x0000007800787308 */ /* 0x000e620000002400 */
[C---:B------:R-:W-:Y:S01]  /*12570*/  ISETP.GT.AND P3, PT, R65.reuse, 0x20, PT ;  /* 0x000000204100780c */ /* 0x040fe20003f64270 */
[C---:B------:R-:W-:Y:S01]  /*12580*/  FMUL.FTZ R131, R2.reuse, R133 ;  /* 0x0000008502837220 */ /* 0x040fe20000410000 */
[----:B------:R-:W-:Y:S01]  /*12590*/  ISETP.GT.AND P2, PT, R65, 0x8, PT ;  /* 0x000000084100780c */ /* 0x000fe20003f44270 */
[----:B------:R-:W-:Y:S01]  /*125a0*/  FMUL.FTZ R193, R2, R46 ;  /* 0x0000002e02c17220 */ /* 0x000fe20000410000 */
[----:B--2---:R-:W-:-:S02]  /*125b0*/  FSEL R3, R3, -INF , P5 ;  /* 0xff80000003037808 */ /* 0x004fc40002800000 */
[----:B---3--:R-:W-:Y:S01]  /*125c0*/  FSEL R20, R21, -INF , P1 ;  /* 0xff80000015147808 */ /* 0x008fe20000800000 */
[----:B------:R-:W2:Y:S01]  /*125d0*/  MUFU.TANH R127, R127 ;  /* 0x0000007f007f7308 */ /* 0x000ea20000002400 */
[----:B------:R-:W-:Y:S01]  /*125e0*/  FMUL.FTZ R126, R2, R130 ;  /* 0x00000082027e7220 */ /* 0x000fe20000410000 */
[----:B----4-:R-:W-:-:S06]  /*125f0*/  FSEL R121, R121, -INF , P2 ;  /* 0xff80000079797808 */ /* 0x010fcc0001000000 */
[----:B------:R-:W3:Y:S01]  /*12600*/  MUFU.TANH R122, R122 ;  /* 0x0000007a007a7308 */ /* 0x000ee20000002400 */
[----:B------:R-:W-:-:S07]  /*12610*/  ISETP.GT.AND P4, PT, R65, 0x10, PT ;  /* 0x000000104100780c */ /* 0x000fce0003f84270 */
[----:B------:R4:W-:Y:S01]  /*12620*/  MUFU.TANH R46, R69 ;  /* 0x00000045002e7308 */ /* 0x0009e20000002400 */
[----:B------:R-:W-:-:S07]  /*12630*/  FMUL.FTZ R105, R2, R105 ;  /* 0x0000006902697220 */ /* 0x000fce0000410000 */
[----:B------:R-:W3:Y:S01]  /*12640*/  MUFU.TANH R129, R129 ;  /* 0x0000008100817308 */ /* 0x000ee20000002400 */
[----:B----4-:R-:W-:Y:S02]  /*12650*/  FSEL R69, R104, -INF , P3 ;  /* 0xff80000068457808 */ /* 0x010fe40001800000 */
[----:B------:R-:W-:-:S04]  /*12660*/  FMNMX.FTZ R104, R3, R20, !PT ;  /* 0x0000001403687209 */ /* 0x000fc80007810000 */
[----:B------:R-:W-:Y:S01]  /*12670*/  FMNMX.FTZ R104, R121, R104, !PT ;  /* 0x0000006879687209 */ /* 0x000fe20007810000 */
[----:B------:R-:W4:Y:S01]  /*12680*/  MUFU.TANH R131, R131 ;  /* 0x0000008300837308 */ /* 0x000f220000002400 */
[C---:B------:R-:W-:Y:S01]  /*12690*/  FMUL.FTZ R130, R2.reuse, R134 ;  /* 0x0000008602827220 */ /* 0x040fe20000410000 */
[----:B------:R-:W-:Y:S01]  /*126a0*/  ISETP.GT.AND P5, PT, R65, 0x11, PT ;  /* 0x000000114100780c */ /* 0x000fe20003fa4270 */
[----:B------:R-:W-:Y:S01]  /*126b0*/  FMUL.FTZ R108, R2, R108 ;  /* 0x0000006c026c7220 */ /* 0x000fe20000410000 */
[----:B0-----:R-:W-:Y:S02]  /*126c0*/  FSEL R125, R125, -INF , P4 ;  /* 0xff8000007d7d7808 */ /* 0x001fe40002000000 */
[----:B------:R-:W-:Y:S02]  /*126d0*/  FMNMX.FTZ R104, R123, R104, !PT ;  /* 0x000000687b687209 */ /* 0x000fe40007810000 */
[----:B------:R-:W0:Y:S01]  /*126e0*/  MUFU.TANH R126, R126 ;  /* 0x0000007e007e7308 */ /* 0x000e220000002400 */
[----:B-1----:R-:W-:Y:S01]  /*126f0*/  FSEL R120, R120, -INF , P1 ;  /* 0xff80000078787808 */ /* 0x002fe20000800000 */
[C---:B------:R-:W-:Y:S01]  /*12700*/  FMUL.FTZ R132, R2.reuse, R135 ;  /* 0x0000008702847220 */ /* 0x040fe20000410000 */
[----:B------:R-:W-:Y:S01]  /*12710*/  ISETP.GT.AND P1, PT, R65, 0x18, PT ;  /* 0x000000184100780c */ /* 0x000fe20003f24270 */
[----:B------:R-:W-:Y:S01]  /*12720*/  FMUL.FTZ R109, R2, R109 ;  /* 0x0000006d026d7220 */ /* 0x000fe20000410000 */
[----:B--2---:R-:W-:-:S03]  /*12730*/  FSEL R127, R127, -INF , P5 ;  /* 0xff8000007f7f7808 */ /* 0x004fc60002800000 */
[----:B------:R-:W1:Y:S01]  /*12740*/  MUFU.TANH R128, R128 ;  /* 0x0000008000807308 */ /* 0x000e620000002400 */
[----:B------:R-:W-:Y:S01]  /*12750*/  FMNMX.FTZ R104, R125, R104, !PT ;  /* 0x000000687d687209 */ /* 0x000fe20007810000 */
[----:B------:R-:W-:Y:S01]  /*12760*/  FMUL.FTZ R106, R2, R106 ;  /* 0x0000006a026a7220 */ /* 0x000fe20000410000 */
[----:B---3--:R-:W-:-:S05]  /*12770*/  FSEL R21, R122, -INF , P2 ;  /* 0xff8000007a157808 */ /* 0x008fca0001000000 */
[----:B------:R-:W2:Y:S01]  /*12780*/  MUFU.TANH R105, R105 ;  /* 0x0000006900697308 */ /* 0x000ea20000002400 */
[----:B------:R-:W-:Y:S01]  /*12790*/  ISETP.GT.AND P2, PT, R65, 0x19, PT ;  /* 0x000000194100780c */ /* 0x000fe20003f44270 */
[----:B------:R-:W-:Y:S01]  /*127a0*/  FMUL.FTZ R112, R2, R112 ;  /* 0x0000007002707220 */ /* 0x000fe20000410000 */
[----:B------:R-:W-:Y:S02]  /*127b0*/  FSEL R129, R129, -INF , P1 ;  /* 0xff80000081817808 */ /* 0x000fe40000800000 */
[----:B------:R-:W-:-:S03]  /*127c0*/  FMNMX.FTZ R104, R127, R104, !PT ;  /* 0x000000687f687209 */ /* 0x000fc60007810000 */
[----:B------:R-:W3:Y:S01]  /*127d0*/  MUFU.TANH R130, R130 ;  /* 0x0000008200827308 */ /* 0x000ee20000002400 */
[----:B------:R-:W-:Y:S01]  /*127e0*/  FMUL.FTZ R107, R2, R107 ;  /* 0x0000006b026b7220 */ /* 0x000fe20000410000 */
[----:B----4-:R-:W-:-:S06]  /*127f0*/  FSEL R131, R131, -INF , P2 ;  /* 0xff80000083837808 */ /* 0x010fcc0001000000 */
[----:B------:R-:W-:Y:S01]  /*12800*/  MUFU.TANH R108, R108 ;  /* 0x0000006c006c7308 */ /* 0x000fe20000002400 */
[----:B------:R-:W-:Y:S01]  /*12810*/  FMNMX.FTZ R104, R129, R104, !PT ;  /* 0x0000006881687209 */ /* 0x000fe20007810000 */
[C---:B------:R-:W-:Y:S01]  /*12820*/  FMUL.FTZ R113, R2.reuse, R113 ;  /* 0x0000007102717220 */ /* 0x040fe20000410000 */
[----:B------:R-:W-:-:S05]  /*12830*/  FMUL.FTZ R225, R2, R45 ;  /* 0x0000002d02e17220 */ /* 0x000fca0000410000 */
[----:B------:R-:W-:Y:S01]  /*12840*/  MUFU.TANH R132, R132 ;  /* 0x0000008400847308 */ /* 0x000fe20000002400 */
[----:B0-----:R-:W-:Y:S01]  /*12850*/  FSEL R45, R126, -INF , P4 ;  /* 0xff8000007e2d7808 */ /* 0x001fe20002000000 */
[----:B------:R-:W-:Y:S01]  /*12860*/  FMUL.FTZ R110, R2, R110 ;  /* 0x0000006e026e7220 */ /* 0x000fe20000410000 */
[----:B------:R-:W-:-:S05]  /*12870*/  ISETP.GT.AND P4, PT, R65, 0x21, PT ;  /* 0x000000214100780c */ /* 0x000fca0003f84270 */
[----:B------:R-:W0:Y:S01]  /*12880*/  MUFU.TANH R109, R109 ;  /* 0x0000006d006d7308 */ /* 0x000e220000002400 */
[----:B------:R-:W-:Y:S01]  /*12890*/  FMNMX.FTZ R104, R131, R104, !PT ;  /* 0x0000006883687209 */ /* 0x000fe20007810000 */
[C---:B------:R-:W-:Y:S01]  /*128a0*/  FMUL.FTZ R116, R2.reuse, R116 ;  /* 0x0000007402747220 */ /* 0x040fe20000410000 */
[----:B------:R-:W-:Y:S01]  /*128b0*/  FMUL.FTZ R84, R2, R85 ;  /* 0x0000005502547220 */ /* 0x000fe20000410000 */
[----:B------:R-:W-:-:S04]  /*128c0*/  VIADD R12, R12, 0x606 ;  /* 0x000006060c0c7836 */ /* 0x000fc80000000000 */
[----:B------:R-:W-:Y:S01]  /*128d0*/  MUFU.TANH R106, R106 ;  /* 0x0000006a006a7308 */ /* 0x000fe20000002400 */
[C---:B------:R-:W-:Y:S01]  /*128e0*/  FMUL.FTZ R85, R2.reuse, R87 ;  /* 0x0000005702557220 */ /* 0x040fe20000410000 */
[C---:B------:R-:W-:Y:S01]  /*128f0*/  FMUL.FTZ R136, R2.reuse, R47 ;  /* 0x0000002f02887220 */ /* 0x040fe20000410000 */
[----:B------:R-:W-:Y:S01]  /*12900*/  FMUL.FTZ R87, R2, R68 ;  /* 0x0000004402577220 */ /* 0x000fe20000410000 */
[----:B-1----:R-:W-:-:S04]  /*12910*/  FSEL R47, R128, -INF , P5 ;  /* 0xff800000802f7808 */ /* 0x002fc80002800000 */
[----:B------:R-:W-:Y:S01]  /*12920*/  MUFU.TANH R112, R112 ;  /* 0x0000007000707308 */ /* 0x000fe20000002400 */
[C---:B------:R-:W-:Y:S01]  /*12930*/  FMUL.FTZ R111, R2.reuse, R111 ;  /* 0x0000006f026f7220 */ /* 0x040fe20000410000 */
[----:B------:R-:W-:Y:S01]  /*12940*/  ISETP.GT.AND P5, PT, R65, 0x28, PT ;  /* 0x000000284100780c */ /* 0x000fe20003fa4270 */
[C---:B------:R-:W-:Y:S01]  /*12950*/  FMUL.FTZ R117, R2.reuse, R117 ;  /* 0x0000007502757220 */ /* 0x040fe20000410000 */
[----:B--2---:R-:W-:Y:S01]  /*12960*/  FSEL R105, R105, -INF , P4 ;  /* 0xff80000069697808 */ /* 0x004fe20002000000 */
[C---:B------:R-:W-:Y:S01]  /*12970*/  FMUL.FTZ R66, R2.reuse, R66 ;  /* 0x0000004202427220 */ /* 0x040fe20000410000 */
[----:B------:R-:W-:Y:S02]  /*12980*/  FMNMX.FTZ R104, R69, R104, !PT ;  /* 0x0000006845687209 */ /* 0x000fe40007810000 */
[----:B------:R-:W1:Y:S01]  /*12990*/  MUFU.TANH R107, R107 ;  /* 0x0000006b006b7308 */ /* 0x000e620000002400 */
[----:B------:R-:W-:Y:S01]  /*129a0*/  FMUL.FTZ R68, R2, R49 ;  /* 0x0000003102447220 */ /* 0x000fe20000410000 */
[----:B------:R-:W-:Y:S01]  /*129b0*/  R2UR UR6, R12 ;  /* 0x000000000c0672ca */ /* 0x000fe200000e0000 */
[----:B------:R-:W-:Y:S01]  /*129c0*/  FMUL.FTZ R114, R2, R114 ;  /* 0x0000007202727220 */ /* 0x000fe20000410000 */
[----:B---3--:R-:W-:-:S04]  /*129d0*/  FSEL R49, R130, -INF , P1 ;  /* 0xff80000082317808 */ /* 0x008fc80000800000 */
[----:B------:R-:W2:Y:S01]  /*129e0*/  MUFU.TANH R113, R113 ;  /* 0x0000007100717308 */ /* 0x000ea20000002400 */
[C---:B------:R-:W-:Y:S01]  /*129f0*/  FMUL.FTZ R135, R2.reuse, R40 ;  /* 0x0000002802877220 */ /* 0x040fe20000410000 */
[----:B------:R-:W-:Y:S01]  /*12a00*/  ISETP.GT.AND P1, PT, R65, 0x29, PT ;  /* 0x000000294100780c */ /* 0x000fe20003f24270 */
[----:B------:R-:W-:Y:S01]  /*12a10*/  FMUL.FTZ R88, R2, R88 ;  /* 0x0000005802587220 */ /* 0x000fe20000410000 */
[----:B------:R-:W-:-:S04]  /*12a20*/  FMNMX.FTZ R104, R105, R104, !PT ;  /* 0x0000006869687209 */ /* 0x000fc80007810000 */
[----:B------:R-:W-:Y:S01]  /*12a30*/  MUFU.TANH R110, R110 ;  /* 0x0000006e006e7308 */ /* 0x000fe20000002400 */
[C---:B------:R-:W-:Y:S01]  /*12a40*/  FMUL.FTZ R67, R2.reuse, R67 ;  /* 0x0000004302437220 */ /* 0x040fe20000410000 */
[----:B------:R-:W-:Y:S01]  /*12a50*/  FMUL.FTZ R115, R2, R115 ;  /* 0x0000007302737220 */ /* 0x000fe20000410000 */
[----:B0-----:R-:W-:-:S05]  /*12a60*/  FSEL R109, R109, -INF , P1 ;  /* 0xff8000006d6d7808 */ /* 0x001fca0000800000 */
[----:B------:R-:W0:Y:S01]  /*12a70*/  MUFU.TANH R116, R116 ;  /* 0x0000007400747308 */ /* 0x000e220000002400 */
[C---:B------:R-:W-:Y:S01]  /*12a80*/  FMUL.FTZ R89, R2.reuse, R89 ;  /* 0x0000005902597220 */ /* 0x040fe20000410000 */
[----:B------:R-:W-:-:S06]  /*12a90*/  FMUL.FTZ R133, R2, R70 ;  /* 0x0000004602857220 */ /* 0x000fcc0000410000 */
[----:B------:R3:W-:Y:S01]  /*12aa0*/  MUFU.TANH R12, R87 ;  /* 0x00000057000c7308 */ /* 0x0007e20000002400 */
[C---:B------:R-:W-:Y:S01]  /*12ab0*/  FMUL.FTZ R189, R2.reuse, R42 ;  /* 0x0000002a02bd7220 */ /* 0x040fe20000410000 */
[----:B------:R-:W-:-:S06]  /*12ac0*/  FMUL.FTZ R70, R2, R50 ;  /* 0x0000003202467220 */ /* 0x000fcc0000410000 */
[----:B------:R4:W-:Y:S01]  /*12ad0*/  MUFU.TANH R40, R66 ;  /* 0x0000004200287308 */ /* 0x0009e20000002400 */
[----:B---3--:R-:W-:-:S04]  /*12ae0*/  FSEL R87, R108, -INF , P5 ;  /* 0xff8000006c577808 */ /* 0x008fc80002800000 */
[----:B------:R-:W-:-:S03]  /*12af0*/  FMNMX.FTZ R104, R87, R104, !PT ;  /* 0x0000006857687209 */ /* 0x000fc60007810000 */
[----:B------:R-:W3:Y:S01]  /*12b00*/  MUFU.TANH R111, R111 ;  /* 0x0000006f006f7308 */ /* 0x000ee20000002400 */
[----:B----4-:R-:W-:Y:S01]  /*12b10*/  FMUL.FTZ R66, R2, R51 ;  /* 0x0000003302427220 */ /* 0x010fe20000410000 */
[----:B------:R-:W-:Y:S02]  /*12b20*/  FSEL R51, R132, -INF , P2 ;  /* 0xff80000084337808 */ /* 0x000fe40001000000 */
[----:B------:R-:W-:-:S04]  /*12b30*/  ISETP.GT.AND P2, PT, R65, 0x30, PT ;  /* 0x000000304100780c */ /* 0x000fc80003f44270 */
[----:B------:R-:W4:Y:S01]  /*12b40*/  MUFU.TANH R117, R117 ;  /* 0x0000007500757308 */ /* 0x000f220000002400 */
[C---:B------:R-:W-:Y:S01]  /*12b50*/  FMUL.FTZ R118, R2.reuse, R118 ;  /* 0x0000007602767220 */ /* 0x040fe20000410000 */
[----:B------:R-:W-:Y:S01]  /*12b60*/  FMNMX.FTZ R104, R109, R104, !PT ;  /* 0x000000686d687209 */ /* 0x000fe20007810000 */
[C---:B------:R-:W-:Y:S01]  /*12b70*/  FMUL.FTZ R92, R2.reuse, R92 ;  /* 0x0000005c025c7220 */ /* 0x040fe20000410000 */
[----:B------:R-:W-:-:S04]  /*12b80*/  FMUL.FTZ R71, R2, R71 ;  /* 0x0000004702477220 */ /* 0x000fc80000410000 */
[----:B------:R-:W-:Y:S01]  /*12b90*/  MUFU.TANH R114, R114 ;  /* 0x0000007200727308 */ /* 0x000fe20000002400 */
[----:B-1----:R-:W-:Y:S01]  /*12ba0*/  FSEL R107, R107, -INF , P4 ;  /* 0xff8000006b6b7808 */ /* 0x002fe20002000000 */
[----:B------:R-:W-:-:S06]  /*12bb0*/  FMUL.FTZ R119, R2, R119 ;  /* 0x0000007702777220 */ /* 0x000fcc0000410000 */
[----:B------:R1:W-:Y:S01]  /*12bc0*/  MUFU.TANH R42, R67 ;  /* 0x00000043002a7308 */ /* 0x0003e20000002400 */
[----:B------:R-:W-:Y:S01]  /*12bd0*/  ISETP.GT.AND P4, PT, R65, 0x38, PT ;  /* 0x000000384100780c */ /* 0x000fe20003f84270 */
[----:B------:R-:W-:-:S06]  /*12be0*/  FMUL.FTZ R93, R2, R93 ;  /* 0x0000005d025d7220 */ /* 0x000fcc0000410000 */
[----:B------:R-:W4:Y:S01]  /*12bf0*/  MUFU.TANH R88, R88 ;  /* 0x0000005800587308 */ /* 0x000f220000002400 */
[----:B-1----:R-:W-:Y:S02]  /*12c00*/  FSEL R67, R106, -INF , P3 ;  /* 0xff8000006a437808 */ /* 0x002fe40001800000 */
[----:B------:R-:W-:-:S05]  /*12c10*/  ISETP.GT.AND P3, PT, R65, 0x31, PT ;  /* 0x000000314100780c */ /* 0x000fca0003f64270 */
[----:B------:R1:W-:Y:S01]  /*12c20*/  MUFU.TANH R50, R135 ;  /* 0x0000008700327308 */ /* 0x0003e20000002400 */
[----:B--2---:R-:W-:Y:S01]  /*12c30*/  FSEL R139, R113, -INF , P3 ;  /* 0xff800000718b7808 */ /* 0x004fe20001800000 */
[----:B------:R-:W-:Y:S01]  /*12c40*/  FMUL.FTZ R134, R2, R48 ;  /* 0x0000003002867220 */ /* 0x000fe20000410000 */
[----:B-1----:R-:W-:-:S05]  /*12c50*/  FSEL R135, R112, -INF , P2 ;  /* 0xff80000070877808 */ /* 0x002fca0001000000 */
[----:B------:R-:W1:Y:S01]  /*12c60*/  MUFU.TANH R115, R115 ;  /* 0x0000007300737308 */ /* 0x000e620000002400 */
[----:B------:R-:W-:-:S07]  /*12c70*/  FMNMX.FTZ R104, R135, R104, !PT ;  /* 0x0000006887687209 */ /* 0x000fce0007810000 */
[----:B------:R-:W2:Y:S01]  /*12c80*/  MUFU.TANH R89, R89 ;  /* 0x0000005900597308 */ /* 0x000ea20000002400 */
[----:B------:R-:W-:Y:S01]  /*12c90*/  FMUL.FTZ R90, R2, R90 ;  /* 0x0000005a025a7220 */ /* 0x000fe20000410000 */
[----:B0-----:R-:W-:Y:S01]  /*12ca0*/  FSEL R141, R116, -INF , P4 ;  /* 0xff800000748d7808 */ /* 0x001fe20002000000 */
[----:B------:R-:W-:Y:S01]  /*12cb0*/  FMUL.FTZ R96, R2, R96 ;  /* 0x0000006002607220 */ /* 0x000fe20000410000 */
[----:B------:R-:W-:-:S04]  /*12cc0*/  FMNMX.FTZ R104, R139, R104, !PT ;  /* 0x000000688b687209 */ /* 0x000fc80007810000 */
[----:B------:R-:W0:Y:S01]  /*12cd0*/  MUFU.TANH R118, R118 ;  /* 0x0000007600767308 */ /* 0x000e220000002400 */
[----:B---3--:R-:W-:Y:S01]  /*12ce0*/  FSEL R111, R111, -INF , P1 ;  /* 0xff8000006f6f7808 */ /* 0x008fe20000800000 */
[----:B------:R-:W-:-:S06]  /*12cf0*/  FMUL.FTZ R91, R2, R91 ;  /* 0x0000005b025b7220 */ /* 0x000fcc0000410000 */
[----:B------:R3:W-:Y:S01]  /*12d00*/  MUFU.TANH R48, R71 ;  /* 0x0000004700307308 */ /* 0x0007e20000002400 */
[----:B------:R-:W-:Y:S01]  /*12d10*/  ISETP.GT.AND P1, PT, R65, 0x40, PT ;  /* 0x000000404100780c */ /* 0x000fe20003f24270 */
[----:B------:R-:W-:Y:S01]  /*12d20*/  FMUL.FTZ R97, R2, R97 ;  /* 0x0000006102617220 */ /* 0x000fe20000410000 */
[----:B------:R-:W-:-:S05]  /*12d30*/  FMNMX.FTZ R104, R141, R104, !PT ;  /* 0x000000688d687209 */ /* 0x000fca0007810000 */
[----:B------:R-:W0:Y:S01]  /*12d40*/  MUFU.TANH R92, R92 ;  /* 0x0000005c005c7308 */ /* 0x000e220000002400 */
[----:B---3--:R-:W-:Y:S02]  /*12d50*/  FSEL R71, R110, -INF , P5 ;  /* 0xff8000006e477808 */ /* 0x008fe40002800000 */
[----:B------:R-:W-:Y:S01]  /*12d60*/  ISETP.GT.AND P5, PT, R65, 0x39, PT ;  /* 0x000000394100780c */ /* 0x000fe20003fa4270 */
[----:B------:R-:W-:-:S04]  /*12d70*/  FMUL.FTZ R223, R2, R44 ;  /* 0x0000002c02df7220 */ /* 0x000fc80000410000 */
[----:B------:R-:W3:Y:S01]  /*12d80*/  MUFU.TANH R119, R119 ;  /* 0x0000007700777308 */ /* 0x000ee20000002400 */
[----:B----4-:R-:W-:Y:S01]  /*12d90*/  FSEL R117, R117, -INF , P5 ;  /* 0xff80000075757808 */ /* 0x010fe20002800000 */
[----:B------:R-:W-:Y:S01]  /*12da0*/  FMUL.FTZ R94, R2, R94 ;  /* 0x0000005e025e7220 */ /* 0x000fe20000410000 */
[----:B------:R-:W-:-:S05]  /*12db0*/  FSEL R145, R88, -INF , P1 ;  /* 0xff80000058917808 */ /* 0x000fca0000800000 */
[----:B------:R-:W4:Y:S01]  /*12dc0*/  MUFU.TANH R93, R93 ;  /* 0x0000005d005d7308 */ /* 0x000f220000002400 */
[----:B------:R-:W-:Y:S01]  /*12dd0*/  FMNMX.FTZ R104, R117, R104, !PT ;  /* 0x0000006875687209 */ /* 0x000fe20007810000 */
[----:B------:R-:W-:Y:S01]  /*12de0*/  FMUL.FTZ R100, R2, R100 ;  /* 0x0000006402647220 */ /* 0x000fe20000410000 */
[----:B-1----:R-:W-:-:S05]  /*12df0*/  FSEL R115, R115, -INF , P3 ;  /* 0xff80000073737808 */ /* 0x002fca0001800000 */
[----:B------:R-:W1:Y:S01]  /*12e00*/  MUFU.TANH R90, R90 ;  /* 0x0000005a005a7308 */ /* 0x000e620000002400 */
[----:B------:R-:W-:Y:S01]  /*12e10*/  FMUL.FTZ R95, R2, R95 ;  /* 0x0000005f025f7220 */ /* 0x000fe20000410000 */
[----:B------:R-:W-:-:S06]  /*12e20*/  ISETP.GT.AND P3, PT, R65, 0x48, PT ;  /* 0x000000484100780c */ /* 0x000fcc0003f64270 */
[----:B------:R2:W-:Y:S01]  /*12e30*/  MUFU.TANH R44, R133 ;  /* 0x00000085002c7308 */ /* 0x0005e20000002400 */
[----:B------:R-:W-:Y:S01]  /*12e40*/  FMNMX.FTZ R104, R145, R104, !PT ;  /* 0x0000006891687209 */ /* 0x000fe20007810000 */
[----:B------:R-:W-:-:S06]  /*12e50*/  FMUL.FTZ R101, R2, R101 ;  /* 0x0000006502657220 */ /* 0x000fcc0000410000 */
[----:B------:R-:W1:Y:S01]  /*12e60*/  MUFU.TANH R96, R96 ;  /* 0x0000006000607308 */ /* 0x000e620000002400 */
[----:B--2---:R-:W-:Y:S02]  /*12e70*/  FSEL R133, R114, -INF , P2 ;  /* 0xff80000072857808 */ /* 0x004fe40001000000 */
[----:B------:R-:W-:-:S05]  /*12e80*/  ISETP.GT.AND P2, PT, R65, 0x41, PT ;  /* 0x000000414100780c */ /* 0x000fca0003f44270 */
[----:B------:R-:W2:Y:S01]  /*12e90*/  MUFU.TANH R91, R91 ;  /* 0x0000005b005b7308 */ /* 0x000ea20000002400 */
[----:B------:R-:W-:Y:S01]  /*12ea0*/  FSEL R149, R89, -INF , P2 ;  /* 0xff80000059957808 */ /* 0x000fe20001000000 */
[----:B------:R-:W-:Y:S01]  /*12eb0*/  FMUL.FTZ R98, R2, R98 ;  /* 0x0000006202627220 */ /* 0x000fe20000410000 */
[----:B0-----:R-:W-:-:S05]  /*12ec0*/  FSEL R113, R118, -INF , P4 ;  /* 0xff80000076717808 */ /* 0x001fca0002000000 */
[----:B------:R-:W0:Y:S01]  /*12ed0*/  MUFU.TANH R97, R97 ;  /* 0x0000006100617308 */ /* 0x000e220000002400 */
[----:B------:R-:W-:Y:S01]  /*12ee0*/  ISETP.GT.AND P4, PT, R65, 0x49, PT ;  /* 0x000000494100780c */ /* 0x000fe20003f84270 */
[----:B------:R-:W-:Y:S01]  /*12ef0*/  FMUL.FTZ R72, R2, R72 ;  /* 0x0000004802487220 */ /* 0x000fe20000410000 */
[----:B------:R-:W-:Y:S02]  /*12f00*/  FSEL R151, R92, -INF , P3 ;  /* 0xff8000005c977808 */ /* 0x000fe40001800000 */
[----:B------:R-:W-:-:S03]  /*12f10*/  FMNMX.FTZ R104, R149, R104, !PT ;  /* 0x0000006895687209 */ /* 0x000fc60007810000 */
[----:B------:R-:W0:Y:S01]  /*12f20*/  MUFU.TANH R94, R94 ;  /* 0x0000005e005e7308 */ /* 0x000e220000002400 */
[----:B---3--:R-:W-:Y:S01]  /*12f30*/  FSEL R119, R119, -INF , P5 ;  /* 0xff80000077777808 */ /* 0x008fe20002800000 */
[----:B------:R-:W-:Y:S01]  /*12f40*/  FMUL.FTZ R99, R2, R99 ;  /* 0x0000006302637220 */ /* 0x000fe20000410000 */
[----:B------:R-:W-:-:S05]  /*12f50*/  ISETP.GT.AND P5, PT, R65, 0x50, PT ;  /* 0x000000504100780c */ /* 0x000fca0003fa4270 */
[----:B------:R-:W3:Y:S01]  /*12f60*/  MUFU.TANH R100, R100 ;  /* 0x0000006400647308 */ /* 0x000ee20000002400 */
[----:B----4-:R-:W-:Y:S01]  /*12f70*/  FSEL R153, R93, -INF , P4 ;  /* 0xff8000005d997808 */ /* 0x010fe20002000000 */
[----:B------:R-:W-:Y:S01]  /*12f80*/  FMUL.FTZ R73, R2, R73 ;  /* 0x0000004902497220 */ /* 0x000fe20000410000 */
[----:B------:R-:W-:-:S05]  /*12f90*/  FMNMX.FTZ R104, R151, R104, !PT ;  /* 0x0000006897687209 */ /* 0x000fca0007810000 */
[----:B------:R-:W4:Y:S01]  /*12fa0*/  MUFU.TANH R95, R95 ;  /* 0x0000005f005f7308 */ /* 0x000f220000002400 */
[----:B-1----:R-:W-:Y:S01]  /*12fb0*/  FSEL R143, R90, -INF , P1 ;  /* 0xff8000005a8f7808 */ /* 0x002fe20000800000 */
[----:B------:R-:W-:Y:S01]  /*12fc0*/  FMUL.FTZ R102, R2, R102 ;  /* 0x0000006602667220 */ /* 0x000fe20000410000 */
[----:B------:R-:W-:-:S05]  /*12fd0*/  ISETP.GT.AND P1, PT, R65, 0x51, PT ;  /* 0x000000514100780c */ /* 0x000fca0003f24270 */
[----:B------:R-:W1:Y:S01]  /*12fe0*/  MUFU.TANH R101, R101 ;  /* 0x0000006500657308 */ /* 0x000e620000002400 */
[----:B------:R-:W-:Y:S01]  /*12ff0*/  FSEL R155, R96, -INF , P5 ;  /* 0xff800000609b7808 */ /* 0x000fe20002800000 */
[----:B------:R-:W-:Y:S01]  /*13000*/  FMUL.FTZ R76, R2, R76 ;  /* 0x0000004c024c7220 */ /* 0x000fe20000410000 */
[----:B------:R-:W-:-:S05]  /*13010*/  FMNMX.FTZ R104, R153, R104, !PT ;  /* 0x0000006899687209 */ /* 0x000fca0007810000 */
[----:B------:R-:W1:Y:S01]  /*13020*/  MUFU.TANH R98, R98 ;  /* 0x0000006200627308 */ /* 0x000e620000002400 */
[----:B--2---:R-:W-:Y:S01]  /*13030*/  FSEL R91, R91, -INF , P2 ;  /* 0xff8000005b5b7808 */ /* 0x004fe20001000000 */
[----:B------:R-:W-:Y:S01]  /*13040*/  FMUL.FTZ R103, R2, R103 ;  /* 0x0000006702677220 */ /* 0x000fe20000410000 */
[----:B------:R-:W-:-:S05]  /*13050*/  ISETP.GT.AND P2, PT, R65, 0x58, PT ;  /* 0x000000584100780c */ /* 0x000fca0003f44270 */
[----:B------:R-:W2:Y:S01]  /*13060*/  MUFU.TANH R72, R72 ;  /* 0x0000004800487308 */ /* 0x000ea20000002400 */
[----:B0-----:R-:W-:Y:S01]  /*13070*/  FSEL R157, R97, -INF , P1 ;  /* 0xff800000619d7808 */ /* 0x001fe20000800000 */
[----:B------:R-:W-:Y:S01]  /*13080*/  FMUL.FTZ R77, R2, R77 ;  /* 0x0000004d024d7220 */ /* 0x000fe20000410000 */
[----:B------:R-:W-:-:S05]  /*13090*/  FMNMX.FTZ R104, R155, R104, !PT ;  /* 0x000000689b687209 */ /* 0x000fca0007810000 */
[----:B------:R-:W0:Y:S01]  /*130a0*/  MUFU.TANH R99, R99 ;  /* 0x0000006300637308 */ /* 0x000e220000002400 */
[----:B------:R-:W-:Y:S01]  /*130b0*/  FSEL R147, R94, -INF , P3 ;  /* 0xff8000005e937808 */ /* 0x000fe20001800000 */
[----:B------:R-:W-:Y:S01]  /*130c0*/  FMUL.FTZ R74, R2, R74 ;  /* 0x0000004a024a7220 */ /* 0x000fe20000410000 */
[----:B------:R-:W-:-:S05]  /*130d0*/  ISETP.GT.AND P3, PT, R65, 0x59, PT ;  /* 0x000000594100780c */ /* 0x000fca0003f64270 */
[----:B------:R-:W0:Y:S01]  /*130e0*/  MUFU.TANH R73, R73 ;  /* 0x0000004900497308 */ /* 0x000e220000002400 */
[----:B---3--:R-:W-:Y:S01]  /*130f0*/  FSEL R159, R100, -INF , P2 ;  /* 0xff800000649f7808 */ /* 0x008fe20001000000 */
[----:B------:R-:W-:Y:S01]  /*13100*/  FMUL.FTZ R80, R2, R80 ;  /* 0x0000005002507220 */ /* 0x000fe20000410000 */
[----:B------:R-:W-:Y:S02]  /*13110*/  FMNMX.FTZ R104, R157, R104, !PT ;  /* 0x000000689d687209 */ /* 0x000fe40007810000 */
[----:B------:R-:W-:-:S03]  /*13120*/  R2UR UR4, R6 ;  /* 0x00000000060472ca */ /* 0x000fc600000e0000 */
[----:B------:R-:W3:Y:S01]  /*13130*/  MUFU.TANH R102, R102 ;  /* 0x0000006600667308 */ /* 0x000ee20000002400 */
[----:B------:R-:W-:Y:S01]  /*13140*/  R2UR UR5, R7 ;  /* 0x00000000070572ca */ /* 0x000fe200000e0000 */
[----:B------:R-:W-:Y:S01]  /*13150*/  FMUL.FTZ R75, R2, R75 ;  /* 0x0000004b024b7220 */ /* 0x000fe20000410000 */
[----:B----4-:R-:W-:-:S05]  /*13160*/  FSEL R95, R95, -INF , P4 ;  /* 0xff8000005f5f7808 */ /* 0x010fca0002000000 */
[----:B------:R-:W4:Y:S01]  /*13170*/  MUFU.TANH R76, R76 ;  /* 0x0000004c004c7308 */ /* 0x000f220000002400 */
[----:B------:R-:W-:Y:S01]  /*13180*/  ISETP.GT.AND P4, PT, R65, 0x60, PT ;  /* 0x000000604100780c */ /* 0x000fe20003f84270 */
[----:B------:R-:W-:Y:S01]  /*13190*/  FMUL.FTZ R81, R2, R81 ;  /* 0x0000005102517220 */ /* 0x000fe20000410000 */
[----:B-1----:R-:W-:Y:S02]  /*131a0*/  FSEL R161, R101, -INF , P3 ;  /* 0xff80000065a17808 */ /* 0x002fe40001800000 */
[----:B------:R-:W-:-:S03]  /*131b0*/  FMNMX.FTZ R104, R159, R104, !PT ;  /* 0x000000689f687209 */ /* 0x000fc60007810000 */
[----:B------:R-:W1:Y:S01]  /*131c0*/  MUFU.TANH R103, R103 ;  /* 0x0000006700677308 */ /* 0x000e620000002400 */
[----:B------:R-:W-:Y:S01]  /*131d0*/  FSEL R93, R98, -INF , P5 ;  /* 0xff800000625d7808 */ /* 0x000fe20002800000 */
[----:B------:R-:W-:Y:S01]  /*131e0*/  FMUL.FTZ R78, R2, R78 ;  /* 0x0000004e024e7220 */ /* 0x000fe20000410000 */
[----:B------:R-:W-:-:S05]  /*131f0*/  ISETP.GT.AND P5, PT, R65, 0x61, PT ;  /* 0x000000614100780c */ /* 0x000fca0003fa4270 */
[----:B------:R-:W1:Y:S01]  /*13200*/  MUFU.TANH R77, R77 ;  /* 0x0000004d004d7308 */ /* 0x000e620000002400 */
[----:B------:R-:W-:Y:S01]  /*13210*/  WARPGROUP.ARRIVE ;  /* 0x00000000000079c5 */ /* 0x000fe20000000000 */
[----:B--2---:R-:W-:Y:S02]  /*13220*/  FSEL R163, R72, -INF , P4 ;  /* 0xff80000048a37808 */ /* 0x004fe40002000000 */
[----:B------:R-:W-:-:S04]  /*13230*/  FMNMX.FTZ R104, R161, R104, !PT ;  /* 0x00000068a1687209 */ /* 0x000fc80007810000 */
[----:B------:R-:W2:Y:S01]  /*13240*/  MUFU.TANH R74, R74 ;  /* 0x0000004a004a7308 */ /* 0x000ea20000002400 */
[----:B0-----:R-:W-:Y:S01]  /*13250*/  FSEL R99, R99, -INF , P1 ;  /* 0xff80000063637808 */ /* 0x001fe20000800000 */
[C---:B------:R-:W-:Y:S01]  /*13260*/  FMUL.FTZ R79, R2.reuse, R79 ;  /* 0x0000004f024f7220 */ /* 0x040fe20000410000 */
[----:B------:R-:W-:Y:S01]  /*13270*/  ISETP.GT.AND P1, PT, R65, 0x68, PT ;  /* 0x000000684100780c */ /* 0x000fe20003f24270 */
[----:B------:R-:W-:Y:S04]  /*13280*/  QGMMA.64x32x32.F32.E4M3.E4M3 R24, gdesc[UR4], R24, gsb0 ;  /* 0x00600000041879f3 */ /* 0x000fe80008000818 */
[----:B------:R-:W0:Y:S01]  /*13290*/  MUFU.TANH R80, R80 ;  /* 0x0000005000507308 */ /* 0x000e220000002400 */
[----:B------:R-:W-:Y:S01]  /*132a0*/  FSEL R73, R73, -INF , P5 ;  /* 0xff80000049497808 */ /* 0x000fe20002800000 */
[C---:B------:R-:W-:Y:S01]  /*132b0*/  FMUL.FTZ R82, R2.reuse, R82 ;  /* 0x0000005202527220 */ /* 0x040fe20000410000 */
[----:B------:R-:W-:Y:S01]  /*132c0*/  FMNMX.FTZ R104, R163, R104, !PT ;  /* 0x00000068a3687209 */ /* 0x000fe20007810000 */
[----:B------:R-:W-:-:S04]  /*132d0*/  FMUL.FTZ R56, R2, R56 ;  /* 0x0000003802387220 */ /* 0x000fc80000410000 */
[----:B------:R-:W0:Y:S01]  /*132e0*/  MUFU.TANH R75, R75 ;  /* 0x0000004b004b7308 */ /* 0x000e220000002400 */
[----:B---3--:R-:W-:Y:S01]  /*132f0*/  FSEL R97, R102, -INF , P2 ;  /* 0xff80000066617808 */ /* 0x008fe20001000000 */
[C---:B------:R-:W-:Y:S01]  /*13300*/  FMUL.FTZ R83, R2.reuse, R83 ;  /* 0x0000005302537220 */ /* 0x040fe20000410000 */
[----:B------:R-:W-:Y:S01]  /*13310*/  ISETP.GT.AND P2, PT, R65, 0x69, PT ;  /* 0x000000694100780c */ /* 0x000fe20003f44270 */
[----:B------:R-:W-:-:S04]  /*13320*/  FMUL.FTZ R57, R2, R57 ;  /* 0x0000003902397220 */ /* 0x000fc80000410000 */
[----:B------:R-:W3:Y:S01]  /*13330*/  MUFU.TANH R81, R81 ;  /* 0x0000005100517308 */ /* 0x000ee20000002400 */
[----:B----4-:R-:W-:Y:S01]  /*13340*/  FSEL R167, R76, -INF , P1 ;  /* 0xff8000004ca77808 */ /* 0x010fe20000800000 */
[C---:B------:R-:W-:Y:S01]  /*13350*/  FMUL.FTZ R60, R2.reuse, R60 ;  /* 0x0000003c023c7220 */ /* 0x040fe20000410000 */
[----:B------:R-:W-:Y:S01]  /*13360*/  FMNMX.FTZ R104, R73, R104, !PT ;  /* 0x0000006849687209 */ /* 0x000fe20007810000 */
[----:B------:R-:W-:-:S04]  /*13370*/  FMUL.FTZ R61, R2, R61 ;  /* 0x0000003d023d7220 */ /* 0x000fc80000410000 */
[----:B------:R-:W4:Y:S01]  /*13380*/  MUFU.TANH R78, R78 ;  /* 0x0000004e004e7308 */ /* 0x000f220000002400 */
[----:B-1----:R-:W-:Y:S01]  /*13390*/  FSEL R103, R103, -INF , P3 ;  /* 0xff80000067677808 */ /* 0x002fe20001800000 */
[C---:B------:R-:W-:Y:S01]  /*133a0*/  FMUL.FTZ R58, R2.reuse, R58 ;  /* 0x0000003a023a7220 */ /* 0x040fe20000410000 */
[----:B------:R-:W-:Y:S01]  /*133b0*/  ISETP.GT.AND P3, PT, R65, 0x70, PT ;  /* 0x000000704100780c */ /* 0x000fe20003f64270 */
[----:B------:R-:W-:Y:S01]  /*133c0*/  FMUL.FTZ R64, R2, R64 ;  /* 0x0000004002407220 */ /* 0x000fe20000410000 */
[----:B------:R-:W-:-:S03]  /*133d0*/  FSEL R77, R77, -INF , P2 ;  /* 0xff8000004d4d7808 */ /* 0x000fc60001000000 */
[----:B------:R-:W-:Y:S01]  /*133e0*/  MUFU.TANH R15, R15 ;  /* 0x0000000f000f7308 */ /* 0x000fe20000002400 */
[----:B------:R-:W-:Y:S01]  /*133f0*/  FMNMX.FTZ R104, R167, R104, !PT ;  /* 0x00000068a7687209 */ /* 0x000fe20007810000 */
[----:B------:R-:W-:Y:S01]  /*13400*/  FMUL.FTZ R59, R2, R59 ;  /* 0x0000003b023b7220 */ /* 0x000fe20000410000 */
[----:B--2---:R-:W-:Y:S01]  /*13410*/  FSEL R101, R74, -INF , P4 ;  /* 0xff8000004a657808 */ /* 0x004fe20002000000 */
[----:B------:R-:W-:-:S04]  /*13420*/  FMUL.FTZ R62, R2, R62 ;  /* 0x0000003e023e7220 */ /* 0x000fc80000410000 */
[----:B------:R-:W1:Y:S01]  /*13430*/  MUFU.TANH R79, R79 ;  /* 0x0000004f004f7308 */ /* 0x000e620000002400 */
[----:B------:R-:W-:Y:S01]  /*13440*/  ISETP.GT.AND P4, PT, R65, 0x71, PT ;  /* 0x000000714100780c */ /* 0x000fe20003f84270 */
[----:B------:R-:W-:Y:S01]  /*13450*/  FMUL.FTZ R138, R2, R41 ;  /* 0x00000029028a7220 */ /* 0x000fe20000410000 */
[----:B0-----:R-:W-:Y:S01]  /*13460*/  FSEL R171, R80, -INF , P3 ;  /* 0xff80000050ab7808 */ /* 0x001fe20001800000 */
[----:B------:R-:W-:-:S04]  /*13470*/  FMUL.FTZ R63, R2, R63 ;  /* 0x0000003f023f7220 */ /* 0x000fc80000410000 */
[----:B------:R-:W0:Y:S01]  /*13480*/  MUFU.TANH R84, R84 ;  /* 0x0000005400547308 */ /* 0x000e220000002400 */
[----:B------:R-:W-:Y:S01]  /*13490*/  FMNMX.FTZ R104, R77, R104, !PT ;  /* 0x000000684d687209 */ /* 0x000fe20007810000 */
[C---:B------:R-:W-:Y:S01]  /*134a0*/  FMUL.FTZ R55, R2.reuse, R55 ;  /* 0x0000003702377220 */ /* 0x040fe20000410000 */
[----:B------:R-:W-:Y:S01]  /*134b0*/  FSEL R75, R75, -INF , P5 ;  /* 0xff8000004b4b7808 */ /* 0x000fe20002800000 */
[C---:B------:R-:W-:Y:S01]  /*134c0*/  FMUL.FTZ R53, R2.reuse, R53 ;  /* 0x0000003502357220 */ /* 0x040fe20000410000 */
[C---:B------:R-:W-:Y:S01]  /*134d0*/  FMUL.FTZ R52, R2.reuse, R52 ;  /* 0x0000003402347220 */ /* 0x040fe20000410000 */
[----:B------:R-:W-:Y:S01]  /*134e0*/  FMUL.FTZ R54, R2, R54 ;  /* 0x0000003602367220 */ /* 0x000fe20000410000 */
[----:B------:R-:W-:Y:S01]  /*134f0*/  ULDC UR4, c[0x0][0x988] ;  /* 0x0002620000047ab9 */ /* 0x000fe20000000800 */
[----:B------:R-:W2:Y:S01]  /*13500*/  MUFU.TANH R82, R82 ;  /* 0x0000005200527308 */ /* 0x000ea20000002400 */
[----:B------:R-:W-:Y:S02]  /*13510*/  ISETP.GT.AND P5, PT, R65, 0x78, PT ;  /* 0x000000784100780c */ /* 0x000fe40003fa4270 */
[----:B---3--:R-:W-:-:S05]  /*13520*/  FSEL R81, R81, -INF , P4 ;  /* 0xff80000051517808 */ /* 0x008fca0002000000 */
[----:B------:R-:W3:Y:S01]  /*13530*/  MUFU.TANH R56, R56 ;  /* 0x0000003800387308 */ /* 0x000ee20000002400 */
[----:B------:R-:W-:Y:S02]  /*13540*/  FMNMX.FTZ R104, R171, R104, !PT ;  /* 0x00000068ab687209 */ /* 0x000fe40007810000 */
[----:B----4-:R-:W-:-:S05]  /*13550*/  FSEL R165, R78, -INF , P1 ;  /* 0xff8000004ea57808 */ /* 0x010fca0000800000 */
[----:B------:R-:W4:Y:S01]  /*13560*/  MUFU.TANH R83, R83 ;  /* 0x0000005300537308 */ /* 0x000f220000002400 */
[----:B------:R-:W-:Y:S02]  /*13570*/  ISETP.GT.AND P1, PT, R65, 0x79, PT ;  /* 0x000000794100780c */ /* 0x000fe40003f24270 */
[----:B------:R-:W-:-:S05]  /*13580*/  FSEL R173, R14, -INF , P5 ;  /* 0xff8000000ead7808 */ /* 0x000fca0002800000 */
[----:B------:R-:W4:Y:S01]  /*13590*/  MUFU.TANH R57, R57 ;  /* 0x0000003900397308 */ /* 0x000f220000002400 */
[----:B------:R-:W-:Y:S02]  /*135a0*/  FMNMX.FTZ R104, R81, R104, !PT ;  /* 0x0000006851687209 */ /* 0x000fe40007810000 */
[----:B-1----:R-:W-:-:S05]  /*135b0*/  FSEL R79, R79, -INF , P2 ;  /* 0xff8000004f4f7808 */ /* 0x002fca0001000000 */
[----:B------:R-:W1:Y:S01]  /*135c0*/  MUFU.TANH R60, R60 ;  /* 0x0000003c003c7308 */ /* 0x000e620000002400 */
[----:B------:R-:W-:Y:S02]  /*135d0*/  ISETP.GT.AND P2, PT, R65, 0x80, PT ;  /* 0x000000804100780c */ /* 0x000fe40003f44270 */
[----:B0-----:R-:W-:Y:S02]  /*135e0*/  FSEL R177, R84, -INF , P1 ;  /* 0xff80000054b17808 */ /* 0x001fe40000800000 */
[----:B------:R-:W-:-:S03]  /*135f0*/  FMNMX.FTZ R104, R173, R104, !PT ;  /* 0x00000068ad687209 */ /* 0x000fc60007810000 */
[----:B------:R-:W0:Y:S01]  /*13600*/  MUFU.TANH R85, R85 ;  /* 0x0000005500557308 */ /* 0x000e220000002400 */
[----:B--2---:R-:W-:Y:S02]  /*13610*/  FSEL R169, R82, -INF , P3 ;  /* 0xff80000052a97808 */ /* 0x004fe40001800000 */
[----:B------:R-:W-:-:S05]  /*13620*/  ISETP.GT.AND P3, PT, R65, 0x81, PT ;  /* 0x000000814100780c */ /* 0x000fca0003f64270 */
[----:B------:R-:W2:Y:S01]  /*13630*/  MUFU.TANH R61, R61 ;  /* 0x0000003d003d7308 */ /* 0x000ea20000002400 */
[----:B---3--:R-:W-:Y:S02]  /*13640*/  FSEL R179, R56, -INF , P2 ;  /* 0xff80000038b37808 */ /* 0x008fe40001000000 */
[----:B------:R-:W-:-:S05]  /*13650*/  FMNMX.FTZ R104, R177, R104, !PT ;  /* 0x00000068b1687209 */ /* 0x000fca0007810000 */
[----:B------:R-:W3:Y:S01]  /*13660*/  MUFU.TANH R58, R58 ;  /* 0x0000003a003a7308 */ /* 0x000ee20000002400 */
[----:B----4-:R-:W-:Y:S02]  /*13670*/  FSEL R83, R83, -INF , P4 ;  /* 0xff80000053537808 */ /* 0x010fe40002000000 */
[----:B------:R-:W-:-:S05]  /*13680*/  ISETP.GT.AND P4, PT, R65, 0x88, PT ;  /* 0x000000884100780c */ /* 0x000fca0003f84270 */
[----:B------:R-:W-:Y:S01]  /*13690*/  MUFU.TANH R64, R64 ;  /* 0x0000004000407308 */ /* 0x000fe20000002400 */
[----:B------:R-:W-:Y:S02]  /*136a0*/  FSEL R181, R57, -INF , P3 ;  /* 0xff80000039b57808 */ /* 0x000fe40001800000 */
[----:B------:R-:W-:-:S05]  /*136b0*/  FMNMX.FTZ R104, R179, R104, !PT ;  /* 0x00000068b3687209 */ /* 0x000fca0007810000 */
[----:B------:R-:W4:Y:S01]  /*136c0*/  MUFU.TANH R59, R59 ;  /* 0x0000003b003b7308 */ /* 0x000f220000002400 */
[----:B------:R-:W-:Y:S02]  /*136d0*/  FSEL R15, R15, -INF , P5 ;  /* 0xff8000000f0f7808 */ /* 0x000fe40002800000 */
[----:B------:R-:W-:-:S05]  /*136e0*/  ISETP.GT.AND P5, PT, R65, 0x89, PT ;  /* 0x000000894100780c */ /* 0x000fca0003fa4270 */
[----:B------:R-:W4:Y:S01]  /*136f0*/  MUFU.TANH R41, R86 ;  /* 0x0000005600297308 */ /* 0x000f220000002400 */
[----:B-1----:R-:W-:Y:S02]  /*13700*/  FSEL R183, R60, -INF , P4 ;  /* 0xff8000003cb77808 */ /* 0x002fe40002000000 */
[----:B------:R-:W-:-:S05]  /*13710*/  FMNMX.FTZ R104, R181, R104, !PT ;  /* 0x00000068b5687209 */ /* 0x000fca0007810000 */
[----:B------:R-:W1:Y:S01]  /*13720*/  MUFU.TANH R62, R62 ;  /* 0x0000003e003e7308 */ /* 0x000e620000002400 */
[----:B0-----:R-:W-:Y:S02]  /*13730*/  FSEL R85, R85, -INF , P1 ;  /* 0xff80000055557808 */ /* 0x001fe40000800000 */
[----:B------:R-:W-:Y:S02]  /*13740*/  ISETP.GT.AND P1, PT, R65, 0x90, PT ;  /* 0x000000904100780c */ /* 0x000fe40003f24270 */
[----:B--2---:R-:W-:-:S03]  /*13750*/  FSEL R61, R61, -INF , P5 ;  /* 0xff8000003d3d7808 */ /* 0x004fc60002800000 */
[----:B------:R-:W0:Y:S01]  /*13760*/  MUFU.TANH R63, R63 ;  /* 0x0000003f003f7308 */ /* 0x000e220000002400 */
[----:B------:R-:W-:Y:S02]  /*13770*/  FMNMX.FTZ R104, R183, R104, !PT ;  /* 0x00000068b7687209 */ /* 0x000fe40007810000 */
[----:B---3--:R-:W-:Y:S02]  /*13780*/  FSEL R175, R58, -INF , P2 ;  /* 0xff8000003aaf7808 */ /* 0x008fe40001000000 */
[----:B------:R-:W-:Y:S02]  /*13790*/  ISETP.GT.AND P2, PT, R65, 0x91, PT ;  /* 0x000000914100780c */ /* 0x000fe40003f44270 */
[----:B------:R-:W-:Y:S01]  /*137a0*/  FMNMX.FTZ R104, R61, R104, !PT ;  /* 0x000000683d687209 */ /* 0x000fe20007810000 */
[----:B------:R2:W-:Y:S01]  /*137b0*/  MUFU.TANH R205, R55 ;  /* 0x0000003700cd7308 */ /* 0x0005e20000002400 */
[----:B----4-:R-:W-:Y:S02]  /*137c0*/  FSEL R59, R59, -INF , P3 ;  /* 0xff8000003b3b7808 */ /* 0x010fe40001800000 */
[----:B------:R-:W-:-:S02]  /*137d0*/  ISETP.GT.AND P3, PT, R65, 0x98, PT ;  /* 0x000000984100780c */ /* 0x000fc40003f64270 */
[----:B------:R-:W-:Y:S02]  /*137e0*/  FSEL R41, R41, -INF , P2 ;  /* 0xff80000029297808 */ /* 0x000fe40001000000 */
[----:B--2---:R-:W-:Y:S01]  /*137f0*/  FSEL R55, R64, -INF , P1 ;  /* 0xff80000040377808 */ /* 0x004fe20000800000 */
[----:B------:R-:W2:Y:S03]  /*13800*/  MUFU.TANH R86, R138 ;  /* 0x0000008a00567308 */ /* 0x000ea60000002400 */
[----:B------:R-:W-:Y:S02]  /*13810*/  FMNMX.FTZ R104, R55, R104, !PT ;  /* 0x0000006837687209 */ /* 0x000fe40007810000 */
[----:B-1----:R-:W-:Y:S02]  /*13820*/  FSEL R57, R62, -INF , P4 ;  /* 0xff8000003e397808 */ /* 0x002fe40002000000 */
[----:B------:R-:W-:Y:S01]  /*13830*/  ISETP.GT.AND P4, PT, R65, 0x99, PT ;  /* 0x000000994100780c */ /* 0x000fe20003f84270 */
[----:B------:R-:W1:Y:S01]  /*13840*/  MUFU.TANH R223, R223 ;  /* 0x000000df00df7308 */ /* 0x000e620000002400 */
[----:B------:R-:W-:-:S02]  /*13850*/  FSEL R187, R12, -INF , P3 ;  /* 0xff8000000cbb7808 */ /* 0x000fc40001800000 */
[----:B------:R-:W-:Y:S02]  /*13860*/  FMNMX.FTZ R104, R41, R104, !PT ;  /* 0x0000006829687209 */ /* 0x000fe40007810000 */
[----:B0-----:R-:W-:Y:S02]  /*13870*/  FSEL R63, R63, -INF , P5 ;  /* 0xff8000003f3f7808 */ /* 0x001fe40002800000 */
[----:B------:R-:W-:Y:S01]  /*13880*/  ISETP.GT.AND P5, PT, R65, 0xa0, PT ;  /* 0x000000a04100780c */ /* 0x000fe20003fa4270 */
[----:B------:R-:W0:Y:S01]  /*13890*/  MUFU.TANH R225, R225 ;  /* 0x000000e100e17308 */ /* 0x000e220000002400 */
[----:B------:R-:W-:Y:S02]  /*138a0*/  FSEL R217, R46, -INF , P4 ;  /* 0xff8000002ed97808 */ /* 0x000fe40002000000 */
[----:B------:R-:W-:Y:S02]  /*138b0*/  FMNMX.FTZ R104, R187, R104, !PT ;  /* 0x00000068bb687209 */ /* 0x000fe40007810000 */
[----:B------:R-:W-:-:S03]  /*138c0*/  FSEL R219, R50, -INF , P5 ;  /* 0xff80000032db7808 */ /* 0x000fc60002800000 */
[----:B------:R-:W3:Y:S01]  /*138d0*/  MUFU.TANH R189, R189 ;  /* 0x000000bd00bd7308 */ /* 0x000ee20000002400 */
[----:B------:R-:W-:Y:S01]  /*138e0*/  FMNMX.FTZ R104, R217, R104, !PT ;  /* 0x00000068d9687209 */ /* 0x000fe20007810000 */
[----:B------:R-:W-:Y:S02]  /*138f0*/  WARPGROUP.DEPBAR.LE gsb0, 0x0 ;  /* 0x00008000000079c5 */ /* 0x000fe40000010000 */
[----:B------:R-:W-:-:S04]  /*13900*/  FMUL.FTZ R14, R2, R25 ;  /* 0x00000019020e7220 */ /* 0x000fc80000410000 */
[----:B------:R4:W-:Y:S01]  /*13910*/  MUFU.TANH R235, R53 ;  /* 0x0000003500eb7308 */ /* 0x0009e20000002400 */
[----:B------:R-:W-:Y:S02]  /*13920*/  FSEL R25, R42, -INF , P2 ;  /* 0xff8000002a197808 */ /* 0x000fe40001000000 */
[----:B------:R-:W-:-:S05]  /*13930*/  ISETP.GT.AND P2, PT, R65, 0xa8, PT ;  /* 0x000000a84100780c */ /* 0x000fca0003f44270 */
[----:B------:R-:W3:Y:S01]  /*13940*/  MUFU.TANH R134, R134 ;  /* 0x0000008600867308 */ /* 0x000ee20000002400 */
[----:B----4-:R-:W-:Y:S02]  /*13950*/  FSEL R53, R40, -INF , P1 ;  /* 0xff80000028357808 */ /* 0x010fe40000800000 */
[----:B------:R-:W-:Y:S02]  /*13960*/  ISETP.GT.AND P1, PT, R65, 0xa1, PT ;  /* 0x000000a14100780c */ /* 0x000fe40003f24270 */
[----:B------:R-:W-:-:S03]  /*13970*/  FMNMX.FTZ R104, R219, R104, !PT ;  /* 0x00000068db687209 */ /* 0x000fc60007810000 */
[----:B------:R-:W4:Y:S01]  /*13980*/  MUFU.TANH R191, R191 ;  /* 0x000000bf00bf7308 */ /* 0x000f220000002400 */
[----:B--2---:R-:W-:Y:S02]  /*13990*/  FSEL R221, R86, -INF , P1 ;  /* 0xff80000056dd7808 */ /* 0x004fe40000800000 */
[----:B------:R-:W-:-:S05]  /*139a0*/  FSEL R185, R44, -INF , P3 ;  /* 0xff8000002cb97808 */ /* 0x000fca0001800000 */
[----:B------:R-:W2:Y:S01]  /*139b0*/  MUFU.TANH R68, R68 ;  /* 0x0000004400447308 */ /* 0x000ea20000002400 */
[----:B------:R-:W-:Y:S01]  /*139c0*/  ISETP.GT.AND P3, PT, R65, 0xa9, PT ;  /* 0x000000a94100780c */ /* 0x000fe20003f64270 */
[----:B------:R-:W-:Y:S01]  /*139d0*/  FMUL.FTZ R227, R2, R24 ;  /* 0x0000001802e37220 */ /* 0x000fe20000410000 */
[----:B-1----:R-:W-:Y:S02]  /*139e0*/  FSEL R223, R223, -INF , P2 ;  /* 0xff800000dfdf7808 */ /* 0x002fe40001000000 */
[----:B------:R-:W-:-:S03]  /*139f0*/  FMNMX.FTZ R104, R221, R104, !PT ;  /* 0x00000068dd687209 */ /* 0x000fc60007810000 */
[----:B------:R-:W1:Y:S01]  /*13a00*/  MUFU.TANH R193, R193 ;  /* 0x000000c100c17308 */ /* 0x000e620000002400 */
[----:B------:R-:W-:Y:S01]  /*13a10*/  FMUL.FTZ R12, R2, R27 ;  /* 0x0000001b020c7220 */ /* 0x000fe20000410000 */
[----:B------:R-:W-:-:S06]  /*13a20*/  FSEL R27, R48, -INF , P4 ;  /* 0xff800000301b7808 */ /* 0x000fcc0002000000 */
[----:B------:R-:W1:Y:S01]  /*13a30*/  MUFU.TANH R52, R52 ;  /* 0x0000003400347308 */ /* 0x000e620000002400 */
[----:B------:R-:W-:Y:S02]  /*13a40*/  ISETP.GT.AND P4, PT, R65, 0xb0, PT ;  /* 0x000000b04100780c */ /* 0x000fe40003f84270 */
[----:B0-----:R-:W-:Y:S02]  /*13a50*/  FSEL R225, R225, -INF , P3 ;  /* 0xff800000e1e17808 */ /* 0x001fe40001800000 */
[----:B------:R-:W-:-:S03]  /*13a60*/  FMNMX.FTZ R104, R223, R104, !PT ;  /* 0x00000068df687209 */ /* 0x000fc60007810000 */
[----:B------:R-:W0:Y:S01]  /*13a70*/  MUFU.TANH R136, R136 ;  /* 0x0000008800887308 */ /* 0x000e220000002400 */
[----:B---3--:R-:W-:Y:S01]  /*13a80*/  FSEL R189, R189, -INF , P5 ;  /* 0xff800000bdbd7808 */ /* 0x008fe20002800000 */
[----:B------:R-:W-:Y:S01]  /*13a90*/  FMUL.FTZ R28, R2, R28 ;  /* 0x0000001c021c7220 */ /* 0x000fe20000410000 */
[----:B------:R-:W-:Y:S02]  /*13aa0*/  ISETP.GT.AND P5, PT, R65, 0xb1, PT ;  /* 0x000000b14100780c */ /* 0x000fe40003fa4270 */
[----:B------:R-:W-:-:S03]  /*13ab0*/  FSEL R42, R134, -INF , P4 ;  /* 0xff800000862a7808 */ /* 0x000fc60002000000 */
[----:B------:R-:W3:Y:S01]  /*13ac0*/  MUFU.TANH R70, R70 ;  /* 0x0000004600467308 */ /* 0x000ee20000002400 */
[----:B------:R-:W-:Y:S02]  /*13ad0*/  FMNMX.FTZ R89, R225, R104, !PT ;  /* 0x00000068e1597209 */ /* 0x000fe40007810000 */
[----:B----4-:R-:W-:-:S05]  /*13ae0*/  FSEL R191, R191, -INF , P1 ;  /* 0xff800000bfbf7808 */ /* 0x010fca0000800000 */
[----:B------:R-:W4:Y:S01]  /*13af0*/  MUFU.TANH R227, R227 ;  /* 0x000000e300e37308 */ /* 0x000f220000002400 */
[----:B------:R-:W-:Y:S01]  /*13b00*/  ISETP.GT.AND P1, PT, R65, 0xb8, PT ;  /* 0x000000b84100780c */ /* 0x000fe20003f24270 */
[----:B------:R-:W-:Y:S01]  /*13b10*/  FMUL.FTZ R24, R2, R29 ;  /* 0x0000001d02187220 */ /* 0x000fe20000410000 */
[----:B--2---:R-:W-:Y:S02]  /*13b20*/  FSEL R40, R68, -INF , P5 ;  /* 0xff80000044287808 */ /* 0x004fe40002800000 */
[----:B------:R-:W-:-:S03]  /*13b30*/  FMNMX.FTZ R89, R42, R89, !PT ;  /* 0x000000592a597209 */ /* 0x000fc60007810000 */
[----:B------:R-:W2:Y:S01]  /*13b40*/  MUFU.TANH R66, R66 ;  /* 0x0000004200427308 */ /* 0x000ea20000002400 */
        /* <DEDUP_REMOVED lines=8> */
[----:B0-----:R-:W-:Y:S01]  /*13bd0*/  FSEL R29, R136, -INF , P3 ;  /* 0xff800000881d7808 */ /* 0x001fe20001800000 */
[----:B------:R-:W-:Y:S01]  /*13be0*/  FMUL.FTZ R26, R2, R33 ;  /* 0x00000021021a7220 */ /* 0x000fe20000410000 */
[----:B------:R-:W-:-:S05]  /*13bf0*/  ISETP.GT.AND P3, PT, R65, 0xc0, PT ;  /* 0x000000c04100780c */ /* 0x000fca0003f64270 */
[----:B------:R-:W0:Y:S01]  /*13c00*/  MUFU.TANH R28, R28 ;  /* 0x0000001c001c7308 */ /* 0x000e220000002400 */
[----:B------:R-:W-:Y:S02]  /*13c10*/  FSEL R235, R235, -INF , P2 ;  /* 0xff800000ebeb7808 */ /* 0x000fe40001000000 */
[----:B------:R-:W-:-:S05]  /*13c20*/  FMNMX.FTZ R44, R237, R44, !PT ;  /* 0x0000002ced2c7209 */ /* 0x000fca0007810000 */
[----:B------:R-:W0:Y:S01]  /*13c30*/  MUFU.TANH R24, R24 ;  /* 0x0000001800187308 */ /* 0x000e220000002400 */
[----:B---3--:R-:W-:Y:S01]  /*13c40*/  FSEL R197, R70, -INF , P4 ;  /* 0xff80000046c57808 */ /* 0x008fe20002000000 */
[C---:B------:R-:W-:Y:S01]  /*13c50*/  FMUL.FTZ R30, R2.reuse, R30 ;  /* 0x0000001e021e7220 */ /* 0x040fe20000410000 */
[----:B------:R-:W-:Y:S01]  /*13c60*/  ISETP.GT.AND P4, PT, R65, 0xc1, PT ;  /* 0x000000c14100780c */ /* 0x000fe20003f84270 */
[----:B------:R-:W-:Y:S01]  /*13c70*/  FMUL.FTZ R36, R2, R36 ;  /* 0x0000002402247220 */ /* 0x000fe20000410000 */
[----:B----4-:R-:W-:-:S03]  /*13c80*/  FSEL R227, R227, -INF , P3 ;  /* 0xff800000e3e37808 */ /* 0x010fc60001800000 */
[----:B------:R-:W3:Y:S01]  /*13c90*/  MUFU.TANH R201, R201 ;  /* 0x000000c900c97308 */ /* 0x000ee20000002400 */
[----:B------:R-:W-:Y:S02]  /*13ca0*/  FMNMX.FTZ R44, R235, R44, !PT ;  /* 0x0000002ceb2c7209 */ /* 0x000fe40007810000 */
[----:B--2---:R-:W-:-:S05]  /*13cb0*/  FSEL R195, R66, -INF , P5 ;  /* 0xff80000042c37808 */ /* 0x004fca0002800000 */
[----:B------:R-:W2:Y:S01]  /*13cc0*/  MUFU.TANH R32, R32 ;  /* 0x0000002000207308 */ /* 0x000ea20000002400 */
[----:B------:R-:W-:Y:S02]  /*13cd0*/  ISETP.GT.AND P5, PT, R65, 0xc8, PT ;  /* 0x000000c84100780c */ /* 0x000fe40003fa4270 */
[----:B-1----:R-:W-:Y:S02]  /*13ce0*/  FSEL R199, R14, -INF , P4 ;  /* 0xff8000000ec77808 */ /* 0x002fe40002000000 */
[----:B------:R-:W-:-:S03]  /*13cf0*/  FMNMX.FTZ R44, R227, R44, !PT ;  /* 0x0000002ce32c7209 */ /* 0x000fc60007810000 */
[----:B------:R-:W1:Y:S01]  /*13d00*/  MUFU.TANH R12, R12 ;  /* 0x0000000c000c7308 */ /* 0x000e620000002400 */
[----:B------:R-:W-:Y:S01]  /*13d10*/  FSEL R33, R54, -INF , P1 ;  /* 0xff80000036217808 */ /* 0x000fe20000800000 */
[----:B------:R-:W-:Y:S01]  /*13d20*/  FMUL.FTZ R37, R2, R37 ;  /* 0x0000002502257220 */ /* 0x000fe20000410000 */
[----:B------:R-:W-:-:S05]  /*13d30*/  ISETP.GT.AND P1, PT, R65, 0xc9, PT ;  /* 0x000000c94100780c */ /* 0x000fca0003f24270 */
[----:B------:R-:W4:Y:S01]  /*13d40*/  MUFU.TANH R26, R26 ;  /* 0x0000001a001a7308 */ /* 0x000f220000002400 */
[----:B0-----:R-:W-:Y:S02]  /*13d50*/  FSEL R215, R28, -INF , P5 ;  /* 0xff8000001cd77808 */ /* 0x001fe40002800000 */
[----:B------:R-:W-:-:S05]  /*13d60*/  FMNMX.FTZ R44, R199, R44, !PT ;  /* 0x0000002cc72c7209 */ /* 0x000fca0007810000 */
[----:B------:R-:W0:Y:S01]  /*13d70*/  MUFU.TANH R30, R30 ;  /* 0x0000001e001e7308 */ /* 0x000e220000002400 */
[----:B------:R-:W-:Y:S02]  /*13d80*/  FSEL R205, R205, -INF , P2 ;  /* 0xff800000cdcd7808 */ /* 0x000fe40001000000 */
[----:B------:R-:W-:-:S05]  /*13d90*/  ISETP.GT.AND P2, PT, R65, 0xd0, PT ;  /* 0x000000d04100780c */ /* 0x000fca0003f44270 */
[----:B------:R-:W0:Y:S01]  /*13da0*/  MUFU.TANH R36, R36 ;  /* 0x0000002400247308 */ /* 0x000e220000002400 */
[----:B------:R-:W-:Y:S02]  /*13db0*/  FSEL R213, R24, -INF , P1 ;  /* 0xff80000018d57808 */ /* 0x000fe40000800000 */
[----:B------:R-:W-:-:S05]  /*13dc0*/  FMNMX.FTZ R44, R215, R44, !PT ;  /* 0x0000002cd72c7209 */ /* 0x000fca0007810000 */
[----:B------:R0:W0:Y:S01]  /*13dd0*/  MUFU.TANH R14, R37 ;  /* 0x00000025000e7308 */ /* 0x0000220000002400 */
[----:B---3--:R-:W-:Y:S02]  /*13de0*/  FSEL R201, R201, -INF , P3 ;  /* 0xff800000c9c97808 */ /* 0x008fe40001800000 */
[----:B------:R-:W-:Y:S02]  /*13df0*/  ISETP.GT.AND P3, PT, R65, 0xd1, PT ;  /* 0x000000d14100780c */ /* 0x000fe40003f64270 */
[----:B--2---:R-:W-:Y:S02]  /*13e00*/  FSEL R211, R32, -INF , P2 ;  /* 0xff80000020d37808 */ /* 0x004fe40001000000 */
[----:B------:R-:W-:Y:S02]  /*13e10*/  FMNMX.FTZ R44, R213, R44, !PT ;  /* 0x0000002cd52c7209 */ /* 0x000fe40007810000 */
[----:B-1----:R-:W-:Y:S02]  /*13e20*/  FSEL R203, R12, -INF , P4 ;  /* 0xff8000000ccb7808 */ /* 0x002fe40002000000 */
[----:B------:R-:W-:-:S02]  /*13e30*/  ISETP.GT.AND P4, PT, R65, 0xd8, PT ;  /* 0x000000d84100780c */ /* 0x000fc40003f84270 */
[----:B----4-:R-:W-:Y:S02]  /*13e40*/  FSEL R209, R26, -INF , P3 ;  /* 0xff8000001ad17808 */ /* 0x010fe40001800000 */
[----:B------:R-:W-:Y:S02]  /*13e50*/  FMNMX.FTZ R44, R211, R44, !PT ;  /* 0x0000002cd32c7209 */ /* 0x000fe40007810000 */
[----:B0-----:R-:W-:Y:S02]  /*13e60*/  FSEL R37, R30, -INF , P5 ;  /* 0xff8000001e257808 */ /* 0x001fe40002800000 */
[----:B------:R-:W-:Y:S02]  /*13e70*/  ISETP.GT.AND P5, PT, R65, 0xd9, PT ;  /* 0x000000d94100780c */ /* 0x000fe40003fa4270 */
[----:B------:R-:W-:Y:S02]  /*13e80*/  FSEL R207, R36, -INF , P4 ;  /* 0xff80000024cf7808 */ /* 0x000fe40002000000 */
[----:B------:R-:W-:-:S02]  /*13e90*/  FMNMX.FTZ R44, R209, R44, !PT ;  /* 0x0000002cd12c7209 */ /* 0x000fc40007810000 */
[----:B------:R-:W-:Y:S02]  /*13ea0*/  FSEL R65, R14, -INF , P5 ;  /* 0xff8000000e417808 */ /* 0x000fe40002800000 */
[----:B------:R-:W-:-:S04]  /*13eb0*/  FMNMX.FTZ R44, R207, R44, !PT ;  /* 0x0000002ccf2c7209 */ /* 0x000fc80007810000 */
[----:B------:R-:W-:Y:S02]  /*13ec0*/  FMNMX.FTZ R44, R65, R44, !PT ;  /* 0x0000002c412c7209 */ /* 0x000fe40007810000 */
[----:B------:R-:W-:-:S03]  /*13ed0*/  FMNMX.FTZ R36, R13, R120, !PT ;  /* 0x000000780d247209 */ /* 0x000fc60007810000 */
[----:B------:R-:W0:Y:S01]  /*13ee0*/  SHFL.BFLY PT, R89, R44, 0x2, 0x1f ;  /* 0x0c401f002c597f89 */ /* 0x000e2200000e0000 */
[----:B------:R-:W-:Y:S01]  /*13ef0*/  FMNMX.FTZ R36, R21, R36, !PT ;  /* 0x0000002415247209 */ /* 0x000fe20007810000 */
[----:B------:R-:W-:-:S03]  /*13f00*/  FMUL.FTZ R68, R2, R38 ;  /* 0x0000002602447220 */ /* 0x000fc60000410000 */
[----:B------:R-:W-:-:S04]  /*13f10*/  FMNMX.FTZ R38, R43, R36, !PT ;  /* 0x000000242b267209 */ /* 0x000fc80007810000 */
[----:B------:R-:W-:-:S04]  /*13f20*/  FMNMX.FTZ R38, R45, R38, !PT ;  /* 0x000000262d267209 */ /* 0x000fc80007810000 */
[----:B------:R-:W-:-:S04]  /*13f30*/  FMNMX.FTZ R38, R47, R38, !PT ;  /* 0x000000262f267209 */ /* 0x000fc80007810000 */
[----:B------:R-:W-:Y:S02]  /*13f40*/  FMNMX.FTZ R38, R49, R38, !PT ;  /* 0x0000002631267209 */ /* 0x000fe40007810000 */
[----:B0-----:R-:W-:Y:S02]  /*13f50*/  FMNMX.FTZ R14, R44, R89, !PT ;  /* 0x000000592c0e7209 */ /* 0x001fe40007810000 */
[----:B------:R-:W-:-:S04]  /*13f60*/  FMNMX.FTZ R44, R51, R38, !PT ;  /* 0x00000026332c7209 */ /* 0x000fc80007810000 */
        /* <DEDUP_REMOVED lines=31> */
[----:B------:R-:W-:Y:S01]  /*14160*/  FMNMX.FTZ R60, R27, R58, !PT ;  /* 0x0000003a1b3c7209 */ /* 0x000fe20007810000 */
[----:B------:R-:W0:Y:S03]  /*14170*/  SHFL.BFLY PT, R89, R14, 0x1, 0x1f ;  /* 0x0c201f000e597f89 */ /* 0x000e2600000e0000 */
[----:B------:R-:W-:-:S04]  /*14180*/  FMNMX.FTZ R60, R189, R60, !PT ;  /* 0x0000003cbd3c7209 */ /* 0x000fc80007810000 */
[----:B------:R-:W-:-:S04]  /*14190*/  FMNMX.FTZ R60, R191, R60, !PT ;  /* 0x0000003cbf3c7209 */ /* 0x000fc80007810000 */
[----:B------:R-:W-:-:S04]  /*141a0*/  FMNMX.FTZ R60, R193, R60, !PT ;  /* 0x0000003cc13c7209 */ /* 0x000fc80007810000 */
[----:B------:R-:W-:Y:S01]  /*141b0*/  FMNMX.FTZ R60, R29, R60, !PT ;  /* 0x0000003c1d3c7209 */ /* 0x000fe20007810000 */
[----:B------:R-:W-:-:S03]  /*141c0*/  FMUL.FTZ R62, R2, R31 ;  /* 0x0000001f023e7220 */ /* 0x000fc60000410000 */
[----:B------:R-:W-:Y:S01]  /*141d0*/  FMNMX.FTZ R60, R197, R60, !PT ;  /* 0x0000003cc53c7209 */ /* 0x000fe20007810000 */
[----:B------:R-:W-:-:S03]  /*141e0*/  FMUL.FTZ R64, R2, R34 ;  /* 0x0000002202407220 */ /* 0x000fc60000410000 */
[----:B------:R-:W-:Y:S01]  /*141f0*/  FMNMX.FTZ R72, R195, R60, !PT ;  /* 0x0000003cc3487209 */ /* 0x000fe20007810000 */
[----:B------:R-:W1:Y:S01]  /*14200*/  MUFU.TANH R62, R62 ;  /* 0x0000003e003e7308 */ /* 0x000e620000002400 */
[----:B0-----:R-:W-:Y:S01]  /*14210*/  FMNMX.FTZ R89, R14, R89, !PT ;  /* 0x000000590e597209 */ /* 0x001fe20007810000 */
[----:B------:R-:W-:Y:S01]  /*14220*/  IMAD.U32 R88, RZ, RZ, UR4 ;  /* 0x00000004ff587e24 */ /* 0x000fe2000f8e00ff */
[----:B------:R-:W-:Y:S01]  /*14230*/  FMNMX.FTZ R72, R33, R72, !PT ;  /* 0x0000004821487209 */ /* 0x000fe20007810000 */
[----:B------:R-:W-:Y:S01]  /*14240*/  FMUL.FTZ R66, R2, R35 ;  /* 0x0000002302427220 */ /* 0x000fe20000410000 */
[C---:B------:R-:W-:Y:S01]  /*14250*/  FSETP.NEU.FTZ.AND P6, PT, R89.reuse, -INF , PT ;  /* 0xff8000005900780b */ /* 0x040fe20003fdd000 */
[----:B------:R-:W-:-:S01]  /*14260*/  FFMA.FTZ R12, R89, R88, -8 ;  /* 0xc1000000590c7423 */ /* 0x000fc20000010058 */
[----:B------:R-:W-:Y:S01]  /*14270*/  FMNMX.FTZ R72, R205, R72, !PT ;  /* 0x00000048cd487209 */ /* 0x000fe20007810000 */
[----:B------:R-:W0:Y:S01]  /*14280*/  MUFU.TANH R64, R64 ;  /* 0x0000004000407308 */ /* 0x000e220000002400 */
[----:B------:R-:W-:-:S02]  /*14290*/  FMUL.FTZ R70, R2, R39 ;  /* 0x0000002702467220 */ /* 0x000fc40000410000 */
[----:B------:R-:W-:Y:S02]  /*142a0*/  FMNMX.FTZ R72, R201, R72, !PT ;  /* 0x00000048c9487209 */ /* 0x000fe40007810000 */
[----:B------:R-:W-:-:S03]  /*142b0*/  FSEL R12, R12, RZ, P6 ;  /* 0x000000ff0c0c7208 */ /* 0x000fc60003000000 */
[----:B------:R-:W-:Y:S01]  /*142c0*/  MUFU.TANH R66, R66 ;  /* 0x0000004200427308 */ /* 0x000fe20000002400 */
[----:B------:R-:W-:Y:S01]  /*142d0*/  FMNMX.FTZ R72, R203, R72, !PT ;  /* 0x00000048cb487209 */ /* 0x000fe20007810000 */
[----:B------:R-:W-:Y:S01]  /*142e0*/  FFMA.FTZ R39, R131, R88, -R12 ;  /* 0x0000005883277223 */ /* 0x000fe2000001080c */
[----:B-1----:R-:W-:-:S05]  /*142f0*/  FSEL R131, R62, -INF , P1 ;  /* 0xff8000003e837808 */ /* 0x002fca0000800000 */
[----:B------:R-:W1:Y:S01]  /*14300*/  MUFU.TANH R68, R68 ;  /* 0x0000004400447308 */ /* 0x000e620000002400 */
[----:B------:R-:W-:Y:S01]  /*14310*/  FMNMX.FTZ R72, R37, R72, !PT ;  /* 0x0000004825487209 */ /* 0x000fe20007810000 */
[-CC-:B------:R-:W-:Y:S01]  /*14320*/  FFMA.FTZ R28, R69, R88.reuse, -R12.reuse ;  /* 0x00000058451c7223 */ /* 0x180fe2000001080c */
[----:B------:R-:W-:-:S01]  /*14330*/  FFMA.FTZ R69, R105, R88, -R12 ;  /* 0x0000005869457223 */ /* 0x000fc2000001080c */
[----:B------:R-:W-:-:S04]  /*14340*/  FFMA.FTZ R105, R139, R88, -R12 ;  /* 0x000000588b697223 */ /* 0x000fc8000001080c */
[----:B------:R-:W2:Y:S01]  /*14350*/  MUFU.TANH R70, R70 ;  /* 0x0000004600467308 */ /* 0x000ea20000002400 */
[----:B------:R-:W-:-:S01]  /*14360*/  FFMA.FTZ R145, R145, R88, -R12 ;  /* 0x0000005891917223 */ /* 0x000fc2000001080c */
[----:B0-----:R-:W-:Y:S02]  /*14370*/  FSEL R139, R64, -INF , P2 ;  /* 0xff800000408b7808 */ /* 0x001fe40001000000 */
[----:B------:R-:W-:Y:S01]  /*14380*/  FMNMX.FTZ R72, R131, R72, !PT ;  /* 0x0000004883487209 */ /* 0x000fe20007810000 */
[----:B------:R-:W-:-:S03]  /*14390*/  FFMA.FTZ R30, R87, R88, -R12 ;  /* 0x00000058571e7223 */ /* 0x000fc6000001080c */
[----:B------:R0:W-:Y:S01]  /*143a0*/  MUFU.EX2 R36, R145 ;  /* 0x0000009100247308 */ /* 0x0001e20000000800 */
[----:B------:R-:W-:Y:S01]  /*143b0*/  FMNMX.FTZ R72, R139, R72, !PT ;  /* 0x000000488b487209 */ /* 0x000fe20007810000 */
[-CC-:B------:R-:W-:Y:S01]  /*143c0*/  FFMA.FTZ R87, R109, R88.reuse, -R12.reuse ;  /* 0x000000586d577223 */ /* 0x180fe2000001080c */
[----:B------:R-:W-:-:S01]  /*143d0*/  FFMA.FTZ R109, R149, R88, -R12 ;  /* 0x00000058956d7223 */ /* 0x000fc2000001080c */
[----:B------:R-:W-:Y:S01]  /*143e0*/  FFMA.FTZ R155, R155, R88, -R12 ;  /* 0x000000589b9b7223 */ /* 0x000fe2000001080c */
[----:B-1----:R-:W-:Y:S02]  /*143f0*/  FSEL R149, R68, -INF , P4 ;  /* 0xff80000044957808 */ /* 0x002fe40002000000 */
[----:B0-----:R-:W-:Y:S01]  /*14400*/  FSEL R145, R66, -INF , P3 ;  /* 0xff80000042917808 */ /* 0x001fe20001800000 */
[----:B------:R2:W-:Y:S03]  /*14410*/  MUFU.EX2 R44, R155 ;  /* 0x0000009b002c7308 */ /* 0x0005e60000000800 */
[----:B------:R-:W-:-:S04]  /*14420*/  FMNMX.FTZ R72, R145, R72, !PT ;  /* 0x0000004891487209 */ /* 0x000fc80007810000 */
[----:B------:R-:W-:Y:S02]  /*14430*/  FMNMX.FTZ R72, R149, R72, !PT ;  /* 0x0000004895487209 */ /* 0x000fe40007810000 */
[----:B--2---:R-:W-:Y:S01]  /*14440*/  FSEL R155, R70, -INF , P5 ;  /* 0xff800000469b7808 */ /* 0x004fe20002800000 */
[----:B------:R-:W-:-:S03]  /*14450*/  FFMA.FTZ R31, R123, R88, -R12 ;  /* 0x000000587b1f7223 */ /* 0x000fc6000001080c */
[----:B------:R-:W-:Y:S01]  /*14460*/  FMNMX.FTZ R72, R155, R72, !PT ;  /* 0x000000489b487209 */ /* 0x000fe20007810000 */
[----:B------:R-:W-:-:S04]  /*14470*/  FFMA.FTZ R123, R157, R88, -R12 ;  /* 0x000000589d7b7223 */ /* 0x000fc8000001080c */
[----:B------:R-:W0:Y:S01]  /*14480*/  SHFL.BFLY PT, R157, R72, 0x2, 0x1f ;  /* 0x0c401f00489d7f89 */ /* 0x000e2200000e0000 */
[----:B------:R-:W-:-:S04]  /*14490*/  FFMA.FTZ R74, R41, R88, -R12 ;  /* 0x00000058294a7223 */ /* 0x000fc8000001080c */
[----:B------:R0:W-:Y:S01]  /*144a0*/  MUFU.EX2 R60, R74 ;  /* 0x0000004a003c7308 */ /* 0x0001e20000000800 */
[----:B------:R-:W-:-:S01]  /*144b0*/  FFMA.FTZ R24, R125, R88, -R12 ;  /* 0x000000587d187223 */ /* 0x000fc2000001080c */
[----:B------:R-:W-:Y:S01]  /*144c0*/  FFMA.FTZ R125, R161, R88, -R12 ;  /* 0x00000058a17d7223 */ /* 0x000fe2000001080c */
[----:B0-----:R-:W-:-:S05]  /*144d0*/  FMNMX.FTZ R74, R72, R157, !PT ;  /* 0x0000009d484a7209 */ /* 0x001fca0007810000 */
[----:B------:R-:W0:Y:S02]  /*144e0*/  SHFL.BFLY PT, R161, R74, 0x1, 0x1f ;  /* 0x0c201f004aa17f89 */ /* 0x000e2400000e0000 */
[----:B0-----:R-:W-:-:S04]  /*144f0*/  FMNMX.FTZ R90, R74, R161, !PT ;  /* 0x000000a14a5a7209 */ /* 0x001fc80007810000 */
[C---:B------:R-:W-:Y:S01]  /*14500*/  FSETP.NEU.FTZ.AND P1, PT, R90.reuse, -INF , PT ;  /* 0xff8000005a00780b */ /* 0x040fe20003f3d000 */
[----:B------:R-:W-:-:S05]  /*14510*/  FFMA.FTZ R94, R90, R88, -8 ;  /* 0xc10000005a5e7423 */ /* 0x000fca0000010058 */
[----:B------:R-:W-:-:S05]  /*14520*/  FSEL R94, R94, RZ, P1 ;  /* 0x000000ff5e5e7208 */ /* 0x000fca0000800000 */
[-CC-:B------:R-:W-:Y:S01]  /*14530*/  FFMA.FTZ R98, R49, R88.reuse, -R94.reuse ;  /* 0x0000005831627223 */ /* 0x180fe2000001085e */
[----:B------:R-:W-:-:S01]  /*14540*/  FFMA.FTZ R49, R93, R88, -R94 ;  /* 0x000000585d317223 */ /* 0x000fc2000001085e */
[-C--:B------:R-:W-:Y:S02]  /*14550*/  FFMA.FTZ R93, R97, R88.reuse, -R94 ;  /* 0x00000058615d7223 */ /* 0x080fe4000001085e */
[----:B------:R-:W2:Y:S01]  /*14560*/  LDL R97, [R1+0x40] ;  /* 0x0000400001617983 */ /* 0x000ea20000100800 */
[----:B------:R-:W0:Y:S01]  /*14570*/  S2R R142, SR_TID.X ;  /* 0x00000000008e7919 */ /* 0x000e220000002100 */
[----:B------:R-:W-:-:S01]  /*14580*/  FFMA.FTZ R151, R151, R88, -R12 ;  /* 0x0000005897977223 */ /* 0x000fc2000001080c */
[-CC-:B------:R-:W-:Y:S01]  /*14590*/  FFMA.FTZ R159, R159, R88.reuse, -R12.reuse ;  /* 0x000000589f9f7223 */ /* 0x180fe2000001080c */
[----:B------:R-:W-:-:S01]  /*145a0*/  FFMA.FTZ R14, R20, R88, -R12 ;  /* 0x00000058140e7223 */ /* 0x000fc2000001080c */
[-CC-:B------:R-:W-:Y:S01]  /*145b0*/  FFMA.FTZ R3, R3, R88.reuse, -R12.reuse ;  /* 0x0000005803037223 */ /* 0x180fe2000001080c */
[----:B------:R-:W-:-:S01]  /*145c0*/  FFMA.FTZ R20, R121, R88, -R12 ;  /* 0x0000005879147223 */ /* 0x000fc2000001080c */
[-CC-:B------:R-:W-:Y:S01]  /*145d0*/  FFMA.FTZ R35, R127, R88.reuse, -R12.reuse ;  /* 0x000000587f237223 */ /* 0x180fe2000001080c */
[----:B------:R1:W-:Y:S01]  /*145e0*/  MUFU.EX2 R38, R151 ;  /* 0x0000009700267308 */ /* 0x0003e20000000800 */
[----:B------:R-:W-:-:S01]  /*145f0*/  FFMA.FTZ R121, R153, R88, -R12 ;  /* 0x0000005899797223 */ /* 0x000fc2000001080c */
[-CC-:B------:R-:W-:Y:S01]  /*14600*/  FFMA.FTZ R127, R77, R88.reuse, -R12.reuse ;  /* 0x000000584d7f7223 */ /* 0x180fe2000001080c */
[----:B------:R-:W-:-:S01]  /*14610*/  FFMA.FTZ R26, R129, R88, -R12 ;  /* 0x00000058811a7223 */ /* 0x000fc2000001080c */
[-CC-:B------:R-:W-:Y:S01]  /*14620*/  FFMA.FTZ R32, R135, R88.reuse, -R12.reuse ;  /* 0x0000005887207223 */ /* 0x180fe2000001080c */
[----:B------:R-:W-:-:S01]  /*14630*/  FFMA.FTZ R34, R141, R88, -R12 ;  /* 0x000000588d227223 */ /* 0x000fc2000001080c */
[-CC-:B------:R-:W-:Y:S01]  /*14640*/  FFMA.FTZ R77, R81, R88.reuse, -R12.reuse ;  /* 0x00000058514d7223 */ /* 0x180fe2000001080c */
[----:B------:R-:W-:-:S01]  /*14650*/  FFMA.FTZ R153, R235, R88, -R12 ;  /* 0x00000058eb997223 */ /* 0x000fc2000001080c */
[----:B------:R3:W-:Y:S01]  /*14660*/  MUFU.EX2 R46, R159 ;  /* 0x0000009f002e7308 */ /* 0x0007e20000000800 */
[----:B-1----:R-:W-:-:S01]  /*14670*/  FFMA.FTZ R151, R40, R88, -R12 ;  /* 0x0000005828977223 */ /* 0x002fc2000001080c */
        /* <DEDUP_REMOVED lines=23> */
[----:B---3--:R-:W-:-:S01]  /*147f0*/  FFMA.FTZ R159, R213, R88, -R12 ;  /* 0x00000058d59f7223 */ /* 0x008fc2000001080c */
[-CC-:B------:R-:W-:Y:S01]  /*14800*/  FFMA.FTZ R72, R211, R88.reuse, -R12.reuse ;  /* 0x00000058d3487223 */ /* 0x180fe2000001080c */
[----:B------:R-:W-:-:S01]  /*14810*/  FFMA.FTZ R209, R209, R88, -R12 ;  /* 0x00000058d1d17223 */ /* 0x000fc2000001080c */
[-CC-:B------:R-:W-:Y:S01]  /*14820*/  FFMA.FTZ R74, R207, R88.reuse, -R12.reuse ;  /* 0x00000058cf4a7223 */ /* 0x180fe2000001080c */
[----:B------:R-:W-:-:S01]  /*14830*/  FFMA.FTZ R235, R65, R88, -R12 ;  /* 0x0000005841eb7223 */ /* 0x000fc2000001080c */
[-CC-:B------:R-:W-:Y:S01]  /*14840*/  FFMA.FTZ R12, R13, R88.reuse, -R94.reuse ;  /* 0x000000580d0c7223 */ /* 0x180fe2000001085e */
[----:B------:R-:W-:-:S01]  /*14850*/  FFMA.FTZ R13, R120, R88, -R94 ;  /* 0x00000058780d7223 */ /* 0x000fc2000001085e */
[----:B------:R-:W-:Y:S01]  /*14860*/  MUFU.EX2 R3, R3 ;  /* 0x0000000300037308 */ /* 0x000fe20000000800 */
[----:B------:R-:W-:-:S07]  /*14870*/  FFMA.FTZ R96, R21, R88, -R94 ;  /* 0x0000005815607223 */ /* 0x000fce000001085e */
[----:B------:R-:W1:Y:S01]  /*14880*/  MUFU.EX2 R14, R14 ;  /* 0x0000000e000e7308 */ /* 0x000e620000000800 */
[----:B------:R-:W-:-:S07]  /*14890*/  FFMA.FTZ R21, R45, R88, -R94 ;  /* 0x000000582d157223 */ /* 0x000fce000001085e */
[----:B------:R-:W3:Y:S08]  /*148a0*/  MUFU.EX2 R20, R20 ;  /* 0x0000001400147308 */ /* 0x000ef00000000800 */
[----:B------:R-:W-:Y:S08]  /*148b0*/  MUFU.EX2 R12, R12 ;  /* 0x0000000c000c7308 */ /* 0x000ff00000000800 */
[----:B------:R-:W4:Y:S08]  /*148c0*/  MUFU.EX2 R13, R13 ;  /* 0x0000000d000d7308 */ /* 0x000f300000000800 */
[----:B------:R1:W-:Y:S01]  /*148d0*/  MUFU.EX2 R48, R163 ;  /* 0x000000a300307308 */ /* 0x0003e20000000800 */
[----:B0-----:R-:W-:-:S07]  /*148e0*/  LOP3.LUT R142, R142, 0x7f, RZ, 0xc0, !PT ;  /* 0x0000007f8e8e7812 */ /* 0x001fce00078ec0ff */
[----:B------:R-:W0:Y:S01]  /*148f0*/  MUFU.EX2 R31, R31 ;  /* 0x0000001f001f7308 */ /* 0x000e220000000800 */
[----:B-1----:R-:W-:-:S01]  /*14900*/  FFMA.FTZ R163, R43, R88, -R94 ;  /* 0x000000582ba37223 */ /* 0x002fc2000001085e */
[----:B------:R-:W-:-:S06]  /*14910*/  FFMA.FTZ R76, R47, R88, -R94 ;  /* 0x000000582f4c7223 */ /* 0x000fcc000001085e */
[----:B------:R-:W1:Y:S01]  /*14920*/  MUFU.EX2 R96, R96 ;  /* 0x0000006000607308 */ /* 0x000e620000000800 */
[----:B------:R-:W-:-:S01]  /*14930*/  FFMA.FTZ R108, R79, R88, -R94 ;  /* 0x000000584f6c7223 */ /* 0x000fc2000001085e */
[----:B------:R-:W-:Y:S01]  /*14940*/  FFMA.FTZ R79, R15, R88, -R94 ;  /* 0x000000580f4f7223 */ /* 0x000fe2000001085e */
[----:B------:R-:W-:-:S05]  /*14950*/  FADD.FTZ R15, R3, R14 ;  /* 0x0000000e030f7221 */ /* 0x000fca0000010000 */
[----:B------:R-:W1:Y:S01]  /*14960*/  MUFU.EX2 R24, R24 ;  /* 0x0000001800187308 */ /* 0x000e620000000800 */
[----:B------:R-:W-:-:S07]  /*14970*/  ISETP.NE.AND P1, PT, R142, RZ, PT ;  /* 0x000000ff8e00720c */ /* 0x000fce0003f25270 */
[----:B------:R-:W1:Y:S01]  /*14980*/  MUFU.EX2 R163, R163 ;  /* 0x000000a300a37308 */ /* 0x000e620000000800 */
[----:B------:R-:W-:-:S01]  /*14990*/  FFMA.FTZ R92, R83, R88, -R94 ;  /* 0x00000058535c7223 */ /* 0x000fc2000001085e */
[----:B---3--:R-:W-:-:S06]  /*149a0*/  FADD.FTZ R112, R20, R15 ;  /* 0x0000000f14707221 */ /* 0x008fcc0000010000 */
[----:B------:R-:W3:Y:S01]  /*149b0*/  MUFU.EX2 R35, R35 ;  /* 0x0000002300237308 */ /* 0x000ee20000000800 */
[----:B----4-:R-:W-:-:S07]  /*149c0*/  FADD.FTZ R83, R12, R13 ;  /* 0x0000000d0c537221 */ /* 0x010fce0000010000 */
[----:B------:R-:W4:Y:S01]  /*149d0*/  MUFU.EX2 R21, R21 ;  /* 0x0000001500157308 */ /* 0x000f220000000800 */
[----:B------:R-:W-:-:S01]  /*149e0*/  FFMA.FTZ R110, R85, R88, -R94 ;  /* 0x00000058556e7223 */ /* 0x000fc2000001085e */
[----:B0-----:R-:W-:-:S06]  /*149f0*/  FADD.FTZ R85, R31, R112 ;  /* 0x000000701f557221 */ /* 0x001fcc0000010000 */
[----:B------:R-:W0:Y:S01]  /*14a00*/  MUFU.EX2 R26, R26 ;  /* 0x0000001a001a7308 */ /* 0x000e220000000800 */
[----:B-1----:R-:W-:-:S01]  /*14a10*/  FADD.FTZ R112, R96, R83 ;  /* 0x0000005360707221 */ /* 0x002fc20000010000 */
[----:B------:R-:W-:-:S06]  /*14a20*/  FFMA.FTZ R43, R67, R88, -R94 ;  /* 0x00000058432b7223 */ /* 0x000fcc000001085e */
[----:B------:R-:W1:Y:S01]  /*14a30*/  MUFU.EX2 R76, R76 ;  /* 0x0000004c004c7308 */ /* 0x000e620000000800 */
[----:B------:R-:W-:-:S07]  /*14a40*/  FADD.FTZ R114, R24, R85 ;  /* 0x0000005518727221 */ /* 0x000fce0000010000 */
[----:B------:R3:W-:Y:S01]  /*14a50*/  MUFU.EX2 R50, R167 ;  /* 0x000000a700327308 */ /* 0x0007e20000000800 */
[----:B------:R-:W-:-:S07]  /*14a60*/  FADD.FTZ R112, R163, R112 ;  /* 0x00000070a3707221 */ /* 0x000fce0000010000 */
[----:B------:R-:W-:Y:S01]  /*14a70*/  MUFU.EX2 R39, R39 ;  /* 0x0000002700277308 */ /* 0x000fe20000000800 */
[----:B---3--:R-:W-:-:S01]  /*14a80*/  FFMA.FTZ R167, R51, R88, -R94 ;  /* 0x0000005833a77223 */ /* 0x008fc2000001085e */
[----:B------:R-:W-:-:S06]  /*14a90*/  FFMA.FTZ R78, R107, R88, -R94 ;  /* 0x000000586b4e7223 */ /* 0x000fcc000001085e */
[----:B------:R-:W3:Y:S01]  /*14aa0*/  MUFU.EX2 R98, R98 ;  /* 0x0000006200627308 */ /* 0x000ee20000000800 */
[----:B------:R-:W-:Y:S02]  /*14ab0*/  @!P1 VIADD R0, R0, 0x2e840 ;  /* 0x0002e84000009836 */ /* 0x000fe40000000000 */
[----:B------:R-:W-:Y:S01]  /*14ac0*/  FFMA.FTZ R104, R95, R88, -R94 ;  /* 0x000000585f687223 */ /* 0x000fe2000001085e */
[----:B------:R-:W-:-:S04]  /*14ad0*/  FADD.FTZ R95, R35, R114 ;  /* 0x00000072235f7221 */ /* 0x000fc80000010000 */
[----:B------:R-:W3:Y:S01]  /*14ae0*/  MUFU.EX2 R28, R28 ;  /* 0x0000001c001c7308 */ /* 0x000ee20000000800 */
[----:B----4-:R-:W-:-:S01]  /*14af0*/  FADD.FTZ R85, R21, R112 ;  /* 0x0000007015557221 */ /* 0x010fc20000010000 */
[----:B------:R-:W-:-:S06]  /*14b00*/  FFMA.FTZ R67, R71, R88, -R94 ;  /* 0x0000005847437223 */ /* 0x000fcc000001085e */
[----:B------:R-:W4:Y:S01]  /*14b10*/  MUFU.EX2 R167, R167 ;  /* 0x000000a700a77308 */ /* 0x000f220000000800 */
[----:B------:R-:W-:-:S01]  /*14b20*/  FFMA.FTZ R83, R59, R88, -R94 ;  /* 0x000000583b537223 */ /* 0x000fc2000001085e */
[----:B------:R-:W-:Y:S01]  /*14b30*/  @!P1 PRMT R59, RZ, 0x654, R0 ;  /* 0x00000654ff3b9816 */ /* 0x000fe20000000000 */
[----:B0-----:R-:W-:-:S05]  /*14b40*/  FADD.FTZ R112, R26, R95 ;  /* 0x0000005f1a707221 */ /* 0x001fca0000010000 */
[----:B------:R-:W0:Y:S01]  /*14b50*/  MUFU.EX2 R69, R69 ;  /* 0x0000004500457308 */ /* 0x000e220000000800 */
[----:B-1----:R-:W-:-:S01]  /*14b60*/  FADD.FTZ R85, R76, R85 ;  /* 0x000000554c557221 */ /* 0x002fc20000010000 */
[----:B------:R-:W-:Y:S01]  /*14b70*/  FFMA.FTZ R100, R111, R88, -R94 ;  /* 0x000000586f647223 */ /* 0x000fe2000001085e */
[----:B------:R1:W-:Y:S05]  /*14b80*/  @!P1 SYNCS.ARRIVE.TRANS64.RED.A1T0 RZ, [R59+URZ], RZ ;  /* 0x000000ff3bff99a7 */ /* 0x0003ea000810043f */
[----:B------:R-:W0:Y:S01]  /*14b90*/  MUFU.EX2 R43, R43 ;  /* 0x0000002b002b7308 */ /* 0x000e220000000800 */
[----:B---3--:R-:W-:-:S01]  /*14ba0*/  FADD.FTZ R116, R98, R85 ;  /* 0x0000005562747221 */ /* 0x008fc20000010000 */
[----:B-1----:R-:W-:-:S06]  /*14bb0*/  FADD.FTZ R59, R39, R112 ;  /* 0x00000070273b7221 */ /* 0x002fcc0000010000 */
[----:B------:R-:W1:Y:S01]  /*14bc0*/  MUFU.EX2 R30, R30 ;  /* 0x0000001e001e7308 */ /* 0x000e620000000800 */
[----:B------:R-:W-:-:S07]  /*14bd0*/  FFMA.FTZ R45, R133, R88, -R94 ;  /* 0x00000058852d7223 */ /* 0x000fce000001085e */
[----:B------:R-:W3:Y:S01]  /*14be0*/  MUFU.EX2 R78, R78 ;  /* 0x0000004e004e7308 */ /* 0x000ee20000000800 */
[----:B------:R-:W-:-:S01]  /*14bf0*/  FADD.FTZ R118, R28, R59 ;  /* 0x0000003b1c767221 */ /* 0x000fc20000010000 */
[----:B----4-:R-:W-:-:S06]  /*14c00*/  FADD.FTZ R116, R167, R116 ;  /* 0x00000074a7747221 */ /* 0x010fcc0000010000 */
[----:B------:R-:W4:Y:S01]  /*14c10*/  MUFU.EX2 R87, R87 ;  /* 0x0000005700577308 */ /* 0x000f220000000800 */
[----:B------:R-:W-:-:S07]  /*14c20*/  FFMA.FTZ R80, R115, R88, -R94 ;  /* 0x0000005873507223 */ /* 0x000fce000001085e */
[----:B------:R-:W4:Y:S01]  /*14c30*/  MUFU.EX2 R67, R67 ;  /* 0x0000004300437308 */ /* 0x000f220000000800 */
[----:B------:R-:W-:-:S01]  /*14c40*/  FFMA.FTZ R112, R25, R88, -R94 ;  /* 0x0000005819707223 */ /* 0x000fc2000001085e */
[----:B0-----:R-:W-:-:S06]  /*14c50*/  FADD.FTZ R59, R69, R118 ;  /* 0x00000076453b7221 */ /* 0x001fcc0000010000 */
[----:B------:R-:W0:Y:S01]  /*14c60*/  MUFU.EX2 R32, R32 ;  /* 0x0000002000207308 */ /* 0x000e220000000800 */
[----:B------:R-:W-:-:S01]  /*14c70*/  FADD.FTZ R25, R43, R116 ;  /* 0x000000742b197221 */ /* 0x000fc20000010000 */
[----:B------:R-:W-:-:S06]  /*14c80*/  FFMA.FTZ R71, R113, R88, -R94 ;  /* 0x0000005871477223 */ /* 0x000fcc000001085e */
[----:B------:R-:W0:Y:S01]  /*14c90*/  MUFU.EX2 R100, R100 ;  /* 0x0000006400647308 */ /* 0x000e220000000800 */
[----:B-1----:R-:W-:-:S01]  /*14ca0*/  FADD.FTZ R120, R30, R59 ;  /* 0x0000003b1e787221 */ /* 0x002fc20000010000 */
[----:B---3--:R-:W-:-:S06]  /*14cb0*/  FADD.FTZ R118, R78, R25 ;  /* 0x000000194e767221 */ /* 0x008fcc0000010000 */
[----:B------:R-:W1:Y:S01]  /*14cc0*/  MUFU.EX2 R105, R105 ;  /* 0x0000006900697308 */ /* 0x000e620000000800 */
[----:B------:R-:W-:-:S07]  /*14cd0*/  FFMA.FTZ R102, R119, R88, -R94 ;  /* 0x0000005877667223 */ /* 0x000fce000001085e */
[----:B------:R-:W3:Y:S01]  /*14ce0*/  MUFU.EX2 R45, R45 ;  /* 0x0000002d002d7308 */ /* 0x000ee20000000800 */
[----:B------:R-:W-:-:S01]  /*14cf0*/  FFMA.FTZ R116, R27, R88, -R94 ;  /* 0x000000581b747223 */ /* 0x000fc2000001085e */
[----:B----4-:R-:W-:-:S06]  /*14d00*/  FADD.FTZ R59, R87, R120 ;  /* 0x00000078573b7221 */ /* 0x010fcc0000010000 */
[----:B------:R-:W4:Y:S01]  /*14d10*/  MUFU.EX2 R34, R34 ;  /* 0x0000002200227308 */ /* 0x000f220000000800 */
[----:B------:R-:W-:-:S01]  /*14d20*/  FADD.FTZ R27, R67, R118 ;  /* 0x00000076431b7221 */ /* 0x000fc20000010000 */
[----:B------:R-:W-:-:S06]  /*14d30*/  FFMA.FTZ R47, R143, R88, -R94 ;  /* 0x000000588f2f7223 */ /* 0x000fcc000001085e */
[----:B------:R-:W2:Y:S01]  /*14d40*/  MUFU.EX2 R80, R80 ;  /* 0x0000005000507308 */ /* 0x000ea20000000800 */
[----:B0-----:R-:W-:-:S01]  /*14d50*/  FADD.FTZ R120, R32, R59 ;  /* 0x0000003b20787221 */ /* 0x001fc20000010000 */
[----:B------:R-:W-:-:S06]  /*14d60*/  FADD.FTZ R118, R100, R27 ;  /* 0x0000001b64767221 */ /* 0x000fcc0000010000 */
[----:B------:R-:W-:Y:S01]  /*14d70*/  MUFU.EX2 R117, R117 ;  /* 0x0000007500757308 */ /* 0x000fe20000000800 */
[----:B------:R-:W-:-:S07]  /*14d80*/  FFMA.FTZ R82, R91, R88, -R94 ;  /* 0x000000585b527223 */ /* 0x000fce000001085e */
[----:B------:R-:W0:Y:S01]  /*14d90*/  MUFU.EX2 R71, R71 ;  /* 0x0000004700477308 */ /* 0x000e220000000800 */
[----:B------:R-:W-:-:S01]  /*14da0*/  FFMA.FTZ R59, R29, R88, -R94 ;  /* 0x000000581d3b7223 */ /* 0x000fc2000001085e */
[----:B-1----:R-:W-:Y:S01]  /*14db0*/  FADD.FTZ R29, R105, R120 ;  /* 0x00000078691d7221 */ /* 0x002fe20000010000 */
[----:B---3--:R-:W-:-:S05]  /*14dc0*/  FADD.FTZ R27, R45, R118 ;  /* 0x000000762d1b7221 */ /* 0x008fca0000010000 */
[----:B------:R-:W1:Y:S01]  /*14dd0*/  MUFU.EX2 R102, R102 ;  /* 0x0000006600667308 */ /* 0x000e620000000800 */
[----:B------:R-:W-:-:S01]  /*14de0*/  FFMA.FTZ R91, R147, R88, -R94 ;  /* 0x00000058935b7223 */ /* 0x000fc2000001085e */
[----:B------:R-:W-:Y:S01]  /*14df0*/  FFMA.FTZ R53, R53, R88, -R94 ;  /* 0x0000005835357223 */ /* 0x000fe2000001085e */
[----:B----4-:R-:W-:-:S05]  /*14e00*/  FADD.FTZ R120, R34, R29 ;  /* 0x0000001d22787221 */ /* 0x010fca0000010000 */
[----:B------:R-:W3:Y:S01]  /*14e10*/  MUFU.EX2 R109, R109 ;  /* 0x0000006d006d7308 */ /* 0x000ee20000000800 */
[----:B--2---:R-:W-:-:S07]  /*14e20*/  FADD.FTZ R118, R80, R27 ;  /* 0x0000001b50767221 */ /* 0x004fce0000010000 */
[----:B------:R-:W2:Y:S01]  /*14e30*/  MUFU.EX2 R47, R47 ;  /* 0x0000002f002f7308 */ /* 0x000ea20000000800 */
[----:B0-----:R-:W-:-:S07]  /*14e40*/  FADD.FTZ R29, R71, R118 ;  /* 0x00000076471d7221 */ /* 0x001fce0000010000 */
[----:B------:R-:W0:Y:S01]  /*14e50*/  MUFU.EX2 R82, R82 ;  /* 0x0000005200527308 */ /* 0x000e220000000800 */
[----:B-1----:R-:W-:-:S07]  /*14e60*/  FADD.FTZ R118, R102, R29 ;  /* 0x0000001d66767221 */ /* 0x002fce0000010000 */
[----:B------:R-:W1:Y:S01]  /*14e70*/  MUFU.EX2 R121, R121 ;  /* 0x0000007900797308 */ /* 0x000e620000000800 */
[----:B------:R-:W-:-:S07]  /*14e80*/  FFMA.FTZ R84, R99, R88, -R94 ;  /* 0x0000005863547223 */ /* 0x000fce000001085e */
[----:B------:R4:W-:Y:S08]  /*14e90*/  MUFU.EX2 R25, R53 ;  /* 0x0000003500197308 */ /* 0x0009f00000000800 */
[----:B------:R-:W1:Y:S01]  /*14ea0*/  MUFU.EX2 R91, R91 ;  /* 0x0000005b005b7308 */ /* 0x000e620000000800 */
[----:B----4-:R-:W-:-:S04]  /*14eb0*/  FADD.FTZ R53, R117, R120 ;  /* 0x0000007875357221 */ /* 0x010fc80000010000 */
[----:B------:R-:W-:-:S03]  /*14ec0*/  FADD.FTZ R120, R36, R53 ;  /* 0x0000003524787221 */ /* 0x000fc60000010000 */
[----:B------:R-:W4:Y:S01]  /*14ed0*/  MUFU.EX2 R104, R104 ;  /* 0x0000006800687308 */ /* 0x000f220000000800 */
[----:B---3--:R-:W-:-:S01]  /*14ee0*/  FADD.FTZ R53, R109, R120 ;  /* 0x000000786d357221 */ /* 0x008fc20000010000 */
[----:B--2---:R-:W-:-:S06]  /*14ef0*/  FADD.FTZ R29, R47, R118 ;  /* 0x000000762f1d7221 */ /* 0x004fcc0000010000 */
[----:B------:R-:W2:Y:S01]  /*14f00*/  MUFU.EX2 R123, R123 ;  /* 0x0000007b007b7308 */ /* 0x000ea20000000800 */
[----:B------:R-:W-:-:S01]  /*14f10*/  FADD.FTZ R120, R38, R53 ;  /* 0x0000003526787221 */ /* 0x000fc20000010000 */
[----:B0-----:R-:W-:-:S06]  /*14f20*/  FADD.FTZ R118, R82, R29 ;  /* 0x0000001d52767221 */ /* 0x001fcc0000010000 */
[----:B------:R-:W0:Y:S01]  /*14f30*/  MUFU.EX2 R49, R49 ;  /* 0x0000003100317308 */ /* 0x000e220000000800 */
[----:B------:R-:W-:-:S01]  /*14f40*/  FFMA.FTZ R106, R103, R88, -R94 ;  /* 0x00000058676a7223 */ /* 0x000fc2000001085e */
[----:B------:R-:W-:Y:S01]  /*14f50*/  FFMA.FTZ R114, R63, R88, -R94 ;  /* 0x000000583f727223 */ /* 0x000fe2000001085e */
[----:B-1----:R-:W-:-:S05]  /*14f60*/  FADD.FTZ R63, R121, R120 ;  /* 0x00000078793f7221 */ /* 0x002fca0000010000 */
[----:B------:R-:W1:Y:S01]  /*14f70*/  MUFU.EX2 R84, R84 ;  /* 0x0000005400547308 */ /* 0x000e620000000800 */
[----:B------:R-:W-:-:S01]  /*14f80*/  FADD.FTZ R53, R91, R118 ;  /* 0x000000765b357221 */ /* 0x000fc20000010000 */
[----:B------:R-:W-:Y:S01]  /*14f90*/  FFMA.FTZ R51, R101, R88, -R94 ;  /* 0x0000005865337223 */ /* 0x000fe2000001085e */
[----:B------:R-:W-:-:S05]  /*14fa0*/  FADD.FTZ R120, R44, R63 ;  /* 0x0000003f2c787221 */ /* 0x000fca0000010000 */
[----:B------:R-:W3:Y:S01]  /*14fb0*/  MUFU.EX2 R125, R125 ;  /* 0x0000007d007d7308 */ /* 0x000ee20000000800 */
[----:B----4-:R-:W-:-:S01]  /*14fc0*/  FADD.FTZ R118, R104, R53 ;  /* 0x0000003568767221 */ /* 0x010fc20000010000 */
[----:B------:R-:W-:-:S06]  /*14fd0*/  FFMA.FTZ R86, R75, R88, -R94 ;  /* 0x000000584b567223 */ /* 0x000fcc000001085e */
[----:B------:R-:W4:Y:S01]  /*14fe0*/  MUFU.EX2 R93, R93 ;  /* 0x0000005d005d7308 */ /* 0x000f220000000800 */
[----:B------:R-:W-:Y:S01]  /*14ff0*/  F2FP.SATFINITE.E4M3.F32.PACK_AB_MERGE_C R224, R31, R20, RZ ;  /* 0x000000141fe0723e */ /* 0x000fe200048070ff */
[----:B--2---:R-:W-:Y:S01]  /*15000*/  FADD.FTZ R53, R123, R120 ;  /* 0x000000787b357221 */ /* 0x004fe20000010000 */
[----:B0-----:R-:W-:-:S05]  /*15010*/  FADD.FTZ R31, R49, R118 ;  /* 0x00000076311f7221 */ /* 0x001fca0000010000 */
[----:B------:R-:W0:Y:S01]  /*15020*/  MUFU.EX2 R106, R106 ;  /* 0x0000006a006a7308 */ /* 0x000e220000000800 */
[----:B------:R-:W-:-:S01]  /*15030*/  FFMA.FTZ R75, R165, R88, -R94 ;  /* 0x00000058a54b7223 */ /* 0x000fc2000001085e */
[----:B------:R-:W-:Y:S01]  /*15040*/  F2FP.SATFINITE.E4M3.F32.PACK_AB_MERGE_C R226, R39, R26, RZ ;  /* 0x0000001a27e2723e */ /* 0x000fe200048070ff */
[----:B------:R-:W-:-:S05]  /*15050*/  FADD.FTZ R26, R46, R53 ;  /* 0x000000352e1a7221 */ /* 0x000fca0000010000 */
[----:B------:R-:W2:Y:S01]  /*15060*/  MUFU.EX2 R73, R73 ;  /* 0x0000004900497308 */ /* 0x000ea20000000800 */
[----:B------:R-:W-:Y:S01]  /*15070*/  F2FP.SATFINITE.E4M3.F32.PACK_AB_MERGE_C R220, R87, R30, RZ ;  /* 0x0000001e57dc723e */ /* 0x000fe200048070ff */
[----:B-1----:R-:W-:-:S06]  /*15080*/  FADD.FTZ R30, R84, R31 ;  /* 0x0000001f541e7221 */ /* 0x002fcc0000010000 */
[----:B------:R-:W1:Y:S01]  /*15090*/  MUFU.EX2 R51, R51 ;  /* 0x0000003300337308 */ /* 0x000e620000000800 */
[----:B---3--:R-:W-:-:S01]  /*150a0*/  FADD.FTZ R39, R125, R26 ;  /* 0x0000001a7d277221 */ /* 0x008fc20000010000 */
[----:B----4-:R-:W-:-:S06]  /*150b0*/  FADD.FTZ R31, R93, R30 ;  /* 0x0000001e5d1f7221 */ /* 0x010fcc0000010000 */
[----:B------:R-:W3:Y:S01]  /*150c0*/  MUFU.EX2 R86, R86 ;  /* 0x0000005600567308 */ /* 0x000ee20000000800 */
[----:B------:R-:W-:-:S01]  /*150d0*/  FFMA.FTZ R65, R169, R88, -R94 ;  /* 0x00000058a9417223 */ /* 0x000fc2000001085e */
[----:B------:R-:W-:-:S06]  /*150e0*/  F2FP.SATFINITE.E4M3.F32.PACK_AB_MERGE_C R222, R117, R34, RZ ;  /* 0x0000002275de723e */ /* 0x000fcc00048070ff */
[----:B------:R-:W4:Y:S01]  /*150f0*/  MUFU.EX2 R127, R127 ;  /* 0x0000007f007f7308 */ /* 0x000f220000000800 */
[----:B------:R-:W-:-:S01]  /*15100*/  FADD.FTZ R34, R48, R39 ;  /* 0x0000002730227221 */ /* 0x000fc20000010000 */
[----:B0-----:R-:W-:-:S06]  /*15110*/  FADD.FTZ R30, R106, R31 ;  /* 0x0000001f6a1e7221 */ /* 0x001fcc0000010000 */
[----:B------:R-:W0:Y:S01]  /*15120*/  MUFU.EX2 R75, R75 ;  /* 0x0000004b004b7308 */ /* 0x000e220000000800 */
[----:B--2---:R-:W-:-:S01]  /*15130*/  FADD.FTZ R53, R73, R34 ;  /* 0x0000002249357221 */ /* 0x004fc20000010000 */
[----:B-1----:R-:W-:-:S06]  /*15140*/  FADD.FTZ R39, R51, R30 ;  /* 0x0000001e33277221 */ /* 0x002fcc0000010000 */
[----:B------:R-:W1:Y:S08]  /*15150*/  MUFU.EX2 R52, R171 ;  /* 0x000000ab00347308 */ /* 0x000e700000000800 */
[----:B------:R-:W2:Y:S01]  /*15160*/  MUFU.EX2 R108, R108 ;  /* 0x0000006c006c7308 */ /* 0x000ea20000000800 */
[----:B------:R-:W-:-:S01]  /*15170*/  FADD.FTZ R30, R50, R53 ;  /* 0x00000035321e7221 */ /* 0x000fc20000010000 */
[----:B---3--:R-:W-:-:S06]  /*15180*/  FADD.FTZ R34, R86, R39 ;  /* 0x0000002756227221 */ /* 0x008fcc0000010000 */
[----:B------:R-:W3:Y:S01]  /*15190*/  MUFU.EX2 R77, R77 ;  /* 0x0000004d004d7308 */ /* 0x000ee20000000800 */
[----:B----4-:R-:W-:-:S07]  /*151a0*/  F2FP.SATFINITE.E4M3.F32.PACK_AB_MERGE_C R204, R127, R50, RZ ;  /* 0x000000327fcc723e */ /* 0x010fce00048070ff */
[----:B------:R-:W4:Y:S01]  /*151b0*/  MUFU.EX2 R65, R65 ;  /* 0x0000004100417308 */ /* 0x000f220000000800 */
[----:B------:R-:W-:-:S01]  /*151c0*/  FADD.FTZ R127, R127, R30 ;  /* 0x0000001e7f7f7221 */ /* 0x000fc20000010000 */
[----:B0-----:R-:W-:-:S06]  /*151d0*/  FADD.FTZ R39, R75, R34 ;  /* 0x000000224b277221 */ /* 0x001fcc0000010000 */
[----:B------:R-:W0:Y:S01]  /*151e0*/  MUFU.EX2 R54, R173 ;  /* 0x000000ad00367308 */ /* 0x000e220000000800 */
[----:B------:R-:W-:-:S07]  /*151f0*/  FFMA.FTZ R15, R175, R88, -R94 ;  /* 0x00000058af0f7223 */ /* 0x000fce000001085e */
[----:B------:R-:W0:Y:S01]  /*15200*/  MUFU.EX2 R92, R92 ;  /* 0x0000005c005c7308 */ /* 0x000e220000000800 */
[----:B------:R-:W-:Y:S01]  /*15210*/  F2FP.SATFINITE.E4M3.F32.PACK_AB_MERGE_C R200, R121, R38, RZ ;  /* 0x0000002679c8723e */ /* 0x000fe200048070ff */
[----:B-1----:R-:W-:-:S06]  /*15220*/  FADD.FTZ R38, R52, R127 ;  /* 0x0000007f34267221 */ /* 0x002fcc0000010000 */
[----:B------:R-:W1:Y:S01]  /*15230*/  MUFU.EX2 R81, R81 ;  /* 0x0000005100517308 */ /* 0x000e620000000800 */
[----:B--2---:R-:W-:-:S07]  /*15240*/  FADD.FTZ R34, R108, R39 ;  /* 0x000000276c227221 */ /* 0x004fce0000010000 */
[----:B------:R-:W2:Y:S01]  /*15250*/  MUFU.EX2 R79, R79 ;  /* 0x0000004f004f7308 */ /* 0x000ea20000000800 */
[----:B---3--:R-:W-:-:S01]  /*15260*/  FADD.FTZ R53, R77, R38 ;  /* 0x000000264d357221 */ /* 0x008fc20000010000 */
[----:B----4-:R-:W-:-:S06]  /*15270*/  FADD.FTZ R39, R65, R34 ;  /* 0x0000002241277221 */ /* 0x010fcc0000010000 */
[----:B------:R-:W3:Y:S01]  /*15280*/  MUFU.EX2 R56, R179 ;  /* 0x000000b300387308 */ /* 0x000ee20000000800 */
[----:B------:R-:W-:-:S07]  /*15290*/  FFMA.FTZ R57, R57, R88, -R94 ;  /* 0x0000005839397223 */ /* 0x000fce000001085e */
[----:B------:R-:W4:Y:S01]  /*152a0*/  MUFU.EX2 R110, R110 ;  /* 0x0000006e006e7308 */ /* 0x000f220000000800 */
[----:B0-----:R-:W-:-:S01]  /*152b0*/  FADD.FTZ R34, R54, R53 ;  /* 0x0000003536227221 */ /* 0x001fc20000010000 */
[----:B------:R-:W-:-:S06]  /*152c0*/  F2FP.SATFINITE.E4M3.F32.PACK_AB_MERGE_C R224, R14, R3, R224 ;  /* 0x000000030ee0723e */ /* 0x000fcc00048070e0 */
[----:B------:R-:W0:Y:S01]  /*152d0*/  MUFU.EX2 R129, R129 ;  /* 0x0000008100817308 */ /* 0x000e220000000800 */
[----:B------:R-:W-:-:S07]  /*152e0*/  FADD.FTZ R14, R92, R39 ;  /* 0x000000275c0e7221 */ /* 0x000fce0000010000 */
[----:B------:R-:W0:Y:S01]  /*152f0*/  MUFU.EX2 R15, R15 ;  /* 0x0000000f000f7308 */ /* 0x000e220000000800 */
[C---:B-1----:R-:W-:Y:S01]  /*15300*/  F2FP.SATFINITE.E4M3.F32.PACK_AB_MERGE_C R206, R81.reuse, R54, RZ ;  /* 0x0000003651ce723e */ /* 0x042fe200048070ff */
[----:B------:R-:W-:-:S06]  /*15310*/  FADD.FTZ R81, R81, R34 ;  /* 0x0000002251517221 */ /* 0x000fcc0000010000 */
[----:B------:R-:W1:Y:S01]  /*15320*/  MUFU.EX2 R58, R183 ;  /* 0x000000b7003a7308 */ /* 0x000e620000000800 */
[----:B--2---:R-:W-:-:S07]  /*15330*/  FADD.FTZ R3, R79, R14 ;  /* 0x0000000e4f037221 */ /* 0x004fce0000010000 */
[----:B------:R-:W2:Y:S01]  /*15340*/  MUFU.EX2 R0, R83 ;  /* 0x0000005300007308 */ /* 0x000ea20000000800 */
[----:B---3--:R-:W-:-:S01]  /*15350*/  FADD.FTZ R14, R56, R81 ;  /* 0x00000051380e7221 */ /* 0x008fc20000010000 */
[----:B----4-:R-:W-:-:S06]  /*15360*/  F2FP.SATFINITE.E4M3.F32.PACK_AB_MERGE_C R79, R110, R79, RZ ;  /* 0x0000004f6e4f723e */ /* 0x010fcc00048070ff */
[----:B------:R-:W3:Y:S01]  /*15370*/  MUFU.EX2 R61, R61 ;  /* 0x0000003d003d7308 */ /* 0x000ee20000000800 */
[----:B------:R-:W-:-:S07]  /*15380*/  FADD.FTZ R110, R110, R3 ;  /* 0x000000036e6e7221 */ /* 0x000fce0000010000 */
[----:B------:R-:W4:Y:S01]  /*15390*/  MUFU.EX2 R57, R57 ;  /* 0x0000003900397308 */ /* 0x000f220000000800 */
[----:B------:R-:W-:Y:S01]  /*153a0*/  F2FP.SATFINITE.E4M3.F32.PACK_AB_MERGE_C R226, R35, R24, R226 ;  /* 0x0000001823e2723e */ /* 0x000fe200048070e2 */
[----:B0-----:R-:W-:-:S06]  /*153b0*/  FADD.FTZ R35, R129, R14 ;  /* 0x0000000e81237221 */ /* 0x001fcc0000010000 */
[----:B------:R-:W0:Y:S01]  /*153c0*/  MUFU.EX2 R55, R55 ;  /* 0x0000003700377308 */ /* 0x000e220000000800 */
[----:B------:R-:W-:-:S07]  /*153d0*/  FADD.FTZ R3, R15, R110 ;  /* 0x0000006e0f037221 */ /* 0x000fce0000010000 */
[----:B------:R-:W0:Y:S01]  /*153e0*/  MUFU.EX2 R114, R114 ;  /* 0x0000007200727308 */ /* 0x000e220000000800 */
[----:B------:R-:W-:Y:S01]  /*153f0*/  F2FP.SATFINITE.E4M3.F32.PACK_AB_MERGE_C R220, R69, R28, R220 ;  /* 0x0000001c45dc723e */ /* 0x000fe200048070dc */
[----:B------:R-:W-:Y:S01]  /*15400*/  FFMA.FTZ R185, R185, R88, -R94 ;  /* 0x00000058b9b97223 */ /* 0x000fe2000001085e */
[----:B-1----:R-:W-:-:S01]  /*15410*/  FADD.FTZ R28, R58, R35 ;  /* 0x000000233a1c7221 */ /* 0x002fc20000010000 */
[----:B--2---:R-:W-:-:S04]  /*15420*/  FADD.FTZ R24, R0, R3 ;  /* 0x0000000300187221 */ /* 0x004fc80000010000 */
[----:B------:R-:W1:Y:S01]  /*15430*/  MUFU.EX2 R41, R41 ;  /* 0x0000002900297308 */ /* 0x000e620000000800 */
[----:B---3--:R-:W-:-:S01]  /*15440*/  FADD.FTZ R28, R61, R28 ;  /* 0x0000001c3d1c7221 */ /* 0x008fc20000010000 */
[----:B----4-:R-:W-:-:S06]  /*15450*/  FADD.FTZ R35, R57, R24 ;  /* 0x0000001839237221 */ /* 0x010fcc0000010000 */
[----:B------:R-:W2:Y:S01]  /*15460*/  MUFU.EX2 R112, R112 ;  /* 0x0000007000707308 */ /* 0x000ea20000000800 */
[----:B------:R-:W-:-:S01]  /*15470*/  FFMA.FTZ R189, R189, R88, -R94 ;  /* 0x00000058bdbd7223 */ /* 0x000fc2000001085e */
[----:B0-----:R-:W-:Y:S01]  /*15480*/  FADD.FTZ R39, R55, R28 ;  /* 0x0000001c37277221 */ /* 0x001fe20000010000 */
[----:B------:R-:W-:-:S05]  /*15490*/  F2FP.SATFINITE.E4M3.F32.PACK_AB_MERGE_C R57, R114, R57, RZ ;  /* 0x000000397239723e */ /* 0x000fca00048070ff */
[----:B------:R-:W0:Y:S01]  /*154a0*/  MUFU.EX2 R27, R185 ;  /* 0x000000b9001b7308 */ /* 0x000e220000000800 */
[----:B------:R-:W-:-:S07]  /*154b0*/  FADD.FTZ R114, R114, R35 ;  /* 0x0000002372727221 */ /* 0x000fce0000010000 */
[----:B------:R-:W3:Y:S01]  /*154c0*/  MUFU.EX2 R62, R217 ;  /* 0x000000d9003e7308 */ /* 0x000ee20000000800 */
[----:B------:R-:W-:-:S01]  /*154d0*/  FFMA.FTZ R191, R191, R88, -R94 ;  /* 0x00000058bfbf7223 */ /* 0x000fc2000001085e */
[----:B------:R-:W-:-:S06]  /*154e0*/  FADD.FTZ R28, R60, R39 ;  /* 0x000000273c1c7221 */ /* 0x000fcc0000010000 */
[----:B------:R-:W4:Y:S01]  /*154f0*/  MUFU.EX2 R116, R116 ;  /* 0x0000007400747308 */ /* 0x000f220000000800 */
[----:B------:R-:W-:-:S07]  /*15500*/  FADD.FTZ R35, R25, R114 ;  /* 0x0000007219237221 */ /* 0x000fce0000010000 */
[----:B------:R-:W-:Y:S08]  /*15510*/  MUFU.EX2 R66, R66 ;  /* 0x0000004200427308 */ /* 0x000ff00000000800 */
[----:B------:R-:W4:Y:S01]  /*15520*/  MUFU.EX2 R141, R141 ;  /* 0x0000008d008d7308 */ /* 0x000f220000000800 */
[----:B------:R-:W-:-:S07]  /*15530*/  FFMA.FTZ R193, R193, R88, -R94 ;  /* 0x00000058c1c17223 */ /* 0x000fce000001085e */
[----:B------:R-:W4:Y:S01]  /*15540*/  MUFU.EX2 R64, R64 ;  /* 0x0000004000407308 */ /* 0x000f220000000800 */
[----:B-1----:R-:W-:-:S01]  /*15550*/  FADD.FTZ R39, R41, R28 ;  /* 0x0000001c29277221 */ /* 0x002fc20000010000 */
[----:B--2---:R-:W-:-:S06]  /*15560*/  FADD.FTZ R28, R112, R35 ;  /* 0x00000023701c7221 */ /* 0x004fcc0000010000 */
[----:B------:R-:W1:Y:S08]  /*15570*/  MUFU.EX2 R135, R135 ;  /* 0x0000008700877308 */ /* 0x000e700000000800 */
[----:B------:R-:W2:Y:S01]  /*15580*/  MUFU.EX2 R29, R189 ;  /* 0x000000bd001d7308 */ /* 0x000ea20000000800 */
[----:B0-----:R-:W-:-:S01]  /*15590*/  FADD.FTZ R35, R27, R28 ;  /* 0x0000001c1b237221 */ /* 0x001fc20000010000 */
[----:B---3--:R-:W-:-:S06]  /*155a0*/  FADD.FTZ R39, R62, R39 ;  /* 0x000000273e277221 */ /* 0x008fcc0000010000 */
[----:B------:R-:W0:Y:S01]  /*155b0*/  MUFU.EX2 R20, R191 ;  /* 0x000000bf00147308 */ /* 0x000e220000000800 */
[----:B------:R-:W-:Y:S01]  /*155c0*/  F2FP.SATFINITE.E4M3.F32.PACK_AB_MERGE_C R222, R105, R32, R222 ;  /* 0x0000002069de723e */ /* 0x000fe200048070de */
[----:B------:R-:W-:Y:S01]  /*155d0*/  FFMA.FTZ R197, R197, R88, -R94 ;  /* 0x00000058c5c57223 */ /* 0x000fe2000001085e */
[----:B----4-:R-:W-:-:S05]  /*155e0*/  F2FP.SATFINITE.E4M3.F32.PACK_AB_MERGE_C R32, R116, R27, RZ ;  /* 0x0000001b7420723e */ /* 0x010fca00048070ff */
[----:B------:R-:W3:Y:S01]  /*155f0*/  MUFU.EX2 R26, R193 ;  /* 0x000000c1001a7308 */ /* 0x000ee20000000800 */
[----:B------:R-:W-:Y:S01]  /*15600*/  F2FP.SATFINITE.E4M3.F32.PACK_AB_MERGE_C R212, R141, R66, RZ ;  /* 0x000000428dd4723e */ /* 0x000fe200048070ff */
[----:B------:R-:W-:Y:S01]  /*15610*/  FADD.FTZ R116, R116, R35 ;  /* 0x0000002374747221 */ /* 0x000fe20000010000 */
[----:B------:R-:W-:-:S01]  /*15620*/  FFMA.FTZ R195, R195, R88, -R94 ;  /* 0x00000058c3c37223 */ /* 0x000fc2000001085e */
[----:B------:R-:W-:-:S04]  /*15630*/  FADD.FTZ R28, R64, R39 ;  /* 0x00000027401c7221 */ /* 0x000fc80000010000 */
[----:B------:R-:W4:Y:S01]  /*15640*/  MUFU.EX2 R31, R59 ;  /* 0x0000003b001f7308 */ /* 0x000f220000000800 */
[----:B-1----:R-:W-:Y:S01]  /*15650*/  F2FP.SATFINITE.E4M3.F32.PACK_AB_MERGE_C R212, R135, R64, R212 ;  /* 0x0000004087d4723e */ /* 0x002fe200048070d4 */
[----:B--2---:R-:W-:-:S06]  /*15660*/  FADD.FTZ R27, R29, R116 ;  /* 0x000000741d1b7221 */ /* 0x004fcc0000010000 */
[----:B------:R-:W-:Y:S01]  /*15670*/  MUFU.EX2 R40, R40 ;  /* 0x0000002800287308 */ /* 0x000fe20000000800 */
[----:B------:R-:W-:-:S01]  /*15680*/  FFMA.FTZ R33, R33, R88, -R94 ;  /* 0x0000005821217223 */ /* 0x000fc2000001085e */
[----:B------:R-:W-:-:S06]  /*15690*/  FADD.FTZ R135, R135, R28 ;  /* 0x0000001c87877221 */ /* 0x000fcc0000010000 */
[----:B------:R-:W1:Y:S01]  /*156a0*/  MUFU.EX2 R153, R153 ;  /* 0x0000009900997308 */ /* 0x000e620000000800 */
[----:B------:R-:W-:-:S07]  /*156b0*/  F2FP.SATFINITE.E4M3.F32.PACK_AB_MERGE_C R225, R163, R96, RZ ;  /* 0x00000060a3e1723e */ /* 0x000fce00048070ff */
[----:B------:R-:W2:Y:S01]  /*156c0*/  MUFU.EX2 R42, R42 ;  /* 0x0000002a002a7308 */ /* 0x000ea20000000800 */
[----:B0-----:R-:W-:-:S01]  /*156d0*/  FADD.FTZ R27, R20, R27 ;  /* 0x0000001b141b7221 */ /* 0x001fc20000010000 */
[----:B------:R-:W-:-:S06]  /*156e0*/  FADD.FTZ R66, R66, R135 ;  /* 0x0000008742427221 */ /* 0x000fcc0000010000 */
[----:B------:R-:W0:Y:S01]  /*156f0*/  MUFU.EX2 R151, R151 ;  /* 0x0000009700977308 */ /* 0x000e220000000800 */
[----:B------:R-:W-:-:S07]  /*15700*/  FFMA.FTZ R205, R205, R88, -R94 ;  /* 0x00000058cdcd7223 */ /* 0x000fce000001085e */
[----:B------:R-:W0:Y:S01]  /*15710*/  MUFU.EX2 R30, R197 ;  /* 0x000000c5001e7308 */ /* 0x000e220000000800 */
[----:B------:R-:W-:Y:S02]  /*15720*/  F2FP.SATFINITE.E4M3.F32.PACK_AB_MERGE_C R227, R167, R98, RZ ;  /* 0x00000062a7e3723e */ /* 0x000fe400048070ff */
[----:B------:R-:W-:-:S05]  /*15730*/  F2FP.SATFINITE.E4M3.F32.PACK_AB_MERGE_C R225, R13, R12, R225 ;  /* 0x0000000c0de1723e */ /* 0x000fca00048070e1 */
[----:B------:R-:W0:Y:S01]  /*15740*/  MUFU.EX2 R195, R195 ;  /* 0x000000c300c37308 */ /* 0x000e220000000800 */
[----:B---3--:R-:W-:-:S01]  /*15750*/  FADD.FTZ R12, R26, R27 ;  /* 0x0000001b1a0c7221 */ /* 0x008fc20000010000 */
[----:B------:R-:W-:Y:S01]  /*15760*/  FADD.FTZ R141, R141, R66 ;  /* 0x000000428d8d7221 */ /* 0x000fe20000010000 */
[----:B------:R-:W-:Y:S01]  /*15770*/  F2FP.SATFINITE.E4M3.F32.PACK_AB_MERGE_C R227, R76, R21, R227 ;  /* 0x000000154ce3723e */ /* 0x000fe200048070e3 */
[----:B------:R-:W-:-:S04]  /*15780*/  FFMA.FTZ R201, R201, R88, -R94 ;  /* 0x00000058c9c97223 */ /* 0x000fc8000001085e */
[----:B------:R-:W3:Y:S01]  /*15790*/  MUFU.EX2 R33, R33 ;  /* 0x0000002100217308 */ /* 0x000ee20000000800 */
[C---:B----4-:R-:W-:Y:S01]  /*157a0*/  F2FP.SATFINITE.E4M3.F32.PACK_AB_MERGE_C R21, R31.reuse, R26, RZ ;  /* 0x0000001a1f15723e */ /* 0x050fe200048070ff */
[----:B------:R-:W-:Y:S01]  /*157b0*/  FADD.FTZ R31, R31, R12 ;  /* 0x0000000c1f1f7221 */ /* 0x000fe20000010000 */
[----:B-1----:R-:W-:Y:S01]  /*157c0*/  F2FP.SATFINITE.E4M3.F32.PACK_AB_MERGE_C R214, R153, R40, RZ ;  /* 0x0000002899d6723e */ /* 0x002fe200048070ff */
[----:B--2---:R-:W-:-:S04]  /*157d0*/  FADD.FTZ R12, R42, R141 ;  /* 0x0000008d2a0c7221 */ /* 0x004fc80000010000 */
[----:B------:R-:W1:Y:S01]  /*157e0*/  MUFU.EX2 R14, R205 ;  /* 0x000000cd000e7308 */ /* 0x000e620000000800 */
[----:B------:R-:W-:-:S01]  /*157f0*/  FFMA.FTZ R203, R203, R88, -R94 ;  /* 0x00000058cbcb7223 */ /* 0x000fc2000001085e */
[----:B0-----:R-:W-:Y:S01]  /*15800*/  F2FP.SATFINITE.E4M3.F32.PACK_AB_MERGE_C R214, R151, R42, R214 ;  /* 0x0000002a97d6723e */ /* 0x001fe200048070d6 */
[----:B------:R-:W-:-:S05]  /*15810*/  FADD.FTZ R26, R30, R31 ;  /* 0x0000001f1e1a7221 */ /* 0x000fca0000010000 */
[----:B------:R-:W-:Y:S01]  /*15820*/  MUFU.EX2 R68, R68 ;  /* 0x0000004400447308 */ /* 0x000fe20000000800 */
[----:B------:R-:W-:-:S01]  /*15830*/  FFMA.FTZ R37, R37, R88, -R94 ;  /* 0x0000005825257223 */ /* 0x000fc2000001085e */
[----:B------:R-:W-:-:S06]  /*15840*/  FADD.FTZ R151, R151, R12 ;  /* 0x0000000c97977221 */ /* 0x000fcc0000010000 */
[----:B------:R-:W-:Y:S08]  /*15850*/  MUFU.EX2 R70, R70 ;  /* 0x0000004600467308 */ /* 0x000ff00000000800 */
[----:B------:R-:W0:Y:S01]  /*15860*/  MUFU.EX2 R159, R159 ;  /* 0x0000009f009f7308 */ /* 0x000e220000000800 */
[----:B------:R-:W-:-:S01]  /*15870*/  FADD.FTZ R26, R195, R26 ;  /* 0x0000001ac31a7221 */ /* 0x000fc20000010000 */
[----:B------:R-:W-:-:S06]  /*15880*/  FADD.FTZ R40, R40, R151 ;  /* 0x0000009728287221 */ /* 0x000fcc0000010000 */
[----:B------:R-:W2:Y:S01]  /*15890*/  MUFU.EX2 R3, R201 ;  /* 0x000000c900037308 */ /* 0x000ea20000000800 */
[----:B------:R-:W-:-:S07]  /*158a0*/  FFMA.FTZ R131, R131, R88, -R94 ;  /* 0x0000005883837223 */ /* 0x000fce000001085e */
[----:B------:R-:W4:Y:S01]  /*158b0*/  MUFU.EX2 R157, R157 ;  /* 0x0000009d009d7308 */ /* 0x000f220000000800 */
[----:B---3--:R-:W-:-:S01]  /*158c0*/  FADD.FTZ R13, R33, R26 ;  /* 0x0000001a210d7221 */ /* 0x008fc20000010000 */
[----:B------:R-:W-:-:S06]  /*158d0*/  FFMA.FTZ R139, R139, R88, -R94 ;  /* 0x000000588b8b7223 */ /* 0x000fcc000001085e */
[----:B------:R-:W3:Y:S01]  /*158e0*/  MUFU.EX2 R24, R203 ;  /* 0x000000cb00187308 */ /* 0x000ee20000000800 */
[----:B------:R-:W-:-:S01]  /*158f0*/  FADD.FTZ R153, R153, R40 ;  /* 0x0000002899997221 */ /* 0x000fc20000010000 */
[C---:B-1----:R-:W-:Y:S01]  /*15900*/  F2FP.SATFINITE.E4M3.F32.PACK_AB_MERGE_C R33, R14.reuse, R33, RZ ;  /* 0x000000210e21723e */ /* 0x042fe200048070ff */
[----:B------:R-:W-:-:S05]  /*15910*/  FADD.FTZ R14, R14, R13 ;  /* 0x0000000d0e0e7221 */ /* 0x000fca0000010000 */
[----:B------:R-:W1:Y:S01]  /*15920*/  MUFU.EX2 R37, R37 ;  /* 0x0000002500257308 */ /* 0x000e620000000800 */
[----:B0-----:R-:W-:Y:S01]  /*15930*/  F2FP.SATFINITE.E4M3.F32.PACK_AB_MERGE_C R26, R159, R70, RZ ;  /* 0x000000469f1a723e */ /* 0x001fe200048070ff */
[----:B------:R-:W-:Y:S01]  /*15940*/  FADD.FTZ R12, R68, R153 ;  /* 0x00000099440c7221 */ /* 0x000fe20000010000 */
[----:B------:R-:W-:-:S05]  /*15950*/  FFMA.FTZ R145, R145, R88, -R94 ;  /* 0x0000005891917223 */ /* 0x000fca000001085e */
[----:B------:R-:W0:Y:S01]  /*15960*/  MUFU.EX2 R28, R131 ;  /* 0x00000083001c7308 */ /* 0x000e220000000800 */
[----:B------:R-:W-:-:S01]  /*15970*/  FFMA.FTZ R149, R149, R88, -R94 ;  /* 0x0000005895957223 */ /* 0x000fc2000001085e */
[----:B--2---:R-:W-:Y:S01]  /*15980*/  FADD.FTZ R13, R3, R14 ;  /* 0x0000000e030d7221 */ /* 0x004fe20000010000 */
[----:B------:R-:W-:-:S01]  /*15990*/  FFMA.FTZ R94, R155, R88, -R94 ;  /* 0x000000589b5e7223 */ /* 0x000fc2000001085e */
[----:B----4-:R-:W-:-:S04]  /*159a0*/  F2FP.SATFINITE.E4M3.F32.PACK_AB_MERGE_C R216, R157, R68, R26 ;  /* 0x000000449dd8723e */ /* 0x010fc8000480701a */
[----:B------:R-:W-:Y:S01]  /*159b0*/  MUFU.EX2 R74, R74 ;  /* 0x0000004a004a7308 */ /* 0x000fe20000000800 */
[----:B------:R-:W-:-:S07]  /*159c0*/  FADD.FTZ R157, R157, R12 ;  /* 0x0000000c9d9d7221 */ /* 0x000fce0000010000 */
[----:B------:R-:W-:Y:S01]  /*159d0*/  MUFU.EX2 R235, R235 ;  /* 0x000000eb00eb7308 */ /* 0x000fe20000000800 */
[----:B---3--:R-:W-:-:S07]  /*159e0*/  FADD.FTZ R14, R24, R13 ;  /* 0x0000000d180e7221 */ /* 0x008fce0000010000 */
[----:B------:R-:W2:Y:S08]  /*159f0*/  MUFU.EX2 R72, R72 ;  /* 0x0000004800487308 */ /* 0x000eb00000000800 */
[----:B------:R-:W3:Y:S01]  /*15a00*/  MUFU.EX2 R139, R139 ;  /* 0x0000008b008b7308 */ /* 0x000ee20000000800 */
[----:B------:R-:W-:-:S01]  /*15a10*/  FADD.FTZ R70, R70, R157 ;  /* 0x0000009d46467221 */ /* 0x000fc20000010000 */
[----:B------:R-:W-:-:S06]  /*15a20*/  F2FP.SATFINITE.E4M3.F32.PACK_AB_MERGE_C R213, R20, R29, R21 ;  /* 0x0000001d14d5723e */ /* 0x000fcc0004807015 */
[----:B------:R4:W3:Y:S01]  /*15a30*/  MUFU.EX2 R161, R209 ;  /* 0x000000d100a17308 */ /* 0x0008e20000000800 */
[----:B-1----:R-:W-:-:S01]  /*15a40*/  FADD.FTZ R13, R37, R14 ;  /* 0x0000000e250d7221 */ /* 0x002fc20000010000 */
[----:B------:R-:W-:-:S06]  /*15a50*/  VIADD R20, R137, 0xfffffffe ;  /* 0xfffffffe89147836 */ /* 0x000fcc0000000000 */
[----:B------:R-:W1:Y:S01]  /*15a60*/  MUFU.EX2 R12, R145 ;  /* 0x00000091000c7308 */ /* 0x000e620000000800 */
[----:B------:R-:W-:-:S01]  /*15a70*/  FADD.FTZ R159, R159, R70 ;  /* 0x000000469f9f7221 */ /* 0x000fc20000010000 */
[C---:B0-----:R-:W-:Y:S01]  /*15a80*/  F2FP.SATFINITE.E4M3.F32.PACK_AB_MERGE_C R37, R28.reuse, R37, RZ ;  /* 0x000000251c25723e */ /* 0x041fe200048070ff */
[----:B------:R-:W-:-:S05]  /*15a90*/  FADD.FTZ R28, R28, R13 ;  /* 0x0000000d1c1c7221 */ /* 0x000fca0000010000 */
[----:B------:R-:W0:Y:S01]  /*15aa0*/  MUFU.EX2 R149, R149 ;  /* 0x0000009500957308 */ /* 0x000e220000000800 */
[----:B------:R-:W-:-:S07]  /*15ab0*/  ISETP.GE.AND P1, PT, R20, R97, PT ;  /* 0x000000611400720c */ /* 0x000fce0003f26270 */
[----:B------:R-:W0:Y:S01]  /*15ac0*/  MUFU.EX2 R94, R94 ;  /* 0x0000005e005e7308 */ /* 0x000e220000000800 */
[----:B----4-:R-:W-:Y:S01]  /*15ad0*/  F2FP.SATFINITE.E4M3.F32.PACK_AB_MERGE_C R209, R0, R15, R57 ;  /* 0x0000000f00d1723e */ /* 0x010fe20004807039 */
[----:B--2---:R-:W-:Y:S01]  /*15ae0*/  FADD.FTZ R0, R72, R159 ;  /* 0x0000009f48007221 */ /* 0x004fe20000010000 */
[----:B------:R-:W-:Y:S01]  /*15af0*/  F2FP.SATFINITE.E4M3.F32.PACK_AB_MERGE_C R14, R235, R74, RZ ;  /* 0x0000004aeb0e723e */ /* 0x000fe200048070ff */
[----:B---3--:R-:W-:-:S03]  /*15b00*/  FADD.FTZ R13, R139, R28 ;  /* 0x0000001c8b0d7221 */ /* 0x008fc60000010000 */
[C---:B------:R-:W-:Y:S01]  /*15b10*/  F2FP.SATFINITE.E4M3.F32.PACK_AB_MERGE_C R218, R161.reuse, R72, R14 ;  /* 0x00000048a1da723e */ /* 0x040fe2000480700e */
[----:B------:R-:W-:-:S01]  /*15b20*/  FADD.FTZ R161, R161, R0 ;  /* 0x00000000a1a17221 */ /* 0x000fc20000010000 */
[----:B-1----:R-:W-:Y:S01]  /*15b30*/  FADD.FTZ R0, R12, R13 ;  /* 0x0000000d0c007221 */ /* 0x002fe20000010000 */
[----:B------:R-:W-:Y:S01]  /*15b40*/  F2FP.SATFINITE.E4M3.F32.PACK_AB_MERGE_C R211, R112, R25, R32 ;  /* 0x0000001970d3723e */ /* 0x000fe20004807020 */
[----:B------:R-:W-:Y:S01]  /*15b50*/  IMAD.MOV.U32 R25, RZ, RZ, RZ ;  /* 0x000000ffff197224 */ /* 0x000fe200078e00ff */
[----:B------:R-:W-:Y:S01]  /*15b60*/  F2FP.SATFINITE.E4M3.F32.PACK_AB_MERGE_C R202, R125, R46, RZ ;  /* 0x0000002e7dca723e */ /* 0x000fe200048070ff */
[----:B------:R-:W-:Y:S01]  /*15b70*/  FADD.FTZ R74, R74, R161 ;  /* 0x000000a14a4a7221 */ /* 0x000fe20000010000 */
[----:B------:R-:W-:Y:S02]  /*15b80*/  F2FP.SATFINITE.E4M3.F32.PACK_AB_MERGE_C R221, R100, R67, RZ ;  /* 0x0000004364dd723e */ /* 0x000fe400048070ff */
[----:B------:R-:W-:Y:S02]  /*15b90*/  F2FP.SATFINITE.E4M3.F32.PACK_AB_MERGE_C R223, R102, R71, RZ ;  /* 0x0000004766df723e */ /* 0x000fe400048070ff */
[----:B------:R-:W-:-:S02]  /*15ba0*/  F2FP.SATFINITE.E4M3.F32.PACK_AB_MERGE_C R91, R104, R91, RZ ;  /* 0x0000005b685b723e */ /* 0x000fc400048070ff */
[----:B------:R-:W-:Y:S02]  /*15bb0*/  F2FP.SATFINITE.E4M3.F32.PACK_AB_MERGE_C R93, R106, R93, RZ ;  /* 0x0000005d6a5d723e */ /* 0x000fe400048070ff */
[----:B------:R-:W-:Y:S02]  /*15bc0*/  F2FP.SATFINITE.E4M3.F32.PACK_AB_MERGE_C R75, R108, R75, RZ ;  /* 0x0000004b6c4b723e */ /* 0x000fe400048070ff */
[----:B------:R-:W-:Y:S02]  /*15bd0*/  F2FP.SATFINITE.E4M3.F32.PACK_AB_MERGE_C R208, R61, R58, RZ ;  /* 0x0000003a3dd0723e */ /* 0x000fe400048070ff */
[----:B------:R-:W-:Y:S02]  /*15be0*/  F2FP.SATFINITE.E4M3.F32.PACK_AB_MERGE_C R210, R62, R41, RZ ;  /* 0x000000293ed2723e */ /* 0x000fe400048070ff */
[----:B------:R-:W-:Y:S01]  /*15bf0*/  F2FP.SATFINITE.E4M3.F32.PACK_AB_MERGE_C R217, R24, R3, R37 ;  /* 0x0000000318d9723e */ /* 0x000fe20004807025 */
[----:B0-----:R-:W-:-:S01]  /*15c00*/  FADD.FTZ R3, R149, R0 ;  /* 0x0000000095037221 */ /* 0x001fc20000010000 */
[----:B------:R-:W-:Y:S01]  /*15c10*/  F2FP.SATFINITE.E4M3.F32.PACK_AB_MERGE_C R14, R94, R149, RZ ;  /* 0x000000955e0e723e */ /* 0x000fe200048070ff */
[----:B------:R-:W-:-:S01]  /*15c20*/  FADD.FTZ R235, R235, R74 ;  /* 0x0000004aebeb7221 */ /* 0x000fc20000010000 */
[----:B------:R-:W-:Y:S01]  /*15c30*/  F2FP.SATFINITE.E4M3.F32.PACK_AB_MERGE_C R200, R109, R36, R200 ;  /* 0x000000246dc8723e */ /* 0x000fe200048070c8 */
[----:B------:R-:W-:-:S01]  /*15c40*/  FADD.FTZ R3, R94, R3 ;  /* 0x000000035e037221 */ /* 0x000fc20000010000 */
[----:B------:R-:W-:Y:S01]  /*15c50*/  F2FP.SATFINITE.E4M3.F32.PACK_AB_MERGE_C R202, R123, R44, R202 ;  /* 0x0000002c7bca723e */ /* 0x000fe200048070ca */
[--C-:B------:R-:W-:Y:S01]  /*15c60*/  IMAD.MOV.U32 R27, RZ, RZ, R25.reuse ;  /* 0x000000ffff1b7224 */ /* 0x100fe200078e0019 */
[----:B------:R-:W-:Y:S01]  /*15c70*/  F2FP.SATFINITE.E4M3.F32.PACK_AB_MERGE_C R204, R73, R48, R204 ;  /* 0x0000003049cc723e */ /* 0x000fe200048070cc */
[--C-:B------:R-:W-:Y:S01]  /*15c80*/  IMAD.MOV.U32 R26, RZ, RZ, R25.reuse ;  /* 0x000000ffff1a7224 */ /* 0x100fe200078e0019 */
[----:B------:R-:W-:Y:S01]  /*15c90*/  F2FP.SATFINITE.E4M3.F32.PACK_AB_MERGE_C R206, R77, R52, R206 ;  /* 0x000000344dce723e */ /* 0x000fe200048070ce */
[--C-:B------:R-:W-:Y:S01]  /*15ca0*/  IMAD.MOV.U32 R29, RZ, RZ, R25.reuse ;  /* 0x000000ffff1d7224 */ /* 0x100fe200078e0019 */
[----:B------:R-:W-:Y:S01]  /*15cb0*/  F2FP.SATFINITE.E4M3.F32.PACK_AB_MERGE_C R208, R129, R56, R208 ;  /* 0x0000003881d0723e */ /* 0x000fe200048070d0 */
[--C-:B------:R-:W-:Y:S01]  /*15cc0*/  IMAD.MOV.U32 R28, RZ, RZ, R25.reuse ;  /* 0x000000ffff1c7224 */ /* 0x100fe200078e0019 */
[----:B------:R-:W-:Y:S01]  /*15cd0*/  F2FP.SATFINITE.E4M3.F32.PACK_AB_MERGE_C R210, R60, R55, R210 ;  /* 0x000000373cd2723e */ /* 0x000fe200048070d2 */
[----:B------:R-:W-:Y:S01]  /*15ce0*/  IMAD.MOV.U32 R32, RZ, RZ, R25 ;  /* 0x000000ffff207224 */ /* 0x000fe200078e0019 */
        /* <DEDUP_REMOVED lines=13> */
[--C-:B------:R-:W-:Y:S01]  /*15dc0*/  IMAD.MOV.U32 R30, RZ, RZ, R25.reuse ;  /* 0x000000ffff1e7224 */ /* 0x100fe200078e0019 */
[----:B------:R-:W-:Y:S01]  /*15dd0*/  F2FP.SATFINITE.E4M3.F32.PACK_AB_MERGE_C R219, R12, R139, R14 ;  /* 0x0000008b0cdb723e */ /* 0x000fe2000480700e */
[--C-:B------:R-:W-:Y:S01]  /*15de0*/  IMAD.MOV.U32 R33, RZ, RZ, R25.reuse ;  /* 0x000000ffff217224 */ /* 0x100fe200078e0019 */
[-C--:B------:R-:W-:Y:S01]  /*15df0*/  MOV R24, R25.reuse ;  /* 0x0000001900187202 */ /* 0x080fe20000000f00 */
        /* <DEDUP_REMOVED lines=23> */
[----:B------:R-:W-:Y:S01]  /*15f70*/  MOV R84, R25 ;  /* 0x0000001900547202 */ /* 0x000fe20000000f00 */
[----:B------:R-:W-:-:S02]  /*15f80*/  IMAD.MOV.U32 R56, RZ, RZ, R25 ;  /* 0x000000ffff387224 */ /* 0x000fc400078e0019 */
[--C-:B------:R-:W-:Y:S02]  /*15f90*/  IMAD.MOV.U32 R59, RZ, RZ, R25.reuse ;  /* 0x000000ffff3b7224 */ /* 0x100fe400078e0019 */
[--C-:B------:R-:W-:Y:S02]  /*15fa0*/  IMAD.MOV.U32 R58, RZ, RZ, R25.reuse ;  /* 0x000000ffff3a7224 */ /* 0x100fe400078e0019 */
[--C-:B------:R-:W-:Y:S02]  /*15fb0*/  IMAD.MOV.U32 R60, RZ, RZ, R25.reuse ;  /* 0x000000ffff3c7224 */ /* 0x100fe400078e0019 */
[--C-:B------:R-:W-:Y:S02]  /*15fc0*/  IMAD.MOV.U32 R63, RZ, RZ, R25.reuse ;  /* 0x000000ffff3f7224 */ /* 0x100fe400078e0019 */
[--C-:B------:R-:W-:Y:S02]  /*15fd0*/  IMAD.MOV.U32 R62, RZ, RZ, R25.reuse ;  /* 0x000000ffff3e7224 */ /* 0x100fe400078e0019 */
        /* <DEDUP_REMOVED lines=18> */
[----:B------:R-:W-:Y:S01]  /*16100*/  IMAD.MOV.U32 R86, RZ, RZ, R25 ;  /* 0x000000ffff567224 */ /* 0x000fe200078e0019 */
[----:B------:R-:W-:Y:S06]  /*16110*/  @!P1 BRA `(.L_x_466) ;  /* 0x00000050004c9947 */ /* 0x000fec0003800000 */
[----:B------:R-:W-:Y:S01]  /*16120*/  IMAD.MOV.U32 R234, RZ, RZ, R90 ;  /* 0x000000ffffea7224 */ /* 0x000fe200078e005a */
[----:B------:R-:W-:Y:S01]  /*16130*/  MOV R12, R236 ;  /* 0x000000ec000c7202 */ /* 0x000fe20000000f00 */
[----:B------:R-:W-:Y:S01]  /*16140*/  IMAD.MOV.U32 R0, RZ, RZ, R89 ;  /* 0x000000ffff007224 */ /* 0x000fe200078e0059 */
[----:B------:R-:W-:Y:S01]  /*16150*/  CS2R R86, SRZ ;  /* 0x0000000000567805 */ /* 0x000fe2000001ff00 */
[----:B------:R-:W-:Y:S01]  /*16160*/  IMAD.MOV.U32 R21, RZ, RZ, R233 ;  /* 0x000000ffff157224 */ /* 0x000fe200078e00e9 */
        /* <DEDUP_REMOVED lines=30> */
[----:B------:R-:W-:-:S07]  /*16350*/  CS2R R24, SRZ ;  /* 0x0000000000187805 */ /* 0x000fce000001ff00 */
.L_x_477:
[----:B------:R-:W2:Y:S01]  /*16360*/  LDL R14, [R1+0x44] ;  /* 0x00004400010e7983 */ /* 0x000ea20000100800 */
[----:B------:R-:W-:Y:S01]  /*16370*/  ISETP.NE.AND P1, PT, R21, 0x1, PT ;  /* 0x000000011500780c */ /* 0x000fe20003f25270 */
[----:B------:R-:W-:Y:S05]  /*16380*/  YIELD ;  /* 0x0000000000007946 */ /* 0x000fea0003800000 */
[----:B------:R-:W-:-:S04]  /*16390*/  SEL R13, RZ, 0x1, P1 ;  /* 0x00000001ff0d7807 */ /* 0x000fc80000800000 */
[----:B------:R-:W-:Y:S02]  /*163a0*/  LOP3.LUT R236, R12, R13, RZ, 0x3c, !PT ;  /* 0x0000000d0cec7212 */ /* 0x000fe400078e3cff */
[----:B--2---:R-:W-:-:S13]  /*163b0*/  ISETP.NE.AND P1, PT, R14, RZ, PT ;  /* 0x000000ff0e00720c */ /* 0x004fda0003f25270 */
[----:B------:R-:W-:Y:S05]  /*163c0*/  @P1 BRA `(.L_x_467) ;  /* 0x00000000003c1947 */ /* 0x000fea0003800000 */
[----:B------:R-:W-:Y:S05]  /*163d0*/  @!P0 BRA `(.L_x_468) ;  /* 0x0000000000048947 */ /* 0x000fea0003800000 */
[----:B------:R-:W-:Y:S01]  /*163e0*/  BPT.TRAP 0x1 ;  /* 0x000000040000795c */ /* 0x000fe20000300000 */
.L_x_468:
[----:B------:R-:W-:Y:S01]  /*163f0*/  VIADD R13, R21, 0x1 ;  /* 0x00000001150d7836 */ /* 0x000fe20000000000 */
[----:B------:R-:W-:-:S04]  /*16400*/  SHF.L.U32 R14, R236, 0x1f, RZ ;  /* 0x0000001fec0e7819 */ /* 0x000fc800000006ff */
[----:B------:R-:W-:-:S04]  /*16410*/  ISETP.NE.AND P2, PT, R13, 0x2, PT ;  /* 0x000000020d00780c */ /* 0x000fc80003f45270 */
[----:B------:R-:W-:-:S05]  /*16420*/  SEL R13, R13, RZ, P2 ;  /* 0x000000ff0d0d7207 */ /* 0x000fca0001000000 */
[----:B------:R-:W-:-:S04]  /*16430*/  IMAD R13, R13, 0x8, R16 ;  /* 0x000000080d0d7824 */ /* 0x000fc800078e0210 */
[----:B------:R0:W1:Y:S01]  /*16440*/  SYNCS.PHASECHK.TRANS64.TRYWAIT P2, [R13+URZ+0x2e830], R14 ;  /* 0x02e8300e0d0075a7 */ /* 0x000062000804017f */
[----:B------:R-:W-:Y:S05]  /*16450*/  @!P0 BRA `(.L_x_469) ;  /* 0x0000000000048947 */ /* 0x000fea0003800000 */
[----:B------:R-:W-:Y:S01]  /*16460*/  BPT.TRAP 0x1 ;  /* 0x000000040000795c */ /* 0x000fe20000300000 */
.L_x_469:
[----:B------:R-:W-:Y:S04]  /*16470*/  BSSY B0, `(.L_x_467) ;  /* 0x0000004000007945 */ /* 0x000fe80003800000 */
[----:B-1----:R-:W-:Y:S05]  /*16480*/  @P2 BRA `(.L_x_470) ;  /* 0x0000000000082947 */ /* 0x002fea0003800000 */
[----:B------:R-:W1:Y:S02]  /*16490*/  SYNCS.PHASECHK.TRANS64.TRYWAIT P2, [R13+URZ+0x2e830], R14 ;  /* 0x02e8300e0d0075a7 */ /* 0x000e64000804017f */
[----:B-1----:R-:W-:Y:S05]  /*164a0*/  @!P2 BRA `(.L_x_471) ;  /* 0x000001100040a947 */ /* 0x002fea0003800000 */
.L_x_470:
[----:B------:R-:W-:Y:S05]  /*164b0*/  BSYNC B0 ;  /* 0x0000000000007941 */ /* 0x000fea0003800000 */
.L_x_467:
[----:B01----:R-:W2:Y:S01]  /*164c0*/  LDL R13, [R1+0x48] ;  /* 0x00004800010d7983 */ /* 0x003ea20000100800 */
[----:B------:R-:W-:Y:S01]  /*164d0*/  VIADD R233, R21, 0x1 ;  /* 0x0000000115e97836 */ /* 0x000fe20000000000 */
[----:B------:R-:W-:Y:S05]  /*164e0*/  WARPSYNC.ALL ;  /* 0x0000000000007948 */ /* 0x000fea0003800000 */
[----:B------:R-:W0:Y:S01]  /*164f0*/  S2R R14, SR_TID.X ;  /* 0x00000000000e7919 */ /* 0x000e220000002100 */
[C---:B------:R-:W-:Y:S01]  /*16500*/  ISETP.NE.AND P2, PT, R233.reuse, 0x2, PT ;  /* 0x00000002e900780c */ /* 0x040fe20003f45270 */
[----:B------:R-:W-:Y:S01]  /*16510*/  IMAD.MOV.U32 R91, RZ, RZ, 0x40000040 ;  /* 0x40000040ff5b7424 */ /* 0x000fe200078e00ff */
[----:B------:R-:W-:Y:S01]  /*16520*/  MOV R95, 0x40000040 ;  /* 0x40000040005f7802 */ /* 0x000fe20000000f00 */
[----:B------:R-:W-:Y:S01]  /*16530*/  STL [R1+0xf0], R29 ;  /* 0x0000f01d01007387 */ /* 0x000fe20000100800 */
[----:B------:R-:W-:Y:S01]  /*16540*/  SEL R233, R233, RZ, P2 ;  /* 0x000000ffe9e97207 */ /* 0x000fe20001000000 */
[----:B------:R-:W-:Y:S01]  /*16550*/  IMAD.MOV.U32 R89, RZ, RZ, 0x40000040 ;  /* 0x40000040ff597424 */ /* 0x000fe200078e00ff */
[C---:B------:R-:W-:Y:S01]  /*16560*/  R2UR UR47, R95.reuse ;  /* 0x000000005f2f72ca */ /* 0x040fe200000e0000 */
[----:B------:R-:W-:Y:S01]  /*16570*/  STL [R1+0xec], R28 ;  /* 0x0000ec1c01007387 */ /* 0x000fe20000100800 */
[----:B------:R-:W-:Y:S01]  /*16580*/  R2UR UR9, R95 ;  /* 0x000000005f0972ca */ /* 0x000fe200000e0000 */
[----:B------:R-:W-:Y:S01]  /*16590*/  IMAD.MOV.U32 R93, RZ, RZ, 0x40000040 ;  /* 0x40000040ff5d7424 */ /* 0x000fe200078e00ff */
[----:B------:R-:W-:Y:S01]  /*165a0*/  R2UR UR11, R91 ;  /* 0x000000005b0b72ca */ /* 0x000fe200000e0000 */
[----:B------:R-:W-:Y:S01]  /*165b0*/  STL [R1+0xe8], R27 ;  /* 0x0000e81b01007387 */ /* 0x000fe20000100800 */
[----:B------:R-:W-:Y:S01]  /*165c0*/  MOV R237, UR38 ;  /* 0x0000002600ed7c02 */ /* 0x000fe20008000f00 */
[----:B------:R-:W-:Y:S01]  /*165d0*/  IMAD.MOV.U32 R97, RZ, RZ, 0x40000040 ;  /* 0x40000040ff617424 */ /* 0x000fe200078e00ff */
[----:B------:R-:W-:Y:S01]  /*165e0*/  R2UR UR43, R89 ;  /* 0x00000000592b72ca */ /* 0x000fe200000e0000 */
[----:B------:R-:W-:Y:S01]  /*165f0*/  STL [R1+0xe4], R26 ;  /* 0x0000e41a01007387 */ /* 0x000fe20000100800 */
[----:B------:R-:W-:Y:S01]  /*16600*/  R2UR UR21, R93 ;  /* 0x000000005d1572ca */ /* 0x000fe200000e0000 */
[----:B------:R-:W-:Y:S01]  /*16610*/  IMAD.MOV.U32 R91, RZ, RZ, 0x40000040 ;  /* 0x40000040ff5b7424 */ /* 0x000fe200078e00ff */
[----:B------:R-:W-:Y:S01]  /*16620*/  R2UR UR13, R95 ;  /* 0x000000005f0d72ca */ /* 0x000fe200000e0000 */
[----:B------:R-:W-:Y:S01]  /*16630*/  STL [R1+0xe0], R25 ;  /* 0x0000e01901007387 */ /* 0x000fe20000100800 */
[----:B------:R-:W-:-:S02]  /*16640*/  R2UR UR19, R93 ;  /* 0x000000005d1372ca */ /* 0x000fc400000e0000 */
[C---:B------:R-:W-:Y:S01]  /*16650*/  R2UR UR27, R93.reuse ;  /* 0x000000005d1b72ca */ /* 0x040fe200000e0000 */
[----:B------:R-:W-:Y:S01]  /*16660*/  STL [R1+0xdc], R24 ;  /* 0x0000dc1801007387 */ /* 0x000fe20000100800 */
[C---:B------:R-:W-:Y:S02]  /*16670*/  R2UR UR5, R93.reuse ;  /* 0x000000005d0572ca */ /* 0x040fe400000e0000 */
[C---:B------:R-:W-:Y:S01]  /*16680*/  R2UR UR29, R93.reuse ;  /* 0x000000005d1d72ca */ /* 0x040fe200000e0000 */
[----:B------:R1:W-:Y:S01]  /*16690*/  STL [R1+0xd8], R23 ;  /* 0x0000d81701007387 */ /* 0x0003e20000100800 */
[----:B------:R-:W-:Y:S02]  /*166a0*/  R2UR UR35, R93 ;  /* 0x000000005d2372ca */ /* 0x000fe400000e0000 */
[----:B------:R-:W-:Y:S01]  /*166b0*/  R2UR UR15, R89 ;  /* 0x00000000590f72ca */ /* 0x000fe200000e0000 */
[----:B------:R-:W-:Y:S01]  /*166c0*/  STL [R1+0xd4], R22 ;  /* 0x0000d41601007387 */ /* 0x000fe20000100800 */
[----:B0-----:R-:W-:-:S02]  /*166d0*/  SHF.R.U32.HI R14, RZ, 0x7, R14 ;  /* 0x00000007ff0e7819 */ /* 0x001fc4000001160e */
[----:B------:R-:W-:Y:S01]  /*166e0*/  R2UR UR25, R89 ;  /* 0x00000000591972ca */ /* 0x000fe200000e0000 */
[----:B------:R0:W-:Y:S01]  /*166f0*/  STL [R1+0xd0], R20 ;  /* 0x0000d01401007387 */ /* 0x0001e20000100800 */
[----:B------:R-:W-:Y:S02]  /*16700*/  IADD3 R96, R14, 0x8, RZ ;  /* 0x000000080e607810 */ /* 0x000fe40007ffe0ff */
[----:B-1----:R-:W-:Y:S01]  /*16710*/  MOV R23, UR47 ;  /* 0x0000002f00177c02 */ /* 0x002fe20008000f00 */
[----:B------:R-:W-:Y:S01]  /*16720*/  UMOV UR47, UR9 ;  /* 0x00000009002f7c82 */ /* 0x000fe20008000000 */
[----:B------:R-:W-:Y:S01]  /*16730*/  R2UR UR9, R5 ;  /* 0x00000000050972ca */ /* 0x000fe200000e0000 */
[----:B------:R1:W-:Y:S01]  /*16740*/  BAR.SYNC.DEFER_BLOCKING R96, 0x100 ;  /* 0x000400600000751d */ /* 0x0003e20000010000 */
[C---:B------:R-:W-:Y:S02]  /*16750*/  R2UR UR17, R89.reuse ;  /* 0x00000000591172ca */ /* 0x040fe400000e0000 */
[----:B------:R-:W-:-:S02]  /*16760*/  R2UR UR23, R89 ;  /* 0x00000000591772ca */ /* 0x000fc400000e0000 */
[----:B0-----:R-:W-:Y:S01]  /*16770*/  MOV R20, UR43 ;  /* 0x0000002b00147c02 */ /* 0x001fe20008000f00 */
[----:B------:R-:W-:Y:S01]  /*16780*/  UMOV UR43, UR21 ;  /* 0x00000015002b7c82 */ /* 0x000fe20008000000 */
[C---:B------:R-:W-:Y:S01]  /*16790*/  R2UR UR21, R5.reuse ;  /* 0x00000000051572ca */ /* 0x040fe200000e0000 */
[----:B------:R-:W-:Y:S01]  /*167a0*/  STL [R1+0xcc], R19 ;  /* 0x0000cc1301007387 */ /* 0x000fe20000100800 */
[----:B------:R-:W-:Y:S02]  /*167b0*/  R2UR UR40, R4 ;  /* 0x00000000042872ca */ /* 0x000fe400000e0000 */
[----:B------:R-:W-:Y:S01]  /*167c0*/  R2UR UR41, R5 ;  /* 0x00000000052972ca */ /* 0x000fe200000e0000 */
[----:B------:R0:W-:Y:S01]  /*167d0*/  STL [R1+0xc8], R18 ;  /* 0x0000c81201007387 */ /* 0x0001e20000100800 */
[----:B------:R-:W-:Y:S02]  /*167e0*/  MOV R15, UR39 ;  /* 0x00000027000f7c02 */ /* 0x000fe40008000f00 */
[----:B------:R-:W-:Y:S01]  /*167f0*/  R2UR UR39, R89 ;  /* 0x00000000592772ca */ /* 0x000fe200000e0000 */
[----:B------:R-:W-:Y:S01]  /*16800*/  STL [R1+0xc4], R17 ;  /* 0x0000c41101007387 */ /* 0x000fe20000100800 */
[----:B------:R-:W-:-:S02]  /*16810*/  R2UR UR31, R95 ;  /* 0x000000005f1f72ca */ /* 0x000fc400000e0000 */
[----:B------:R-:W-:Y:S01]  /*16820*/  R2UR UR7, R89 ;  /* 0x00000000590772ca */ /* 0x000fe200000e0000 */
[----:B------:R-:W-:Y:S01]  /*16830*/  STL [R1+0xc0], R16 ;  /* 0x0000c01001007387 */ /* 0x000fe20000100800 */
[----:B------:R-:W-:Y:S02]  /*16840*/  R2UR UR59, R95 ;  /* 0x000000005f3b72ca */ /* 0x000fe400000e0000 */
[----:B0-----:R-:W-:Y:S01]  /*16850*/  MOV R18, UR35 ;  /* 0x0000002300127c02 */ /* 0x001fe20008000f00 */
[----:B------:R-:W-:Y:S01]  /*16860*/  WARPGROUP.ARRIVE ;  /* 0x00000000000079c5 */ /* 0x000fe20000000000 */
[----:B------:R-:W-:Y:S01]  /*16870*/  UMOV UR35, UR25 ;  /* 0x0000001900237c82 */ /* 0x000fe20008000000 */
[C---:B------:R-:W-:Y:S01]  /*16880*/  R2UR UR25, R5.reuse ;  /* 0x00000000051972ca */ /* 0x040fe200000e0000 */
[----:B------:R-:W-:Y:S01]  /*16890*/  STL [R1+0xbc], R12 ;  /* 0x0000bc0c01007387 */ /* 0x000fe20000100800 */
[----:B------:R-:W-:Y:S01]  /*168a0*/  MOV R29, UR35 ;  /* 0x00000023001d7c02 */ /* 0x000fe20008000f00 */
[----:B------:R-:W-:Y:S01]  /*168b0*/  UMOV UR35, UR17 ;  /* 0x0000001100237c82 */ /* 0x000fe20008000000 */
[----:B------:R-:W-:Y:S01]  /*168c0*/  R2UR UR17, R5 ;  /* 0x00000000051172ca */ /* 0x000fe200000e0000 */
[----:B------:R0:W-:Y:S01]  /*168d0*/  STL [R1+0xb8], R3 ;  /* 0x0000b80301007387 */ /* 0x0001e20000100800 */
[----:B------:R-:W-:-:S02]  /*168e0*/  R2UR UR51, R89 ;  /* 0x00000000593372ca */ /* 0x000fc400000e0000 */
[----:B------:R-:W-:Y:S01]  /*168f0*/  R2UR UR55, R95 ;  /* 0x000000005f3772ca */ /* 0x000fe200000e0000 */
[----:B------:R3:W-:Y:S01]  /*16900*/  STL [R1+0xb4], R2 ;  /* 0x0000b40201007387 */ /* 0x0007e20000100800 */
[----:B------:R-:W-:Y:S01]  /*16910*/  IMAD.MOV.U32 R95, RZ, RZ, 0x40000040 ;  /* 0x40000040ff5f7424 */ /* 0x000fe200078e00ff */
[----:B------:R-:W-:Y:S02]  /*16920*/  R2UR UR32, R4 ;  /* 0x00000000042072ca */ /* 0x000fe400000e0000 */
[----:B------:R-:W-:Y:S02]  /*16930*/  R2UR UR33, R5 ;  /* 0x00000000052172ca */ /* 0x000fe400000e0000 */
[----:B0-----:R-:W-:Y:S01]  /*16940*/  MOV R3, UR39 ;  /* 0x0000002700037c02 */ /* 0x001fe20008000f00 */
[----:B------:R-:W-:Y:S01]  /*16950*/  UMOV UR39, UR31 ;  /* 0x0000001f00277c82 */ /* 0x000fe20008000000 */
[----:B------:R-:W-:Y:S02]  /*16960*/  R2UR UR31, R91 ;  /* 0x000000005b1f72ca */ /* 0x000fe400000e0000 */
[----:B------:R-:W-:Y:S01]  /*16970*/  MOV R25, UR39 ;  /* 0x0000002700197c02 */ /* 0x000fe20008000f00 */
[----:B------:R-:W-:Y:S01]  /*16980*/  UMOV UR39, UR7 ;  /* 0x0000000700277c82 */ /* 0x000fe20008000000 */
[----:B------:R-:W-:Y:S01]  /*16990*/  R2UR UR7, R89 ;  /* 0x00000000590772ca */ /* 0x000fe200000e0000 */
[----:B------:R-:W-:Y:S01]  /*169a0*/  IMAD.MOV.U32 R89, RZ, RZ, 0x40000040 ;  /* 0x40000040ff597424 */ /* 0x000fe200078e00ff */
[----:B------:R-:W-:-:S02]  /*169b0*/  R2UR UR56, R10 ;  /* 0x000000000a3872ca */ /* 0x000fc400000e0000 */
[----:B------:R-:W-:Y:S02]  /*169c0*/  R2UR UR57, R11 ;  /* 0x000000000b3972ca */ /* 0x000fe400000e0000 */
[----:B------:R-:W-:Y:S01]  /*169d0*/  MOV R16, UR59 ;  /* 0x0000003b00107c02 */ /* 0x000fe20008000f00 */
[----:B------:R-:W-:Y:S01]  /*169e0*/  UMOV UR59, UR29 ;  /* 0x0000001d003b7c82 */ /* 0x000fe20008000000 */
[----:B------:R-:W-:Y:S02]  /*169f0*/  MOV R14, UR36 ;  /* 0x00000024000e7c02 */ /* 0x000fe40008000f00 */
[----:B------:R-:W-:Y:S01]  /*16a00*/  MOV R27, UR59 ;  /* 0x0000003b001b7c02 */ /* 0x000fe20008000f00 */
[----:B------:R-:W-:Y:S01]  /*16a10*/  UMOV UR59, UR5 ;  /* 0x00000005003b7c82 */ /* 0x000fe20008000000 */
[----:B--2---:R-:W-:Y:S01]  /*16a20*/  IMAD R90, R233, 0x700, R13 ;  /* 0x00000700e95a7824 */ /* 0x004fe200078e020d */
[----:B------:R-:W-:-:S03]  /*16a30*/  MOV R13, UR37 ;  /* 0x00000025000d7c02 */ /* 0x000fc60008000f00 */
[C---:B------:R-:W-:Y:S01]  /*16a40*/  VIADD R94, R90.reuse, 0x500 ;  /* 0x000005005a5e7836 */ /* 0x040fe20000000000 */
[C---:B------:R-:W-:Y:S01]  /*16a50*/  R2UR UR10, R90.reuse ;  /* 0x000000005a0a72ca */ /* 0x040fe200000e0000 */
[C---:B------:R-:W-:Y:S01]  /*16a60*/  VIADD R88, R90.reuse, 0x100 ;  /* 0x000001005a587836 */ /* 0x040fe20000000000 */
[C---:B-1----:R-:W-:Y:S01]  /*16a70*/  IADD3 R96, R90.reuse, 0x306, RZ ;  /* 0x000003065a607810 */ /* 0x042fe20007ffe0ff */
[----:B------:R-:W-:Y:S01]  /*16a80*/  VIADD R92, R90, 0x200 ;  /* 0x000002005a5c7836 */ /* 0x000fe20000000000 */
[----:B------:R-:W-:Y:S01]  /*16a90*/  R2UR UR12, R94 ;  /* 0x000000005e0c72ca */ /* 0x000fe200000e0000 */
[----:B------:R-:W-:Y:S01]  /*16aa0*/  VIADD R94, R90, 0x202 ;  /* 0x000002025a5e7836 */ /* 0x000fe20000000000 */
[----:B------:R-:W-:Y:S02]  /*16ab0*/  R2UR UR14, R88 ;  /* 0x00000000580e72ca */ /* 0x000fe400000e0000 */
[----:B------:R-:W-:Y:S02]  /*16ac0*/  IADD3 R88, R90, 0x300, RZ ;  /* 0x000003005a587810 */ /* 0x000fe40007ffe0ff */
[----:B------:R-:W-:Y:S01]  /*16ad0*/  R2UR UR8, R94 ;  /* 0x000000005e0872ca */ /* 0x000fe200000e0000 */
[----:B------:R-:W-:Y:S01]  /*16ae0*/  VIADD R94, R90, 0x602 ;  /* 0x000006025a5e7836 */ /* 0x000fe20000000000 */
        /* <DEDUP_REMOVED lines=12> */
[----:B------:R-:W-:-:S02]  /*16bb0*/  R2UR UR6, R88 ;  /* 0x00000000580672ca */ /* 0x000fc400000e0000 */
        /* <DEDUP_REMOVED lines=13> */
[----:B------:R-:W-:-:S02]  /*16c90*/  MOV R12, UR58 ;  /* 0x0000003a000c7c02 */ /* 0x000fc40008000f00 */
[----:B------:R-:W-:Y:S01]  /*16ca0*/  MOV R22, UR46 ;  /* 0x0000002e00167c02 */ /* 0x000fe20008000f00 */
[----:B------:R-:W-:Y:S01]  /*16cb0*/  UMOV UR46, UR8 ;  /* 0x00000008002e7c82 */ /* 0x000fe20008000000 */
[----:B------:R-:W-:Y:S02]  /*16cc0*/  R2UR UR8, R4 ;  /* 0x00000000040872ca */ /* 0x000fe400000e0000 */
[----:B------:R-:W-:Y:S01]  /*16cd0*/  R2UR UR42, R88 ;  /* 0x00000000582a72ca */ /* 0x000fe200000e0000 */
[----:B------:R-:W-:Y:S01]  /*16ce0*/  VIADD R88, R90, 0x504 ;  /* 0x000005045a587836 */ /* 0x000fe20000000000 */
[----:B------:R-:W-:Y:S02]  /*16cf0*/  R2UR UR28, R92 ;  /* 0x000000005c1c72ca */ /* 0x000fe400000e0000 */
[----:B------:R-:W-:Y:S02]  /*16d00*/  IADD3 R92, R90, 0x204, RZ ;  /* 0x000002045a5c7810 */ /* 0x000fe40007ffe0ff */
[----:B---3--:R-:W-:Y:S01]  /*16d10*/  MOV R2, UR38 ;  /* 0x0000002600027c02 */ /* 0x008fe20008000f00 */
[----:B------:R-:W-:Y:S01]  /*16d20*/  UMOV UR38, UR30 ;  /* 0x0000001e00267c82 */ /* 0x000fe20008000000 */
[----:B------:R-:W-:-:S02]  /*16d30*/  R2UR UR34, R92 ;  /* 0x000000005c2272ca */ /* 0x000fc400000e0000 */
[----:B------:R-:W-:Y:S01]  /*16d40*/  MOV R92, UR43 ;  /* 0x0000002b005c7c02 */ /* 0x000fe20008000f00 */
[----:B------:R-:W-:Y:S01]  /*16d50*/  QGMMA.64x32x32.F32.E4M3.E4M3 R184, gdesc[UR8], RZ, !UPT, gsb0 ;  /* 0x0060000008b879f3 */ /* 0x000fe2000c0008ff */
[----:B------:R-:W-:Y:S01]  /*16d60*/  UMOV UR43, UR13 ;  /* 0x0000000d002b7c82 */ /* 0x000fe20008000000 */
[----:B------:R-:W-:Y:S01]  /*16d70*/  MOV R19, UR42 ;  /* 0x0000002a00137c02 */ /* 0x000fe20008000f00 */
[----:B------:R-:W-:Y:S01]  /*16d80*/  UMOV UR42, UR20 ;  /* 0x00000014002a7c82 */ /* 0x000fe20008000000 */
[----:B------:R-:W-:Y:S01]  /*16d90*/  R2UR UR13, R5 ;  /* 0x00000000050d72ca */ /* 0x000fe200000e0000 */
[----:B------:R-:W-:Y:S01]  /*16da0*/  UMOV UR58, UR28 ;  /* 0x0000001c003a7c82 */ /* 0x000fe20008000000 */
[----:B------:R-:W-:Y:S01]  /*16db0*/  MOV R93, UR42 ;  /* 0x0000002a005d7c02 */ /* 0x000fe20008000f00 */
[----:B------:R-:W-:Y:S01]  /*16dc0*/  UMOV UR42, UR12 ;  /* 0x0000000c002a7c82 */ /* 0x000fe20008000000 */
[C---:B------:R-:W-:Y:S02]  /*16dd0*/  R2UR UR12, R4.reuse ;  /* 0x00000000040c72ca */ /* 0x040fe400000e0000 */
[----:B------:R-:W-:Y:S01]  /*16de0*/  MOV R17, UR34 ;  /* 0x0000002200117c02 */ /* 0x000fe20008000f00 */
[----:B------:R-:W-:Y:S01]  /*16df0*/  UMOV UR34, UR24 ;  /* 0x0000001800227c82 */ /* 0x000fe20008000000 */
[----:B------:R-:W-:-:S02]  /*16e00*/  R2UR UR20, R4 ;  /* 0x00000000041472ca */ /* 0x000fc400000e0000 */
[----:B------:R-:W-:Y:S01]  /*16e10*/  MOV R28, UR34 ;  /* 0x00000022001c7c02 */ /* 0x000fe20008000f00 */
[----:B------:R-:W-:Y:S01]  /*16e20*/  UMOV UR34, UR16 ;  /* 0x0000001000227c82 */ /* 0x000fe20008000000 */
[C---:B------:R-:W-:Y:S02]  /*16e30*/  R2UR UR16, R4.reuse ;  /* 0x00000000041072ca */ /* 0x040fe400000e0000 */
[----:B------:R-:W-:Y:S02]  /*16e40*/  R2UR UR24, R4 ;  /* 0x00000000041872ca */ /* 0x000fe400000e0000 */
[----:B------:R-:W-:Y:S02]  /*16e50*/  R2UR UR50, R88 ;  /* 0x00000000583272ca */ /* 0x000fe400000e0000 */
[----:B------:R-:W-:Y:S02]  /*16e60*/  IADD3 R88, R90, 0x6, RZ ;  /* 0x000000065a587810 */ /* 0x000fe40007ffe0ff */
[----:B------:R-:W-:Y:S01]  /*16e70*/  MOV R24, UR38 ;  /* 0x0000002600187c02 */ /* 0x000fe20008000f00 */
[----:B------:R-:W-:Y:S01]  /*16e80*/  UMOV UR38, UR6 ;  /* 0x0000000600267c82 */ /* 0x000fe20008000000 */
[----:B------:R-:W-:Y:S01]  /*16e90*/  R2UR UR6, R88 ;  /* 0x00000000580672ca */ /* 0x000fe200000e0000 */
[----:B------:R-:W-:Y:S01]  /*16ea0*/  VIADD R88, R90, 0x206 ;  /* 0x000002065a587836 */ /* 0x000fe20000000000 */
[----:B------:R-:W-:Y:S01]  /*16eb0*/  R2UR UR10, R94 ;  /* 0x000000005e0a72ca */ /* 0x000fe200000e0000 */
[----:B------:R-:W-:Y:S01]  /*16ec0*/  VIADD R94, R90, 0x406 ;  /* 0x000004065a5e7836 */ /* 0x000fe20000000000 */
[----:B------:R-:W-:-:S02]  /*16ed0*/  R2UR UR11, R95 ;  /* 0x000000005f0b72ca */ /* 0x000fc400000e0000 */
[----:B------:R-:W-:Y:S02]  /*16ee0*/  MOV R95, 0x40000040 ;  /* 0x40000040005f7802 */ /* 0x000fe40000000f00 */
[----:B------:R-:W-:Y:S01]  /*16ef0*/  MOV R26, UR58 ;  /* 0x0000003a001a7c02 */ /* 0x000fe20008000f00 */
[----:B------:R-:W-:Y:S01]  /*16f00*/  UMOV UR58, UR4 ;  /* 0x00000004003a7c82 */ /* 0x000fe20008000000 */
[----:B------:R-:W-:Y:S02]  /*16f10*/  WARPGROUP.DEPBAR.LE gsb0, 0x0 ;  /* 0x00008000000079c5 */ /* 0x000fe40000010000 */
[----:B------:R-:W-:-:S06]  /*16f20*/  WARPGROUP.ARRIVE ;  /* 0x00000000000079c5 */ /* 0x000fcc0000000000 */
[----:B------:R-:W-:Y:S01]  /*16f30*/  QGMMA.64x32x32.F32.E4M3.E4M3 R168, gdesc[UR12], RZ, !UPT, gsb0 ;  /* 0x006000000ca879f3 */ /* 0x000fe2000c0008ff */
[----:B------:R-:W-:Y:S01]  /*16f40*/  R2UR UR14, R88 ;  /* 0x00000000580e72ca */ /* 0x000fe200000e0000 */
[C---:B------:R-:W-:Y:S01]  /*16f50*/  VIADD R88, R90.reuse, 0x506 ;  /* 0x000005065a587836 */ /* 0x040fe20000000000 */
[----:B------:R-:W-:Y:S01]  /*16f60*/  R2UR UR15, R89 ;  /* 0x00000000590f72ca */ /* 0x000fe200000e0000 */
[----:B------:R-:W-:Y:S02]  /*16f70*/  VIADD R90, R90, 0x606 ;  /* 0x000006065a5a7836 */ /* 0x000fe40000000000 */
[----:B------:R-:W-:-:S03]  /*16f80*/  IMAD.MOV.U32 R89, RZ, RZ, 0x40000040 ;  /* 0x40000040ff597424 */ /* 0x000fc600078e00ff */
[----:B------:R-:W-:Y:S01]  /*16f90*/  R2UR UR30, R90 ;  /* 0x000000005a1e72ca */ /* 0x000fe200000e0000 */
[----:B------:R-:W-:Y:S02]  /*16fa0*/  WARPGROUP.DEPBAR.LE gsb0, 0x0 ;  /* 0x00008000000079c5 */ /* 0x000fe40000010000 */
[----:B------:R-:W-:-:S06]  /*16fb0*/  WARPGROUP.ARRIVE ;  /* 0x00000000000079c5 */ /* 0x000fcc0000000000 */
[----:B------:R-:W-:Y:S01]  /*16fc0*/  QGMMA.64x32x32.F32.E4M3.E4M3 R152, gdesc[UR16], RZ, !UPT, gsb0 ;  /* 0x00600000109879f3 */ /* 0x000fe2000c0008ff */
[----:B------:R-:W-:Y:S02]  /*16fd0*/  R2UR UR18, R96 ;  /* 0x00000000601272ca */ /* 0x000fe400000e0000 */
        /* <DEDUP_REMOVED lines=19> */
[C---:B------:R-:W-:Y:S02]  /*17110*/  R2UR UR36, R10.reuse ;  /* 0x000000000a2472ca */ /* 0x040fe400000e0000 */
[C---:B------:R-:W-:Y:S02]  /*17120*/  R2UR UR37, R11.reuse ;  /* 0x000000000b2572ca */ /* 0x040fe400000e0000 */
[C---:B------:R-:W-:Y:S02]  /*17130*/  R2UR UR44, R10.reuse ;  /* 0x000000000a2c72ca */ /* 0x040fe400000e0000 */
[C---:B------:R-:W-:Y:S02]  /*17140*/  R2UR UR45, R11.reuse ;  /* 0x000000000b2d72ca */ /* 0x040fe400000e0000 */
[----:B------:R-:W-:Y:S02]  /*17150*/  R2UR UR40, R10 ;  /* 0x000000000a2872ca */ /* 0x000fe400000e0000 */
[----:B------:R-:W-:-:S02]  /*17160*/  R2UR UR41, R11 ;  /* 0x000000000b2972ca */ /* 0x000fc400000e0000 */
[----:B------:R-:W-:Y:S02]  /*17170*/  R2UR UR35, R29 ;  /* 0x000000001d2372ca */ /* 0x000fe400000e0000 */
[----:B------:R-:W-:Y:S01]  /*17180*/  R2UR UR34, R28 ;  /* 0x000000001c2272ca */ /* 0x000fe200000e0000 */
[----:B------:R0:W5:Y:S01]  /*17190*/  LDL.LU R29, [R1+0xf0] ;  /* 0x0000f000011d7983 */ /* 0x0001620000300800 */
[----:B------:R-:W-:Y:S02]  /*171a0*/  R2UR UR32, R10 ;  /* 0x000000000a2072ca */ /* 0x000fe400000e0000 */
[----:B------:R-:W-:Y:S01]  /*171b0*/  R2UR UR33, R11 ;  /* 0x000000000b2172ca */ /* 0x000fe200000e0000 */
[----:B------:R0:W5:Y:S01]  /*171c0*/  LDL.LU R28, [R1+0xec] ;  /* 0x0000ec00011c7983 */ /* 0x0001620000300800 */
        /* <DEDUP_REMOVED lines=15> */
[----:B------:R-:W-:Y:S02]  /*172c0*/  R2UR UR59, R27 ;  /* 0x000000001b3b72ca */ /* 0x000fe400000e0000 */
[----:B------:R-:W-:Y:S01]  /*172d0*/  R2UR UR58, R26 ;  /* 0x000000001a3a72ca */ /* 0x000fe200000e0000 */
[----:B------:R0:W5:Y:S01]  /*172e0*/  LDL.LU R27, [R1+0xe8] ;  /* 0x0000e800011b7983 */ /* 0x0001620000300800 */
[----:B------:R-:W-:Y:S02]  /*172f0*/  R2UR UR56, R10 ;  /* 0x000000000a3872ca */ /* 0x000fe400000e0000 */
[----:B------:R-:W-:Y:S01]  /*17300*/  R2UR UR57, R11 ;  /* 0x000000000b3972ca */ /* 0x000fe200000e0000 */
[----:B------:R0:W5:Y:S01]  /*17310*/  LDL.LU R26, [R1+0xe4] ;  /* 0x0000e400011a7983 */ /* 0x0001620000300800 */
[----:B------:R-:W-:Y:S02]  /*17320*/  WARPGROUP.DEPBAR.LE gsb0, 0x0 ;  /* 0x00008000000079c5 */ /* 0x000fe40000010000 */
[----:B------:R-:W-:-:S09]  /*17330*/  WARPGROUP.ARRIVE ;  /* 0x00000000000079c5 */ /* 0x000fd20000000000 */
        /* <DEDUP_REMOVED lines=11> */
[----:B------:R-:W-:Y:S02]  /*173f0*/  R2UR UR38, R2 ;  /* 0x00000000022672ca */ /* 0x000fe400000e0000 */
[----:B------:R-:W-:Y:S02]  /*17400*/  R2UR UR36, R8 ;  /* 0x00000000082472ca */ /* 0x000fe400000e0000 */
[----:B------:R-:W-:Y:S01]  /*17410*/  R2UR UR37, R9 ;  /* 0x00000000092572ca */ /* 0x000fe200000e0000 */
[----:B------:R-:W-:Y:S02]  /*17420*/  WARPGROUP.DEPBAR.LE gsb0, 0x0 ;  /* 0x00008000000079c5 */ /* 0x000fe40000010000 */
[----:B------:R-:W-:-:S10]  /*17430*/  WARPGROUP.ARRIVE ;  /* 0x00000000000079c5 */ /* 0x000fd40000000000 */
        /* <DEDUP_REMOVED lines=23> */
[----:B------:R-:W-:Y:S01]  /*175b0*/  R2UR UR46, R22 ;  /* 0x00000000162e72ca */ /* 0x000fe200000e0000 */
[----:B------:R0:W5:Y:S01]  /*175c0*/  LDL.LU R23, [R1+0xd8] ;  /* 0x0000d80001177983 */ /* 0x0001620000300800 */
[C---:B------:R-:W-:Y:S02]  /*175d0*/  R2UR UR44, R8.reuse ;  /* 0x00000000082c72ca */ /* 0x040fe400000e0000 */
[C---:B------:R-:W-:Y:S01]  /*175e0*/  R2UR UR45, R9.reuse ;  /* 0x00000000092d72ca */ /* 0x040fe200000e0000 */
[----:B------:R0:W5:Y:S01]  /*175f0*/  LDL.LU R22, [R1+0xd4] ;  /* 0x0000d40001167983 */ /* 0x0001620000300800 */
[C---:B------:R-:W-:Y:S02]  /*17600*/  R2UR UR48, R8.reuse ;  /* 0x00000000083072ca */ /* 0x040fe400000e0000 */
[----:B------:R-:W-:Y:S01]  /*17610*/  R2UR UR49, R9 ;  /* 0x00000000093172ca */ /* 0x000fe200000e0000 */
[----:B------:R0:W5:Y:S01]  /*17620*/  LDL.LU R20, [R1+0xd0] ;  /* 0x0000d00001147983 */ /* 0x0001620000300800 */
[----:B------:R-:W-:-:S02]  /*17630*/  R2UR UR52, R8 ;  /* 0x00000000083472ca */ /* 0x000fc400000e0000 */
        /* <DEDUP_REMOVED lines=10> */
[----:B------:R0:W5:Y:S04]  /*176e0*/  LDL.LU R16, [R1+0xc0] ;  /* 0x0000c00001107983 */ /* 0x0001680000300800 */
[----:B------:R0:W5:Y:S04]  /*176f0*/  LDL.LU R12, [R1+0xbc] ;  /* 0x0000bc00010c7983 */ /* 0x0001680000300800 */
[----:B------:R0:W5:Y:S04]  /*17700*/  LDL.LU R3, [R1+0xb8] ;  /* 0x0000b80001037983 */ /* 0x0001680000300800 */
[----:B------:R0:W5:Y:S01]  /*17710*/  LDL.LU R2, [R1+0xb4] ;  /* 0x0000b40001027983 */ /* 0x0001620000300800 */
[----:B------:R-:W-:-:S02]  /*17720*/  WARPGROUP.DEPBAR.LE gsb0, 0x0 ;  /* 0x00008000000079c5 */ /* 0x000fc40000010000 */
        /* <DEDUP_REMOVED lines=19> */
[----:B------:R-:W-:Y:S02]  /*17860*/  WARPGROUP.DEPBAR.LE gsb0, 0x0 ;  /* 0x00008000000079c5 */ /* 0x000fe40000010000 */
[----:B------:R-:W-:-:S10]  /*17870*/  WARPGROUP.ARRIVE ;  /* 0x00000000000079c5 */ /* 0x000fd40000000000 */
        /* <DEDUP_REMOVED lines=21> */
[----:B0-----:R-:W-:-:S12]  /*179d0*/  @P1 BRA `(.L_x_472) ;  /* 0x0000000000281947 */ /* 0x001fd80003800000 */
[----:B------:R-:W-:Y:S05]  /*179e0*/  @!P0 BRA `(.L_x_473) ;  /* 0x0000000000048947 */ /* 0x000fea0003800000 */
[----:B------:R-:W-:Y:S01]  /*179f0*/  BPT.TRAP 0x1 ;  /* 0x000000040000795c */ /* 0x000fe20000300000 */
.L_x_473:
[----:B-----5:R-:W-:Y:S01]  /*17a00*/  SHF.L.U32 R12, R12, 0x1f, RZ ;  /* 0x0000001f0c0c7819 */ /* 0x020fe200000006ff */
[----:B------:R-:W-:-:S04]  /*17a10*/  IMAD R13, R21, 0x8, R16 ;  /* 0x00000008150d7824 */ /* 0x000fc800078e0210 */
[----:B------:R0:W1:Y:S01]  /*17a20*/  SYNCS.PHASECHK.TRANS64.TRYWAIT P1, [R13+URZ+0x2e850], R12 ;  /* 0x02e8500c0d0075a7 */ /* 0x000062000802017f */
[----:B------:R-:W-:Y:S05]  /*17a30*/  @!P0 BRA `(.L_x_474) ;  /* 0x0000000000048947 */ /* 0x000fea0003800000 */
[----:B------:R-:W-:Y:S01]  /*17a40*/  BPT.TRAP 0x1 ;  /* 0x000000040000795c */ /* 0x000fe20000300000 */
.L_x_474:
[----:B-1----:R-:W-:Y:S05]  /*17a50*/  @P1 BRA `(.L_x_472) ;  /* 0x0000000000081947 */ /* 0x002fea0003800000 */
[----:B------:R-:W1:Y:S02]  /*17a60*/  SYNCS.PHASECHK.TRANS64.TRYWAIT P1, [R13+URZ+0x2e850], R12 ;  /* 0x02e8500c0d0075a7 */ /* 0x000e64000802017f */
[----:B-1----:R-:W-:Y:S05]  /*17a70*/  @!P1 BRA `(.L_x_475) ;  /* 0x000000f800e09947 */ /* 0x002fea0003800000 */
.L_x_472:
[----:B01---5:R-:W-:Y:S01]  /*17a80*/  VIADD R12, R16, 0x400 ;  /* 0x00000400100c7836 */ /* 0x023fe20000000000 */
[----:B------:R-:W-:Y:S01]  /*17a90*/  MOV R13, 0xc0000010 ;  /* 0xc0000010000d7802 */ /* 0x000fe20000000f00 */
[----:B------:R-:W-:Y:S05]  /*17aa0*/  WARPSYNC.ALL ;  /* 0x0000000000007948 */ /* 0x000fea0003800000 */
[----:B------:R-:W-:Y:S01]  /*17ab0*/  SHF.R.U32.HI R12, RZ, 0x4, R12 ;  /* 0x00000004ff0c7819 */ /* 0x000fe2000001160c */
[----:B------:R-:W-:Y:S01]  /*17ac0*/  WARPGROUP.ARRIVE ;  /* 0x00000000000079c5 */ /* 0x000fe20000000000 */
[----:B------:R-:W-:Y:S01]  /*17ad0*/  R2UR UR7, R13 ;  /* 0x000000000d0772ca */ /* 0x000fe200000e0000 */
[----:B------:R-:W-:Y:S01]  /*17ae0*/  IMAD.MOV.U32 R15, RZ, RZ, -0x3ffffff0 ;  /* 0xc0000010ff0f7424 */ /* 0x000fe200078e00ff */
[----:B------:R-:W-:Y:S01]  /*17af0*/  LOP3.LUT R12, R12, 0x3fff, RZ, 0xc0, !PT ;  /* 0x00003fff0c0c7812 */ /* 0x000fe200078ec0ff */
[C---:B------:R-:W-:Y:S01]  /*17b00*/  FMUL.FTZ R13, R2.reuse, R184 ;  /* 0x000000b8020d7220 */ /* 0x040fe20000410000 */
[C---:B------:R-:W-:Y:S01]  /*17b10*/  FMUL.FTZ R184, R2.reuse, R187 ;  /* 0x000000bb02b87220 */ /* 0x040fe20000410000 */
[----:B------:R-:W-:Y:S01]  /*17b20*/  FMUL.FTZ R187, R2, R190 ;  /* 0x000000be02bb7220 */ /* 0x000fe20000410000 */
[----:B------:R-:W-:Y:S01]  /*17b30*/  LOP3.LUT R12, R12, 0x10000, RZ, 0xfc, !PT ;  /* 0x000100000c0c7812 */ /* 0x000fe200078efcff */
[C---:B------:R-:W-:Y:S01]  /*17b40*/  FMUL.FTZ R190, R2.reuse, R193 ;  /* 0x000000c102be7220 */ /* 0x040fe20000410000 */
[C---:B------:R-:W-:Y:S01]  /*17b50*/  FMUL.FTZ R193, R2.reuse, R196 ;  /* 0x000000c402c17220 */ /* 0x040fe20000410000 */
[----:B------:R-:W0:Y:S01]  /*17b60*/  MUFU.TANH R13, R13 ;  /* 0x0000000d000d7308 */ /* 0x000e220000002400 */
[----:B------:R-:W-:Y:S01]  /*17b70*/  FMUL.FTZ R196, R2, R199 ;  /* 0x000000c702c47220 */ /* 0x000fe20000410000 */
[----:B------:R-:W-:-:S02]  /*17b80*/  IMAD R12, R21, 0x700, R12 ;  /* 0x00000700150c7824 */ /* 0x000fc400078e020c */
[C---:B------:R-:W-:Y:S01]  /*17b90*/  FMUL.FTZ R168, R2.reuse, R168 ;  /* 0x000000a802a87220 */ /* 0x040fe20000410000 */
[C---:B------:R-:W-:Y:S01]  /*17ba0*/  FMUL.FTZ R170, R2.reuse, R170 ;  /* 0x000000aa02aa7220 */ /* 0x040fe20000410000 */
[----:B------:R-:W-:Y:S01]  /*17bb0*/  FMUL.FTZ R169, R2, R169 ;  /* 0x000000a902a97220 */ /* 0x000fe20000410000 */
[C---:B------:R-:W-:Y:S01]  /*17bc0*/  VIADD R14, R12.reuse, 0x100 ;  /* 0x000001000c0e7836 */ /* 0x040fe20000000000 */
[----:B------:R-:W-:Y:S01]  /*17bd0*/  R2UR UR6, R12 ;  /* 0x000000000c0672ca */ /* 0x000fe200000e0000 */
        /* <DEDUP_REMOVED lines=8> */
[----:B------:R-:W-:Y:S01]  /*17c60*/  MUFU.TANH R187, R187 ;  /* 0x000000bb00bb7308 */ /* 0x000fe20000002400 */
[C---:B------:R-:W-:Y:S01]  /*17c70*/  FMUL.FTZ R177, R2.reuse, R177 ;  /* 0x000000b102b17220 */ /* 0x040fe20000410000 */
[C---:B------:R-:W-:Y:S01]  /*17c80*/  FMUL.FTZ R179, R2.reuse, R179 ;  /* 0x000000b302b37220 */ /* 0x040fe20000410000 */
[----:B------:R-:W-:Y:S01]  /*17c90*/  FMUL.FTZ R180, R2, R180 ;  /* 0x000000b402b47220 */ /* 0x000fe20000410000 */
[----:B------:R-:W-:Y:S01]  /*17ca0*/  QGMMA.64x128x32.F32.E4M3.E4M3 R24, R224, gdesc[UR4], R24, gsb0 ;  /* 0x01e00004e0187df3 */ /* 0x000fe20008000818 */
[----:B------:R-:W-:Y:S01]  /*17cb0*/  R2UR UR6, R14 ;  /* 0x000000000e0672ca */ /* 0x000fe200000e0000 */
[----:B------:R-:W-:Y:S01]  /*17cc0*/  VIADD R14, R12, 0x200 ;  /* 0x000002000c0e7836 */ /* 0x000fe20000000000 */
[----:B------:R-:W-:Y:S01]  /*17cd0*/  R2UR UR7, R15 ;  /* 0x000000000f0772ca */ /* 0x000fe200000e0000 */
[----:B------:R-:W-:Y:S01]  /*17ce0*/  IMAD.MOV.U32 R15, RZ, RZ, -0x3ffffff0 ;  /* 0xc0000010ff0f7424 */ /* 0x000fe200078e00ff */
        /* <DEDUP_REMOVED lines=92> */
[----:B------:R-:W-:-:S04]  /*182b0*/  ULDC UR4, c[0x0][0x988] ;  /* 0x0002620000047ab9 */ /* 0x000fc80000000800 */
[----:B------:R-:W-:Y:S08]  /*182c0*/  MUFU.TANH R178, R178 ;  /* 0x000000b200b27308 */ /* 0x000ff00000002400 */
[----:B------:R-:W-:Y:S08]  /*182d0*/  MUFU.TANH R177, R177 ;  /* 0x000000b100b17308 */ /* 0x000ff00000002400 */
[----:B------:R-:W-:Y:S08]  /*182e0*/  MUFU.TANH R179, R179 ;  /* 0x000000b300b37308 */ /* 0x000ff00000002400 */
[----:B------:R-:W-:Y:S08]  /*182f0*/  MUFU.TANH R180, R180 ;  /* 0x000000b400b47308 */ /* 0x000ff00000002400 */
[----:B------:R-:W-:Y:S08]  /*18300*/  MUFU.TANH R182, R182 ;  /* 0x000000b600b67308 */ /* 0x000ff00000002400 */
[----:B------:R-:W-:Y:S01]  /*18310*/  MUFU.TANH R181, R181 ;  /* 0x000000b500b57308 */ /* 0x000fe20000002400 */
[----:B------:R-:W-:-:S02]  /*18320*/  WARPGROUP.DEPBAR.LE gsb0, 0x0 ;  /* 0x00008000000079c5 */ /* 0x000fc40000010000 */
[----:B------:R-:W-:-:S06]  /*18330*/  WARPGROUP.ARRIVE ;  /* 0x00000000000079c5 */ /* 0x000fcc0000000000 */
[----:B------:R-:W1:Y:S01]  /*18340*/  S2R R227, SR_TID.X ;  /* 0x0000000000e37919 */ /* 0x000e620000002100 */
[----:B------:R-:W-:Y:S01]  /*18350*/  MUFU.TANH R183, R183 ;  /* 0x000000b700b77308 */ /* 0x000fe20000002400 */
[----:B------:R-:W-:Y:S01]  /*18360*/  QGMMA.64x128x32.F32.E4M3.E4M3 R24, R220, gdesc[UR4], R24, gsb0 ;  /* 0x01e00004dc187df3 */ /* 0x000fe20008000818 */
[----:B------:R-:W-:Y:S02]  /*18370*/  R2UR UR6, R14 ;  /* 0x000000000e0672ca */ /* 0x000fe400000e0000 */
[----:B------:R-:W-:Y:S01]  /*18380*/  R2UR UR7, R15 ;  /* 0x000000000f0772ca */ /* 0x000fe200000e0000 */
[----:B------:R-:W-:Y:S01]  /*18390*/  IMAD.MOV.U32 R15, RZ, RZ, -0x3ffffff0 ;  /* 0xc0000010ff0f7424 */ /* 0x000fe200078e00ff */
[----:B------:R-:W-:Y:S02]  /*183a0*/  IADD3 R14, R12, 0x300, RZ ;  /* 0x000003000c0e7810 */ /* 0x000fe40007ffe0ff */
[----:B------:R-:W-:Y:S08]  /*183b0*/  MUFU.TANH R152, R152 ;  /* 0x0000009800987308 */ /* 0x000ff00000002400 */
[----:B------:R-:W-:Y:S08]  /*183c0*/  MUFU.TANH R154, R154 ;  /* 0x0000009a009a7308 */ /* 0x000ff00000002400 */
[----:B------:R-:W-:Y:S01]  /*183d0*/  MUFU.TANH R153, R153 ;  /* 0x0000009900997308 */ /* 0x000fe20000002400 */
[----:B-1----:R-:W-:-:S07]  /*183e0*/  LOP3.LUT R227, R227, 0x7f, RZ, 0xc0, !PT ;  /* 0x0000007fe3e37812 */ /* 0x002fce00078ec0ff */
[----:B------:R-:W-:Y:S01]  /*183f0*/  MUFU.TANH R155, R155 ;  /* 0x0000009b009b7308 */ /* 0x000fe20000002400 */
[----:B------:R-:W-:Y:S02]  /*18400*/  ISETP.NE.AND P1, PT, R227, RZ, PT ;  /* 0x000000ffe300720c */ /* 0x000fe40003f25270 */
[----:B------:R-:W1:Y:S05]  /*18410*/  S2R R227, SR_TID.X ;  /* 0x0000000000e37919 */ /* 0x000e6a0000002100 */
[----:B------:R-:W-:Y:S08]  /*18420*/  MUFU.TANH R156, R156 ;  /* 0x0000009c009c7308 */ /* 0x000ff00000002400 */
[----:B------:R-:W-:Y:S08]  /*18430*/  MUFU.TANH R158, R158 ;  /* 0x0000009e009e7308 */ /* 0x000ff00000002400 */
[----:B------:R-:W-:Y:S08]  /*18440*/  MUFU.TANH R157, R157 ;  /* 0x0000009d009d7308 */ /* 0x000ff00000002400 */
[----:B------:R-:W-:Y:S01]  /*18450*/  MUFU.TANH R159, R159 ;  /* 0x0000009f009f7308 */ /* 0x000fe20000002400 */
[----:B-1----:R-:W-:-:S07]  /*18460*/  SHF.R.U32.HI R227, RZ, 0x7, R227 ;  /* 0x00000007ffe37819 */ /* 0x002fce00000116e3 */
[----:B------:R-:W-:Y:S08]  /*18470*/  MUFU.TANH R160, R160 ;  /* 0x000000a000a07308 */ /* 0x000ff00000002400 */
[----:B------:R-:W-:Y:S08]  /*18480*/  MUFU.TANH R162, R162 ;  /* 0x000000a200a27308 */ /* 0x000ff00000002400 */
[----:B------:R-:W-:Y:S08]  /*18490*/  MUFU.TANH R161, R161 ;  /* 0x000000a100a17308 */ /* 0x000ff00000002400 */
[----:B------:R-:W-:Y:S08]  /*184a0*/  MUFU.TANH R163, R163 ;  /* 0x000000a300a37308 */ /* 0x000ff00000002400 */
[----:B------:R-:W-:Y:S08]  /*184b0*/  MUFU.TANH R164, R164 ;  /* 0x000000a400a47308 */ /* 0x000ff00000002400 */
[----:B------:R-:W-:Y:S08]  /*184c0*/  MUFU.TANH R166, R166 ;  /* 0x000000a600a67308 */ /* 0x000ff00000002400 */
[----:B------:R-:W-:Y:S08]  /*184d0*/  MUFU.TANH R165, R165 ;  /* 0x000000a500a57308 */ /* 0x000ff00000002400 */
[----:B------:R-:W-:Y:S08]  /*184e0*/  MUFU.TANH R167, R167 ;  /* 0x000000a700a77308 */ /* 0x000ff00000002400 */
[----:B------:R-:W-:Y:S01]  /*184f0*/  MUFU.TANH R136, R136 ;  /* 0x0000008800887308 */ /* 0x000fe20000002400 */
[----:B------:R-:W-:-:S02]  /*18500*/  WARPGROUP.DEPBAR.LE gsb0, 0x0 ;  /* 0x00008000000079c5 */ /* 0x000fc40000010000 */
[----:B------:R-:W-:-:S05]  /*18510*/  WARPGROUP.ARRIVE ;  /* 0x00000000000079c5 */ /* 0x000fca0000000000 */
[----:B------:R-:W-:Y:S01]  /*18520*/  MUFU.TANH R138, R138 ;  /* 0x0000008a008a7308 */ /* 0x000fe20000002400 */
[----:B------:R-:W-:Y:S01]  /*18530*/  QGMMA.64x128x32.F32.E4M3.E4M3 R24, R200, gdesc[UR4], R24, gsb0 ;  /* 0x01e00004c8187df3 */ /* 0x000fe20008000818 */
[----:B------:R-:W-:Y:S01]  /*18540*/  R2UR UR6, R14 ;  /* 0x000000000e0672ca */ /* 0x000fe200000e0000 */
[----:B------:R-:W-:Y:S01]  /*18550*/  VIADD R14, R12, 0x400 ;  /* 0x000004000c0e7836 */ /* 0x000fe20000000000 */
[----:B------:R-:W-:Y:S01]  /*18560*/  R2UR UR7, R15 ;  /* 0x000000000f0772ca */ /* 0x000fe200000e0000 */
[----:B------:R-:W-:-:S03]  /*18570*/  IMAD.MOV.U32 R15, RZ, RZ, -0x3ffffff0 ;  /* 0xc0000010ff0f7424 */ /* 0x000fc600078e00ff */
        /* <DEDUP_REMOVED lines=23> */
[----:B------:R-:W-:Y:S01]  /*186f0*/  FMUL.FTZ R15, R2, R186 ;  /* 0x000000ba020f7220 */ /* 0x000fe20000410000 */
[----:B------:R-:W-:Y:S01]  /*18700*/  R2UR UR6, R14 ;  /* 0x000000000e0672ca */ /* 0x000fe200000e0000 */
        /* <DEDUP_REMOVED lines=9> */
[----:B0-----:R-:W-:Y:S01]  /*187a0*/  FMNMX.FTZ R197, R13, R0, !PT ;  /* 0x000000000dc57209 */ /* 0x001fe20007810000 */
[C---:B------:R-:W-:Y:S01]  /*187b0*/  FMUL.FTZ R195, R2.reuse, R198 ;  /* 0x000000c602c37220 */ /* 0x040fe20000410000 */
[----:B------:R-:W-:Y:S01]  /*187c0*/  FMUL.FTZ R198, R2, R88 ;  /* 0x0000005802c67220 */ /* 0x000fe20000410000 */
[----:B------:R-:W0:Y:S08]  /*187d0*/  MUFU.TANH R14, R14 ;  /* 0x0000000e000e7308 */ /* 0x000e300000002400 */
[----:B------:R-:W2:Y:S01]  /*187e0*/  MUFU.TANH R185, R185 ;  /* 0x000000b900b97308 */ /* 0x000ea20000002400 */
[----:B-1----:R-:W-:-:S04]  /*187f0*/  FMNMX.FTZ R199, R15, R234, !PT ;  /* 0x000000ea0fc77209 */ /* 0x002fc80007810000 */
[----:B------:R-:W-:-:S03]  /*18800*/  FMNMX.FTZ R199, R184, R199, !PT ;  /* 0x000000c7b8c77209 */ /* 0x000fc60007810000 */
[----:B------:R-:W1:Y:S01]  /*18810*/  MUFU.TANH R186, R186 ;  /* 0x000000ba00ba7308 */ /* 0x000e620000002400 */
[----:B0-----:R-:W-:Y:S02]  /*18820*/  FMNMX.FTZ R197, R14, R197, !PT ;  /* 0x000000c50ec57209 */ /* 0x001fe40007810000 */
[----:B------:R-:W-:-:S05]  /*18830*/  FMNMX.FTZ R199, R187, R199, !PT ;  /* 0x000000c7bbc77209 */ /* 0x000fca0007810000 */
[----:B------:R-:W0:Y:S01]  /*18840*/  MUFU.TANH R188, R188 ;  /* 0x000000bc00bc7308 */ /* 0x000e220000002400 */
[----:B--2---:R-:W-:-:S07]  /*18850*/  FMNMX.FTZ R197, R185, R197, !PT ;  /* 0x000000c5b9c57209 */ /* 0x004fce0007810000 */
[----:B------:R-:W2:Y:S01]  /*18860*/  MUFU.TANH R189, R189 ;  /* 0x000000bd00bd7308 */ /* 0x000ea20000002400 */
[----:B-1----:R-:W-:-:S07]  /*18870*/  FMNMX.FTZ R197, R186, R197, !PT ;  /* 0x000000c5bac57209 */ /* 0x002fce0007810000 */
[----:B------:R-:W1:Y:S01]  /*18880*/  MUFU.TANH R191, R191 ;  /* 0x000000bf00bf7308 */ /* 0x000e620000002400 */
[----:B0-----:R-:W-:-:S07]  /*18890*/  FMNMX.FTZ R199, R188, R199, !PT ;  /* 0x000000c7bcc77209 */ /* 0x001fce0007810000 */
[----:B------:R-:W0:Y:S01]  /*188a0*/  MUFU.TANH R192, R192 ;  /* 0x000000c000c07308 */ /* 0x000e220000002400 */
[----:B--2---:R-:W-:-:S04]  /*188b0*/  FMNMX.FTZ R197, R189, R197, !PT ;  /* 0x000000c5bdc57209 */ /* 0x004fc80007810000 */
[----:B------:R-:W-:-:S03]  /*188c0*/  FMNMX.FTZ R197, R190, R197, !PT ;  /* 0x000000c5bec57209 */ /* 0x000fc60007810000 */
[----:B------:R-:W2:Y:S01]  /*188d0*/  MUFU.TANH R195, R195 ;  /* 0x000000c300c37308 */ /* 0x000ea20000002400 */
[----:B-1----:R-:W-:Y:S02]  /*188e0*/  FMNMX.FTZ R199, R191, R199, !PT ;  /* 0x000000c7bfc77209 */ /* 0x002fe40007810000 */
[----:B------:R-:W-:-:S05]  /*188f0*/  FMNMX.FTZ R197, R193, R197, !PT ;  /* 0x000000c5c1c57209 */ /* 0x000fca0007810000 */
[----:B------:R-:W1:Y:S01]  /*18900*/  MUFU.TANH R194, R194 ;  /* 0x000000c200c27308 */ /* 0x000e620000002400 */
[----:B0-----:R-:W-:-:S07]  /*18910*/  FMNMX.FTZ R199, R192, R199, !PT ;  /* 0x000000c7c0c77209 */ /* 0x001fce0007810000 */
[----:B------:R-:W-:Y:S01]  /*18920*/  MUFU.TANH R126, R126 ;  /* 0x0000007e007e7308 */ /* 0x000fe20000002400 */
[----:B--2---:R-:W-:-:S04]  /*18930*/  FMNMX.FTZ R199, R195, R199, !PT ;  /* 0x000000c7c3c77209 */ /* 0x004fc80007810000 */
[----:B------:R-:W-:-:S03]  /*18940*/  FMNMX.FTZ R199, R196, R199, !PT ;  /* 0x000000c7c4c77209 */ /* 0x000fc60007810000 */
[----:B------:R-:W0:Y:S01]  /*18950*/  MUFU.TANH R125, R125 ;  /* 0x0000007d007d7308 */ /* 0x000e220000002400 */
[----:B-1----:R-:W-:Y:S02]  /*18960*/  FMNMX.FTZ R197, R194, R197, !PT ;  /* 0x000000c5c2c57209 */ /* 0x002fe40007810000 */
[----:B------:R-:W-:Y:S02]  /*18970*/  FMNMX.FTZ R199, R170, R199, !PT ;  /* 0x000000c7aac77209 */ /* 0x000fe40007810000 */
[----:B------:R-:W-:Y:S02]  /*18980*/  FMNMX.FTZ R197, R168, R197, !PT ;  /* 0x000000c5a8c57209 */ /* 0x000fe40007810000 */
[----:B------:R-:W-:Y:S01]  /*18990*/  FMNMX.FTZ R199, R171, R199, !PT ;  /* 0x000000c7abc77209 */ /* 0x000fe20007810000 */
[----:B------:R-:W-:Y:S01]  /*189a0*/  MUFU.TANH R127, R127 ;  /* 0x0000007f007f7308 */ /* 0x000fe20000002400 */
[----:B------:R-:W-:Y:S02]  /*189b0*/  FMNMX.FTZ R197, R169, R197, !PT ;  /* 0x000000c5a9c57209 */ /* 0x000fe40007810000 */
[----:B------:R-:W-:-:S02]  /*189c0*/  FMNMX.FTZ R199, R174, R199, !PT ;  /* 0x000000c7aec77209 */ /* 0x000fc40007810000 */
[----:B------:R-:W-:Y:S02]  /*189d0*/  FMNMX.FTZ R197, R172, R197, !PT ;  /* 0x000000c5acc57209 */ /* 0x000fe40007810000 */
[----:B------:R-:W-:Y:S01]  /*189e0*/  FMNMX.FTZ R199, R175, R199, !PT ;  /* 0x000000c7afc77209 */ /* 0x000fe20007810000 */
[----:B------:R-:W1:Y:S01]  /*189f0*/  MUFU.TANH R128, R128 ;  /* 0x0000008000807308 */ /* 0x000e620000002400 */
[----:B------:R-:W-:Y:S02]  /*18a00*/  FMNMX.FTZ R197, R173, R197, !PT ;  /* 0x000000c5adc57209 */ /* 0x000fe40007810000 */
[----:B------:R-:W-:Y:S02]  /*18a10*/  FMNMX.FTZ R199, R178, R199, !PT ;  /* 0x000000c7b2c77209 */ /* 0x000fe40007810000 */
[----:B------:R-:W-:Y:S02]  /*18a20*/  FMNMX.FTZ R197, R176, R197, !PT ;  /* 0x000000c5b0c57209 */ /* 0x000fe40007810000 */
[----:B------:R-:W-:Y:S01]  /*18a30*/  FMNMX.FTZ R199, R179, R199, !PT ;  /* 0x000000c7b3c77209 */ /* 0x000fe20007810000 */
[----:B------:R-:W-:Y:S01]  /*18a40*/  MUFU.TANH R130, R130 ;  /* 0x0000008200827308 */ /* 0x000fe20000002400 */
[----:B------:R-:W-:-:S02]  /*18a50*/  FMNMX.FTZ R197, R177, R197, !PT ;  /* 0x000000c5b1c57209 */ /* 0x000fc40007810000 */
[----:B------:R-:W-:Y:S02]  /*18a60*/  FMNMX.FTZ R199, R182, R199, !PT ;  /* 0x000000c7b6c77209 */ /* 0x000fe40007810000 */
[----:B------:R-:W-:Y:S02]  /*18a70*/  FMNMX.FTZ R197, R180, R197, !PT ;  /* 0x000000c5b4c57209 */ /* 0x000fe40007810000 */
[----:B------:R-:W-:Y:S01]  /*18a80*/  FMNMX.FTZ R199, R183, R199, !PT ;  /* 0x000000c7b7c77209 */ /* 0x000fe20007810000 */
[----:B------:R-:W2:Y:S01]  /*18a90*/  MUFU.TANH R129, R129 ;  /* 0x0000008100817308 */ /* 0x000ea20000002400 */
[----:B------:R-:W-:Y:S02]  /*18aa0*/  FMNMX.FTZ R197, R181, R197, !PT ;  /* 0x000000c5b5c57209 */ /* 0x000fe40007810000 */
[----:B------:R-:W-:Y:S02]  /*18ab0*/  FMNMX.FTZ R199, R154, R199, !PT ;  /* 0x000000c79ac77209 */ /* 0x000fe40007810000 */
[----:B------:R-:W-:-:S02]  /*18ac0*/  FMNMX.FTZ R197, R152, R197, !PT ;  /* 0x000000c598c57209 */ /* 0x000fc40007810000 */
[----:B------:R-:W-:Y:S01]  /*18ad0*/  FMNMX.FTZ R199, R155, R199, !PT ;  /* 0x000000c79bc77209 */ /* 0x000fe20007810000 */
[----:B------:R-:W-:Y:S01]  /*18ae0*/  MUFU.TANH R131, R131 ;  /* 0x0000008300837308 */ /* 0x000fe20000002400 */
[----:B------:R-:W-:Y:S02]  /*18af0*/  FMNMX.FTZ R197, R153, R197, !PT ;  /* 0x000000c599c57209 */ /* 0x000fe40007810000 */
[----:B------:R-:W-:Y:S02]  /*18b00*/  FMNMX.FTZ R199, R158, R199, !PT ;  /* 0x000000c79ec77209 */ /* 0x000fe40007810000 */
[----:B------:R-:W-:Y:S01]  /*18b10*/  FMNMX.FTZ R197, R156, R197, !PT ;  /* 0x000000c59cc57209 */ /* 0x000fe20007810000 */
[----:B------:R-:W-:Y:S02]  /*18b20*/  WARPGROUP.DEPBAR.LE gsb0, 0x0 ;  /* 0x00008000000079c5 */ /* 0x000fe40000010000 */
[----:B------:R-:W-:Y:S01]  /*18b30*/  FMNMX.FTZ R199, R159, R199, !PT ;  /* 0x000000c79fc77209 */ /* 0x000fe20007810000 */
[----:B------:R-:W3:Y:S01]  /*18b40*/  MUFU.TANH R132, R132 ;  /* 0x0000008400847308 */ /* 0x000ee20000002400 */
[----:B------:R-:W-:Y:S01]  /*18b50*/  FMNMX.FTZ R197, R157, R197, !PT ;  /* 0x000000c59dc57209 */ /* 0x000fe20007810000 */
[----:B------:R-:W-:Y:S01]  /*18b60*/  WARPGROUP.ARRIVE ;  /* 0x00000000000079c5 */ /* 0x000fe20000000000 */
[----:B------:R-:W-:-:S02]  /*18b70*/  FMNMX.FTZ R199, R162, R199, !PT ;  /* 0x000000c7a2c77209 */ /* 0x000fc40007810000 */
[----:B------:R-:W-:Y:S02]  /*18b80*/  FMNMX.FTZ R197, R160, R197, !PT ;  /* 0x000000c5a0c57209 */ /* 0x000fe40007810000 */
[----:B------:R-:W-:Y:S01]  /*18b90*/  FMNMX.FTZ R199, R163, R199, !PT ;  /* 0x000000c7a3c77209 */ /* 0x000fe20007810000 */
[----:B------:R-:W-:Y:S01]  /*18ba0*/  MUFU.TANH R134, R134 ;  /* 0x0000008600867308 */ /* 0x000fe20000002400 */
[----:B------:R-:W-:Y:S01]  /*18bb0*/  FMNMX.FTZ R88, R161, R197, !PT ;  /* 0x000000c5a1587209 */ /* 0x000fe20007810000 */
[----:B------:R-:W-:Y:S03]  /*18bc0*/  QGMMA.64x128x32.F32.E4M3.E4M3 R24, R208, gdesc[UR4], R24, gsb0 ;  /* 0x01e00004d0187df3 */ /* 0x000fe60008000818 */
[----:B------:R-:W-:-:S03]  /*18bd0*/  FMNMX.FTZ R88, R164, R88, !PT ;  /* 0x00000058a4587209 */ /* 0x000fc60007810000 */
[----:B------:R4:W-:Y:S01]  /*18be0*/  MUFU.TANH R197, R198 ;  /* 0x000000c600c57308 */ /* 0x0009e20000002400 */
[----:B------:R-:W-:-:S04]  /*18bf0*/  FMNMX.FTZ R88, R165, R88, !PT ;  /* 0x00000058a5587209 */ /* 0x000fc80007810000 */
[----:B------:R-:W-:-:S03]  /*18c00*/  FMNMX.FTZ R88, R136, R88, !PT ;  /* 0x0000005888587209 */ /* 0x000fc60007810000 */
[----:B------:R-:W3:Y:S01]  /*18c10*/  MUFU.TANH R133, R133 ;  /* 0x0000008500857308 */ /* 0x000ee20000002400 */
[----:B----4-:R-:W-:Y:S01]  /*18c20*/  FMUL.FTZ R198, R2, R89 ;  /* 0x0000005902c67220 */ /* 0x010fe20000410000 */
[----:B------:R-:W-:Y:S01]  /*18c30*/  FMNMX.FTZ R89, R166, R199, !PT ;  /* 0x000000c7a6597209 */ /* 0x000fe20007810000 */
[----:B------:R-:W-:Y:S01]  /*18c40*/  FMUL.FTZ R199, R2, R90 ;  /* 0x0000005a02c77220 */ /* 0x000fe20000410000 */
        /* <DEDUP_REMOVED lines=8> */
[----:B------:R-:W4:Y:S01]  /*18cd0*/  MUFU.TANH R104, R104 ;  /* 0x0000006800687308 */ /* 0x000f220000002400 */
[----:B------:R-:W-:Y:S02]  /*18ce0*/  FMNMX.FTZ R89, R142, R89, !PT ;  /* 0x000000598e597209 */ /* 0x000fe40007810000 */
[----:B------:R-:W-:Y:S02]  /*18cf0*/  FMNMX.FTZ R88, R145, R88, !PT ;  /* 0x0000005891587209 */ /* 0x000fe40007810000 */
[----:B------:R-:W-:-:S02]  /*18d00*/  FMNMX.FTZ R89, R143, R89, !PT ;  /* 0x000000598f597209 */ /* 0x000fc40007810000 */
[----:B------:R-:W-:Y:S01]  /*18d10*/  FMNMX.FTZ R88, R148, R88, !PT ;  /* 0x0000005894587209 */ /* 0x000fe20007810000 */
[----:B------:R-:W-:Y:S01]  /*18d20*/  MUFU.TANH R106, R106 ;  /* 0x0000006a006a7308 */ /* 0x000fe20000002400 */
[----:B------:R-:W-:Y:S02]  /*18d30*/  FMNMX.FTZ R89, R146, R89, !PT ;  /* 0x0000005992597209 */ /* 0x000fe40007810000 */
[----:B------:R-:W-:Y:S02]  /*18d40*/  FMNMX.FTZ R88, R149, R88, !PT ;  /* 0x0000005895587209 */ /* 0x000fe40007810000 */
[----:B------:R-:W-:Y:S02]  /*18d50*/  FMNMX.FTZ R89, R147, R89, !PT ;  /* 0x0000005993597209 */ /* 0x000fe40007810000 */
[----:B------:R-:W-:Y:S01]  /*18d60*/  FMNMX.FTZ R88, R120, R88, !PT ;  /* 0x0000005878587209 */ /* 0x000fe20007810000 */
[----:B------:R-:W4:Y:S01]  /*18d70*/  MUFU.TANH R105, R105 ;  /* 0x0000006900697308 */ /* 0x000f220000002400 */
[----:B------:R-:W-:-:S02]  /*18d80*/  FMNMX.FTZ R89, R150, R89, !PT ;  /* 0x0000005996597209 */ /* 0x000fc40007810000 */
[----:B------:R-:W-:Y:S02]  /*18d90*/  FMNMX.FTZ R88, R121, R88, !PT ;  /* 0x0000005879587209 */ /* 0x000fe40007810000 */
[----:B------:R-:W-:Y:S02]  /*18da0*/  FMNMX.FTZ R89, R151, R89, !PT ;  /* 0x0000005997597209 */ /* 0x000fe40007810000 */
[----:B------:R-:W-:Y:S01]  /*18db0*/  FMNMX.FTZ R88, R124, R88, !PT ;  /* 0x000000587c587209 */ /* 0x000fe20007810000 */
[----:B------:R-:W-:Y:S01]  /*18dc0*/  MUFU.TANH R107, R107 ;  /* 0x0000006b006b7308 */ /* 0x000fe20000002400 */
[----:B------:R-:W-:Y:S02]  /*18dd0*/  FMNMX.FTZ R89, R122, R89, !PT ;  /* 0x000000597a597209 */ /* 0x000fe40007810000 */
[----:B0-----:R-:W-:Y:S02]  /*18de0*/  FMNMX.FTZ R88, R125, R88, !PT ;  /* 0x000000587d587209 */ /* 0x001fe40007810000 */
[----:B------:R-:W-:-:S02]  /*18df0*/  FMNMX.FTZ R89, R123, R89, !PT ;  /* 0x000000597b597209 */ /* 0x000fc40007810000 */
[----:B-1----:R-:W-:Y:S01]  /*18e00*/  FMNMX.FTZ R88, R128, R88, !PT ;  /* 0x0000005880587209 */ /* 0x002fe20007810000 */
[----:B------:R-:W0:Y:S01]  /*18e10*/  MUFU.TANH R108, R108 ;  /* 0x0000006c006c7308 */ /* 0x000e220000002400 */
[----:B------:R-:W-:Y:S02]  /*18e20*/  FMNMX.FTZ R89, R126, R89, !PT ;  /* 0x000000597e597209 */ /* 0x000fe40007810000 */
[----:B--2---:R-:W-:Y:S02]  /*18e30*/  FMNMX.FTZ R88, R129, R88, !PT ;  /* 0x0000005881587209 */ /* 0x004fe40007810000 */
[----:B------:R-:W-:Y:S02]  /*18e40*/  FMNMX.FTZ R89, R127, R89, !PT ;  /* 0x000000597f597209 */ /* 0x000fe40007810000 */
[----:B---3--:R-:W-:Y:S01]  /*18e50*/  FMNMX.FTZ R88, R132, R88, !PT ;  /* 0x0000005884587209 */ /* 0x008fe20007810000 */
[----:B------:R-:W1:Y:S01]  /*18e60*/  MUFU.TANH R110, R110 ;  /* 0x0000006e006e7308 */ /* 0x000e620000002400 */
[----:B------:R-:W-:-:S02]  /*18e70*/  FMNMX.FTZ R89, R130, R89, !PT ;  /* 0x0000005982597209 */ /* 0x000fc40007810000 */
[----:B------:R-:W-:Y:S02]  /*18e80*/  FMNMX.FTZ R88, R133, R88, !PT ;  /* 0x0000005885587209 */ /* 0x000fe40007810000 */
[----:B------:R-:W-:Y:S02]  /*18e90*/  FMNMX.FTZ R89, R131, R89, !PT ;  /* 0x0000005983597209 */ /* 0x000fe40007810000 */
[----:B----4-:R-:W-:Y:S01]  /*18ea0*/  FMNMX.FTZ R88, R104, R88, !PT ;  /* 0x0000005868587209 */ /* 0x010fe20007810000 */
[----:B------:R-:W2:Y:S01]  /*18eb0*/  MUFU.TANH R109, R109 ;  /* 0x0000006d006d7308 */ /* 0x000ea20000002400 */
[----:B------:R-:W-:Y:S02]  /*18ec0*/  FMNMX.FTZ R89, R134, R89, !PT ;  /* 0x0000005986597209 */ /* 0x000fe40007810000 */
[----:B------:R-:W-:Y:S02]  /*18ed0*/  FMNMX.FTZ R88, R105, R88, !PT ;  /* 0x0000005869587209 */ /* 0x000fe40007810000 */
[----:B------:R-:W-:-:S02]  /*18ee0*/  FMNMX.FTZ R89, R135, R89, !PT ;  /* 0x0000005987597209 */ /* 0x000fc40007810000 */
[----:B0-----:R-:W-:Y:S01]  /*18ef0*/  FMNMX.FTZ R88, R108, R88, !PT ;  /* 0x000000586c587209 */ /* 0x001fe20007810000 */
[----:B------:R-:W0:Y:S01]  /*18f00*/  MUFU.TANH R111, R111 ;  /* 0x0000006f006f7308 */ /* 0x000e220000002400 */
[----:B------:R-:W-:-:S04]  /*18f10*/  FMNMX.FTZ R89, R106, R89, !PT ;  /* 0x000000596a597209 */ /* 0x000fc80007810000 */
[----:B------:R-:W-:-:S03]  /*18f20*/  FMNMX.FTZ R89, R107, R89, !PT ;  /* 0x000000596b597209 */ /* 0x000fc60007810000 */
[----:B------:R-:W3:Y:S01]  /*18f30*/  MUFU.TANH R112, R112 ;  /* 0x0000007000707308 */ /* 0x000ee20000002400 */
[----:B-1----:R-:W-:Y:S02]  /*18f40*/  FMNMX.FTZ R89, R110, R89, !PT ;  /* 0x000000596e597209 */ /* 0x002fe40007810000 */
[----:B--2---:R-:W-:-:S05]  /*18f50*/  FMNMX.FTZ R88, R109, R88, !PT ;  /* 0x000000586d587209 */ /* 0x004fca0007810000 */
[----:B------:R-:W1:Y:S01]  /*18f60*/  MUFU.TANH R114, R114 ;  /* 0x0000007200727308 */ /* 0x000e620000002400 */
[----:B0-----:R-:W-:-:S07]  /*18f70*/  FMNMX.FTZ R89, R111, R89, !PT ;  /* 0x000000596f597209 */ /* 0x001fce0007810000 */
[----:B------:R-:W0:Y:S01]  /*18f80*/  MUFU.TANH R113, R113 ;  /* 0x0000007100717308 */ /* 0x000e220000002400 */
[----:B---3--:R-:W-:-:S07]  /*18f90*/  FMNMX.FTZ R88, R112, R88, !PT ;  /* 0x0000005870587209 */ /* 0x008fce0007810000 */
[----:B------:R-:W2:Y:S01]  /*18fa0*/  MUFU.TANH R115, R115 ;  /* 0x0000007300737308 */ /* 0x000ea20000002400 */
[----:B-1----:R-:W-:-:S07]  /*18fb0*/  FMNMX.FTZ R89, R114, R89, !PT ;  /* 0x0000005972597209 */ /* 0x002fce0007810000 */
[----:B------:R-:W1:Y:S01]  /*18fc0*/  MUFU.TANH R116, R116 ;  /* 0x0000007400747308 */ /* 0x000e620000002400 */
[----:B0-----:R-:W-:-:S07]  /*18fd0*/  FMNMX.FTZ R88, R113, R88, !PT ;  /* 0x0000005871587209 */ /* 0x001fce0007810000 */
[----:B------:R-:W0:Y:S01]  /*18fe0*/  MUFU.TANH R118, R118 ;  /* 0x0000007600767308 */ /* 0x000e220000002400 */
[----:B--2---:R-:W-:Y:S01]  /*18ff0*/  FMNMX.FTZ R89, R115, R89, !PT ;  /* 0x0000005973597209 */ /* 0x004fe20007810000 */
[----:B------:R-:W-:-:S06]  /*19000*/  WARPGROUP.DEPBAR.LE gsb0, 0x0 ;  /* 0x00008000000079c5 */ /* 0x000fcc0000010000 */
[----:B------:R-:W2:Y:S01]  /*19010*/  MUFU.TANH R117, R117 ;  /* 0x0000007500757308 */ /* 0x000ea20000002400 */
[----:B-1----:R-:W-:Y:S01]  /*19020*/  FMNMX.FTZ R88, R116, R88, !PT ;  /* 0x0000005874587209 */ /* 0x002fe20007810000 */
[----:B------:R-:W-:-:S06]  /*19030*/  WARPGROUP.ARRIVE ;  /* 0x00000000000079c5 */ /* 0x000fcc0000000000 */
[----:B------:R-:W1:Y:S01]  /*19040*/  MUFU.TANH R119, R119 ;  /* 0x0000007700777308 */ /* 0x000e620000002400 */
[----:B0-----:R-:W-:-:S07]  /*19050*/  FMNMX.FTZ R89, R118, R89, !PT ;  /* 0x0000005976597209 */ /* 0x001fce0007810000 */
[----:B------:R-:W0:Y:S01]  /*19060*/  MUFU.TANH R199, R199 ;  /* 0x000000c700c77308 */ /* 0x000e220000002400 */
[----:B--2---:R-:W-:-:S04]  /*19070*/  FMNMX.FTZ R88, R117, R88, !PT ;  /* 0x0000005875587209 */ /* 0x004fc80007810000 */
[----:B------:R-:W-:-:S03]  /*19080*/  FMNMX.FTZ R88, R197, R88, !PT ;  /* 0x00000058c5587209 */ /* 0x000fc60007810000 */
[----:B------:R-:W2:Y:S01]  /*19090*/  MUFU.TANH R198, R198 ;  /* 0x000000c600c67308 */ /* 0x000ea20000002400 */
[----:B-1----:R-:W-:-:S07]  /*190a0*/  FMNMX.FTZ R89, R119, R89, !PT ;  /* 0x0000005977597209 */ /* 0x002fce0007810000 */
[----:B------:R-:W1:Y:S01]  /*190b0*/  MUFU.TANH R91, R91 ;  /* 0x0000005b005b7308 */ /* 0x000e620000002400 */
[----:B0-----:R-:W-:-:S07]  /*190c0*/  FMNMX.FTZ R89, R199, R89, !PT ;  /* 0x00000059c7597209 */ /* 0x001fce0007810000 */
[----:B------:R-:W0:Y:S01]  /*190d0*/  MUFU.TANH R92, R92 ;  /* 0x0000005c005c7308 */ /* 0x000e220000002400 */
[----:B--2---:R-:W-:-:S07]  /*190e0*/  FMNMX.FTZ R88, R198, R88, !PT ;  /* 0x00000058c6587209 */ /* 0x004fce0007810000 */
        /* <DEDUP_REMOVED lines=21> */
[----:B0-----:R-:W-:Y:S02]  /*19240*/  FMNMX.FTZ R89, R102, R89, !PT ;  /* 0x0000005966597209 */ /* 0x001fe40007810000 */
[----:B--2---:R-:W-:Y:S02]  /*19250*/  FMNMX.FTZ R201, R101, R88, !PT ;  /* 0x0000005865c97209 */ /* 0x004fe40007810000 */
[----:B-1----:R-:W-:-:S03]  /*19260*/  FMNMX.FTZ R90, R103, R89, !PT ;  /* 0x00000059675a7209 */ /* 0x002fc60007810000 */
[----:B------:R-:W0:Y:S04]  /*19270*/  SHFL.BFLY PT, R89, R201, 0x2, 0x1f ;  /* 0x0c401f00c9597f89 */ /* 0x000e2800000e0000 */
[----:B------:R-:W1:Y:S01]  /*19280*/  SHFL.BFLY PT, R88, R90, 0x2, 0x1f ;  /* 0x0c401f005a587f89 */ /* 0x000e6200000e0000 */
[----:B0-----:R-:W-:Y:S02]  /*19290*/  FMNMX.FTZ R201, R201, R89, !PT ;  /* 0x00000059c9c97209 */ /* 0x001fe40007810000 */
[----:B------:R-:W-:Y:S02]  /*192a0*/  MOV R89, 0xc0000010 ;  /* 0xc000001000597802 */ /* 0x000fe40000000f00 */
[----:B-1----:R-:W-:Y:S01]  /*192b0*/  FMNMX.FTZ R90, R90, R88, !PT ;  /* 0x000000585a5a7209 */ /* 0x002fe20007810000 */
[----:B------:R-:W0:Y:S01]  /*192c0*/  SHFL.BFLY PT, R202, R201, 0x1, 0x1f ;  /* 0x0c201f00c9ca7f89 */ /* 0x000e2200000e0000 */
[----:B------:R-:W-:Y:S01]  /*192d0*/  VIADD R88, R12, 0x500 ;  /* 0x000005000c587836 */ /* 0x000fe20000000000 */
[----:B------:R-:W-:-:S02]  /*192e0*/  R2UR UR7, R89 ;  /* 0x00000000590772ca */ /* 0x000fc400000e0000 */
[----:B------:R-:W1:Y:S02]  /*192f0*/  SHFL.BFLY PT, R200, R90, 0x1, 0x1f ;  /* 0x0c201f005ac87f89 */ /* 0x000e6400000e0000 */
[----:B------:R-:W-:Y:S01]  /*19300*/  R2UR UR6, R88 ;  /* 0x00000000580672ca */ /* 0x000fe200000e0000 */
[----:B------:R-:W-:-:S12]  /*19310*/  IMAD.U32 R88, RZ, RZ, UR4 ;  /* 0x00000004ff587e24 */ /* 0x000fd8000f8e00ff */
[----:B------:R-:W-:Y:S01]  /*19320*/  QGMMA.64x128x32.F32.E4M3.E4M3 R24, R212, gdesc[UR4], R24, gsb0 ;  /* 0x01e00004d4187df3 */ /* 0x000fe20008000818 */
[----:B0-----:R-:W-:Y:S02]  /*19330*/  FMNMX.FTZ R89, R201, R202, !PT ;  /* 0x000000cac9597209 */ /* 0x001fe40007810000 */
[----:B-1----:R-:W-:-:S03]  /*19340*/  FMNMX.FTZ R90, R90, R200, !PT ;  /* 0x000000c85a5a7209 */ /* 0x002fc60007810000 */
[C---:B------:R-:W-:Y:S01]  /*19350*/  FFMA.FTZ R203, R89.reuse, R88, -8 ;  /* 0xc100000059cb7423 */ /* 0x040fe20000010058 */
[----:B------:R-:W-:-:S03]  /*19360*/  FADD.FTZ R201, -R89, R0 ;  /* 0x0000000059c97221 */ /* 0x000fc60000010100 */
        /* <DEDUP_REMOVED lines=56> */
[C---:B------:R-:W-:Y:S01]  /*196f0*/  FADD.FTZ R200, -R90.reuse, R234 ;  /* 0x000000ea5ac87221 */ /* 0x040fe20000010100 */
[----:B------:R-:W-:-:S01]  /*19700*/  FFMA.FTZ R203, R90, R88, -8 ;  /* 0xc10000005acb7423 */ /* 0x000fc20000010058 */
[-C--:B------:R-:W-:Y:S01]  /*19710*/  FMUL.FTZ R201, R201, R88.reuse ;  /* 0x00000058c9c97220 */ /* 0x080fe20000410000 */
[----:B------:R-:W-:Y:S01]  /*19720*/  MUFU.EX2 R13, R13 ;  /* 0x0000000d000d7308 */ /* 0x000fe20000000800 */
[-C--:B------:R-:W-:Y:S01]  /*19730*/  FMUL.FTZ R200, R200, R88.reuse ;  /* 0x00000058c8c87220 */ /* 0x080fe20000410000 */
        /* <DEDUP_REMOVED lines=39> */
[----:B-1----:R-:W-:-:S01]  /*199b0*/  FADD.FTZ R3, R184, R3 ;  /* 0x00000003b8037221 */ /* 0x002fc20000010000 */
[-CC-:B------:R-:W-:Y:S01]  /*199c0*/  FFMA.FTZ R123, R123, R88.reuse, -R203.reuse ;  /* 0x000000587b7b7223 */ /* 0x180fe200000108cb */
[----:B------:R-:W-:-:S01]  /*199d0*/  FFMA.FTZ R126, R126, R88, -R203 ;  /* 0x000000587e7e7223 */ /* 0x000fc200000108cb */
[-CC-:B------:R-:W-:Y:S01]  /*199e0*/  FFMA.FTZ R127, R127, R88.reuse, -R203.reuse ;  /* 0x000000587f7f7223 */ /* 0x180fe200000108cb */
[----:B------:R-:W-:-:S01]  /*199f0*/  FFMA.FTZ R130, R130, R88, -R203 ;  /* 0x0000005882827223 */ /* 0x000fc200000108cb */
[-CC-:B------:R-:W-:Y:S01]  /*19a00*/  FFMA.FTZ R131, R131, R88.reuse, -R203.reuse ;  /* 0x0000005883837223 */ /* 0x180fe200000108cb */
[----:B------:R-:W-:-:S01]  /*19a10*/  FFMA.FTZ R134, R134, R88, -R203 ;  /* 0x0000005886867223 */ /* 0x000fc200000108cb */
[----:B------:R-:W1:Y:S01]  /*19a20*/  MUFU.EX2 R191, R191 ;  /* 0x000000bf00bf7308 */ /* 0x000e620000000800 */
        /* <DEDUP_REMOVED lines=19> */
[----:B------:R-:W-:-:S02]  /*19b60*/  WARPGROUP.DEPBAR.LE gsb0, 0x0 ;  /* 0x00008000000079c5 */ /* 0x000fc40000010000 */
[----:B------:R-:W-:Y:S02]  /*19b70*/  WARPGROUP.ARRIVE ;  /* 0x00000000000079c5 */ /* 0x000fe40000000000 */
[----:B------:R-:W1:Y:S01]  /*19b80*/  MUFU.EX2 R195, R195 ;  /* 0x000000c300c37308 */ /* 0x000e620000000800 */
[----:B--2---:R-:W-:-:S07]  /*19b90*/  FADD.FTZ R3, R192, R3 ;  /* 0x00000003c0037221 */ /* 0x004fce0000010000 */
[----:B------:R-:W2:Y:S01]  /*19ba0*/  MUFU.EX2 R14, R14 ;  /* 0x0000000e000e7308 */ /* 0x000ea20000000800 */
[----:B0-----:R-:W-:-:S07]  /*19bb0*/  FFMA.FTZ R235, R201, R235, R13 ;  /* 0x000000ebc9eb7223 */ /* 0x001fce000001000d */
        /* <DEDUP_REMOVED lines=89> */
[----:B0-----:R-:W-:-:S01]  /*1a150*/  FADD.FTZ R93, R146, R92 ;  /* 0x0000005c925d7221 */ /* 0x001fc20000010000 */
[----:B------:R-:W-:Y:S02]  /*1a160*/  VIADD R92, R12, 0x600 ;  /* 0x000006000c5c7836 */ /* 0x000fe40000000000 */
[----:B------:R-:W-:-:S03]  /*1a170*/  FFMA.FTZ R12, R114, R88, -R203 ;  /* 0x00000058720c7223 */ /* 0x000fc600000108cb */
[----:B------:R-:W-:Y:S01]  /*1a180*/  R2UR UR6, R92 ;  /* 0x000000005c0672ca */ /* 0x000fe200000e0000 */
[----:B------:R-:W0:Y:S01]  /*1a190*/  MUFU.EX2 R136, R136 ;  /* 0x0000008800887308 */ /* 0x000e220000000800 */
[----:B-1----:R-:W-:-:S01]  /*1a1a0*/  FADD.FTZ R235, R165, R235 ;  /* 0x000000eba5eb7221 */ /* 0x002fc20000010000 */
[----:B------:R-:W-:-:S06]  /*1a1b0*/  FFMA.FTZ R92, R118, R88, -R203 ;  /* 0x00000058765c7223 */ /* 0x000fcc00000108cb */
[----:B------:R-:W1:Y:S01]  /*1a1c0*/  MUFU.EX2 R150, R150 ;  /* 0x0000009600967308 */ /* 0x000e620000000800 */
[----:B--2---:R-:W-:-:S07]  /*1a1d0*/  FADD.FTZ R93, R147, R93 ;  /* 0x0000005d935d7221 */ /* 0x004fce0000010000 */
[----:B------:R-:W2:Y:S01]  /*1a1e0*/  MUFU.EX2 R137, R137 ;  /* 0x0000008900897308 */ /* 0x000ea20000000800 */
[----:B0-----:R-:W-:-:S07]  /*1a1f0*/  FADD.FTZ R235, R136, R235 ;  /* 0x000000eb88eb7221 */ /* 0x001fce0000010000 */
[----:B------:R-:W0:Y:S01]  /*1a200*/  MUFU.EX2 R140, R140 ;  /* 0x0000008c008c7308 */ /* 0x000e220000000800 */
[----:B-1----:R-:W-:-:S01]  /*1a210*/  FADD.FTZ R114, R150, R93 ;  /* 0x0000005d96727221 */ /* 0x002fc20000010000 */
[----:B------:R-:W-:-:S05]  /*1a220*/  IMAD.MOV.U32 R93, RZ, RZ, -0x3ffffff0 ;  /* 0xc0000010ff5d7424 */ /* 0x000fca00078e00ff */
[----:B------:R-:W-:Y:S01]  /*1a230*/  R2UR UR7, R93 ;  /* 0x000000005d0772ca */ /* 0x000fe200000e0000 */
[----:B------:R-:W1:Y:S01]  /*1a240*/  MUFU.EX2 R141, R141 ;  /* 0x0000008d008d7308 */ /* 0x000e620000000800 */
[----:B--2---:R-:W-:-:S01]  /*1a250*/  FADD.FTZ R235, R137, R235 ;  /* 0x000000eb89eb7221 */ /* 0x004fc20000010000 */
[----:B------:R-:W-:Y:S01]  /*1a260*/  FFMA.FTZ R93, R199, R88, -R203 ;  /* 0x00000058c75d7223 */ /* 0x000fe200000108cb */
[----:B------:R-:W-:-:S05]  /*1a270*/  @!P1 IMAD R199, R233, 0x8, R16 ;  /* 0x00000008e9c79824 */ /* 0x000fca00078e0210 */
[----:B------:R-:W2:Y:S01]  /*1a280*/  MUFU.EX2 R144, R144 ;  /* 0x0000009000907308 */ /* 0x000ea20000000800 */
[----:B0-----:R-:W-:-:S01]  /*1a290*/  FADD.FTZ R235, R140, R235 ;  /* 0x000000eb8ceb7221 */ /* 0x001fc20000010000 */
[----:B------:R-:W-:Y:S02]  /*1a2a0*/  @!P1 IADD3 R199, R199, 0x2e840, RZ ;  /* 0x0002e840c7c79810 */ /* 0x000fe40007ffe0ff */
[----:B------:R-:W-:Y:S02]  /*1a2b0*/  QGMMA.64x128x32.F32.E4M3.E4M3 R24, R216, gdesc[UR4], R24, gsb0 ;  /* 0x01e00004d8187df3 */ /* 0x000fe40008000818 */
[----:B------:R-:W-:Y:S02]  /*1a2c0*/  @!P1 PRMT R199, RZ, 0x654, R199 ;  /* 0x00000654ffc79816 */ /* 0x000fe400000000c7 */
        /* <DEDUP_REMOVED lines=36> */
[----:B------:R-:W-:-:S06]  /*1a510*/  WARPGROUP.DEPBAR.LE gsb0, 0x0 ;  /* 0x00008000000079c5 */ /* 0x000fcc0000010000 */
        /* <DEDUP_REMOVED lines=49> */
[----:B-1----:R-:W-:-:S01]  /*1a830*/  FADD.FTZ R114, R202, R3 ;  /* 0x00000003ca727221 */ /* 0x002fc20000010000 */
[----:B------:R-:W-:-:S05]  /*1a840*/  IADD3 R3, -R227, 0xb, RZ ;  /* 0x0000000be3037810 */ /* 0x000fca0007ffe1ff */
[----:B------:R1:W-:Y:S06]  /*1a850*/  BAR.ARV R3, 0x100 ;  /* 0x000400030000751d */ /* 0x0003ec0000002000 */
[----:B------:R-:W3:Y:S01]  /*1a860*/  MUFU.EX2 R95, R95 ;  /* 0x0000005f005f7308 */ /* 0x000ee20000000800 */
[----:B--2---:R-:W-:-:S01]  /*1a870*/  FADD.FTZ R118, R94, R118 ;  /* 0x000000765e767221 */ /* 0x004fc20000010000 */
[----:B------:R2:W-:Y:S01]  /*1a880*/  @!P1 SYNCS.ARRIVE.TRANS64.RED.A1T0 RZ, [R199+URZ], RZ ;  /* 0x000000ffc7ff99a7 */ /* 0x0005e2000810043f */
[----:B0-----:R-:W-:-:S05]  /*1a890*/  FADD.FTZ R114, R204, R114 ;  /* 0x00000072cc727221 */ /* 0x001fca0000010000 */
[----:B------:R-:W0:Y:S08]  /*1a8a0*/  MUFU.EX2 R96, R96 ;  /* 0x0000006000607308 */ /* 0x000e300000000800 */
[----:B------:R-:W4:Y:S01]  /*1a8b0*/  MUFU.EX2 R98, R98 ;  /* 0x0000006200627308 */ /* 0x000f220000000800 */
[----:B---3--:R-:W-:-:S07]  /*1a8c0*/  FADD.FTZ R118, R95, R118 ;  /* 0x000000765f767221 */ /* 0x008fce0000010000 */
[----:B------:R-:W3:Y:S01]  /*1a8d0*/  MUFU.EX2 R97, R97 ;  /* 0x0000006100617308 */ /* 0x000ee20000000800 */
[----:B0-----:R-:W-:-:S07]  /*1a8e0*/  FADD.FTZ R114, R96, R114 ;  /* 0x0000007260727221 */ /* 0x001fce0000010000 */
[----:B------:R-:W0:Y:S01]  /*1a8f0*/  MUFU.EX2 R99, R99 ;  /* 0x0000006300637308 */ /* 0x000e220000000800 */
[----:B----4-:R-:W-:-:S07]  /*1a900*/  FADD.FTZ R118, R98, R118 ;  /* 0x0000007662767221 */ /* 0x010fce0000010000 */
[----:B------:R-:W4:Y:S01]  /*1a910*/  MUFU.EX2 R100, R100 ;  /* 0x0000006400647308 */ /* 0x000f220000000800 */
[----:B---3--:R-:W-:-:S07]  /*1a920*/  FADD.FTZ R114, R97, R114 ;  /* 0x0000007261727221 */ /* 0x008fce0000010000 */
[----:B------:R-:W3:Y:S01]  /*1a930*/  MUFU.EX2 R102, R102 ;  /* 0x0000006600667308 */ /* 0x000ee20000000800 */
[----:B0-----:R-:W-:-:S07]  /*1a940*/  FADD.FTZ R118, R99, R118 ;  /* 0x0000007663767221 */ /* 0x001fce0000010000 */
[----:B------:R-:W0:Y:S01]  /*1a950*/  MUFU.EX2 R101, R101 ;  /* 0x0000006500657308 */ /* 0x000e220000000800 */
[----:B----4-:R-:W-:-:S07]  /*1a960*/  FADD.FTZ R114, R100, R114 ;  /* 0x0000007264727221 */ /* 0x010fce0000010000 */
[----:B------:R-:W1:Y:S01]  /*1a970*/  MUFU.EX2 R103, R103 ;  /* 0x0000006700677308 */ /* 0x000e620000000800 */
[----:B---3--:R-:W-:-:S01]  /*1a980*/  FADD.FTZ R118, R102, R118 ;  /* 0x0000007666767221 */ /* 0x008fc20000010000 */
[----:B0-----:R-:W-:-:S03]  /*1a990*/  FADD.FTZ R235, R101, R114 ;  /* 0x0000007265eb7221 */ /* 0x001fc60000010000 */
[----:B-1----:R-:W-:Y:S01]  /*1a9a0*/  FADD.FTZ R3, R103, R118 ;  /* 0x0000007667037221 */ /* 0x002fe20000010000 */
[----:B--2---:R-:W-:Y:S06]  /*1a9b0*/  @!P0 BRA `(.L_x_476) ;  /* 0x0000000000048947 */ /* 0x004fec0003800000 */
[----:B------:R-:W-:Y:S01]  /*1a9c0*/  BPT.TRAP 0x1 ;  /* 0x000000040000795c */ /* 0x000fe20000300000 */
.L_x_476:
[----:B------:R-:W-:Y:S01]  /*1a9d0*/  IMAD R0, R21, 0x8, R16 ;  /* 0x0000000815007824 */ /* 0x000fe200078e0210 */
[----:B------:R-:W0:Y:S03]  /*1a9e0*/  S2R R114, SR_CgaCtaId ;  /* 0x0000000000727919 */ /* 0x000e260000008800 */
[----:B------:R-:W-:Y:S01]  /*1a9f0*/  VIADD R0, R0, 0x2e860 ;  /* 0x0002e86000007836 */ /* 0x000fe20000000000 */
[----:B------:R-:W2:Y:S01]  /*1aa00*/  LDL R21, [R1+0x40] ;  /* 0x0000400001157983 */ /* 0x000ea20000100800 */
[----:B------:R-:W-:Y:S02]  /*1aa10*/  F2FP.SATFINITE.E4M3.F32.PACK_AB_MERGE_C R156, R157, R156, RZ ;  /* 0x0000009c9d9c723e */ /* 0x000fe400048070ff */
[----:B------:R-:W-:Y:S02]  /*1aa20*/  F2FP.SATFINITE.E4M3.F32.PACK_AB_MERGE_C R158, R159, R158, RZ ;  /* 0x0000009e9f9e723e */ /* 0x000fe400048070ff */
[----:B------:R-:W-:-:S02]  /*1aa30*/  F2FP.SATFINITE.E4M3.F32.PACK_AB_MERGE_C R164, R165, R164, RZ ;  /* 0x000000a4a5a4723e */ /* 0x000fc400048070ff */
[----:B------:R-:W-:Y:S02]  /*1aa40*/  F2FP.SATFINITE.E4M3.F32.PACK_AB_MERGE_C R92, R119, R92, RZ ;  /* 0x0000005c775c723e */ /* 0x000fe400048070ff */
[----:B------:R-:W-:Y:S02]  /*1aa50*/  F2FP.SATFINITE.E4M3.F32.PACK_AB_MERGE_C R202, R204, R202, RZ ;  /* 0x000000caccca723e */ /* 0x000fe400048070ff */
[----:B------:R-:W-:Y:S02]  /*1aa60*/  F2FP.SATFINITE.E4M3.F32.PACK_AB_MERGE_C R156, R153, R152, R156 ;  /* 0x00000098999c723e */ /* 0x000fe4000480709c */
[----:B------:R-:W-:Y:S02]  /*1aa70*/  F2FP.SATFINITE.E4M3.F32.PACK_AB_MERGE_C R158, R155, R154, R158 ;  /* 0x0000009a9b9e723e */ /* 0x000fe4000480709e */
[----:B------:R-:W-:Y:S02]  /*1aa80*/  F2FP.SATFINITE.E4M3.F32.PACK_AB_MERGE_C R185, R186, R185, RZ ;  /* 0x000000b9bab9723e */ /* 0x000fe400048070ff */
[----:B------:R-:W-:-:S02]  /*1aa90*/  F2FP.SATFINITE.E4M3.F32.PACK_AB_MERGE_C R187, R188, R187, RZ ;  /* 0x000000bbbcbb723e */ /* 0x000fc400048070ff */
[----:B------:R-:W-:Y:S02]  /*1aaa0*/  F2FP.SATFINITE.E4M3.F32.PACK_AB_MERGE_C R193, R194, R193, RZ ;  /* 0x000000c1c2c1723e */ /* 0x000fe400048070ff */
[----:B------:R-:W-:Y:S02]  /*1aab0*/  F2FP.SATFINITE.E4M3.F32.PACK_AB_MERGE_C R195, R196, R195, RZ ;  /* 0x000000c3c4c3723e */ /* 0x000fe400048070ff */
[----:B------:R-:W-:Y:S02]  /*1aac0*/  F2FP.SATFINITE.E4M3.F32.PACK_AB_MERGE_C R172, R173, R172, RZ ;  /* 0x000000acadac723e */ /* 0x000fe400048070ff */
[----:B------:R-:W-:Y:S02]  /*1aad0*/  F2FP.SATFINITE.E4M3.F32.PACK_AB_MERGE_C R174, R175, R174, RZ ;  /* 0x000000aeafae723e */ /* 0x000fe400048070ff */
[----:B0-----:R-:W-:Y:S02]  /*1aae0*/  PRMT R0, R114, 0x654, R0 ;  /* 0x0000065472007816 */ /* 0x001fe40000000000 */
[----:B------:R-:W-:-:S02]  /*1aaf0*/  F2FP.SATFINITE.E4M3.F32.PACK_AB_MERGE_C R180, R181, R180, RZ ;  /* 0x000000b4b5b4723e */ /* 0x000fc400048070ff */
[----:B------:R-:W-:Y:S01]  /*1ab00*/  F2FP.SATFINITE.E4M3.F32.PACK_AB_MERGE_C R182, R183, R182, RZ ;  /* 0x000000b6b7b6723e */ /* 0x000fe200048070ff */
[----:B------:R0:W-:Y:S01]  /*1ab10*/  SYNCS.ARRIVE.TRANS64.RED.A1T0 RZ, [R0+URZ], RZ ;  /* 0x000000ff00ff79a7 */ /* 0x0001e2000810043f */
[----:B------:R-:W-:Y:S02]  /*1ab20*/  F2FP.SATFINITE.E4M3.F32.PACK_AB_MERGE_C R166, R167, R166, RZ ;  /* 0x000000a6a7a6723e */ /* 0x000fe400048070ff */
[----:B------:R-:W-:Y:S02]  /*1ab30*/  F2FP.SATFINITE.E4M3.F32.PACK_AB_MERGE_C R140, R141, R140, RZ ;  /* 0x0000008c8d8c723e */ /* 0x000fe400048070ff */
[----:B------:R-:W-:Y:S02]  /*1ab40*/  F2FP.SATFINITE.E4M3.F32.PACK_AB_MERGE_C R142, R143, R142, RZ ;  /* 0x0000008e8f8e723e */ /* 0x000fe400048070ff */
[----:B------:R-:W-:Y:S02]  /*1ab50*/  F2FP.SATFINITE.E4M3.F32.PACK_AB_MERGE_C R148, R149, R148, RZ ;  /* 0x000000949594723e */ /* 0x000fe400048070ff */
[----:B------:R-:W-:-:S02]  /*1ab60*/  F2FP.SATFINITE.E4M3.F32.PACK_AB_MERGE_C R150, R151, R150, RZ ;  /* 0x000000969796723e */ /* 0x000fc400048070ff */
[----:B------:R-:W-:Y:S02]  /*1ab70*/  F2FP.SATFINITE.E4M3.F32.PACK_AB_MERGE_C R124, R125, R124, RZ ;  /* 0x0000007c7d7c723e */ /* 0x000fe400048070ff */
        /* <DEDUP_REMOVED lines=10> */
[-C--:B------:R-:W-:Y:S01]  /*1ac20*/  FMUL.FTZ R24, R24, R201.reuse ;  /* 0x000000c918187220 */ /* 0x080fe20000410000 */
[----:B------:R-:W-:Y:S01]  /*1ac30*/  F2FP.SATFINITE.E4M3.F32.PACK_AB_MERGE_C R215, R115, R12, R92 ;  /* 0x0000000c73d7723e */ /* 0x000fe2000480705c */
[----:B------:R-:W-:Y:S01]  /*1ac40*/  FMUL.FTZ R25, R25, R201 ;  /* 0x000000c919197220 */ /* 0x000fe20000410000 */
[----:B------:R-:W-:Y:S01]  /*1ac50*/  F2FP.SATFINITE.E4M3.F32.PACK_AB_MERGE_C R216, R198, R197, R202 ;  /* 0x000000c5c6d8723e */ /* 0x000fe200048070ca */
        /* <DEDUP_REMOVED lines=89> */
[----:B0-----:R-:W-:Y:S02]  /*1b1f0*/  MOV R0, R89 ;  /* 0x0000005900007202 */ /* 0x001fe40000000f00 */
[----:B------:R-:W-:Y:S02]  /*1b200*/  MOV R202, R164 ;  /* 0x000000a400ca7202 */ /* 0x000fe40000000f00 */
[C---:B--2---:R-:W-:Y:S01]  /*1b210*/  ISETP.GT.AND P1, PT, R20.reuse, R21, PT ;  /* 0x000000151400720c */ /* 0x044fe20003f24270 */
[----:B------:R-:W-:Y:S02]  /*1b220*/  VIADD R20, R20, 0xffffffff ;  /* 0xffffffff14147836 */ /* 0x000fe40000000000 */
[----:B------:R-:W-:-:S10]  /*1b230*/  IMAD.MOV.U32 R21, RZ, RZ, R233 ;  /* 0x000000ffff157224 */ /* 0x000fd400078e00e9 */
[----:B------:R-:W-:Y:S05]  /*1b240*/  @P1 BRA `(.L_x_477) ;  /* 0xffffffb000441947 */ /* 0x000fea000383ffff */
.L_x_466:
[----:B------:R-:W-:Y:S05]  /*1b250*/  WARPSYNC.ALL ;  /* 0x0000000000007948 */ /* 0x000fea0003800000 */
[----:B------:R-:W-:Y:S06]  /*1b260*/  BAR.ARV 0x8, 0x180 ;  /* 0x0206000000007b1d */ /* 0x000fec0000002000 */
[----:B------:R-:W-:Y:S05]  /*1b270*/  @!P0 BRA `(.L_x_478) ;  /* 0x0000000000048947 */ /* 0x000fea0003800000 */
[----:B------:R-:W-:Y:S01]  /*1b280*/  BPT.TRAP 0x1 ;  /* 0x000000040000795c */ /* 0x000fe20000300000 */
.L_x_478:
[----:B------:R-:W-:Y:S01]  /*1b290*/  IMAD R11, R233, 0x8, R16 ;  /* 0x00000008e90b7824 */ /* 0x000fe200078e0210 */
[----:B------:R-:W-:-:S04]  /*1b2a0*/  SHF.L.U32 R0, R236, 0x1f, RZ ;  /* 0x0000001fec007819 */ /* 0x000fc800000006ff */
[----:B------:R0:W1:Y:S01]  /*1b2b0*/  SYNCS.PHASECHK.TRANS64.TRYWAIT P1, [R11+URZ+0x2e850], R0 ;  /* 0x02e850000b0075a7 */ /* 0x000062000802017f */
[----:B------:R-:W-:Y:S05]  /*1b2c0*/  @!P0 BRA `(.L_x_479) ;  /* 0x0000000000048947 */ /* 0x000fea0003800000 */
[----:B------:R-:W-:Y:S01]  /*1b2d0*/  BPT.TRAP 0x1 ;  /* 0x000000040000795c */ /* 0x000fe20000300000 */
.L_x_479:
[----:B------:R-:W-:-:S05]  /*1b2e0*/  VIADD R16, R16, 0x400 ;  /* 0x0000040010107836 */ /* 0x000fca0000000000 */
[----:B------:R-:W-:-:S04]  /*1b2f0*/  SHF.R.U32.HI R16, RZ, 0x4, R16 ;  /* 0x00000004ff107819 */ /* 0x000fc80000011610 */
[----:B------:R-:W-:-:S04]  /*1b300*/  LOP3.LUT R16, R16, 0x3fff, RZ, 0xc0, !PT ;  /* 0x00003fff10107812 */ /* 0x000fc800078ec0ff */
[----:B------:R-:W-:Y:S01]  /*1b310*/  LOP3.LUT R16, R16, 0x10000, RZ, 0xfc, !PT ;  /* 0x0001000010107812 */ /* 0x000fe200078efcff */
[----:B-1----:R-:W-:Y:S06]  /*1b320*/  @P1 BRA `(.L_x_480) ;  /* 0x0000000000081947 */ /* 0x002fec0003800000 */
[----:B------:R-:W1:Y:S02]  /*1b330*/  SYNCS.PHASECHK.TRANS64.TRYWAIT P1, [R11+URZ+0x2e850], R0 ;  /* 0x02e850000b0075a7 */ /* 0x000e64000802017f */
[----:B-1----:R-:W-:Y:S05]  /*1b340*/  @!P1 BRA `(.L_x_481) ;  /* 0x000000c000c09947 */ /* 0x002fea0003800000 */
.L_x_480:
[----:B------:R-:W-:Y:S01]  /*1b350*/  IMAD R4, R233, 0x700, R16 ;  /* 0x00000700e9047824 */ /* 0x000fe200078e0210 */
[----:B------:R-:W0:Y:S01]  /*1b360*/  LDL R12, [R1+0x8c] ;  /* 0x00008c00010c7983 */ /* 0x000e220000100800 */
[----:B------:R-:W-:Y:S01]  /*1b370*/  IMAD.MOV.U32 R5, RZ, RZ, -0x3ffffff0 ;  /* 0xc0000010ff057424 */ /* 0x000fe200078e00ff */
[----:B------:R-:W-:Y:S05]  /*1b380*/  WARPSYNC.ALL ;  /* 0x0000000000007948 */ /* 0x000fea0003800000 */
[C---:B------:R-:W-:Y:S01]  /*1b390*/  R2UR UR6, R4.reuse ;  /* 0x00000000040672ca */ /* 0x040fe200000e0000 */
[----:B------:R-:W-:Y:S01]  /*1b3a0*/  VIADD R6, R4, 0x100 ;  /* 0x0000010004067836 */ /* 0x000fe20000000000 */
[----:B------:R-:W-:Y:S01]  /*1b3b0*/  R2UR UR7, R5 ;  /* 0x00000000050772ca */ /* 0x000fe200000e0000 */
[----:B------:R-:W-:Y:S01]  /*1b3c0*/  WARPGROUP.ARRIVE ;  /* 0x00000000000079c5 */ /* 0x000fe20000000000 */
[----:B------:R-:W-:Y:S01]  /*1b3d0*/  MOV R7, 0xc0000010 ;  /* 0xc000001000077802 */ /* 0x000fe20000000f00 */
[----:B------:R-:W2:Y:S01]  /*1b3e0*/  LDL R10, [R1+0x74] ;  /* 0x00007400010a7983 */ /* 0x000ea20000100800 */
[----:B------:R-:W-:-:S03]  /*1b3f0*/  ULDC.64 UR4, c[0x0][0x9a0] ;  /* 0x0002680000047ab9 */ /* 0x000fc60000000a00 */
[----:B------:R-:W3:Y:S01]  /*1b400*/  LDL R2, [R1+0x60] ;  /* 0x0000600001027983 */ /* 0x000ee20000100800 */
[----:B------:R-:W-:Y:S01]  /*1b410*/  ISETP.NE.U32.AND P1, PT, RZ, UR4, PT ;  /* 0x00000004ff007c0c */ /* 0x000fe2000bf25070 */
[----:B------:R-:W-:-:S03]  /*1b420*/  IMAD.MOV.U32 R13, RZ, RZ, -0x3ffffff0 ;  /* 0xc0000010ff0d7424 */ /* 0x000fc600078e00ff */
[----:B------:R-:W-:Y:S01]  /*1b430*/  ISETP.NE.AND.EX P1, PT, RZ, UR5, PT, P1 ;  /* 0x00000005ff007c0c */ /* 0x000fe2000bf25310 */
[----:B------:R-:W-:Y:S01]  /*1b440*/  QGMMA.64x128x32.F32.E4M3.E4M3 R24, R224, gdesc[UR4], R24, gsb0 ;  /* 0x01e00004e0187df3 */ /* 0x000fe20008000818 */
[----:B------:R-:W-:Y:S01]  /*1b450*/  R2UR UR6, R6 ;  /* 0x00000000060672ca */ /* 0x000fe200000e0000 */
[----:B------:R-:W-:Y:S01]  /*1b460*/  VIADD R6, R4, 0x200 ;  /* 0x0000020004067836 */ /* 0x000fe20000000000 */
[----:B------:R-:W-:Y:S01]  /*1b470*/  R2UR UR7, R7 ;  /* 0x00000000070772ca */ /* 0x000fe200000e0000 */
[----:B------:R-:W-:-:S08]  /*1b480*/  IMAD.MOV.U32 R7, RZ, RZ, -0x3ffffff0 ;  /* 0xc0000010ff077424 */ /* 0x000fd000078e00ff */
[----:B------:R-:W3:Y:S01]  /*1b490*/  @P1 LDC.64 R8, c[0x0][0x9d0] ;  /* 0x00027400ff081b82 */ /* 0x000ee20000000a00 */
[----:B------:R-:W-:Y:S02]  /*1b4a0*/  WARPGROUP.DEPBAR.LE gsb0, 0x0 ;  /* 0x00008000000079c5 */ /* 0x000fe40000010000 */
[----:B------:R-:W-:-:S06]  /*1b4b0*/  WARPGROUP.ARRIVE ;  /* 0x00000000000079c5 */ /* 0x000fcc0000000000 */
        /* <DEDUP_REMOVED lines=11> */
[----:B01----:R-:W-:Y:S02]  /*1b570*/  @P1 IMAD R0, R12, R6, RZ ;  /* 0x000000060c001224 */ /* 0x003fe400078e02ff */
[----:B------:R-:W-:Y:S02]  /*1b580*/  VIADD R12, R4, 0x400 ;  /* 0x00000400040c7836 */ /* 0x000fe40000000000 */
[----:B--2---:R-:W-:-:S02]  /*1b590*/  @P1 IMAD R5, R10, R7, R0 ;  /* 0x000000070a051224 */ /* 0x004fc400078e0200 */
[----:B------:R-:W-:-:S04]  /*1b5a0*/  @P1 IMAD.WIDE.U32 R6, R10, R6, RZ ;  /* 0x000000060a061225 */ /* 0x000fc800078e00ff */
[----:B------:R-:W-:Y:S01]  /*1b5b0*/  IMAD.MOV.U32 R0, RZ, RZ, 0x3f800000 ;  /* 0x3f800000ff007424 */ /* 0x000fe200078e00ff */
[----:B------:R-:W-:-:S03]  /*1b5c0*/  @P1 IADD3 R7, R7, R5, RZ ;  /* 0x0000000507071210 */ /* 0x000fc60007ffe0ff */
[----:B---3--:R-:W-:-:S04]  /*1b5d0*/  @P1 IMAD.WIDE.U32 R6, R2, R8, R6 ;  /* 0x0000000802061225 */ /* 0x008fc800078e0006 */
[----:B------:R-:W-:Y:S01]  /*1b5e0*/  @P1 IMAD R5, R2, R9, R7 ;  /* 0x0000000902051224 */ /* 0x000fe200078e0207 */
        /* <DEDUP_REMOVED lines=8> */
[----:B------:R-:W-:Y:S01]  /*1b670*/  VIADD R6, R4, 0x500 ;  /* 0x0000050004067836 */ /* 0x000fe20000000000 */
[----:B------:R-:W-:Y:S01]  /*1b680*/  MOV R7, 0xc0000010 ;  /* 0xc000001000077802 */ /* 0x000fe20000000f00 */
[----:B------:R-:W-:Y:S02]  /*1b690*/  WARPGROUP.DEPBAR.LE gsb0, 0x0 ;  /* 0x00008000000079c5 */ /* 0x000fe40000010000 */
[----:B------:R-:W-:-:S08]  /*1b6a0*/  WARPGROUP.ARRIVE ;  /* 0x00000000000079c5 */ /* 0x000fd00000000000 */
[----:B------:R-:W-:Y:S01]  /*1b6b0*/  QGMMA.64x128x32.F32.E4M3.E4M3 R24, R208, gdesc[UR4], R24, gsb0 ;  /* 0x01e00004d0187df3 */ /* 0x000fe20008000818 */
[----:B------:R-:W-:Y:S02]  /*1b6c0*/  R2UR UR6, R6 ;  /* 0x00000000060672ca */ /* 0x000fe400000e0000 */
[----:B------:R-:W-:Y:S01]  /*1b6d0*/  R2UR UR7, R7 ;  /* 0x00000000070772ca */ /* 0x000fe200000e0000 */
[----:B------:R-:W-:Y:S02]  /*1b6e0*/  VIADD R4, R4, 0x600 ;  /* 0x0000060004047836 */ /* 0x000fe40000000000 */
[----:B------:R-:W-:Y:S01]  /*1b6f0*/  IMAD.MOV.U32 R5, RZ, RZ, -0x3ffffff0 ;  /* 0xc0000010ff057424 */ /* 0x000fe200078e00ff */
[----:B------:R-:W1:Y:S01]  /*1b700*/  SHFL.BFLY PT, R2, R235, 0x2, 0x1f ;  /* 0x0c401f00eb027f89 */ /* 0x000e6200000e0000 */
[----:B------:R-:W-:Y:S02]  /*1b710*/  WARPGROUP.DEPBAR.LE gsb0, 0x0 ;  /* 0x00008000000079c5 */ /* 0x000fe40000010000 */
[----:B------:R-:W-:-:S06]  /*1b720*/  WARPGROUP.ARRIVE ;  /* 0x00000000000079c5 */ /* 0x000fcc0000000000 */
[----:B------:R-:W-:Y:S01]  /*1b730*/  QGMMA.64x128x32.F32.E4M3.E4M3 R24, R212, gdesc[UR4], R24, gsb0 ;  /* 0x01e00004d4187df3 */ /* 0x000fe20008000818 */
[----:B------:R-:W-:Y:S02]  /*1b740*/  R2UR UR6, R4 ;  /* 0x00000000040672ca */ /* 0x000fe400000e0000 */
[----:B------:R-:W-:Y:S01]  /*1b750*/  R2UR UR7, R5 ;  /* 0x00000000050772ca */ /* 0x000fe200000e0000 */
[----:B------:R-:W3:Y:S01]  /*1b760*/  SHFL.BFLY PT, R4, R3, 0x2, 0x1f ;  /* 0x0c401f0003047f89 */ /* 0x000ee200000e0000 */
[----:B-1----:R-:W-:-:S05]  /*1b770*/  FADD.FTZ R2, R2, R235 ;  /* 0x000000eb02027221 */ /* 0x002fca0000010000 */
[----:B------:R-:W1:Y:S01]  /*1b780*/  SHFL.BFLY PT, R5, R2, 0x1, 0x1f ;  /* 0x0c201f0002057f89 */ /* 0x000e6200000e0000 */
[----:B---3--:R-:W-:-:S05]  /*1b790*/  FADD.FTZ R4, R4, R3 ;  /* 0x0000000304047221 */ /* 0x008fca0000010000 */
[----:B------:R-:W0:Y:S01]  /*1b7a0*/  SHFL.BFLY PT, R7, R4, 0x1, 0x1f ;  /* 0x0c201f0004077f89 */ /* 0x000e2200000e0000 */
[----:B-1----:R-:W-:-:S05]  /*1b7b0*/  FADD.FTZ R6, R2, R5 ;  /* 0x0000000502067221 */ /* 0x002fca0000010000 */
[C---:B------:R-:W-:Y:S01]  /*1b7c0*/  FSETP.NE.FTZ.AND P1, PT, R6.reuse, RZ, PT ;  /* 0x000000ff0600720b */ /* 0x040fe20003f35000 */
[----:B------:R-:W-:Y:S01]  /*1b7d0*/  FMUL.FTZ R10, R6, 0.00390625 ;  /* 0x3b800000060a7820 */ /* 0x000fe20000410000 */
[----:B------:R-:W-:-:S04]  /*1b7e0*/  IMAD.MOV.U32 R3, RZ, RZ, RZ ;  /* 0x000000ffff037224 */ /* 0x000fc800078e00ff */
[----:B------:R-:W-:Y:S01]  /*1b7f0*/  FSETP.NE.FTZ.AND P2, PT, R10, RZ, PT ;  /* 0x000000ff0a00720b */ /* 0x000fe20003f55000 */
[----:B0-----:R-:W-:-:S04]  /*1b800*/  FADD.FTZ R8, R4, R7 ;  /* 0x0000000704087221 */ /* 0x001fc80000010000 */
[----:B------:R-:W-:Y:S02]  /*1b810*/  FMUL.FTZ R12, R8, 0.00390625 ;  /* 0x3b800000080c7820 */ /* 0x000fe40000410000 */
[----:B------:R-:W-:Y:S03]  /*1b820*/  @P1 MUFU.RCP R3, R6 ;  /* 0x0000000600031308 */ /* 0x000fe60000001000 */
[----:B------:R-:W-:Y:S01]  /*1b830*/  FSETP.NE.FTZ.AND P3, PT, R12, RZ, PT ;  /* 0x000000ff0c00720b */ /* 0x000fe20003f75000 */
[----:B------:R-:W-:Y:S02]  /*1b840*/  WARPGROUP.DEPBAR.LE gsb0, 0x0 ;  /* 0x00008000000079c5 */ /* 0x000fe40000010000 */
[----:B------:R-:W-:-:S06]  /*1b850*/  WARPGROUP.ARRIVE ;  /* 0x00000000000079c5 */ /* 0x000fcc0000000000 */
[----:B------:R-:W-:Y:S01]  /*1b860*/  QGMMA.64x128x32.F32.E4M3.E4M3 R24, R216, gdesc[UR4], R24, gsb0 ;  /* 0x01e00004d8187df3 */ /* 0x000fe20008000818 */
[----:B------:R-:W-:Y:S01]  /*1b870*/  FSETP.NE.FTZ.AND P1, PT, R8, RZ, PT ;  /* 0x000000ff0800720b */ /* 0x000fe20003f35000 */
[----:B------:R-:W-:Y:S02]  /*1b880*/  IMAD.MOV.U32 R7, RZ, RZ, RZ ;  /* 0x000000ffff077224 */ /* 0x000fe400078e00ff */
[----:B------:R-:W0:Y:S08]  /*1b890*/  @P3 MUFU.LG2 R4, R12 ;  /* 0x0000000c00043308 */ /* 0x000e300000000c00 */
[----:B------:R-:W1:Y:S08]  /*1b8a0*/  @P2 MUFU.LG2 R5, R10 ;  /* 0x0000000a00052308 */ /* 0x000e700000000c00 */
[----:B------:R-:W3:Y:S01]  /*1b8b0*/  @P1 MUFU.RCP R7, R8 ;  /* 0x0000000800071308 */ /* 0x000ee20000001000 */
[C---:B------:R-:W-:Y:S01]  /*1b8c0*/  @P2 FMUL.FTZ R2, R88.reuse, 0.69314718246459960938 ;  /* 0x3f31721858022820 */ /* 0x040fe20000410000 */
[----:B------:R-:W-:Y:S01]  /*1b8d0*/  @P3 FMUL.FTZ R88, R88, 0.69314718246459960938 ;  /* 0x3f31721858583820 */ /* 0x000fe20000410000 */
[----:B0-----:R-:W-:Y:S01]  /*1b8e0*/  @P3 FMUL.FTZ R9, R4, 0.69314718246459960938 ;  /* 0x3f31721804093820 */ /* 0x001fe20000410000 */
[----:B------:R-:W-:Y:S01]  /*1b8f0*/  IMAD.MOV.U32 R92, RZ, RZ, -0x800000 ;  /* 0xff800000ff5c7424 */ /* 0x000fe200078e00ff */
[----:B------:R-:W-:Y:S01]  /*1b900*/  MOV R91, 0xff800000 ;  /* 0xff800000005b7802 */ /* 0x000fe20000000f00 */
[----:B-1----:R-:W-:Y:S01]  /*1b910*/  @P2 FMUL.FTZ R5, R5, 0.69314718246459960938 ;  /* 0x3f31721805052820 */ /* 0x002fe20000410000 */
[----:B------:R-:W-:-:S01]  /*1b920*/  @P3 FFMA.FTZ R92, R88, R90, R9 ;  /* 0x0000005a585c3223 */ /* 0x000fc20000010009 */
[----:B--2---:R-:W-:-:S02]  /*1b930*/  FMUL.FTZ R9, R3, R0 ;  /* 0x0000000003097220 */ /* 0x004fc40000410000 */
[----:B------:R-:W-:-:S01]  /*1b940*/  @P2 FFMA.FTZ R91, R2, R89, R5 ;  /* 0x00000059025b2223 */ /* 0x000fc20000010005 */
[----:B---3--:R-:W-:Y:S01]  /*1b950*/  FMUL.FTZ R10, R7, R0 ;  /* 0x00000000070a7220 */ /* 0x008fe20000410000 */
[----:B------:R-:W-:Y:S02]  /*1b960*/  WARPGROUP.DEPBAR.LE gsb0, 0x0 ;  /* 0x00008000000079c5 */ /* 0x000fe40000010000 */
[----:B------:R-:W-:Y:S05]  /*1b970*/  @!P0 BRA `(.L_x_482) ;  /* 0x0000000000048947 */ /* 0x000fea0003800000 */
[----:B------:R-:W-:Y:S01]  /*1b980*/  BPT.TRAP 0x1 ;  /* 0x000000040000795c */ /* 0x000fe20000300000 */
.L_x_482:
[----:B------:R-:W2:Y:S01]  /*1b990*/  LDL.LU R8, [R1+0x88] ;  /* 0x0000880001087983 */ /* 0x000ea20000300800 */
[----:B------:R-:W0:Y:S01]  /*1b9a0*/  S2R R2, SR_CgaCtaId ;  /* 0x0000000000027919 */ /* 0x000e220000008800 */
[----:B------:R-:W-:Y:S02]  /*1b9b0*/  VIADD R233, R233, 0x1 ;  /* 0x00000001e9e97836 */ /* 0x000fe40000000000 */
[----:B------:R-:W-:Y:S02]  /*1b9c0*/  VIADD R0, R11, 0x2e860 ;  /* 0x0002e8600b007836 */ /* 0x000fe40000000000 */
[-C--:B------:R-:W-:Y:S01]  /*1b9d0*/  FMUL.FTZ R3, R24, R9.reuse ;  /* 0x0000000918037220 */ /* 0x080fe20000410000 */
[-C--:B------:R-:W-:Y:S01]  /*1b9e0*/  FMUL.FTZ R88, R29, R9.reuse ;  /* 0x000000091d587220 */ /* 0x080fe20000410000 */
[----:B------:R-:W-:Y:S01]  /*1b9f0*/  ISETP.NE.AND P1, PT, R233, 0x2, PT ;  /* 0x00000002e900780c */ /* 0x000fe20003f25270 */
[-C--:B------:R-:W-:Y:S01]  /*1ba00*/  FMUL.FTZ R111, R41, R9.reuse ;  /* 0x00000009296f7220 */ /* 0x080fe20000410000 */
[-C--:B------:R-:W-:Y:S01]  /*1ba10*/  FMUL.FTZ R41, R52, R9.reuse ;  /* 0x0000000934297220 */ /* 0x080fe20000410000 */
[-C--:B------:R-:W-:Y:S01]  /*1ba20*/  FMUL.FTZ R20, R53, R9.reuse ;  /* 0x0000000935147220 */ /* 0x080fe20000410000 */
[----:B------:R-:W-:Y:S01]  /*1ba30*/  SEL R7, RZ, 0x1, P1 ;  /* 0x00000001ff077807 */ /* 0x000fe20000800000 */
        /* <DEDUP_REMOVED lines=16> */
[----:B0-----:R-:W-:Y:S01]  /*1bb40*/  PRMT R2, R2, 0x654, R0 ;  /* 0x0000065402027816 */ /* 0x001fe20000000000 */
[-C--:B------:R-:W-:Y:S01]  /*1bb50*/  FMUL.FTZ R40, R40, R9.reuse ;  /* 0x0000000928287220 */ /* 0x080fe20000410000 */
[----:B------:R-:W-:-:S02]  /*1bb60*/  FMUL.FTZ R45, R45, R9 ;  /* 0x000000092d2d7220 */ /* 0x000fc40000410000 */
        /* <DEDUP_REMOVED lines=8> */
[-C--:B0-----:R-:W-:Y:S01]  /*1bbf0*/  FMUL.FTZ R2, R79, R10.reuse ;  /* 0x0000000a4f027220 */ /* 0x081fe20000410000 */
        /* <DEDUP_REMOVED lines=33> */
[----:B------:R-:W-:Y:S01]  /*1be10*/  FMUL.FTZ R34, R83, R10 ;  /* 0x0000000a53227220 */ /* 0x000fe20000410000 */
[----:B------:R-:W-:-:S02]  /*1be20*/  LOP3.LUT R236, R236, R7, RZ, 0x3c, !PT ;  /* 0x00000007ecec7212 */ /* 0x000fc400078e3cff */
[----:B------:R-:W-:Y:S01]  /*1be30*/  SEL R233, R233, RZ, P1 ;  /* 0x000000ffe9e97207 */ /* 0x000fe20000800000 */
[----:B--2---:R-:W-:-:S05]  /*1be40*/  VIADD R8, R8, 0x1 ;  /* 0x0000000108087836 */ /* 0x004fca0000000000 */
[----:B------:R0:W-:Y:S02]  /*1be50*/  STL [R1+0x88], R8 ;  /* 0x0000880801007387 */ /* 0x0001e40000100800 */
.L_x_430:
[----:B------:R-:W-:Y:S05]  /*1be60*/  WARPSYNC.ALL ;  /* 0x0000000000007948 */ /* 0x000fea0003800000 */
[----:B------:R-:W2:Y:S01]  /*1be70*/  LDL R124, [R1+0x7c] ;  /* 0x00007c00017c7983 */ /* 0x000ea20000100800 */
[----:B------:R-:W-:Y:S01]  /*1be80*/  MOV R16, 0x400 ;  /* 0x0000040000107802 */ /* 0x000fe20000000f00 */
[----:B------:R-:W-:Y:S01]  /*1be90*/  BSSY B0, `(.L_x_483) ;  /* 0x000041e000007945 */ /* 0x000fe20003800000 */
[----:B------:R-:W1:Y:S02]  /*1bea0*/  S2R R7, SR_CgaCtaId ;  /* 0x0000000000077919 */ /* 0x000e640000008800 */
[----:B-1----:R-:W-:Y:S01]  /*1beb0*/  LEA R16, R7, R16, 0x18 ;  /* 0x0000001007107211 */ /* 0x002fe200078ec0ff */
[----:B------:R-:W-:Y:S06]  /*1bec0*/  BAR.SYNC.DEFER_BLOCKING 0x5, 0x180 ;  /* 0x0146000000007b1d */ /* 0x000fec0000010000 */
[----:B-----5:R1:W3:Y:S02]  /*1bed0*/  LDS.128 R120, [R16+0x2e8d0] ;  /* 0x02e8d00010787984 */ /* 0x0202e40000000c00 */
[----:B------:R-:W-:Y:S06]  /*1bee0*/  BAR.ARV 0x4, 0x180 ;  /* 0x0106000000007b1d */ /* 0x000fec0000002000 */
[----:B--2---:R-:W-:-:S13]  /*1bef0*/  ISETP.NE.AND P1, PT, R124, RZ, PT ;  /* 0x000000ff7c00720c */ /* 0x004fda0003f25270 */
[----:B------:R-:W2:Y:S02]  /*1bf00*/  @!P1 LDC R124, c[0x0][0xad4] ;  /* 0x0002b500ff7c9b82 */ /* 0x000ea40000000800 */
[----:B--2---:R1:W-:Y:S01]  /*1bf10*/  @!P1 STL [R1+0x7c], R124 ;  /* 0x00007c7c01009387 */ /* 0x0043e20000100800 */
[----:B---3--:R-:W-:Y:S05]  /*1bf20*/  @P0 BRA `(.L_x_484) ;  /* 0x0000003000d80947 */ /* 0x008fea0003800000 */
[----:B------:R-:W2:Y:S01]  /*1bf30*/  LDL R14, [R1+0xa8] ;  /* 0x0000a800010e7983 */ /* 0x000ea20000100800 */
[----:B------:R-:W-:Y:S01]  /*1bf40*/  ULDC.64 UR4, c[0x4][0x38] ;  /* 0x01000e0000047ab9 */ /* 0x000fe20000000a00 */
[----:B------:R-:W3:Y:S01]  /*1bf50*/  S2R R15, SR_TID.X ;  /* 0x00000000000f7919 */ /* 0x000ee20000002100 */
[----:B------:R-:W4:Y:S01]  /*1bf60*/  S2R R13, SR_SWINHI ;  /* 0x00000000000d7919 */ /* 0x000f220000002f00 */
[----:B---3--:R-:W-:-:S04]  /*1bf70*/  SHF.L.U32 R7, R15, 0x2, RZ ;  /* 0x000000020f077819 */ /* 0x008fc800000006ff */
[----:B------:R-:W-:Y:S02]  /*1bf80*/  LOP3.LUT R7, R7, 0xc, RZ, 0xc0, !PT ;  /* 0x0000000c07077812 */ /* 0x000fe400078ec0ff */
[----:B------:R-:W-:Y:S02]  /*1bf90*/  MOV R68, R16 ;  /* 0x0000001000447202 */ /* 0x000fe40000000f00 */
[----:B----4-:R-:W-:Y:S02]  /*1bfa0*/  MOV R69, R13 ;  /* 0x0000000d00457202 */ /* 0x010fe40000000f00 */
[----:B------:R-:W-:-:S05]  /*1bfb0*/  IADD3 R10, P0, R7, UR4, RZ ;  /* 0x00000004070a7c10 */ /* 0x000fca000ff1e0ff */
[----:B------:R-:W-:Y:S01]  /*1bfc0*/  IMAD.X R11, RZ, RZ, UR5, P0 ;  /* 0x00000005ff0b7e24 */ /* 0x000fe200080e06ff */
[----:B------:R-:W-:-:S04]  /*1bfd0*/  LOP3.LUT P0, R7, R15, 0x3, RZ, 0xc0, !PT ;  /* 0x000000030f077812 */ /* 0x000fc8000780c0ff */
[----:B------:R-:W-:Y:S01]  /*1bfe0*/  ISETP.EQ.OR P0, PT, R7, 0x3, !P0 ;  /* 0x000000030700780c */ /* 0x000fe20004702670 */
[----:B0-----:R0:W5:Y:S03]  /*1bff0*/  LDG.E.CONSTANT R8, desc[UR60][R10.64] ;  /* 0x0000003c0a087981 */ /* 0x001166000c1e9900 */
[----:B------:R-:W-:Y:S02]  /*1c000*/  SEL R13, R5, R88, P0 ;  /* 0x00000058050d7207 */ /* 0x000fe40000000000 */
[----:B------:R-:W-:Y:S01]  /*1c010*/  SEL R5, R88, R5, P0 ;  /* 0x0000000558057207 */ /* 0x000fe20000000000 */
[----:B------:R-:W-:Y:S01]  /*1c020*/  UMOV UR4, 0xffffffff ;  /* 0xffffffff00047882 */ /* 0x000fe20000000000 */
[----:B------:R-:W-:Y:S02]  /*1c030*/  SEL R7, R3, R72, P0 ;  /* 0x0000004803077207 */ /* 0x000fe40000000000 */
[----:B------:R-:W-:Y:S01]  /*1c040*/  SEL R3, R72, R3, P0 ;  /* 0x0000000348037207 */ /* 0x000fe20000000000 */
[----:B--2---:R-:W-:-:S03]  /*1c050*/  IMAD.WIDE R14, R14, 0x2, R68 ;  /* 0x000000020e0e7825 */ /* 0x004fc600078e0244 */
[C---:B------:R-:W-:Y:S02]  /*1c060*/  IADD3 R54, P5, R14.reuse, 0x4060, RZ ;  /* 0x000040600e367810 */ /* 0x040fe40007fbe0ff */
[----:B------:R-:W-:Y:S02]  /*1c070*/  IADD3 R89, P1, R14, 0x4040, RZ ;  /* 0x000040400e597810 */ /* 0x000fe40007f3e0ff */
[----:B0-----:R-:W-:Y:S02]  /*1c080*/  LOP3.LUT R11, R54, 0x380, RZ, 0xc0, !PT ;  /* 0x00000380360b7812 */ /* 0x001fe400078ec0ff */
[----:B------:R-:W-:Y:S02]  /*1c090*/  LOP3.LUT R10, R89, 0x380, RZ, 0xc0, !PT ;  /* 0x00000380590a7812 */ /* 0x000fe400078ec0ff */
[----:B------:R-:W-:Y:S02]  /*1c0a0*/  SHF.R.U64 R11, R11, 0x3, RZ ;  /* 0x000000030b0b7819 */ /* 0x000fe400000012ff */
[----:B------:R-:W-:-:S02]  /*1c0b0*/  SHF.R.U64 R88, R10, 0x3, RZ ;  /* 0x000000030a587819 */ /* 0x000fc400000012ff */
[----:B------:R-:W-:Y:S01]  /*1c0c0*/  LOP3.LUT R10, R11, R54, RZ, 0x3c, !PT ;  /* 0x000000360b0a7212 */ /* 0x000fe200078e3cff */
[--C-:B------:R-:W-:Y:S01]  /*1c0d0*/  IMAD.X R11, RZ, RZ, R15.reuse, P5 ;  /* 0x000000ffff0b7224 */ /* 0x100fe200028e060f */
[----:B------:R-:W-:Y:S01]  /*1c0e0*/  LOP3.LUT R88, R88, R89, RZ, 0x3c, !PT ;  /* 0x0000005958587212 */ /* 0x000fe200078e3cff */
[----:B------:R-:W-:Y:S01]  /*1c0f0*/  IMAD.X R89, RZ, RZ, R15, P1 ;  /* 0x000000ffff597224 */ /* 0x000fe200008e060f */
[C---:B------:R-:W-:Y:S02]  /*1c100*/  IADD3 R87, P2, R14.reuse, 0x4020, RZ ;  /* 0x000040200e577810 */ /* 0x040fe40007f5e0ff */
[C---:B------:R-:W-:Y:S02]  /*1c110*/  IADD3 R103, P4, R14.reuse, 0x60, RZ ;  /* 0x000000600e677810 */ /* 0x040fe40007f9e0ff */
[C---:B------:R-:W-:Y:S02]  /*1c120*/  IADD3 R101, P5, R14.reuse, 0x40, RZ ;  /* 0x000000400e657810 */ /* 0x040fe40007fbe0ff */
[----:B------:R-:W-:-:S02]  /*1c130*/  IADD3 R99, P1, R14, 0x20, RZ ;  /* 0x000000200e637810 */ /* 0x000fc40007f3e0ff */
[----:B------:R-:W-:Y:S02]  /*1c140*/  IADD3 R85, P3, R14, 0x4000, RZ ;  /* 0x000040000e557810 */ /* 0x000fe40007f7e0ff */
[----:B------:R-:W-:Y:S02]  /*1c150*/  LOP3.LUT R86, R87, 0x380, RZ, 0xc0, !PT ;  /* 0x0000038057567812 */ /* 0x000fe400078ec0ff */
[----:B------:R-:W-:Y:S02]  /*1c160*/  LOP3.LUT R102, R103, 0x380, RZ, 0xc0, !PT ;  /* 0x0000038067667812 */ /* 0x000fe400078ec0ff */
[----:B------:R-:W-:Y:S02]  /*1c170*/  LOP3.LUT R100, R101, 0x380, RZ, 0xc0, !PT ;  /* 0x0000038065647812 */ /* 0x000fe400078ec0ff */
[----:B------:R-:W-:Y:S02]  /*1c180*/  LOP3.LUT R98, R99, 0x380, RZ, 0xc0, !PT ;  /* 0x0000038063627812 */ /* 0x000fe400078ec0ff */
[----:B------:R-:W-:-:S02]  /*1c190*/  LOP3.LUT R84, R85, 0x380, RZ, 0xc0, !PT ;  /* 0x0000038055547812 */ /* 0x000fc400078ec0ff */
[----:B------:R-:W-:Y:S02]  /*1c1a0*/  LOP3.LUT R29, R14, 0x380, RZ, 0xc0, !PT ;  /* 0x000003800e1d7812 */ /* 0x000fe400078ec0ff */
[----:B------:R-:W-:Y:S02]  /*1c1b0*/  SHF.R.U64 R86, R86, 0x3, RZ ;  /* 0x0000000356567819 */ /* 0x000fe400000012ff */
[----:B------:R-:W-:Y:S02]  /*1c1c0*/  SHF.R.U64 R102, R102, 0x3, RZ ;  /* 0x0000000366667819 */ /* 0x000fe400000012ff */
[----:B------:R-:W-:Y:S02]  /*1c1d0*/  SHF.R.U64 R100, R100, 0x3, RZ ;  /* 0x0000000364647819 */ /* 0x000fe400000012ff */
[----:B------:R-:W-:Y:S02]  /*1c1e0*/  SHF.R.U64 R98, R98, 0x3, RZ ;  /* 0x0000000362627819 */ /* 0x000fe400000012ff */
[----:B------:R-:W-:-:S02]  /*1c1f0*/  SHF.R.U64 R84, R84, 0x3, RZ ;  /* 0x0000000354547819 */ /* 0x000fc400000012ff */
        /* <DEDUP_REMOVED lines=9> */
[----:B------:R-:W-:-:S02]  /*1c290*/  LOP3.LUT R84, R84, R85, RZ, 0x3c, !PT ;  /* 0x0000005554547212 */ /* 0x000fc400078e3cff */
[----:B------:R-:W-:Y:S02]  /*1c2a0*/  LOP3.LUT R14, R29, R14, RZ, 0x3c, !PT ;  /* 0x0000000e1d0e7212 */ /* 0x000fe400078e3cff */
[-C--:B------:R-:W-:Y:S02]  /*1c2b0*/  IADD3.X R85, RZ, R15.reuse, RZ, P3, !PT ;  /* 0x0000000fff557210 */ /* 0x080fe40001ffe4ff */
[----:B------:R-:W-:Y:S02]  /*1c2c0*/  MOV R104, R14 ;  /* 0x0000000e00687202 */ /* 0x000fe40000000f00 */
[----:B------:R-:W-:Y:S02]  /*1c2d0*/  MOV R90, R10 ;  /* 0x0000000a005a7202 */ /* 0x000fe40000000f00 */
[----:B------:R-:W-:Y:S02]  /*1c2e0*/  MOV R88, R88 ;  /* 0x0000005800587202 */ /* 0x000fe40000000f00 */
[----:B------:R-:W-:-:S02]  /*1c2f0*/  MOV R86, R86 ;  /* 0x0000005600567202 */ /* 0x000fc40000000f00 */
[----:B------:R-:W-:Y:S02]  /*1c300*/  MOV R84, R84 ;  /* 0x0000005400547202 */ /* 0x000fe40000000f00 */
[----:B------:R-:W-:Y:S02]  /*1c310*/  MOV R102, R102 ;  /* 0x0000006600667202 */ /* 0x000fe40000000f00 */
[----:B------:R-:W-:Y:S02]  /*1c320*/  MOV R100, R100 ;  /* 0x0000006400647202 */ /* 0x000fe40000000f00 */
[----:B------:R-:W-:Y:S01]  /*1c330*/  MOV R98, R98 ;  /* 0x0000006200627202 */ /* 0x000fe20000000f00 */
[----:B------:R-:W-:Y:S06]  /*1c340*/  BRA.DIV UR4, `(.L_x_485) ;  /* 0x000000b204d47947 */ /* 0x000fec000b800000 */
[----:B------:R-:W-:Y:S01]  /*1c350*/  SEL R147, R64, R21, P0 ;  /* 0x0000001540937207 */ /* 0x000fe20000000000 */
[----:B-----5:R-:W-:Y:S01]  /*1c360*/  SHFL.IDX PT, R7, R7, R8, 0x1c1f ;  /* 0x001c1f0807077589 */ /* 0x020fe200000e0000 */
[----:B------:R-:W-:Y:S02]  /*1c370*/  SEL R115, R40, R111, P0 ;  /* 0x0000006f28737207 */ /* 0x000fe40000000000 */
[----:B------:R-:W-:Y:S01]  /*1c380*/  SEL R47, R111, R40, P0 ;  /* 0x000000286f2f7207 */ /* 0x000fe20000000000 */
[----:B------:R-:W-:Y:S01]  /*1c390*/  SHFL.IDX PT, R10, R147, R8, 0x1c1f ;  /* 0x001c1f08930a7589 */ /* 0x000fe200000e0000 */
[----:B------:R-:W-:Y:S02]  /*1c3a0*/  SEL R129, R4, R81, P0 ;  /* 0x0000005104817207 */ /* 0x000fe40000000000 */
[----:B------:R-:W-:Y:S02]  /*1c3b0*/  SEL R101, R81, R4, P0 ;  /* 0x0000000451657207 */ /* 0x000fe40000000000 */
[----:B------:R-:W-:-:S02]  /*1c3c0*/  SEL R21, R21, R64, P0 ;  /* 0x0000004015157207 */ /* 0x000fc40000000000 */
[----:B------:R-:W-:Y:S02]  /*1c3d0*/  SEL R111, R24, R49, P0 ;  /* 0x00000031186f7207 */ /* 0x000fe40000000000 */
[----:B------:R-:W-:Y:S02]  /*1c3e0*/  SEL R51, R49, R24, P0 ;  /* 0x0000001831337207 */ /* 0x000fe40000000000 */
[----:B------:R-:W-:Y:S01]  /*1c3f0*/  LOP3.LUT R4, R8, 0x2, RZ, 0x3c, !PT ;  /* 0x0000000208047812 */ /* 0x000fe200078e3cff */
[----:B------:R-:W-:Y:S01]  /*1c400*/  SHFL.IDX PT, R40, R111, R8, 0x1c1f ;  /* 0x001c1f086f287589 */ /* 0x000fe200000e0000 */
[----:B------:R-:W-:Y:S02]  /*1c410*/  SEL R145, R94, R113, P0 ;  /* 0x000000715e917207 */ /* 0x000fe40000000000 */
[----:B------:R-:W-:Y:S01]  /*1c420*/  SEL R43, R113, R94, P0 ;  /* 0x0000005e712b7207 */ /* 0x000fe20000000000 */
[----:B------:R-:W-:Y:S01]  /*1c430*/  SHFL.IDX PT, R5, R5, R4, 0x1c1f ;  /* 0x001c1f0405057589 */ /* 0x000fe200000e0000 */
[----:B------:R-:W-:-:S02]  /*1c440*/  SEL R49, R20, R41, P0 ;  /* 0x0000002914317207 */ /* 0x000fc40000000000 */
[----:B------:R-:W-:Y:S01]  /*1c450*/  SEL R113, R41, R20, P0 ;  /* 0x0000001429717207 */ /* 0x000fe20000000000 */
[----:B------:R-:W-:Y:S01]  /*1c460*/  SHFL.IDX PT, R21, R21, R4, 0x1c1f ;  /* 0x001c1f0415157589 */ /* 0x000fe200000e0000 */
[----:B------:R-:W-:Y:S02]  /*1c470*/  SEL R89, R6, R77, P0 ;  /* 0x0000004d06597207 */ /* 0x000fe40000000000 */
[----:B------:R-:W-:Y:S01]  /*1c480*/  SEL R139, R77, R6, P0 ;  /* 0x000000064d8b7207 */ /* 0x000fe20000000000 */
        /* <DEDUP_REMOVED lines=12> */
[----:B------:R-:W0:Y:S01]  /*1c550*/  SHFL.IDX PT, R0, R13, R8, 0x1c1f ;  /* 0x001c1f080d007589 */ /* 0x000e2200000e0000 */
        /* <DEDUP_REMOVED lines=32> */
[----:B------:R-:W2:Y:S01]  /*1c760*/  SHFL.IDX PT, R26, R115, R8, 0x1c1f ;  /* 0x001c1f08731a7589 */ /* 0x000ea200000e0000 */
[----:B------:R-:W-:Y:S02]  /*1c770*/  SEL R73, R70, R37, P0 ;  /* 0x0000002546497207 */ /* 0x000fe40000000000 */
[----:B------:R-:W-:Y:S01]  /*1c780*/  SEL R39, R31, R32, P0 ;  /* 0x000000201f277207 */ /* 0x000fe20000000000 */
[----:B------:R3:W4:Y:S01]  /*1c790*/  SHFL.IDX PT, R28, R113, R8, 0x1c1f ;  /* 0x001c1f08711c7589 */ /* 0x00072200000e0000 */
        /* <DEDUP_REMOVED lines=14> */
[----:B------:R-:W1:Y:S01]  /*1c880*/  SHFL.IDX PT, R32, R139, R8, 0x1c1f ;  /* 0x001c1f088b207589 */ /* 0x000e6200000e0000 */
[----:B------:R-:W-:Y:S02]  /*1c890*/  SEL R27, R30, R25, P0 ;  /* 0x000000191e1b7207 */ /* 0x000fe40000000000 */
[----:B------:R-:W-:Y:S01]  /*1c8a0*/  SEL R29, R9, R34, P0 ;  /* 0x00000022091d7207 */ /* 0x000fe20000000000 */
[----:B------:R-:W-:Y:S01]  /*1c8b0*/  SHFL.IDX PT, R58, R117, R8, 0x1c1f ;  /* 0x001c1f08753a7589 */ /* 0x000fe200000e0000 */
[----:B------:R-:W-:-:S02]  /*1c8c0*/  SEL R25, R25, R30, P0 ;  /* 0x0000001e19197207 */ /* 0x000fc40000000000 */
[----:B------:R-:W-:Y:S01]  /*1c8d0*/  SEL R9, R34, R9, P0 ;  /* 0x0000000922097207 */ /* 0x000fe20000000000 */
[----:B------:R-:W1:Y:S01]  /*1c8e0*/  SHFL.IDX PT, R101, R101, R4, 0x1c1f ;  /* 0x001c1f0465657589 */ /* 0x000e6200000e0000 */
[----:B0-----:R-:W-:Y:S02]  /*1c8f0*/  SEL R3, R0, R5, P0 ;  /* 0x0000000500037207 */ /* 0x001fe40000000000 */
[----:B------:R-:W-:Y:S01]  /*1c900*/  SEL R94, R7, R6, P0 ;  /* 0x00000006075e7207 */ /* 0x000fe20000000000 */
[----:B------:R-:W-:Y:S01]  /*1c910*/  SHFL.IDX PT, R107, R107, R4, 0x1c1f ;  /* 0x001c1f046b6b7589 */ /* 0x000fe200000e0000 */
[----:B------:R-:W-:Y:S02]  /*1c920*/  SEL R96, R6, R7, P0 ;  /* 0x0000000706607207 */ /* 0x000fe40000000000 */
[----:B------:R-:W-:Y:S01]  /*1c930*/  SEL R5, R5, R0, P0 ;  /* 0x0000000005057207 */ /* 0x000fe20000000000 */
[----:B------:R-:W0:Y:S01]  /*1c940*/  SHFL.IDX PT, R79, R79, R4, 0x1c1f ;  /* 0x001c1f044f4f7589 */ /* 0x000e2200000e0000 */
[----:B------:R-:W-:-:S02]  /*1c950*/  SEL R111, R10, R21, P0 ;  /* 0x000000150a6f7207 */ /* 0x000fc40000000000 */
[----:B---3--:R-:W-:Y:S01]  /*1c960*/  SEL R113, R21, R10, P0 ;  /* 0x0000000a15717207 */ /* 0x008fe20000000000 */
[----:B------:R3:W-:Y:S01]  /*1c970*/  SHFL.IDX PT, R85, R57, R4, 0x1c1f ;  /* 0x001c1f0439557589 */ /* 0x0007e200000e0000 */
[----:B--2---:R-:W-:Y:S02]  /*1c980*/  SEL R0, R26, R47, P0 ;  /* 0x0000002f1a007207 */ /* 0x004fe40000000000 */
[----:B------:R-:W-:Y:S01]  /*1c990*/  SEL R6, R47, R26, P0 ;  /* 0x0000001a2f067207 */ /* 0x000fe20000000000 */
[----:B------:R-:W2:Y:S01]  /*1c9a0*/  SHFL.IDX PT, R72, R63, R4, 0x1c1f ;  /* 0x001c1f043f487589 */ /* 0x000ea200000e0000 */
[----:B----4-:R-:W-:Y:S02]  /*1c9b0*/  SEL R21, R28, R49, P0 ;  /* 0x000000311c157207 */ /* 0x010fe40000000000 */
[----:B------:R-:W-:Y:S01]  /*1c9c0*/  SEL R41, R49, R28, P0 ;  /* 0x0000001c31297207 */ /* 0x000fe20000000000 */
[----:B------:R-:W-:Y:S01]  /*1c9d0*/  SHFL.IDX PT, R30, R141, R8, 0x1c1f ;  /* 0x001c1f088d1e7589 */ /* 0x000fe200000e0000 */
[----:B-1----:R-:W-:-:S02]  /*1c9e0*/  SEL R47, R32, R89, P0 ;  /* 0x00000059202f7207 */ /* 0x002fc40000000000 */
        /* <DEDUP_REMOVED lines=16> */
[----:B------:R2:W-:Y:S01]  /*1caf0*/  SHFL.IDX PT, R78, R71, R8, 0x1c1f ;  /* 0x001c1f08474e7589 */ /* 0x0005e200000e0000 */
[----:B------:R-:W-:-:S02]  /*1cb00*/  SEL R114, R101, R52, P0 ;  /* 0x0000003465727207 */ /* 0x000fc40000000000 */
[----:B0-----:R-:W-:Y:S01]  /*1cb10*/  SEL R56, R58, R79, P0 ;  /* 0x0000004f3a387207 */ /* 0x001fe20000000000 */
[----:B------:R-:W-:Y:S01]  /*1cb20*/  SHFL.IDX PT, R39, R39, R8, 0x1c1f ;  /* 0x001c1f0827277589 */ /* 0x000fe200000e0000 */
[----:B---3--:R-:W-:Y:S02]  /*1cb30*/  SEL R57, R107, R60, P0 ;  /* 0x0000003c6b397207 */ /* 0x008fe40000000000 */
[----:B------:R-:W-:Y:S01]  /*1cb40*/  SEL R40, R51, R40, P0 ;  /* 0x0000002833287207 */ /* 0x000fe20000000000 */
[----:B------:R-:W0:Y:S01]  /*1cb50*/  SHFL.IDX PT, R53, R53, R4, 0x1c1f ;  /* 0x001c1f0435357589 */ /* 0x000e2200000e0000 */
[----:B------:R-:W-:Y:S02]  /*1cb60*/  SEL R58, R79, R58, P0 ;  /* 0x0000003a4f3a7207 */ /* 0x000fe40000000000 */
[----:B--2---:R-:W-:Y:S01]  /*1cb70*/  SEL R71, R72, R77, P0 ;  /* 0x0000004d48477207 */ /* 0x004fe20000000000 */
[----:B------:R-:W1:Y:S04]  /*1cb80*/  SHFL.IDX PT, R93, R93, R4, 0x1c1f ;  /* 0x001c1f045d5d7589 */ /* 0x000e6800000e0000 */
[----:B------:R-:W2:Y:S04]  /*1cb90*/  SHFL.IDX PT, R99, R99, R4, 0x1c1f ;  /* 0x001c1f0463637589 */ /* 0x000ea800000e0000 */
[----:B------:R-:W3:Y:S04]  /*1cba0*/  SHFL.IDX PT, R105, R105, R4, 0x1c1f ;  /* 0x001c1f0469697589 */ /* 0x000ee800000e0000 */
[----:B------:R4:W3:Y:S04]  /*1cbb0*/  SHFL.IDX PT, R109, R55, R4, 0x1c1f ;  /* 0x001c1f04376d7589 */ /* 0x0008e800000e0000 */
[----:B------:R1:W3:Y:S04]  /*1cbc0*/  SHFL.IDX PT, R66, R67, R4, 0x1c1f ;  /* 0x001c1f0443427589 */ /* 0x0002e800000e0000 */
[----:B------:R3:W-:Y:S01]  /*1cbd0*/  SHFL.IDX PT, R70, R65, R4, 0x1c1f ;  /* 0x001c1f0441467589 */ /* 0x0007e200000e0000 */
[----:B0-----:R-:W-:-:S02]  /*1cbe0*/  SEL R43, R30, R53, P0 ;  /* 0x000000351e2b7207 */ /* 0x001fc40000000000 */
[----:B----4-:R-:W-:Y:S01]  /*1cbf0*/  SEL R55, R60, R107, P0 ;  /* 0x0000006b3c377207 */ /* 0x010fe20000000000 */
[----:B------:R-:W0:Y:S01]  /*1cc00*/  SHFL.IDX PT, R33, R33, R4, 0x1c1f ;  /* 0x001c1f0421217589 */ /* 0x000e2200000e0000 */
[----:B------:R-:W-:Y:S02]  /*1cc10*/  SEL R45, R53, R30, P0 ;  /* 0x0000001e352d7207 */ /* 0x000fe40000000000 */
[----:B-1----:R-:W-:Y:S01]  /*1cc20*/  SEL R67, R77, R72, P0 ;  /* 0x000000484d437207 */ /* 0x002fe20000000000 */
[----:B------:R-:W1:Y:S01]  /*1cc30*/  SHFL.IDX PT, R82, R31, R4, 0x1c1f ;  /* 0x001c1f041f527589 */ /* 0x000e6200000e0000 */
[----:B------:R-:W-:Y:S02]  /*1cc40*/  SEL R46, R48, R93, P0 ;  /* 0x0000005d302e7207 */ /* 0x000fe40000000000 */
[----:B--2---:R-:W-:Y:S01]  /*1cc50*/  SEL R87, R38, R99, P0 ;  /* 0x0000006326577207 */ /* 0x004fe20000000000 */
[----:B------:R-:W-:Y:S01]  /*1cc60*/  SHFL.IDX PT, R36, R133, R8, 0x1c1f ;  /* 0x001c1f0885247589 */ /* 0x000fe200000e0000 */
[----:B---3--:R-:W-:-:S02]  /*1cc70*/  SEL R52, R54, R105, P0 ;  /* 0x0000006936347207 */ /* 0x008fc40000000000 */
        /* <DEDUP_REMOVED lines=10> */
[----:B------:R2:W-:Y:S01]  /*1cd20*/  SHFL.IDX PT, R80, R61, R8, 0x1c1f ;  /* 0x001c1f083d507589 */ /* 0x0005e200000e0000 */
[----:B0-----:R-:W-:Y:S02]  /*1cd30*/  SEL R72, R78, R33, P0 ;  /* 0x000000214e487207 */ /* 0x001fe40000000000 */
[----:B------:R-:W-:Y:S01]  /*1cd40*/  SEL R78, R33, R78, P0 ;  /* 0x0000004e214e7207 */ /* 0x000fe20000000000 */
[----:B------:R-:W0:Y:S01]  /*1cd50*/  SHFL.IDX PT, R95, R95, R4, 0x1c1f ;  /* 0x001c1f045f5f7589 */ /* 0x000e2200000e0000 */
[----:B-1----:R-:W-:Y:S02]  /*1cd60*/  SEL R116, R39, R82, P0 ;  /* 0x0000005227747207 */ /* 0x002fe40000000000 */
[----:B------:R-:W-:Y:S01]  /*1cd70*/  SEL R82, R82, R39, P0 ;  /* 0x0000002752527207 */ /* 0x000fe20000000000 */
[----:B------:R-:W1:Y:S01]  /*1cd80*/  SHFL.IDX PT, R97, R97, R4, 0x1c1f ;  /* 0x001c1f0461617589 */ /* 0x000e6200000e0000 */
[----:B--2---:R-:W-:-:S03]  /*1cd90*/  SEL R61, R85, R64, P0 ;  /* 0x00000040553d7207 */ /* 0x004fc60000000000 */
[----:B------:R2:W3:Y:S04]  /*1cda0*/  SHFL.IDX PT, R74, R59, R4, 0x1c1f ;  /* 0x001c1f043b4a7589 */ /* 0x0004e800000e0000 */
[----:B------:R-:W4:Y:S04]  /*1cdb0*/  SHFL.IDX PT, R37, R37, R4, 0x1c1f ;  /* 0x001c1f0425257589 */ /* 0x000f2800000e0000 */
[----:B------:R-:W4:Y:S01]  /*1cdc0*/  SHFL.IDX PT, R35, R35, R4, 0x1c1f ;  /* 0x001c1f0423237589 */ /* 0x000f2200000e0000 */
[----:B--2---:R-:W-:Y:S01]  /*1cdd0*/  SEL R59, R64, R85, P0 ;  /* 0x00000055403b7207 */ /* 0x004fe20000000000 */
[----:B------:R-:W-:-:S02]  /*1cde0*/  IMAD.MOV.U32 R85, RZ, RZ, RZ ;  /* 0x000000ffff557224 */ /* 0x000fc400078e00ff */
[----:B------:R-:W2:Y:S01]  /*1cdf0*/  SHFL.IDX PT, R2, R29, R8, 0x1c1f ;  /* 0x001c1f081d027589 */ /* 0x000ea200000e0000 */
[----:B------:R-:W-:-:S03]  /*1ce00*/  SEL R64, R70, R81, P0 ;  /* 0x0000005146407207 */ /* 0x000fc60000000000 */
[----:B------:R-:W2:Y:S01]  /*1ce10*/  SHFL.IDX PT, R27, R27, R8, 0x1c1f ;  /* 0x001c1f081b1b7589 */ /* 0x000ea200000e0000 */
[----:B0-----:R-:W-:Y:S02]  /*1ce20*/  SEL R51, R34, R95, P0 ;  /* 0x0000005f22337207 */ /* 0x001fe40000000000 */
[----:B------:R-:W-:Y:S01]  /*1ce30*/  SEL R53, R95, R34, P0 ;  /* 0x000000225f357207 */ /* 0x000fe20000000000 */
[----:B------:R-:W0:Y:S01]  /*1ce40*/  SHFL.IDX PT, R8, R25, R4, 0x1c1f ;  /* 0x001c1f0419087589 */ /* 0x000e2200000e0000 */
[----:B-1----:R-:W-:Y:S02]  /*1ce50*/  SEL R50, R36, R97, P0 ;  /* 0x0000006124327207 */ /* 0x002fe40000000000 */
[----:B------:R-:W-:Y:S01]  /*1ce60*/  SEL R106, R97, R36, P0 ;  /* 0x00000024616a7207 */ /* 0x000fe20000000000 */
[----:B------:R1:W0:Y:S01]  /*1ce70*/  SHFL.IDX PT, R14, R9, R4, 0x1c1f ;  /* 0x001c1f04090e7589 */ /* 0x00022200000e0000 */
[----:B---3--:R-:W-:Y:S02]  /*1ce80*/  SEL R66, R75, R74, P0 ;  /* 0x0000004a4b427207 */ /* 0x008fe40000000000 */
[----:B----4-:R-:W-:-:S02]  /*1ce90*/  SEL R73, R76, R37, P0 ;  /* 0x000000254c497207 */ /* 0x010fc40000000000 */
[----:B------:R-:W-:Y:S02]  /*1cea0*/  SEL R79, R37, R76, P0 ;  /* 0x0000004c254f7207 */ /* 0x000fe40000000000 */
[----:B------:R-:W-:Y:S02]  /*1ceb0*/  SEL R83, R35, R80, P0 ;  /* 0x0000005023537207 */ /* 0x000fe40000000000 */
[----:B-1----:R-:W-:Y:S02]  /*1cec0*/  SEL R4, R81, R70, P0 ;  /* 0x0000004651047207 */ /* 0x002fe40000000000 */
[----:B------:R-:W-:Y:S02]  /*1ced0*/  SEL R70, R74, R75, P0 ;  /* 0x0000004b4a467207 */ /* 0x000fe40000000000 */
[----:B------:R-:W-:-:S07]  /*1cee0*/  SEL R81, R80, R35, P0 ;  /* 0x0000002350517207 */ /* 0x000fce0000000000 */
.L_x_728:
[----:B------:R-:W3:Y:S04]  /*1cef0*/  LDL.LU R93, [R1+0x80] ;  /* 0x00008000015d7983 */ /* 0x000ee80000300800 */
[----:B------:R-:W4:Y:S01]  /*1cf00*/  LDL.LU R80, [R1+0x84] ;  /* 0x0000840001507983 */ /* 0x000f220000300800 */
[----:B------:R-:W-:Y:S05]  /*1cf10*/  WARPSYNC.ALL ;  /* 0x0000000000007948 */ /* 0x000fea0003800000 */
[----:B0-2---:R-:W-:Y:S01]  /*1cf20*/  SEL R75, R27, R8, P0 ;  /* 0x000000081b4b7207 */ /* 0x005fe20000000000 */
[----:B------:R-:W-:Y:S01]  /*1cf30*/  ULDC.64 UR6, c[0x0][0xc08] ;  /* 0x0003020000067ab9 */ /* 0x000fe20000000a00 */
[----:B------:R-:W-:Y:S01]  /*1cf40*/  SEL R77, R8, R27, P0 ;  /* 0x0000001b084d7207 */ /* 0x000fe20000000000 */
[----:B------:R-:W-:Y:S01]  /*1cf50*/  ULDC.64 UR4, c[0x0][0xc00] ;  /* 0x0003000000047ab9 */ /* 0x000fe20000000a00 */
[----:B------:R-:W-:-:S02]  /*1cf60*/  SEL R74, R2, R14, P0 ;  /* 0x0000000e024a7207 */ /* 0x000fc40000000000 */
[----:B------:R-:W-:Y:S02]  /*1cf70*/  SEL R76, R14, R2, P0 ;  /* 0x000000020e4c7207 */ /* 0x000fe40000000000 */
[----:B------:R-:W-:Y:S01]  /*1cf80*/  F2FP.BF16.F32.PACK_AB R8, R3, R94 ;  /* 0x0000005e0308723e */ /* 0x000fe200000010ff */
[----:B------:R-:W0:Y:S01]  /*1cf90*/  LDC R2, c[0x0][0xbe8] ;  /* 0x0002fa00ff027b82 */ /* 0x000e220000000800 */
[----:B------:R-:W-:Y:S02]  /*1cfa0*/  F2FP.BF16.F32.PACK_AB R9, R89, R52 ;  /* 0x000000345909723e */ /* 0x000fe400000010ff */
[----:B------:R-:W-:Y:S02]  /*1cfb0*/  F2FP.BF16.F32.PACK_AB R10, R5, R96 ;  /* 0x00000060050a723e */ /* 0x000fe400000010ff */
[----:B------:R-:W-:-:S03]  /*1cfc0*/  F2FP.BF16.F32.PACK_AB R11, R103, R54 ;  /* 0x00000036670b723e */ /* 0x000fc600000010ff */
[----:B------:R-:W-:Y:S01]  /*1cfd0*/  BAR.SYNC.DEFER_BLOCKING 0x1, 0x100 ;  /* 0x0044000000007b1d */ /* 0x000fe20000010000 */
[----:B------:R-:W-:Y:S02]  /*1cfe0*/  F2FP.BF16.F32.PACK_AB R12, R111, R110 ;  /* 0x0000006e6f0c723e */ /* 0x000fe400000010ff */
[----:B------:R-:W-:Y:S02]  /*1cff0*/  F2FP.BF16.F32.PACK_AB R13, R55, R56 ;  /* 0x00000038370d723e */ /* 0x000fe400000010ff */
[----:B------:R-:W-:Y:S02]  /*1d000*/  F2FP.BF16.F32.PACK_AB R14, R113, R112 ;  /* 0x00000070710e723e */ /* 0x000fe400000010ff */
[----:B------:R-:W-:Y:S02]  /*1d010*/  F2FP.BF16.F32.PACK_AB R15, R57, R58 ;  /* 0x0000003a390f723e */ /* 0x000fe400000010ff */
[----:B------:R-:W-:Y:S02]  /*1d020*/  F2FP.BF16.F32.PACK_AB R24, R115, R0 ;  /* 0x000000007318723e */ /* 0x000fe400000010ff */
[----:B------:R-:W-:-:S02]  /*1d030*/  F2FP.BF16.F32.PACK_AB R25, R59, R60 ;  /* 0x0000003c3b19723e */ /* 0x000fc400000010ff */
[----:B------:R-:W-:Y:S02]  /*1d040*/  F2FP.BF16.F32.PACK_AB R26, R7, R6 ;  /* 0x00000006071a723e */ /* 0x000fe400000010ff */
[----:B------:R-:W-:Y:S02]  /*1d050*/  F2FP.BF16.F32.PACK_AB R27, R61, R62 ;  /* 0x0000003e3d1b723e */ /* 0x000fe400000010ff */
[----:B------:R-:W-:Y:S02]  /*1d060*/  F2FP.BF16.F32.PACK_AB R28, R21, R20 ;  /* 0x00000014151c723e */ /* 0x000fe400000010ff */
[----:B------:R-:W-:Y:S02]  /*1d070*/  F2FP.BF16.F32.PACK_AB R29, R63, R4 ;  /* 0x000000043f1d723e */ /* 0x000fe400000010ff */
[----:B------:R-:W-:Y:S02]  /*1d080*/  F2FP.BF16.F32.PACK_AB R30, R41, R40 ;  /* 0x00000028291e723e */ /* 0x000fe400000010ff */
[----:B------:R-:W-:Y:S01]  /*1d090*/  F2FP.BF16.F32.PACK_AB R31, R65, R64 ;  /* 0x00000040411f723e */ /* 0x000fe200000010ff */
[----:B------:R1:W-:Y:S01]  /*1d0a0*/  STSM.16.M88.4 [R104], R8 ;  /* 0x0000000868007844 */ /* 0x0003e20000000200 */
[----:B------:R-:W-:-:S02]  /*1d0b0*/  F2FP.BF16.F32.PACK_AB R32, R43, R42 ;  /* 0x0000002a2b20723e */ /* 0x000fc400000010ff */
[----:B------:R-:W-:Y:S01]  /*1d0c0*/  F2FP.BF16.F32.PACK_AB R33, R67, R66 ;  /* 0x000000424321723e */ /* 0x000fe200000010ff */
[----:B------:R2:W-:Y:S01]  /*1d0d0*/  STSM.16.M88.4 [R98], R12 ;  /* 0x0000000c62007844 */ /* 0x0005e20000000200 */
[----:B------:R-:W-:Y:S02]  /*1d0e0*/  F2FP.BF16.F32.PACK_AB R34, R45, R44 ;  /* 0x0000002c2d22723e */ /* 0x000fe400000010ff */
[----:B------:R-:W-:Y:S01]  /*1d0f0*/  F2FP.BF16.F32.PACK_AB R35, R71, R70 ;  /* 0x000000464723723e */ /* 0x000fe200000010ff */
[----:B------:R3:W-:Y:S01]  /*1d100*/  STSM.16.M88.4 [R100], R24 ;  /* 0x0000001864007844 */ /* 0x0007e20000000200 */
[----:B------:R-:W-:Y:S02]  /*1d110*/  F2FP.BF16.F32.PACK_AB R36, R47, R46 ;  /* 0x0000002e2f24723e */ /* 0x000fe400000010ff */
[----:B------:R-:W-:Y:S01]  /*1d120*/  F2FP.BF16.F32.PACK_AB R37, R73, R72 ;  /* 0x000000484925723e */ /* 0x000fe200000010ff */
[----:B------:R0:W-:Y:S01]  /*1d130*/  STSM.16.M88.4 [R102], R28 ;  /* 0x0000001c66007844 */ /* 0x0001e20000000200 */
[----:B------:R-:W-:-:S02]  /*1d140*/  F2FP.BF16.F32.PACK_AB R38, R49, R48 ;  /* 0x000000303126723e */ /* 0x000fc400000010ff */
[----:B------:R-:W-:Y:S01]  /*1d150*/  F2FP.BF16.F32.PACK_AB R39, R79, R78 ;  /* 0x0000004e4f27723e */ /* 0x000fe200000010ff */
[----:B------:R-:W-:Y:S01]  /*1d160*/  STSM.16.M88.4 [R84], R32 ;  /* 0x0000002054007844 */ /* 0x000fe20000000200 */
[----:B-1----:R-:W-:Y:S02]  /*1d170*/  F2FP.BF16.F32.PACK_AB R8, R51, R50 ;  /* 0x000000323308723e */ /* 0x002fe400000010ff */
[----:B------:R-:W-:Y:S01]  /*1d180*/  F2FP.BF16.F32.PACK_AB R9, R81, R116 ;  /* 0x000000745109723e */ /* 0x000fe200000010ff */
[----:B------:R-:W-:Y:S01]  /*1d190*/  STSM.16.M88.4 [R86], R36 ;  /* 0x0000002456007844 */ /* 0x000fe20000000200 */
[----:B------:R-:W-:Y:S02]  /*1d1a0*/  F2FP.BF16.F32.PACK_AB R10, R53, R106 ;  /* 0x0000006a350a723e */ /* 0x000fe400000010ff */
[----:B------:R-:W-:Y:S02]  /*1d1b0*/  F2FP.BF16.F32.PACK_AB R11, R83, R82 ;  /* 0x00000052530b723e */ /* 0x000fe400000010ff */
[----:B--2---:R-:W-:-:S02]  /*1d1c0*/  F2FP.BF16.F32.PACK_AB R12, R87, R108 ;  /* 0x0000006c570c723e */ /* 0x004fc400000010ff */
[----:B------:R-:W-:Y:S01]  /*1d1d0*/  F2FP.BF16.F32.PACK_AB R14, R99, R114 ;  /* 0x00000072630e723e */ /* 0x000fe200000010ff */
[----:B------:R-:W-:Y:S01]  /*1d1e0*/  STSM.16.M88.4 [R88], R8 ;  /* 0x0000000858007844 */ /* 0x000fe20000000200 */
[----:B------:R-:W-:Y:S02]  /*1d1f0*/  F2FP.BF16.F32.PACK_AB R13, R75, R74 ;  /* 0x0000004a4b0d723e */ /* 0x000fe400000010ff */
[----:B------:R-:W-:Y:S02]  /*1d200*/  F2FP.BF16.F32.PACK_AB R15, R77, R76 ;  /* 0x0000004c4d0f723e */ /* 0x000fe400000010ff */
[----:B------:R-:W-:Y:S02]  /*1d210*/  ISETP.NE.U32.AND P3, PT, RZ, UR6, PT ;  /* 0x00000006ff007c0c */ /* 0x000fe4000bf65070 */
[----:B------:R-:W-:Y:S01]  /*1d220*/  ISETP.NE.U32.AND P0, PT, RZ, UR4, PT ;  /* 0x00000004ff007c0c */ /* 0x000fe2000bf05070 */
[----:B------:R1:W-:Y:S01]  /*1d230*/  STSM.16.M88.4 [R90], R12 ;  /* 0x0000000c5a007844 */ /* 0x0003e20000000200 */
[----:B------:R-:W-:Y:S01]  /*1d240*/  BAR.SYNC.DEFER_BLOCKING 0x1, 0x100 ;  /* 0x0044000000007b1d */ /* 0x000fe20000010000 */
[----:B------:R-:W-:-:S02]  /*1d250*/  ISETP.NE.AND.EX P3, PT, RZ, UR7, PT, P3 ;  /* 0x00000007ff007c0c */ /* 0x000fc4000bf65330 */
[----:B------:R-:W-:Y:S02]  /*1d260*/  ISETP.NE.AND.EX P0, PT, RZ, UR5, PT, P0 ;  /* 0x00000005ff007c0c */ /* 0x000fe4000bf05300 */
[----:B---3--:R-:W-:-:S04]  /*1d270*/  IADD3 R24, P1, R93, UR4, RZ ;  /* 0x000000045d187c10 */ /* 0x008fc8000ff3e0ff */
[----:B----4-:R-:W-:-:S05]  /*1d280*/  IADD3.X R25, R80, UR5, RZ, P1, !PT ;  /* 0x0000000550197c10 */ /* 0x010fca0008ffe4ff */
[----:B------:R-:W-:Y:S01]  /*1d290*/  @P3 IADD3 R26, P1, R93, UR6, RZ ;  /* 0x000000065d1a3c10 */ /* 0x000fe2000ff3e0ff */
[----:B------:R-:W-:Y:S02]  /*1d2a0*/  ULDC UR6, c[0x0][0xa88] ;  /* 0x0002a20000067ab9 */ /* 0x000fe40000000800 */
[----:B0-----:R-:W-:Y:S01]  /*1d2b0*/  MOV R29, UR6 ;  /* 0x00000006001d7c02 */ /* 0x001fe20008000f00 */
[----:B------:R0:W5:Y:S01]  /*1d2c0*/  @P0 LDG.E R85, desc[UR60][R24.64] ;  /* 0x0000003c18550981 */ /* 0x000162000c1e1900 */
[----:B------:R-:W-:-:S05]  /*1d2d0*/  @P3 IADD3.X R27, R80, UR7, RZ, P1, !PT ;  /* 0x00000007501b3c10 */ /* 0x000fca0008ffe4ff */
[----:B------:R0:W5:Y:S01]  /*1d2e0*/  @P3 LDG.E R29, desc[UR60][R26.64] ;  /* 0x0000003c1a1d3981 */ /* 0x000162000c1e1900 */
[----:B-1----:R-:W-:Y:S01]  /*1d2f0*/  IMAD.MOV.U32 R14, RZ, RZ, 0x9b8 ;  /* 0x000009b8ff0e7424 */ /* 0x002fe200078e00ff */
[----:B------:R-:W-:Y:S02]  /*1d300*/  ISETP.GT.AND P2, PT, R124, 0x1, PT ;  /* 0x000000017c00780c */ /* 0x000fe40003f44270 */
[----:B------:R-:W-:Y:S02]  /*1d310*/  ISETP.NE.AND P1, PT, R2, 0x1, PT ;  /* 0x000000010200780c */ /* 0x000fe40003f25270 */
[----:B------:R-:W-:-:S04]  /*1d320*/  SEL R14, R14, 0x978, P2 ;  /* 0x000009780e0e7807 */ /* 0x000fc80001000000 */
[----:B------:R0:W1:Y:S08]  /*1d330*/  LDC.64 R8, c[0x0][R14+0x220] ;  /* 0x000088000e087b82 */ /* 0x0000700000000a00 */
[----:B------:R0:W2:Y:S08]  /*1d340*/  LDC.64 R12, c[0x0][R14+0x218] ;  /* 0x000086000e0c7b82 */ /* 0x0000b00000000a00 */
[----:B------:R0:W3:Y:S01]  /*1d350*/  LDC.64 R10, c[0x0][R14+0x228] ;  /* 0x00008a000e0a7b82 */ /* 0x0000e20000000a00 */
[----:B------:R-:W-:Y:S05]  /*1d360*/  @P3 BRA `(.L_x_486) ;  /* 0x0000000000103947 */ /* 0x000fea0003800000 */
[----:B------:R-:W-:Y:S05]  /*1d370*/  @!P0 BRA `(.L_x_486) ;  /* 0x00000000000c8947 */ /* 0x000fea0003800000 */
[----:B0-----:R-:W4:Y:S04]  /*1d380*/  LDG.E R26, desc[UR60][R24.64] ;  /* 0x0000003c181a7981 */ /* 0x001f28000c1e1900 */
[----:B-----5:R-:W4:Y:S02]  /*1d390*/  LDG.E R29, desc[UR60][R24.64+0x4] ;  /* 0x0000043c181d7981 */ /* 0x020f24000c1e1900 */
[----:B----4-:R-:W-:-:S07]  /*1d3a0*/  IMAD.IADD R29, R29, 0x1, -R26 ;  /* 0x000000011d1d7824 */ /* 0x010fce00078e0a1a */
.L_x_486:
[----:B------:R-:W4:Y:S01]  /*1d3b0*/  LDL R15, [R1+0x60] ;  /* 0x00006000010f7983 */ /* 0x000f220000100800 */
[----:B------:R-:W-:Y:S01]  /*1d3c0*/  ISETP.NE.U32.AND P0, PT, RZ, UR4, PT ;  /* 0x00000004ff007c0c */ /* 0x000fe2000bf05070 */
[----:B0-----:R-:W0:Y:S02]  /*1d3d0*/  @P1 LDC R26, c[0x0][0xbec] ;  /* 0x0002fb00ff1a1b82 */ /* 0x001e240000000800 */
[----:B------:R-:W2:Y:S04]  /*1d3e0*/  LDL.LU R24, [R1+0x74] ;  /* 0x0000740001187983 */ /* 0x000ea80000300800 */
[----:B------:R-:W3:Y:S02]  /*1d3f0*/  LDL.LU R27, [R1+0x8c] ;  /* 0x00008c00011b7983 */ /* 0x000ee40000300800 */
[----:B------:R-:W0:Y:S02]  /*1d400*/  @P1 LDC R35, c[0x0][0xbf0] ;  /* 0x0002fc00ff231b82 */ /* 0x000e240000000800 */
[----:B------:R-:W3:Y:S04]  /*1d410*/  LDL R28, [R1+0xa4] ;  /* 0x0000a400011c7983 */ /* 0x000ee80000100800 */
[----:B------:R-:W3:Y:S04]  /*1d420*/  LDL R95, [R1+0x90] ;  /* 0x00009000015f7983 */ /* 0x000ee80000100800 */
[----:B------:R-:W3:Y:S04]  /*1d430*/  LDL R86, [R1+0x94] ;  /* 0x0000940001567983 */ /* 0x000ee80000100800 */
[----:B------:R-:W3:Y:S01]  /*1d440*/  LDL R30, [R1+0xa0] ;  /* 0x0000a000011e7983 */ /* 0x000ee20000100800 */
[----:B------:R-:W-:-:S02]  /*1d450*/  ISETP.NE.AND.EX P0, PT, RZ, UR5, PT, P0 ;  /* 0x00000005ff007c0c */ /* 0x000fc4000bf05300 */
[----:B-----5:R-:W-:Y:S01]  /*1d460*/  SHF.R.S32.HI R84, RZ, 0x1f, R85 ;  /* 0x0000001fff547819 */ /* 0x020fe20000011455 */
[----:B------:R-:W-:Y:S02]  /*1d470*/  IMAD R80, R29, R2, RZ ;  /* 0x000000021d507224 */ /* 0x000fe400078e02ff */
[----:B----4-:R-:W-:Y:S02]  /*1d480*/  IMAD.MOV.U32 R88, RZ, RZ, R15 ;  /* 0x000000ffff587224 */ /* 0x010fe400078e000f */
[----:B------:R-:W4:Y:S01]  /*1d490*/  LDC.64 R14, c[0x0][R14+0x210] ;  /* 0x000084000e0e7b82 */ /* 0x000f220000000a00 */
[----:B--2---:R-:W-:-:S07]  /*1d4a0*/  SEL R93, R24, RZ, !P0 ;  /* 0x000000ff185d7207 */ /* 0x004fce0004000000 */
[----:B------:R-:W2:Y:S01]  /*1d4b0*/  LDC.64 R24, c[0x0][0xba8] ;  /* 0x0002ea00ff187b82 */ /* 0x000ea20000000a00 */
[----:B---3--:R-:W-:Y:S01]  /*1d4c0*/  SEL R27, R27, RZ, !P0 ;  /* 0x000000ff1b1b7207 */ /* 0x008fe20004000000 */
[----:B-1----:R-:W-:Y:S02]  /*1d4d0*/  IMAD R9, R9, R93, RZ ;  /* 0x0000005d09097224 */ /* 0x002fe400078e02ff */
[----:B------:R-:W-:Y:S02]  /*1d4e0*/  IMAD R37, R95, 0x80, R28 ;  /* 0x000000805f257824 */ /* 0x000fe400078e021c */
[----:B------:R-:W1:Y:S01]  /*1d4f0*/  S2R R28, SR_TID.X ;  /* 0x00000000001c7919 */ /* 0x000e620000002100 */
[----:B------:R-:W-:Y:S02]  /*1d500*/  IMAD R33, R8, R27, R9 ;  /* 0x0000001b08217224 */ /* 0x000fe400078e0209 */
[-C--:B------:R-:W-:Y:S02]  /*1d510*/  IMAD R31, R13, R88.reuse, RZ ;  /* 0x000000580d1f7224 */ /* 0x080fe400078e02ff */
[----:B------:R-:W-:-:S04]  /*1d520*/  IMAD.WIDE.U32 R12, R12, R88, RZ ;  /* 0x000000580c0c7225 */ /* 0x000fc800078e00ff */
[----:B------:R-:W-:Y:S01]  /*1d530*/  IMAD.WIDE.U32 R8, R8, R93, RZ ;  /* 0x0000005d08087225 */ /* 0x000fe200078e00ff */
[----:B------:R-:W-:Y:S02]  /*1d540*/  SEL R27, R86, RZ, P2 ;  /* 0x000000ff561b7207 */ /* 0x000fe40001000000 */
[----:B------:R-:W-:Y:S01]  /*1d550*/  IADD3 R12, P0, P3, R8, R12, R85 ;  /* 0x0000000c080c7210 */ /* 0x000fe20007b1e055 */
[----:B0-----:R-:W-:Y:S01]  /*1d560*/  @P1 IMAD.HI.U32 R8, R37, R26, RZ ;  /* 0x0000001a25081227 */ /* 0x001fe200078e00ff */
[----:B--2---:R-:W0:Y:S03]  /*1d570*/  @!P2 LDC R24, c[0x0][0xb50] ;  /* 0x0002d400ff18ab82 */ /* 0x004e260000000800 */
[----:B------:R-:W-:Y:S02]  /*1d580*/  IMAD.IADD R33, R9, 0x1, R33 ;  /* 0x0000000109217824 */ /* 0x000fe400078e0221 */
[----:B------:R-:W-:Y:S01]  /*1d590*/  IMAD.MOV.U32 R9, RZ, RZ, R37 ;  /* 0x000000ffff097224 */ /* 0x000fe200078e0025 */
[----:B------:R-:W-:-:S02]  /*1d5a0*/  @P1 SHF.R.U32.HI R9, RZ, R35, R8 ;  /* 0x00000023ff091219 */ /* 0x000fc40000011608 */
[----:B------:R-:W-:Y:S01]  /*1d5b0*/  IADD3 R13, R13, R31, RZ ;  /* 0x0000001f0d0d7210 */ /* 0x000fe20007ffe0ff */
[-C--:B------:R-:W-:Y:S01]  /*1d5c0*/  IMAD R31, R11, R27.reuse, RZ ;  /* 0x0000001b0b1f7224 */ /* 0x080fe200078e02ff */
[----:B------:R-:W2:Y:S01]  /*1d5d0*/  @!P2 LDC R25, c[0x0][0xb54] ;  /* 0x0002d500ff19ab82 */ /* 0x000ea20000000800 */
[----:B------:R-:W-:Y:S01]  /*1d5e0*/  IMAD.WIDE.U32 R10, R10, R27, RZ ;  /* 0x0000001b0a0a7225 */ /* 0x000fe200078e00ff */
[----:B------:R-:W-:-:S03]  /*1d5f0*/  IADD3.X R13, R33, R13, R84, P0, P3 ;  /* 0x0000000d210d7210 */ /* 0x000fc600007e6454 */
[----:B------:R-:W-:Y:S01]  /*1d600*/  IMAD.MOV R27, RZ, RZ, -R9 ;  /* 0x000000ffff1b7224 */ /* 0x000fe200078e0a09 */
[----:B------:R-:W-:Y:S01]  /*1d610*/  IADD3 R10, P0, P3, R9, R12, R10 ;  /* 0x0000000c090a7210 */ /* 0x000fe20007b1e00a */
[----:B------:R-:W-:Y:S01]  /*1d620*/  IMAD.IADD R31, R11, 0x1, R31 ;  /* 0x000000010b1f7824 */ /* 0x000fe200078e021f */
[----:B------:R-:W-:Y:S01]  /*1d630*/  SHF.R.S32.HI R8, RZ, 0x1f, R9 ;  /* 0x0000001fff087819 */ /* 0x000fe20000011409 */
[----:B------:R-:W-:-:S03]  /*1d640*/  IMAD R9, R2, R27, R37 ;  /* 0x0000001b02097224 */ /* 0x000fc600078e0225 */
[----:B------:R-:W-:Y:S01]  /*1d650*/  IADD3.X R11, R8, R13, R31, P0, P3 ;  /* 0x0000000d080b7210 */ /* 0x000fe200007e641f */
[-C--:B----4-:R-:W-:Y:S01]  /*1d660*/  IMAD R8, R15, R9.reuse, RZ ;  /* 0x000000090f087224 */ /* 0x090fe200078e02ff */
[----:B------:R-:W-:Y:S01]  /*1d670*/  SHF.R.S32.HI R13, RZ, 0x1f, R9 ;  /* 0x0000001fff0d7819 */ /* 0x000fe20000011409 */
[----:B-1----:R-:W-:Y:S02]  /*1d680*/  VIADD R32, R28, 0xffffff80 ;  /* 0xffffff801c207836 */ /* 0x002fe40000000000 */
[----:B------:R-:W-:-:S04]  /*1d690*/  IMAD.WIDE.U32 R10, R14, R9, R10 ;  /* 0x000000090e0a7225 */ /* 0x000fc800078e000a */
[----:B------:R-:W-:Y:S01]  /*1d6a0*/  IMAD R13, R14, R13, R8 ;  /* 0x0000000d0e0d7224 */ /* 0x000fe200078e0208 */
[----:B------:R-:W-:Y:S02]  /*1d6b0*/  SHF.R.S32.HI R28, RZ, 0x1f, R32 ;  /* 0x0000001fff1c7819 */ /* 0x000fe40000011420 */
[----:B0-----:R-:W-:Y:S02]  /*1d6c0*/  LEA R24, P0, R10, R24, 0x2 ;  /* 0x000000180a187211 */ /* 0x001fe400078010ff */
[----:B------:R-:W-:Y:S02]  /*1d6d0*/  IADD3 R8, R11, R13, RZ ;  /* 0x0000000d0b087210 */ /* 0x000fe40007ffe0ff */
[----:B------:R-:W-:Y:S02]  /*1d6e0*/  LEA.HI R28, R28, R32, RZ, 0x7 ;  /* 0x000000201c1c7211 */ /* 0x000fe400078f38ff */
[----:B--2---:R-:W-:Y:S02]  /*1d6f0*/  LEA.HI.X R25, R10, R25, R8, 0x2, P0 ;  /* 0x000000190a197211 */ /* 0x004fe400000f1408 */
[----:B------:R-:W-:Y:S01]  /*1d700*/  LOP3.LUT R28, R28, 0xffffff80, RZ, 0xc0, !PT ;  /* 0xffffff801c1c7812 */ /* 0x000fe200078ec0ff */
[----:B------:R-:W-:Y:S01]  /*1d710*/  SHFL.IDX PT, R8, R24, RZ, 0x1c1f ;  /* 0x001c1fff18087589 */ /* 0x000fe200000e0000 */
[----:B------:R-:W-:-:S03]  /*1d720*/  IMAD R27, R95, 0x80, R30 ;  /* 0x000000805f1b7824 */ /* 0x000fc600078e021e */
[----:B------:R-:W0:Y:S01]  /*1d730*/  SHFL.IDX PT, R9, R25, RZ, 0x1c1f ;  /* 0x001c1fff19097589 */ /* 0x000e2200000e0000 */
[----:B------:R-:W-:-:S03]  /*1d740*/  IMAD.IADD R28, R32, 0x1, -R28 ;  /* 0x00000001201c7824 */ /* 0x000fc600078e0a1c */
[----:B------:R-:W-:Y:S04]  /*1d750*/  SHFL.IDX PT, R10, R24, 0x1, 0x1c1f ;  /* 0x003c1f00180a7f89 */ /* 0x000fe800000e0000 */
[----:B------:R-:W1:Y:S01]  /*1d760*/  SHFL.IDX PT, R11, R25, 0x1, 0x1c1f ;  /* 0x003c1f00190b7f89 */ /* 0x000e6200000e0000 */
[----:B------:R-:W-:Y:S01]  /*1d770*/  LOP3.LUT P0, RZ, R28, 0x3, RZ, 0xc0, !PT ;  /* 0x000000031cff7812 */ /* 0x000fe2000780c0ff */
[----:B------:R-:W-:-:S03]  /*1d780*/  VIADD R29, R27, 0x8 ;  /* 0x000000081b1d7836 */ /* 0x000fc60000000000 */
[-C--:B------:R-:W-:Y:S02]  /*1d790*/  ISETP.GE.OR P3, PT, R27, R80.reuse, P0 ;  /* 0x000000501b00720c */ /* 0x080fe40000766670 */
[----:B------:R-:W-:-:S11]  /*1d7a0*/  ISETP.GE.OR P0, PT, R29, R80, P0 ;  /* 0x000000501d00720c */ /* 0x000fd60000706670 */
[----:B0-----:R0:W-:Y:S04]  /*1d7b0*/  @!P3 ST.E desc[UR60][R8.64], R91 ;  /* 0x0000005b0800b985 */ /* 0x0011e8000c10193c */
[----:B-1----:R0:W-:Y:S01]  /*1d7c0*/  @!P0 ST.E desc[UR60][R10.64], R92 ;  /* 0x0000005c0a008985 */ /* 0x0021e2000c10193c */
[----:B------:R-:W-:Y:S05]  /*1d7d0*/  @P2 BRA `(.L_x_487) ;  /* 0x0000000800f42947 */ /* 0x000fea0003800000 */
[----:B------:R-:W2:Y:S01]  /*1d7e0*/  LDL R90, [R1+0x58] ;  /* 0x00005800015a7983 */ /* 0x000ea20000100800 */
[----:B0-----:R-:W0:Y:S01]  /*1d7f0*/  @P1 LDC R11, c[0x0][0xbec] ;  /* 0x0002fb00ff0b1b82 */ /* 0x001e220000000800 */
[----:B------:R-:W-:Y:S01]  /*1d800*/  ULDC.64 UR4, c[0x0][0xaa0] ;  /* 0x0002a80000047ab9 */ /* 0x000fe20000000a00 */
[----:B------:R-:W1:Y:S06]  /*1d810*/  S2R R28, SR_TID.X ;  /* 0x00000000001c7919 */ /* 0x000e6c0000002100 */
[----:B------:R-:W3:Y:S01]  /*1d820*/  @P1 LDC R13, c[0x0][0xbf0] ;  /* 0x0002fc00ff0d1b82 */ /* 0x000ee20000000800 */
[----:B-1----:R-:W-:-:S04]  /*1d830*/  IADD3 R98, R28, -0x80, RZ ;  /* 0xffffff801c627810 */ /* 0x002fc80007ffe0ff */
[----:B------:R-:W-:-:S04]  /*1d840*/  SHF.R.S32.HI R97, RZ, 0x1f, R98 ;  /* 0x0000001fff617819 */ /* 0x000fc80000011462 */
[----:B------:R-:W-:-:S04]  /*1d850*/  LEA.HI R97, R97, R98, RZ, 0x3 ;  /* 0x0000006261617211 */ /* 0x000fc800078f18ff */
[----:B------:R-:W-:Y:S02]  /*1d860*/  SHF.R.S32.HI R97, RZ, 0x3, R97 ;  /* 0x00000003ff617819 */ /* 0x000fe40000011461 */
[----:B------:R-:W-:-:S04]  /*1d870*/  SHF.R.S32.HI R10, RZ, 0x1f, R98 ;  /* 0x0000001fff0a7819 */ /* 0x000fc80000011462 */
[----:B------:R-:W-:Y:S01]  /*1d880*/  LEA.HI R10, R10, R98, RZ, 0x3 ;  /* 0x000000620a0a7211 */ /* 0x000fe200078f18ff */
[----:B------:R-:W-:-:S03]  /*1d890*/  IMAD.WIDE.U32 R8, R85, UR4, RZ ;  /* 0x0000000455087c25 */ /* 0x000fc6000f8e00ff */
[----:B------:R-:W-:-:S05]  /*1d8a0*/  LOP3.LUT R10, R10, 0xfffffff8, RZ, 0xc0, !PT ;  /* 0xfffffff80a0a7812 */ /* 0x000fca00078ec0ff */
[----:B------:R-:W-:Y:S02]  /*1d8b0*/  IMAD.IADD R10, R98, 0x1, -R10 ;  /* 0x00000001620a7824 */ /* 0x000fe400078e0a0a */
[----:B--2---:R-:W-:-:S04]  /*1d8c0*/  IMAD R3, R97, 0x40, R90 ;  /* 0x0000004061037824 */ /* 0x004fc800078e025a */
[----:B------:R-:W-:-:S03]  /*1d8d0*/  IMAD.WIDE R68, R3, 0x2, R68 ;  /* 0x0000000203447825 */ /* 0x000fc600078e0244 */
[----:B------:R-:W-:-:S04]  /*1d8e0*/  IADD3 R41, P0, R68, 0x2000, RZ ;  /* 0x0000200044297810 */ /* 0x000fc80007f1e0ff */
[----:B------:R-:W-:Y:S02]  /*1d8f0*/  LOP3.LUT R40, R41, 0x380, RZ, 0xc0, !PT ;  /* 0x0000038029287812 */ /* 0x000fe400078ec0ff */
[----:B------:R-:W-:Y:S02]  /*1d900*/  IADD3 R45, P5, R68, 0x1000, RZ ;  /* 0x00001000442d7810 */ /* 0x000fe40007fbe0ff */
[----:B------:R-:W-:Y:S02]  /*1d910*/  SHF.R.U64 R40, R40, 0x3, RZ ;  /* 0x0000000328287819 */ /* 0x000fe400000012ff */
[----:B------:R-:W-:Y:S02]  /*1d920*/  LOP3.LUT R44, R45, 0x380, RZ, 0xc0, !PT ;  /* 0x000003802d2c7812 */ /* 0x000fe400078ec0ff */
[----:B------:R-:W-:Y:S01]  /*1d930*/  LOP3.LUT R40, R40, R41, RZ, 0x3c, !PT ;  /* 0x0000002928287212 */ /* 0x000fe200078e3cff */
[----:B------:R-:W-:Y:S01]  /*1d940*/  IMAD.X R41, RZ, RZ, R69, P0 ;  /* 0x000000ffff297224 */ /* 0x000fe200000e0645 */
[----:B------:R-:W-:-:S02]  /*1d950*/  IADD3 R3, P0, R68, 0x7000, RZ ;  /* 0x0000700044037810 */ /* 0x000fc40007f1e0ff */
[----:B------:R-:W-:Y:S02]  /*1d960*/  SHF.R.U64 R44, R44, 0x3, RZ ;  /* 0x000000032c2c7819 */ /* 0x000fe400000012ff */
[----:B------:R-:W-:Y:S01]  /*1d970*/  LOP3.LUT R0, R3, 0x380, RZ, 0xc0, !PT ;  /* 0x0000038003007812 */ /* 0x000fe200078ec0ff */
[----:B------:R-:W5:Y:S01]  /*1d980*/  LD.E.128 R40, desc[UR60][R40.64] ;  /* 0x0000003c28287980 */ /* 0x000f62000c101d00 */
[----:B------:R-:W-:Y:S01]  /*1d990*/  LOP3.LUT R44, R44, R45, RZ, 0x3c, !PT ;  /* 0x0000002d2c2c7212 */ /* 0x000fe200078e3cff */
[----:B------:R-:W-:Y:S01]  /*1d9a0*/  IMAD.X R45, RZ, RZ, R69, P5 ;  /* 0x000000ffff2d7224 */ /* 0x000fe200028e0645 */
[C---:B------:R-:W-:Y:S02]  /*1d9b0*/  IADD3 R37, P2, R68.reuse, 0x3000, RZ ;  /* 0x0000300044257810 */ /* 0x040fe40007f5e0ff */
[C---:B------:R-:W-:Y:S02]  /*1d9c0*/  IADD3 R33, P3, R68.reuse, 0x4000, RZ ;  /* 0x0000400044217810 */ /* 0x040fe40007f7e0ff */
[C---:B------:R-:W-:Y:S01]  /*1d9d0*/  IADD3 R29, P4, R68.reuse, 0x5000, RZ ;  /* 0x00005000441d7810 */ /* 0x040fe20007f9e0ff */
[----:B------:R-:W5:Y:S01]  /*1d9e0*/  LD.E.128 R44, desc[UR60][R44.64] ;  /* 0x0000003c2c2c7980 */ /* 0x000f62000c101d00 */
[----:B------:R-:W-:-:S02]  /*1d9f0*/  IADD3 R25, P5, R68, 0x6000, RZ ;  /* 0x0000600044197810 */ /* 0x000fc40007fbe0ff */
[----:B------:R-:W-:Y:S02]  /*1da00*/  SHF.R.U64 R0, R0, 0x3, RZ ;  /* 0x0000000300007819 */ /* 0x000fe400000012ff */
[----:B------:R-:W-:Y:S02]  /*1da10*/  LOP3.LUT R36, R37, 0x380, RZ, 0xc0, !PT ;  /* 0x0000038025247812 */ /* 0x000fe400078ec0ff */
[----:B------:R-:W-:Y:S02]  /*1da20*/  LOP3.LUT R32, R33, 0x380, RZ, 0xc0, !PT ;  /* 0x0000038021207812 */ /* 0x000fe400078ec0ff */
[----:B------:R-:W-:Y:S02]  /*1da30*/  LOP3.LUT R28, R29, 0x380, RZ, 0xc0, !PT ;  /* 0x000003801d1c7812 */ /* 0x000fe400078ec0ff */
[----:B------:R-:W-:Y:S02]  /*1da40*/  LOP3.LUT R24, R25, 0x380, RZ, 0xc0, !PT ;  /* 0x0000038019187812 */ /* 0x000fe400078ec0ff */
[----:B------:R-:W-:-:S02]  /*1da50*/  LOP3.LUT R5, R68, 0x380, RZ, 0xc0, !PT ;  /* 0x0000038044057812 */ /* 0x000fc400078ec0ff */
[----:B------:R-:W-:Y:S01]  /*1da60*/  LOP3.LUT R4, R0, R3, RZ, 0x3c, !PT ;  /* 0x0000000300047212 */ /* 0x000fe200078e3cff */
[----:B------:R-:W-:Y:S01]  /*1da70*/  IMAD R0, R84, UR4, RZ ;  /* 0x0000000454007c24 */ /* 0x000fe2000f8e02ff */
[----:B------:R-:W-:Y:S02]  /*1da80*/  SHF.R.U64 R36, R36, 0x3, RZ ;  /* 0x0000000324247819 */ /* 0x000fe400000012ff */
[----:B------:R-:W-:Y:S01]  /*1da90*/  SHF.R.U64 R32, R32, 0x3, RZ ;  /* 0x0000000320207819 */ /* 0x000fe200000012ff */
[----:B------:R-:W-:Y:S01]  /*1daa0*/  IMAD R3, R85, UR5, R0 ;  /* 0x0000000555037c24 */ /* 0x000fe2000f8e0200 */
[----:B------:R-:W-:Y:S01]  /*1dab0*/  SHF.R.U64 R28, R28, 0x3, RZ ;  /* 0x000000031c1c7819 */ /* 0x000fe200000012ff */
[----:B------:R-:W-:Y:S01]  /*1dac0*/  ULDC.64 UR4, c[0x0][0xae8] ;  /* 0x0002ba0000047ab9 */ /* 0x000fe20000000a00 */
[----:B------:R-:W-:Y:S02]  /*1dad0*/  SHF.R.U64 R24, R24, 0x3, RZ ;  /* 0x0000000318187819 */ /* 0x000fe400000012ff */
[----:B------:R-:W-:-:S02]  /*1dae0*/  SHF.R.U64 R5, R5, 0x3, RZ ;  /* 0x0000000305057819 */ /* 0x000fc400000012ff */
[----:B------:R-:W-:Y:S01]  /*1daf0*/  LOP3.LUT R36, R36, R37, RZ, 0x3c, !PT ;  /* 0x0000002524247212 */ /* 0x000fe200078e3cff */
[--C-:B------:R-:W-:Y:S01]  /*1db00*/  IMAD.X R37, RZ, RZ, R69.reuse, P2 ;  /* 0x000000ffff257224 */ /* 0x100fe200010e0645 */
[----:B------:R-:W-:Y:S02]  /*1db10*/  LOP3.LUT R32, R32, R33, RZ, 0x3c, !PT ;  /* 0x0000002120207212 */ /* 0x000fe400078e3cff */
[----:B------:R-:W-:Y:S01]  /*1db20*/  LOP3.LUT R28, R28, R29, RZ, 0x3c, !PT ;  /* 0x0000001d1c1c7212 */ /* 0x000fe200078e3cff */
[--C-:B------:R-:W-:Y:S01]  /*1db30*/  IMAD.X R29, RZ, RZ, R69.reuse, P4 ;  /* 0x000000ffff1d7224 */ /* 0x100fe200020e0645 */
[----:B------:R-:W-:Y:S01]  /*1db40*/  LOP3.LUT R24, R24, R25, RZ, 0x3c, !PT ;  /* 0x0000001918187212 */ /* 0x000fe200078e3cff */
[--C-:B------:R-:W-:Y:S01]  /*1db50*/  IMAD.X R25, RZ, RZ, R69.reuse, P5 ;  /* 0x000000ffff197224 */ /* 0x100fe200028e0645 */
[----:B------:R-:W-:Y:S01]  /*1db60*/  LOP3.LUT R68, R5, R68, RZ, 0x3c, !PT ;  /* 0x0000004405447212 */ /* 0x000fe200078e3cff */
[----:B------:R-:W-:Y:S01]  /*1db70*/  IMAD.X R5, RZ, RZ, R69, P0 ;  /* 0x000000ffff057224 */ /* 0x000fe200000e0645 */
[----:B------:R-:W-:Y:S01]  /*1db80*/  IADD3.X R33, RZ, R69, RZ, P3, !PT ;  /* 0x00000045ff217210 */ /* 0x000fe20001ffe4ff */
[----:B------:R-:W-:Y:S01]  /*1db90*/  IMAD R0, R10, 0x20, R97 ;  /* 0x000000200a007824 */ /* 0x000fe200078e0261 */
[----:B------:R-:W-:Y:S01]  /*1dba0*/  IADD3 R9, R9, R3, RZ ;  /* 0x0000000309097210 */ /* 0x000fe20007ffe0ff */
[----:B------:R1:W5:Y:S01]  /*1dbb0*/  LD.E.128 R48, desc[UR60][R68.64] ;  /* 0x0000003c44307980 */ /* 0x000362000c101d00 */
[----:B------:R-:W-:-:S03]  /*1dbc0*/  SHF.R.S32.HI R10, RZ, 0x1f, R93 ;  /* 0x0000001fff0a7819 */ /* 0x000fc6000001145d */
[----:B------:R-:W5:Y:S01]  /*1dbd0*/  LD.E.128 R36, desc[UR60][R36.64] ;  /* 0x0000003c24247980 */ /* 0x000f62000c101d00 */
[----:B------:R-:W-:-:S03]  /*1dbe0*/  IMAD.WIDE.U32 R8, R88, UR4, R8 ;  /* 0x0000000458087c25 */ /* 0x000fc6000f8e0008 */
[----:B------:R-:W5:Y:S01]  /*1dbf0*/  LD.E.128 R32, desc[UR60][R32.64] ;  /* 0x0000003c20207980 */ /* 0x000f62000c101d00 */
[----:B------:R-:W-:-:S03]  /*1dc00*/  IMAD R12, R95, 0x80, R0 ;  /* 0x000000805f0c7824 */ /* 0x000fc600078e0200 */
[----:B------:R-:W5:Y:S04]  /*1dc10*/  LD.E.128 R28, desc[UR60][R28.64] ;  /* 0x0000003c1c1c7980 */ /* 0x000f68000c101d00 */
[----:B------:R-:W5:Y:S04]  /*1dc20*/  LD.E.128 R24, desc[UR60][R24.64] ;  /* 0x0000003c18187980 */ /* 0x000f68000c101d00 */
[----:B------:R-:W5:Y:S01]  /*1dc30*/  LD.E.128 R4, desc[UR60][R4.64] ;  /* 0x0000003c04047980 */ /* 0x000f62000c101d00 */
[----:B------:R-:W-:Y:S01]  /*1dc40*/  IMAD R9, R88, UR5, R9 ;  /* 0x0000000558097c24 */ /* 0x000fe2000f8e0209 */
[----:B------:R-:W-:Y:S01]  /*1dc50*/  ULDC.64 UR4, c[0x0][0xaf0] ;  /* 0x0002bc0000047ab9 */ /* 0x000fe20000000a00 */
[----:B------:R-:W-:Y:S01]  /*1dc60*/  @!PT LDS RZ, [RZ] ;  /* 0x00000000fffff984 */ /* 0x000fe20000000800 */
[----:B------:R-:W-:Y:S01]  /*1dc70*/  @!PT LDS RZ, [RZ] ;  /* 0x00000000fffff984 */ /* 0x000fe20000000800 */
[----:B------:R-:W-:Y:S01]  /*1dc80*/  @!PT LDS RZ, [RZ] ;  /* 0x00000000fffff984 */ /* 0x000fe20000000800 */
[----:B------:R-:W-:Y:S01]  /*1dc90*/  @!PT LDS RZ, [RZ] ;  /* 0x00000000fffff984 */ /* 0x000fe20000000800 */
[----:B------:R2:W-:Y:S06]  /*1dca0*/  MEMBAR.ALL.CTA ;  /* 0x0000000000007992 */ /* 0x0005ec0000008000 */
[----:B--2---:R-:W2:Y:S01]  /*1dcb0*/  FENCE.VIEW.ASYNC.S ;  /* 0x00000000000073c6 */ /* 0x004ea20000000000 */
[----:B------:R-:W-:-:S02]  /*1dcc0*/  IMAD R10, R10, UR4, RZ ;  /* 0x000000040a0a7c24 */ /* 0x000fc4000f8e02ff */
[----:B0-----:R-:W-:-:S04]  /*1dcd0*/  @P1 IMAD.HI.U32 R0, R12, R11, RZ ;  /* 0x0000000b0c001227 */ /* 0x001fc800078e00ff */
[----:B------:R-:W-:Y:S01]  /*1dce0*/  IMAD.MOV.U32 R3, RZ, RZ, R12 ;  /* 0x000000ffff037224 */ /* 0x000fe200078e000c */
[----:B---3--:R-:W-:Y:S01]  /*1dcf0*/  @P1 SHF.R.U32.HI R3, RZ, R13, R0 ;  /* 0x0000000dff031219 */ /* 0x008fe20000011600 */
[C---:B------:R-:W-:Y:S02]  /*1dd00*/  IMAD R11, R93.reuse, UR5, R10 ;  /* 0x000000055d0b7c24 */ /* 0x040fe4000f8e020a */
[----:B------:R-:W-:Y:S01]  /*1dd10*/  IMAD.WIDE.U32 R8, R93, UR4, R8 ;  /* 0x000000045d087c25 */ /* 0x000fe2000f8e0008 */
[----:B------:R-:W-:Y:S01]  /*1dd20*/  SHF.R.S32.HI R10, RZ, 0x1f, R3 ;  /* 0x0000001fff0a7819 */ /* 0x000fe20000011403 */
[----:B------:R-:W-:Y:S02]  /*1dd30*/  ULDC.64 UR4, c[0x0][0xae0] ;  /* 0x0002b80000047ab9 */ /* 0x000fe40000000a00 */
[----:B------:R-:W-:Y:S01]  /*1dd40*/  IMAD.IADD R9, R9, 0x1, R11 ;  /* 0x0000000109097824 */ /* 0x000fe200078e020b */
[----:B------:R-:W-:Y:S01]  /*1dd50*/  IADD3 R11, -R3, RZ, RZ ;  /* 0x000000ff030b7210 */ /* 0x000fe20007ffe1ff */
[----:B------:R-:W-:-:S02]  /*1dd60*/  VIADD R0, R16, 0x2e820 ;  /* 0x0002e82010007836 */ /* 0x000fc40000000000 */
[----:B------:R-:W-:Y:S02]  /*1dd70*/  IMAD R10, R10, UR4, RZ ;  /* 0x000000040a0a7c24 */ /* 0x000fe4000f8e02ff */
[----:B------:R-:W-:Y:S01]  /*1dd80*/  IMAD R11, R2, R11, R12 ;  /* 0x0000000b020b7224 */ /* 0x000fe200078e020c */
[----:B------:R-:W-:Y:S01]  /*1dd90*/  PRMT R0, RZ, 0x654, R0 ;  /* 0x00000654ff007816 */ /* 0x000fe20000000000 */
[C---:B------:R-:W-:Y:S02]  /*1dda0*/  IMAD R13, R3.reuse, UR5, R10 ;  /* 0x00000005030d7c24 */ /* 0x040fe4000f8e020a */
[----:B------:R-:W-:Y:S01]  /*1ddb0*/  IMAD.WIDE.U32 R2, R3, UR4, R8 ;  /* 0x0000000403027c25 */ /* 0x000fe2000f8e0008 */
[----:B--2---:R0:W-:Y:S01]  /*1ddc0*/  SYNCS.ARRIVE.TRANS64.RED.A1T0 RZ, [R0+URZ], RZ ;  /* 0x000000ff00ff79a7 */ /* 0x0041e2000810043f */
[----:B------:R-:W-:Y:S02]  /*1ddd0*/  ULDC.64 UR4, c[0x0][0xad8] ;  /* 0x0002b60000047ab9 */ /* 0x000fe40000000a00 */
[----:B------:R-:W-:Y:S01]  /*1dde0*/  IMAD.IADD R3, R3, 0x1, R13 ;  /* 0x0000000103037824 */ /* 0x000fe200078e020d */
[----:B0-----:R-:W-:Y:S01]  /*1ddf0*/  SHF.R.S32.HI R0, RZ, 0x1f, R11 ;  /* 0x0000001fff007819 */ /* 0x001fe2000001140b */
[----:B------:R-:W-:-:S04]  /*1de00*/  IMAD.WIDE.U32 R8, R11, UR4, R2 ;  /* 0x000000040b087c25 */ /* 0x000fc8000f8e0002 */
[----:B------:R-:W-:-:S04]  /*1de10*/  IMAD R0, R0, UR4, RZ ;  /* 0x0000000400007c24 */ /* 0x000fc8000f8e02ff */
[----:B------:R-:W-:Y:S01]  /*1de20*/  IMAD R3, R11, UR5, R0 ;  /* 0x000000050b037c24 */ /* 0x000fe2000f8e0200 */
[----:B------:R-:W-:Y:S02]  /*1de30*/  ULDC.64 UR4, c[0x0][0xa80] ;  /* 0x0002a00000047ab9 */ /* 0x000fe40000000a00 */
[----:B------:R-:W-:Y:S01]  /*1de40*/  LEA R2, P0, R8, UR4, 0x1 ;  /* 0x0000000408027c11 */ /* 0x000fe2000f8008ff */
[----:B------:R-:W-:Y:S01]  /*1de50*/  IMAD.IADD R3, R9, 0x1, R3 ;  /* 0x0000000109037824 */ /* 0x000fe200078e0203 */
[----:B------:R-:W-:-:S04]  /*1de60*/  UMOV UR4, 0xffffffff ;  /* 0xffffffff00047882 */ /* 0x000fc80000000000 */
[----:B------:R-:W-:Y:S01]  /*1de70*/  LEA.HI.X R3, R8, UR5, R3, 0x1, P0 ;  /* 0x0000000508037c11 */ /* 0x000fe200080f0c03 */
[----:B-1----:R-:W-:Y:S06]  /*1de80*/  BRA.DIV UR4, `(.L_x_488) ;  /* 0x000000b604707947 */ /* 0x002fec000b800000 */
[----:B------:R0:W1:Y:S04]  /*1de90*/  SHFL.IDX PT, R0, R3, RZ, 0x181f ;  /* 0x00181fff03007589 */ /* 0x00006800000e0000 */
[----:B------:R0:W2:Y:S02]  /*1dea0*/  SHFL.IDX PT, R14, R2, RZ, 0x181f ;  /* 0x00181fff020e7589 */ /* 0x0000a400000e0000 */
.L_x_731:
[----:B------:R-:W-:Y:S01]  /*1deb0*/  IMAD R21, R95, 0x80, R97 ;  /* 0x000000805f157824 */ /* 0x000fe200078e0261 */
[----:B------:R-:W-:Y:S04]  /*1dec0*/  BSSY B1, `(.L_x_489) ;  /* 0x000000f000017945 */ /* 0x000fe80003800000 */
[----:B------:R-:W-:-:S13]  /*1ded0*/  ISETP.GE.AND P0, PT, R21, R80, PT ;  /* 0x000000501500720c */ /* 0x000fda0003f06270 */
[----:B------:R-:W-:Y:S05]  /*1dee0*/  @P0 BRA `(.L_x_490) ;  /* 0x0000000000300947 */ /* 0x000fea0003800000 */
[----:B------:R-:W3:Y:S01]  /*1def0*/  LDL R10, [R1+0x78] ;  /* 0x00007800010a7983 */ /* 0x000ee20000100800 */
[----:B------:R-:W-:-:S03]  /*1df00*/  ULDC UR4, c[0x0][0xac8] ;  /* 0x0002b20000047ab9 */ /* 0x000fc60000000800 */
[----:B------:R-:W1:Y:S04]  /*1df10*/  LDL R12, [R1+0xb0] ;  /* 0x0000b000010c7983 */ /* 0x000e680000100800 */
[----:B------:R-:W4:Y:S01]  /*1df20*/  LDL R11, [R1+0xac] ;  /* 0x0000ac00010b7983 */ /* 0x000f220000100800 */
[----:B------:R-:W-:-:S13]  /*1df30*/  ISETP.GE.AND P0, PT, R90, UR4, PT ;  /* 0x000000045a007c0c */ /* 0x000fda000bf06270 */
[----:B--2---:R-:W-:Y:S02]  /*1df40*/  @!P0 LEA R8, P2, R90, R14, 0x1 ;  /* 0x0000000e5a088211 */ /* 0x004fe400078408ff */
[----:B---3--:R-:W-:Y:S02]  /*1df50*/  ISETP.GE.AND P1, PT, R10, UR4, PT ;  /* 0x000000040a007c0c */ /* 0x008fe4000bf26270 */
[----:B-1----:R-:W-:-:S11]  /*1df60*/  @!P0 LEA.HI.X R9, R90, R0, R12, 0x1, P2 ;  /* 0x000000005a098211 */ /* 0x002fd600010f0c0c */
[----:B------:R-:W-:-:S04]  /*1df70*/  @!P1 LEA R14, P3, R10, R14, 0x1 ;  /* 0x0000000e0a0e9211 */ /* 0x000fc800078608ff */
[----:B----4-:R-:W-:Y:S01]  /*1df80*/  @!P1 LEA.HI.X R15, R10, R0, R11, 0x1, P3 ;  /* 0x000000000a0f9211 */ /* 0x010fe200018f0c0b */
[----:B-----5:R3:W-:Y:S04]  /*1df90*/  @!P0 ST.E.128 desc[UR60][R8.64], R48 ;  /* 0x0000003008008985 */ /* 0x0207e8000c101d3c */
[----:B------:R3:W-:Y:S04]  /*1dfa0*/  @!P1 ST.E.128 desc[UR60][R14.64], R32 ;  /* 0x000000200e009985 */ /* 0x0007e8000c101d3c */
.L_x_490:
[----:B------:R-:W-:Y:S05]  /*1dfb0*/  BSYNC B1 ;  /* 0x0000000000017941 */ /* 0x000fea0003800000 */
.L_x_489:
[----:B------:R-:W-:-:S03]  /*1dfc0*/  UMOV UR4, 0xffffffff ;  /* 0xffffffff00047882 */ /* 0x000fc60000000000 */
[----:B------:R-:W-:Y:S05]  /*1dfd0*/  BRA.DIV UR4, `(.L_x_491) ;  /* 0x000000b604507947 */ /* 0x000fea000b800000 */
[----:B-1----:R1:W4:Y:S04]  /*1dfe0*/  SHFL.IDX PT, R0, R3, 0x1, 0x181f ;  /* 0x00381f0003007f89 */ /* 0x00232800000e0000 */
[----:B--23--:R1:W2:Y:S02]  /*1dff0*/  SHFL.IDX PT, R14, R2, 0x1, 0x181f ;  /* 0x00381f00020e7f89 */ /* 0x00c2a400000e0000 */
.L_x_735:
[----:B------:R-:W-:Y:S01]  /*1e000*/  IADD3 R9, R21, 0x20, RZ ;  /* 0x0000002015097810 */ /* 0x000fe20007ffe0ff */
[----:B------:R-:W-:Y:S03]  /*1e010*/  BSSY B1, `(.L_x_492) ;  /* 0x000000f000017945 */ /* 0x000fe60003800000 */
[----:B------:R-:W-:-:S13]  /*1e020*/  ISETP.GE.AND P0, PT, R9, R80, PT ;  /* 0x000000500900720c */ /* 0x000fda0003f06270 */
[----:B------:R-:W-:Y:S05]  /*1e030*/  @P0 BRA `(.L_x_493) ;  /* 0x0000000000300947 */ /* 0x000fea0003800000 */
[----:B------:R-:W3:Y:S01]  /*1e040*/  LDL R10, [R1+0x78] ;  /* 0x00007800010a7983 */ /* 0x000ee20000100800 */
[----:B------:R-:W-:-:S03]  /*1e050*/  ULDC UR4, c[0x0][0xac8] ;  /* 0x0002b20000047ab9 */ /* 0x000fc60000000800 */
[----:B------:R-:W4:Y:S04]  /*1e060*/  LDL R12, [R1+0xb0] ;  /* 0x0000b000010c7983 */ /* 0x000f280000100800 */
[----:B------:R-:W4:Y:S01]  /*1e070*/  LDL R11, [R1+0xac] ;  /* 0x0000ac00010b7983 */ /* 0x000f220000100800 */
[----:B------:R-:W-:-:S13]  /*1e080*/  ISETP.GE.AND P2, PT, R90, UR4, PT ;  /* 0x000000045a007c0c */ /* 0x000fda000bf46270 */
[----:B--2---:R-:W-:Y:S02]  /*1e090*/  @!P2 LEA R8, P0, R90, R14, 0x1 ;  /* 0x0000000e5a08a211 */ /* 0x004fe400078008ff */
[----:B---3--:R-:W-:Y:S02]  /*1e0a0*/  ISETP.GE.AND P3, PT, R10, UR4, PT ;  /* 0x000000040a007c0c */ /* 0x008fe4000bf66270 */
[----:B----4-:R-:W-:-:S11]  /*1e0b0*/  @!P2 LEA.HI.X R9, R90, R0, R12, 0x1, P0 ;  /* 0x000000005a09a211 */ /* 0x010fd600000f0c0c */
[----:B------:R-:W-:-:S04]  /*1e0c0*/  @!P3 LEA R14, P1, R10, R14, 0x1 ;  /* 0x0000000e0a0eb211 */ /* 0x000fc800078208ff */
[----:B------:R-:W-:Y:S01]  /*1e0d0*/  @!P3 LEA.HI.X R15, R10, R0, R11, 0x1, P1 ;  /* 0x000000000a0fb211 */ /* 0x000fe200008f0c0b */
[----:B-----5:R3:W-:Y:S04]  /*1e0e0*/  @!P2 ST.E.128 desc[UR60][R8.64], R44 ;  /* 0x0000002c0800a985 */ /* 0x0207e8000c101d3c */
[----:B------:R3:W-:Y:S04]  /*1e0f0*/  @!P3 ST.E.128 desc[UR60][R14.64], R28 ;  /* 0x0000001c0e00b985 */ /* 0x0007e8000c101d3c */
.L_x_493:
[----:B------:R-:W-:Y:S05]  /*1e100*/  BSYNC B1 ;  /* 0x0000000000017941 */ /* 0x000fea0003800000 */
.L_x_492:
[----:B------:R-:W-:-:S03]  /*1e110*/  UMOV UR4, 0xffffffff ;  /* 0xffffffff00047882 */ /* 0x000fc60000000000 */
[----:B------:R-:W-:Y:S05]  /*1e120*/  BRA.DIV UR4, `(.L_x_494) ;  /* 0x000000b604447947 */ /* 0x000fea000b800000 */
[----:B----4-:R4:W0:Y:S04]  /*1e130*/  SHFL.IDX PT, R0, R3, 0x2, 0x181f ;  /* 0x00581f0003007f89 */ /* 0x01082800000e0000 */
[----:B--23--:R4:W2:Y:S02]  /*1e140*/  SHFL.IDX PT, R14, R2, 0x2, 0x181f ;  /* 0x00581f00020e7f89 */ /* 0x00c8a400000e0000 */
.L_x_739:
[----:B------:R-:W-:Y:S01]  /*1e150*/  VIADD R9, R21, 0x40 ;  /* 0x0000004015097836 */ /* 0x000fe20000000000 */
[----:B------:R-:W-:Y:S04]  /*1e160*/  BSSY B1, `(.L_x_495) ;  /* 0x000000f000017945 */ /* 0x000fe80003800000 */
[----:B------:R-:W-:-:S13]  /*1e170*/  ISETP.GE.AND P0, PT, R9, R80, PT ;  /* 0x000000500900720c */ /* 0x000fda0003f06270 */
[----:B------:R-:W-:Y:S05]  /*1e180*/  @P0 BRA `(.L_x_496) ;  /* 0x0000000000300947 */ /* 0x000fea0003800000 */
[----:B------:R-:W3:Y:S01]  /*1e190*/  LDL R10, [R1+0x78] ;  /* 0x00007800010a7983 */ /* 0x000ee20000100800 */
[----:B------:R-:W-:-:S03]  /*1e1a0*/  ULDC UR4, c[0x0][0xac8] ;  /* 0x0002b20000047ab9 */ /* 0x000fc60000000800 */
[----:B------:R-:W0:Y:S04]  /*1e1b0*/  LDL R12, [R1+0xb0] ;  /* 0x0000b000010c7983 */ /* 0x000e280000100800 */
[----:B------:R-:W4:Y:S01]  /*1e1c0*/  LDL R11, [R1+0xac] ;  /* 0x0000ac00010b7983 */ /* 0x000f220000100800 */
[----:B------:R-:W-:-:S13]  /*1e1d0*/  ISETP.GE.AND P2, PT, R90, UR4, PT ;  /* 0x000000045a007c0c */ /* 0x000fda000bf46270 */
[----:B--2---:R-:W-:Y:S02]  /*1e1e0*/  @!P2 LEA R8, P0, R90, R14, 0x1 ;  /* 0x0000000e5a08a211 */ /* 0x004fe400078008ff */
[----:B---3--:R-:W-:Y:S02]  /*1e1f0*/  ISETP.GE.AND P3, PT, R10, UR4, PT ;  /* 0x000000040a007c0c */ /* 0x008fe4000bf66270 */
[----:B0-----:R-:W-:-:S11]  /*1e200*/  @!P2 LEA.HI.X R9, R90, R0, R12, 0x1, P0 ;  /* 0x000000005a09a211 */ /* 0x001fd600000f0c0c */
[----:B------:R-:W-:-:S04]  /*1e210*/  @!P3 LEA R14, P1, R10, R14, 0x1 ;  /* 0x0000000e0a0eb211 */ /* 0x000fc800078208ff */
[----:B----4-:R-:W-:Y:S01]  /*1e220*/  @!P3 LEA.HI.X R15, R10, R0, R11, 0x1, P1 ;  /* 0x000000000a0fb211 */ /* 0x010fe200008f0c0b */
[----:B-----5:R3:W-:Y:S04]  /*1e230*/  @!P2 ST.E.128 desc[UR60][R8.64], R40 ;  /* 0x000000280800a985 */ /* 0x0207e8000c101d3c */
[----:B------:R3:W-:Y:S04]  /*1e240*/  @!P3 ST.E.128 desc[UR60][R14.64], R24 ;  /* 0x000000180e00b985 */ /* 0x0007e8000c101d3c */
.L_x_496:
[----:B------:R-:W-:Y:S05]  /*1e250*/  BSYNC B1 ;  /* 0x0000000000017941 */ /* 0x000fea0003800000 */
.L_x_495:
[----:B------:R-:W-:-:S03]  /*1e260*/  UMOV UR4, 0xffffffff ;  /* 0xffffffff00047882 */ /* 0x000fc60000000000 */
[----:B------:R-:W-:Y:S05]  /*1e270*/  BRA.DIV UR4, `(.L_x_497) ;  /* 0x000000b604387947 */ /* 0x000fea000b800000 */
[----:B0-----:R0:W0:Y:S04]  /*1e280*/  SHFL.IDX PT, R0, R3, 0x3, 0x181f ;  /* 0x00781f0003007f89 */ /* 0x00102800000e0000 */
[----:B--23--:R2:W3:Y:S02]  /*1e290*/  SHFL.IDX PT, R14, R2, 0x3, 0x181f ;  /* 0x00781f00020e7f89 */ /* 0x00c4e400000e0000 */
.L_x_743:
[----:B01--4-:R-:W-:-:S05]  /*1e2a0*/  VIADD R3, R21, 0x60 ;  /* 0x0000006015037836 */ /* 0x013fca0000000000 */
[----:B------:R-:W-:-:S13]  /*1e2b0*/  ISETP.GE.AND P0, PT, R3, R80, PT ;  /* 0x000000500300720c */ /* 0x000fda0003f06270 */
[----:B------:R-:W-:Y:S05]  /*1e2c0*/  @P0 BRA `(.L_x_498) ;  /* 0x0000001c00680947 */ /* 0x000fea0003800000 */
[----:B------:R-:W4:Y:S01]  /*1e2d0*/  LDL R9, [R1+0xb0] ;  /* 0x0000b00001097983 */ /* 0x000f220000100800 */
[----:B------:R-:W-:-:S03]  /*1e2e0*/  ULDC UR4, c[0x0][0xac8] ;  /* 0x0002b20000047ab9 */ /* 0x000fc60000000800 */
[----:B------:R-:W4:Y:S01]  /*1e2f0*/  LDL R8, [R1+0x78] ;  /* 0x0000780001087983 */ /* 0x000f220000100800 */
[----:B------:R-:W-:-:S13]  /*1e300*/  ISETP.GE.AND P1, PT, R90, UR4, PT ;  /* 0x000000045a007c0c */ /* 0x000fda000bf26270 */
[----:B--23--:R-:W-:-:S04]  /*1e310*/  @!P1 LEA R2, P0, R90, R14, 0x1 ;  /* 0x0000000e5a029211 */ /* 0x00cfc800078008ff */
[----:B----4-:R-:W-:Y:S02]  /*1e320*/  @!P1 LEA.HI.X R3, R90, R0, R9, 0x1, P0 ;  /* 0x000000005a039211 */ /* 0x010fe400000f0c09 */
[----:B------:R-:W-:-:S03]  /*1e330*/  ISETP.GE.AND P0, PT, R8, UR4, PT ;  /* 0x0000000408007c0c */ /* 0x000fc6000bf06270 */
[----:B-----5:R0:W-:Y:S10]  /*1e340*/  @!P1 ST.E.128 desc[UR60][R2.64], R36 ;  /* 0x0000002402009985 */ /* 0x0201f4000c101d3c */
[----:B------:R-:W-:Y:S05]  /*1e350*/  @P0 BRA `(.L_x_498) ;  /* 0x0000001c00440947 */ /* 0x000fea0003800000 */
[----:B------:R-:W2:Y:S01]  /*1e360*/  LDL R9, [R1+0xac] ;  /* 0x0000ac0001097983 */ /* 0x000ea20000100800 */
[----:B------:R-:W-:-:S04]  /*1e370*/  LEA R14, P0, R8, R14, 0x1 ;  /* 0x0000000e080e7211 */ /* 0x000fc800078008ff */
[----:B--2---:R-:W-:-:S05]  /*1e380*/  LEA.HI.X R15, R8, R0, R9, 0x1, P0 ;  /* 0x00000000080f7211 */ /* 0x004fca00000f0c09 */
[----:B------:R1:W-:Y:S01]  /*1e390*/  ST.E.128 desc[UR60][R14.64], R4 ;  /* 0x000000040e007985 */ /* 0x0003e2000c101d3c */
[----:B------:R-:W-:Y:S05]  /*1e3a0*/  BRA `(.L_x_498) ;  /* 0x0000001c00307947 */ /* 0x000fea0003800000 */
.L_x_487:
[----:B------:R-:W2:Y:S01]  /*1e3b0*/  LDL R120, [R1+0x64] ;  /* 0x0000640001787983 */ /* 0x000ea20000100800 */
[----:B------:R-:W1:Y:S01]  /*1e3c0*/  @P1 LDC R12, c[0x0][0xbec] ;  /* 0x0002fb00ff0c1b82 */ /* 0x000e620000000800 */
[----:B------:R-:W-:-:S07]  /*1e3d0*/  ULDC.64 UR4, c[0x0][0xb08] ;  /* 0x0002c20000047ab9 */ /* 0x000fce0000000a00 */
[----:B------:R-:W3:Y:S01]  /*1e3e0*/  @P1 LDC R15, c[0x0][0xbf0] ;  /* 0x0002fc00ff0f1b82 */ /* 0x000ee20000000800 */
[----:B------:R-:W4:Y:S01]  /*1e3f0*/  LDL R119, [R1+0x98] ;  /* 0x0000980001777983 */ /* 0x000f220000100800 */
[----:B0-----:R-:W-:Y:S01]  /*1e400*/  IMAD R10, R84, UR4, RZ ;  /* 0x00000004540a7c24 */ /* 0x001fe2000f8e02ff */
[----:B------:R-:W-:Y:S01]  /*1e410*/  ULDC.64 UR6, c[0x0][0xb30] ;  /* 0x0002cc0000067ab9 */ /* 0x000fe20000000a00 */
[----:B------:R-:W-:-:S04]  /*1e420*/  IMAD.WIDE.U32 R8, R85, UR4, RZ ;  /* 0x0000000455087c25 */ /* 0x000fc8000f8e00ff */
[----:B------:R-:W-:Y:S01]  /*1e430*/  IMAD R85, R85, UR5, R10 ;  /* 0x0000000555557c24 */ /* 0x000fe2000f8e020a */
[----:B------:R-:W-:Y:S01]  /*1e440*/  ULDC.64 UR4, c[0x0][0xb38] ;  /* 0x0002ce0000047ab9 */ /* 0x000fe20000000a00 */
[----:B------:R-:W-:Y:S02]  /*1e450*/  SHF.R.S32.HI R10, RZ, 0x1f, R93 ;  /* 0x0000001fff0a7819 */ /* 0x000fe4000001145d */
[----:B------:R-:W-:Y:S02]  /*1e460*/  IMAD.IADD R9, R9, 0x1, R85 ;  /* 0x0000000109097824 */ /* 0x000fe400078e0255 */
[----:B------:R-:W-:-:S04]  /*1e470*/  IMAD.WIDE.U32 R8, R88, UR4, R8 ;  /* 0x0000000458087c25 */ /* 0x000fc8000f8e0008 */
[----:B------:R-:W-:Y:S01]  /*1e480*/  IMAD R9, R88, UR5, R9 ;  /* 0x0000000558097c24 */ /* 0x000fe2000f8e0209 */
[----:B------:R-:W-:Y:S02]  /*1e490*/  ULDC.64 UR4, c[0x0][0xb40] ;  /* 0x0002d00000047ab9 */ /* 0x000fe40000000a00 */
[----:B------:R-:W-:Y:S02]  /*1e4a0*/  IMAD R10, R10, UR4, RZ ;  /* 0x000000040a0a7c24 */ /* 0x000fe4000f8e02ff */
[----:B-1----:R-:W-:-:S04]  /*1e4b0*/  @P1 IMAD.HI.U32 R12, R37, R12, RZ ;  /* 0x0000000c250c1227 */ /* 0x002fc800078e00ff */
[C---:B------:R-:W-:Y:S02]  /*1e4c0*/  IMAD R13, R93.reuse, UR5, R10 ;  /* 0x000000055d0d7c24 */ /* 0x040fe4000f8e020a */
[----:B------:R-:W-:Y:S01]  /*1e4d0*/  IMAD.WIDE.U32 R8, R93, UR4, R8 ;  /* 0x000000045d087c25 */ /* 0x000fe2000f8e0008 */
[----:B------:R-:W-:-:S03]  /*1e4e0*/  ULDC.64 UR4, c[0x0][0xb48] ;  /* 0x0002d20000047ab9 */ /* 0x000fc60000000a00 */
[----:B------:R-:W-:Y:S01]  /*1e4f0*/  IMAD.MOV.U32 R11, RZ, RZ, R37 ;  /* 0x000000ffff0b7224 */ /* 0x000fe200078e0025 */
[----:B---3--:R-:W-:Y:S02]  /*1e500*/  @P1 SHF.R.U32.HI R11, RZ, R15, R12 ;  /* 0x0000000fff0b1219 */ /* 0x008fe4000001160c */
[----:B------:R-:W-:Y:S02]  /*1e510*/  IADD3 R9, R9, R13, RZ ;  /* 0x0000000d09097210 */ /* 0x000fe40007ffe0ff */
[--C-:B------:R-:W-:Y:S01]  /*1e520*/  SHF.R.S32.HI R10, RZ, 0x1f, R11.reuse ;  /* 0x0000001fff0a7819 */ /* 0x100fe2000001140b */
[----:B------:R-:W-:Y:S02]  /*1e530*/  IMAD.MOV R13, RZ, RZ, -R11 ;  /* 0x000000ffff0d7224 */ /* 0x000fe400078e0a0b */
[----:B------:R-:W-:-:S04]  /*1e540*/  IMAD.WIDE.U32 R8, R86, UR4, R8 ;  /* 0x0000000456087c25 */ /* 0x000fc8000f8e0008 */
[----:B------:R-:W-:Y:S02]  /*1e550*/  IMAD R13, R2, R13, R37 ;  /* 0x0000000d020d7224 */ /* 0x000fe400078e0225 */
[----:B------:R-:W-:Y:S02]  /*1e560*/  IMAD R10, R10, UR6, RZ ;  /* 0x000000060a0a7c24 */ /* 0x000fe4000f8e02ff */
[----:B------:R-:W-:Y:S01]  /*1e570*/  IMAD R9, R86, UR5, R9 ;  /* 0x0000000556097c24 */ /* 0x000fe2000f8e0209 */
[----:B------:R-:W-:Y:S01]  /*1e580*/  SHF.R.S32.HI R2, RZ, 0x1f, R13 ;  /* 0x0000001fff027819 */ /* 0x000fe2000001140d */
[C---:B------:R-:W-:Y:S01]  /*1e590*/  IMAD R15, R11.reuse, UR7, R10 ;  /* 0x000000070b0f7c24 */ /* 0x040fe2000f8e020a */
[----:B------:R-:W-:Y:S01]  /*1e5a0*/  ULDC.64 UR4, c[0x0][0xb28] ;  /* 0x0002ca0000047ab9 */ /* 0x000fe20000000a00 */
[----:B------:R-:W-:-:S04]  /*1e5b0*/  IMAD.WIDE.U32 R8, R11, UR6, R8 ;  /* 0x000000060b087c25 */ /* 0x000fc8000f8e0008 */
[----:B------:R-:W-:Y:S02]  /*1e5c0*/  IMAD R2, R2, UR4, RZ ;  /* 0x0000000402027c24 */ /* 0x000fe4000f8e02ff */
[----:B------:R-:W-:Y:S02]  /*1e5d0*/  IMAD.IADD R9, R9, 0x1, R15 ;  /* 0x0000000109097824 */ /* 0x000fe400078e020f */
[----:B------:R-:W-:Y:S02]  /*1e5e0*/  VIADD R10, R16, 0x2e820 ;  /* 0x0002e820100a7836 */ /* 0x000fe40000000000 */
[C---:B------:R-:W-:Y:S02]  /*1e5f0*/  IMAD R11, R13.reuse, UR5, R2 ;  /* 0x000000050d0b7c24 */ /* 0x040fe4000f8e0202 */
[----:B------:R-:W-:Y:S01]  /*1e600*/  IMAD.WIDE.U32 R8, R13, UR4, R8 ;  /* 0x000000040d087c25 */ /* 0x000fe2000f8e0008 */
[----:B------:R-:W-:Y:S01]  /*1e610*/  ULDC.64 UR4, c[0x0][0xb00] ;  /* 0x0002c00000047ab9 */ /* 0x000fe20000000a00 */
[----:B------:R-:W-:-:S02]  /*1e620*/  PRMT R10, RZ, 0x654, R10 ;  /* 0x00000654ff0a7816 */ /* 0x000fc4000000000a */
[----:B------:R-:W-:Y:S01]  /*1e630*/  IMAD.IADD R9, R9, 0x1, R11 ;  /* 0x0000000109097824 */ /* 0x000fe200078e020b */
[C---:B------:R-:W-:Y:S01]  /*1e640*/  LEA R2, P0, R8.reuse, UR4, 0x2 ;  /* 0x0000000408027c11 */ /* 0x040fe2000f8010ff */
[----:B------:R-:W-:Y:S01]  /*1e650*/  UMOV UR4, 0xffffffff ;  /* 0xffffffff00047882 */ /* 0x000fe20000000000 */
[----:B------:R0:W-:Y:S02]  /*1e660*/  SYNCS.ARRIVE.TRANS64.RED.A1T0 RZ, [R10+URZ], RZ ;  /* 0x000000ff0aff79a7 */ /* 0x0001e4000810043f */
[----:B------:R-:W-:Y:S01]  /*1e670*/  LEA.HI.X R8, R8, UR5, R9, 0x2, P0 ;  /* 0x0000000508087c11 */ /* 0x000fe200080f1409 */
[C---:B--2---:R-:W-:Y:S01]  /*1e680*/  VIADD R101, R120.reuse, 0x10 ;  /* 0x0000001078657836 */ /* 0x044fe20000000000 */
[C---:B------:R-:W-:Y:S01]  /*1e690*/  IADD3 R98, R120.reuse, 0x8, RZ ;  /* 0x0000000878627810 */ /* 0x040fe20007ffe0ff */
[C---:B------:R-:W-:Y:S01]  /*1e6a0*/  VIADD R104, R120.reuse, 0x18 ;  /* 0x0000001878687836 */ /* 0x040fe20000000000 */
[C---:B------:R-:W-:Y:S01]  /*1e6b0*/  IADD3 R88, R120.reuse, 0x30, RZ ;  /* 0x0000003078587810 */ /* 0x040fe20007ffe0ff */
[C---:B------:R-:W-:Y:S01]  /*1e6c0*/  VIADD R117, R120.reuse, 0x20 ;  /* 0x0000002078757836 */ /* 0x040fe20000000000 */
[C---:B------:R-:W-:Y:S01]  /*1e6d0*/  IADD3 R37, R120.reuse, 0x58, RZ ;  /* 0x0000005878257810 */ /* 0x040fe20007ffe0ff */
[----:B------:R-:W-:-:S02]  /*1e6e0*/  VIADD R92, R120, 0x28 ;  /* 0x00000028785c7836 */ /* 0x000fc40000000000 */
[C---:B------:R-:W-:Y:S02]  /*1e6f0*/  VIADD R91, R120.reuse, 0x38 ;  /* 0x00000038785b7836 */ /* 0x040fe40000000000 */
[C---:B------:R-:W-:Y:S02]  /*1e700*/  VIADD R85, R120.reuse, 0x40 ;  /* 0x0000004078557836 */ /* 0x040fe40000000000 */
[C---:B------:R-:W-:Y:S02]  /*1e710*/  VIADD R69, R120.reuse, 0x48 ;  /* 0x0000004878457836 */ /* 0x040fe40000000000 */
[C---:B------:R-:W-:Y:S02]  /*1e720*/  VIADD R39, R120.reuse, 0x50 ;  /* 0x0000005078277836 */ /* 0x040fe40000000000 */
[C---:B------:R-:W-:Y:S02]  /*1e730*/  VIADD R35, R120.reuse, 0x60 ;  /* 0x0000006078237836 */ /* 0x040fe40000000000 */
[----:B------:R-:W-:-:S02]  /*1e740*/  VIADD R33, R120, 0x68 ;  /* 0x0000006878217836 */ /* 0x000fc40000000000 */
[----:B------:R-:W-:Y:S01]  /*1e750*/  VIADD R31, R120, 0x70 ;  /* 0x00000070781f7836 */ /* 0x000fe20000000000 */
[----:B----4-:R-:W-:Y:S02]  /*1e760*/  SHF.R.S32.HI R28, RZ, 0x1f, R119 ;  /* 0x0000001fff1c7819 */ /* 0x010fe40000011477 */
[----:B------:R-:W-:Y:S02]  /*1e770*/  SHF.R.S32.HI R100, RZ, 0x1f, R98 ;  /* 0x0000001fff647819 */ /* 0x000fe40000011462 */
[----:B------:R-:W-:Y:S02]  /*1e780*/  SHF.R.S32.HI R102, RZ, 0x1f, R101 ;  /* 0x0000001fff667819 */ /* 0x000fe40000011465 */
[----:B------:R-:W-:Y:S02]  /*1e790*/  SHF.R.S32.HI R105, RZ, 0x1f, R104 ;  /* 0x0000001fff697819 */ /* 0x000fe40000011468 */
[----:B------:R-:W-:Y:S02]  /*1e7a0*/  SHF.R.S32.HI R118, RZ, 0x1f, R117 ;  /* 0x0000001fff767819 */ /* 0x000fe40000011475 */
[----:B------:R-:W-:-:S02]  /*1e7b0*/  SHF.R.S32.HI R93, RZ, 0x1f, R92 ;  /* 0x0000001fff5d7819 */ /* 0x000fc4000001145c */
[----:B------:R-:W-:Y:S02]  /*1e7c0*/  SHF.R.S32.HI R90, RZ, 0x1f, R88 ;  /* 0x0000001fff5a7819 */ /* 0x000fe40000011458 */
[----:B------:R-:W-:Y:S02]  /*1e7d0*/  SHF.R.S32.HI R86, RZ, 0x1f, R91 ;  /* 0x0000001fff567819 */ /* 0x000fe4000001145b */
[----:B------:R-:W-:Y:S02]  /*1e7e0*/  SHF.R.S32.HI R84, RZ, 0x1f, R85 ;  /* 0x0000001fff547819 */ /* 0x000fe40000011455 */
[----:B------:R-:W-:Y:S02]  /*1e7f0*/  SHF.R.S32.HI R68, RZ, 0x1f, R69 ;  /* 0x0000001fff447819 */ /* 0x000fe40000011445 */
[----:B------:R-:W-:Y:S02]  /*1e800*/  SHF.R.S32.HI R36, RZ, 0x1f, R39 ;  /* 0x0000001fff247819 */ /* 0x000fe40000011427 */
[----:B------:R-:W-:-:S02]  /*1e810*/  SHF.R.S32.HI R38, RZ, 0x1f, R37 ;  /* 0x0000001fff267819 */ /* 0x000fc40000011425 */
[----:B------:R-:W-:Y:S02]  /*1e820*/  SHF.R.S32.HI R34, RZ, 0x1f, R35 ;  /* 0x0000001fff227819 */ /* 0x000fe40000011423 */
[----:B------:R-:W-:Y:S02]  /*1e830*/  SHF.R.S32.HI R32, RZ, 0x1f, R33 ;  /* 0x0000001fff207819 */ /* 0x000fe40000011421 */
[----:B------:R-:W-:Y:S01]  /*1e840*/  SHF.R.S32.HI R30, RZ, 0x1f, R31 ;  /* 0x0000001fff1e7819 */ /* 0x000fe2000001141f */
[----:B0-----:R-:W-:Y:S06]  /*1e850*/  BRA.DIV UR4, `(.L_x_499) ;  /* 0x000000b204087947 */ /* 0x001fec000b800000 */
[----:B------:R0:W1:Y:S04]  /*1e860*/  SHFL.IDX PT, R9, R8, RZ, 0x1c1f ;  /* 0x001c1fff08097589 */ /* 0x00006800000e0000 */
[----:B------:R0:W2:Y:S02]  /*1e870*/  SHFL.IDX PT, R14, R2, RZ, 0x1c1f ;  /* 0x001c1fff020e7589 */ /* 0x0000a400000e0000 */
.L_x_746:
[----:B------:R-:W-:Y:S01]  /*1e880*/  ISETP.GE.AND P0, PT, R27, R80, PT ;  /* 0x000000501b00720c */ /* 0x000fe20003f06270 */
[----:B------:R-:W-:-:S12]  /*1e890*/  BSSY B1, `(.L_x_500) ;  /* 0x000004e000017945 */ /* 0x000fd80003800000 */
[----:B------:R-:W-:Y:S05]  /*1e8a0*/  @P0 BRA `(.L_x_501) ;  /* 0x0000000400300947 */ /* 0x000fea0003800000 */
[----:B------:R-:W-:Y:S02]  /*1e8b0*/  ULDC UR4, c[0x0][0xac8] ;  /* 0x0002b20000047ab9 */ /* 0x000fe40000000800 */
[----:B------:R-:W-:Y:S02]  /*1e8c0*/  ISETP.GE.AND P0, PT, R120, UR4, PT ;  /* 0x0000000478007c0c */ /* 0x000fe4000bf06270 */
[----:B------:R-:W-:Y:S02]  /*1e8d0*/  ISETP.GE.AND P3, PT, R98, UR4, PT ;  /* 0x0000000462007c0c */ /* 0x000fe4000bf66270 */
[----:B------:R-:W-:Y:S02]  /*1e8e0*/  ISETP.GE.AND P2, PT, R101, UR4, PT ;  /* 0x0000000465007c0c */ /* 0x000fe4000bf46270 */
[----:B------:R-:W-:-:S07]  /*1e8f0*/  ISETP.GE.AND P1, PT, R104, UR4, PT ;  /* 0x0000000468007c0c */ /* 0x000fce000bf26270 */
[----:B-1----:R-:W-:Y:S01]  /*1e900*/  @!P0 IMAD.MOV.U32 R15, RZ, RZ, R9 ;  /* 0x000000ffff0f8224 */ /* 0x002fe200078e0009 */
[----:B------:R-:W-:Y:S01]  /*1e910*/  @!P0 MOV R95, R3 ;  /* 0x00000003005f8202 */ /* 0x000fe20000000f00 */
[----:B------:R-:W-:Y:S01]  /*1e920*/  @!P3 IMAD.MOV.U32 R97, RZ, RZ, R5 ;  /* 0x000000ffff61b224 */ /* 0x000fe200078e0005 */
[-C--:B--2---:R-:W-:Y:S01]  /*1e930*/  @!P3 LEA R10, P4, R98, R14.reuse, 0x2 ;  /* 0x0000000e620ab211 */ /* 0x084fe200078810ff */
[----:B------:R-:W-:Y:S02]  /*1e940*/  @!P0 IMAD.WIDE R12, R120, 0x4, R14 ;  /* 0x00000004780c8825 */ /* 0x000fe400078e020e */
[----:B------:R-:W-:Y:S02]  /*1e950*/  @!P1 LEA R26, P5, R104, R14, 0x2 ;  /* 0x0000000e681a9211 */ /* 0x000fe400078a10ff */
[----:B------:R-:W-:Y:S01]  /*1e960*/  @!P3 LEA.HI.X R11, R98, R9, R100, 0x2, P4 ;  /* 0x00000009620bb211 */ /* 0x000fe200020f1464 */
[----:B------:R1:W-:Y:S01]  /*1e970*/  @!P0 ST.E.64 desc[UR60][R12.64], R94 ;  /* 0x0000005e0c008985 */ /* 0x0003e2000c101b3c */
[----:B------:R-:W-:-:S02]  /*1e980*/  ISETP.GE.AND P0, PT, R117, UR4, PT ;  /* 0x0000000475007c0c */ /* 0x000fc4000bf06270 */
[C---:B------:R-:W-:Y:S01]  /*1e990*/  @!P2 LEA R24, P4, R101.reuse, R14, 0x2 ;  /* 0x0000000e6518a211 */ /* 0x040fe200078810ff */
[----:B------:R2:W-:Y:S01]  /*1e9a0*/  @!P3 ST.E.64 desc[UR60][R10.64], R96 ;  /* 0x000000600a00b985 */ /* 0x0005e2000c101b3c */
[----:B------:R-:W-:Y:S02]  /*1e9b0*/  ISETP.GE.AND P3, PT, R92, UR4, PT ;  /* 0x000000045c007c0c */ /* 0x000fe4000bf66270 */
[-C--:B------:R-:W-:Y:S02]  /*1e9c0*/  @!P2 LEA.HI.X R25, R101, R9.reuse, R102, 0x2, P4 ;  /* 0x000000096519a211 */ /* 0x080fe400020f1466 */
[----:B------:R-:W-:-:S03]  /*1e9d0*/  @!P1 LEA.HI.X R27, R104, R9, R105, 0x2, P5 ;  /* 0x00000009681b9211 */ /* 0x000fc600028f1469 */
[----:B------:R3:W-:Y:S01]  /*1e9e0*/  @!P2 ST.E.64 desc[UR60][R24.64], R110 ;  /* 0x0000006e1800a985 */ /* 0x0007e2000c101b3c */
[----:B------:R-:W-:Y:S02]  /*1e9f0*/  ISETP.GE.AND P2, PT, R88, UR4, PT ;  /* 0x0000000458007c0c */ /* 0x000fe4000bf46270 */
[-C--:B-1----:R-:W-:Y:S01]  /*1ea00*/  @!P0 LEA R12, P4, R117, R14.reuse, 0x2 ;  /* 0x0000000e750c8211 */ /* 0x082fe200078810ff */
[----:B------:R1:W-:Y:S01]  /*1ea10*/  @!P1 ST.E.64 desc[UR60][R26.64], R112 ;  /* 0x000000701a009985 */ /* 0x0003e2000c101b3c */
[----:B------:R-:W-:Y:S02]  /*1ea20*/  ISETP.GE.AND P1, PT, R91, UR4, PT ;  /* 0x000000045b007c0c */ /* 0x000fe4000bf26270 */
[----:B------:R-:W-:Y:S02]  /*1ea30*/  @!P0 LEA.HI.X R13, R117, R9, R118, 0x2, P4 ;  /* 0x00000009750d8211 */ /* 0x000fe400020f1476 */
[----:B--2---:R-:W-:-:S04]  /*1ea40*/  @!P3 LEA R10, P5, R92, R14, 0x2 ;  /* 0x0000000e5c0ab211 */ /* 0x004fc800078a10ff */
[----:B------:R-:W-:Y:S01]  /*1ea50*/  @!P3 LEA.HI.X R11, R92, R9, R93, 0x2, P5 ;  /* 0x000000095c0bb211 */ /* 0x000fe200028f145d */
[----:B---3--:R-:W-:Y:S02]  /*1ea60*/  @!P0 IMAD.MOV.U32 R24, RZ, RZ, R0 ;  /* 0x000000ffff188224 */ /* 0x008fe400078e0000 */
[----:B------:R-:W-:Y:S02]  /*1ea70*/  @!P0 IMAD.MOV.U32 R25, RZ, RZ, R115 ;  /* 0x000000ffff198224 */ /* 0x000fe400078e0073 */
[----:B-1----:R-:W-:-:S03]  /*1ea80*/  @!P1 LEA R26, P4, R91, R14, 0x2 ;  /* 0x0000000e5b1a9211 */ /* 0x002fc600078810ff */
[----:B------:R1:W-:Y:S01]  /*1ea90*/  @!P0 ST.E.64 desc[UR60][R12.64], R24 ;  /* 0x000000180c008985 */ /* 0x0003e2000c101b3c */
[----:B------:R-:W-:Y:S02]  /*1eaa0*/  ISETP.GE.AND P0, PT, R85, UR4, PT ;  /* 0x0000000455007c0c */ /* 0x000fe4000bf06270 */
[----:B------:R-:W-:Y:S01]  /*1eab0*/  @!P1 LEA.HI.X R27, R91, R9, R86, 0x2, P4 ;  /* 0x000000095b1b9211 */ /* 0x000fe200020f1456 */
[----:B-1----:R-:W-:Y:S01]  /*1eac0*/  @!P3 IMAD.MOV.U32 R12, RZ, RZ, R6 ;  /* 0x000000ffff0cb224 */ /* 0x002fe200078e0006 */
[----:B------:R-:W-:Y:S02]  /*1ead0*/  @!P3 MOV R13, R7 ;  /* 0x00000007000db202 */ /* 0x000fe40000000f00 */
[----:B------:R-:W-:-:S03]  /*1eae0*/  @!P2 LEA R6, P5, R88, R14, 0x2 ;  /* 0x0000000e5806a211 */ /* 0x000fc600078a10ff */
[----:B------:R1:W-:Y:S01]  /*1eaf0*/  @!P3 ST.E.64 desc[UR60][R10.64], R12 ;  /* 0x0000000c0a00b985 */ /* 0x0003e2000c101b3c */
[----:B------:R-:W-:Y:S02]  /*1eb00*/  @!P2 LEA.HI.X R7, R88, R9, R90, 0x2, P5 ;  /* 0x000000095807a211 */ /* 0x000fe400028f145a */
[----:B------:R-:W-:Y:S02]  /*1eb10*/  ISETP.GE.AND P3, PT, R69, UR4, PT ;  /* 0x0000000445007c0c */ /* 0x000fe4000bf66270 */
[----:B------:R-:W-:Y:S01]  /*1eb20*/  ISETP.GE.AND P5, PT, R39, UR4, PT ;  /* 0x0000000427007c0c */ /* 0x000fe2000bfa6270 */
[----:B-1----:R-:W-:Y:S02]  /*1eb30*/  @!P2 IMAD.MOV.U32 R10, RZ, RZ, R20 ;  /* 0x000000ffff0aa224 */ /* 0x002fe400078e0014 */
[----:B------:R-:W-:-:S08]  /*1eb40*/  @!P2 IMAD.MOV.U32 R11, RZ, RZ, R21 ;  /* 0x000000ffff0ba224 */ /* 0x000fd000078e0015 */
[-C--:B------:R-:W-:Y:S01]  /*1eb50*/  @!P3 LEA R12, P4, R69, R14.reuse, 0x2 ;  /* 0x0000000e450cb211 */ /* 0x080fe200078810ff */
[----:B------:R1:W-:Y:S01]  /*1eb60*/  @!P2 ST.E.64 desc[UR60][R6.64], R10 ;  /* 0x0000000a0600a985 */ /* 0x0003e2000c101b3c */
[-C--:B------:R-:W-:Y:S02]  /*1eb70*/  @!P0 LEA R20, P2, R85, R14.reuse, 0x2 ;  /* 0x0000000e55148211 */ /* 0x080fe400078410ff */
[-C--:B------:R-:W-:Y:S01]  /*1eb80*/  @!P3 LEA.HI.X R13, R69, R9.reuse, R68, 0x2, P4 ;  /* 0x00000009450db211 */ /* 0x080fe200020f1444 */
[----:B------:R-:W-:Y:S01]  /*1eb90*/  @!P1 ST.E.64 desc[UR60][R26.64], R40 ;  /* 0x000000281a009985 */ /* 0x000fe2000c101b3c */
[----:B------:R-:W-:Y:S02]  /*1eba0*/  @!P0 LEA.HI.X R21, R85, R9, R84, 0x2, P2 ;  /* 0x0000000955158211 */ /* 0x000fe400010f1454 */
[----:B------:R-:W-:Y:S02]  /*1ebb0*/  ISETP.GE.AND P1, PT, R37, UR4, PT ;  /* 0x0000000425007c0c */ /* 0x000fe4000bf26270 */
[----:B------:R-:W-:Y:S01]  /*1ebc0*/  @!P5 LEA R24, P2, R39, R14, 0x2 ;  /* 0x0000000e2718d211 */ /* 0x000fe200078410ff */
[----:B------:R-:W-:Y:S01]  /*1ebd0*/  @!P0 ST.E.64 desc[UR60][R20.64], R42 ;  /* 0x0000002a14008985 */ /* 0x000fe2000c101b3c */
[----:B------:R-:W-:-:S02]  /*1ebe0*/  ISETP.GE.AND P0, PT, R35, UR4, PT ;  /* 0x0000000423007c0c */ /* 0x000fc4000bf06270 */
[----:B------:R-:W-:Y:S01]  /*1ebf0*/  @!P5 LEA.HI.X R25, R39, R9, R36, 0x2, P2 ;  /* 0x000000092719d211 */ /* 0x000fe200010f1424 */
[----:B------:R2:W-:Y:S01]  /*1ec00*/  @!P3 ST.E.64 desc[UR60][R12.64], R44 ;  /* 0x0000002c0c00b985 */ /* 0x0005e2000c101b3c */
[----:B------:R-:W-:Y:S02]  /*1ec10*/  ISETP.GE.AND P3, PT, R33, UR4, PT ;  /* 0x0000000421007c0c */ /* 0x000fe4000bf66270 */
[----:B------:R-:W-:Y:S01]  /*1ec20*/  ISETP.GE.AND P4, PT, R119, UR4, PT ;  /* 0x0000000477007c0c */ /* 0x000fe2000bf86270 */
[----:B------:R3:W-:Y:S01]  /*1ec30*/  @!P5 ST.E.64 desc[UR60][R24.64], R46 ;  /* 0x0000002e1800d985 */ /* 0x0007e2000c101b3c */
[----:B------:R-:W-:Y:S02]  /*1ec40*/  ISETP.GE.AND P5, PT, R31, UR4, PT ;  /* 0x000000041f007c0c */ /* 0x000fe4000bfa6270 */
[----:B-1----:R-:W-:-:S04]  /*1ec50*/  @!P1 LEA R6, P2, R37, R14, 0x2 ;  /* 0x0000000e25069211 */ /* 0x002fc800078410ff */
[-C--:B------:R-:W-:Y:S02]  /*1ec60*/  @!P1 LEA.HI.X R7, R37, R9.reuse, R38, 0x2, P2 ;  /* 0x0000000925079211 */ /* 0x080fe400010f1426 */
[CC--:B------:R-:W-:Y:S01]  /*1ec70*/  @!P0 LEA R10, P2, R35.reuse, R14.reuse, 0x2 ;  /* 0x0000000e230a8211 */ /* 0x0c0fe200078410ff */
[----:B------:R-:W-:Y:S02]  /*1ec80*/  @!P3 IMAD.MOV.U32 R107, RZ, RZ, R53 ;  /* 0x000000ffff6bb224 */ /* 0x000fe400078e0035 */
[----:B------:R3:W-:Y:S01]  /*1ec90*/  @!P1 ST.E.64 desc[UR60][R6.64], R48 ;  /* 0x0000003006009985 */ /* 0x0007e2000c101b3c */
[----:B------:R-:W-:Y:S01]  /*1eca0*/  @!P0 LEA.HI.X R11, R35, R9, R34, 0x2, P2 ;  /* 0x00000009230b8211 */ /* 0x000fe200010f1422 */
[----:B------:R-:W-:Y:S01]  /*1ecb0*/  @!P5 IMAD.MOV.U32 R109, RZ, RZ, R87 ;  /* 0x000000ffff6dd224 */ /* 0x000fe200078e0057 */
[-C--:B--2---:R-:W-:Y:S02]  /*1ecc0*/  @!P3 LEA R12, P1, R33, R14.reuse, 0x2 ;  /* 0x0000000e210cb211 */ /* 0x084fe400078210ff */
[----:B------:R-:W-:Y:S01]  /*1ecd0*/  @!P4 MOV R115, R99 ;  /* 0x000000630073c202 */ /* 0x000fe20000000f00 */
[----:B------:R3:W-:Y:S01]  /*1ece0*/  @!P0 ST.E.64 desc[UR60][R10.64], R50 ;  /* 0x000000320a008985 */ /* 0x0007e2000c101b3c */
[----:B------:R-:W-:-:S02]  /*1ecf0*/  @!P5 LEA R20, P0, R31, R14, 0x2 ;  /* 0x0000000e1f14d211 */ /* 0x000fc400078010ff */
[----:B------:R-:W-:Y:S02]  /*1ed00*/  @!P4 LEA R14, P2, R119, R14, 0x2 ;  /* 0x0000000e770ec211 */ /* 0x000fe400078410ff */
[-C--:B------:R-:W-:Y:S02]  /*1ed10*/  @!P3 LEA.HI.X R13, R33, R9.reuse, R32, 0x2, P1 ;  /* 0x00000009210db211 */ /* 0x080fe400008f1420 */
[-C--:B------:R-:W-:Y:S02]  /*1ed20*/  @!P5 LEA.HI.X R21, R31, R9.reuse, R30, 0x2, P0 ;  /* 0x000000091f15d211 */ /* 0x080fe400000f141e */
[----:B------:R-:W-:Y:S01]  /*1ed30*/  @!P4 LEA.HI.X R15, R119, R9, R28, 0x2, P2 ;  /* 0x00000009770fc211 */ /* 0x000fe200010f141c */
[----:B------:R3:W-:Y:S04]  /*1ed40*/  @!P3 ST.E.64 desc[UR60][R12.64], R106 ;  /* 0x0000006a0c00b985 */ /* 0x0007e8000c101b3c */
[----:B------:R3:W-:Y:S04]  /*1ed50*/  @!P5 ST.E.64 desc[UR60][R20.64], R108 ;  /* 0x0000006c1400d985 */ /* 0x0007e8000c101b3c */
[----:B------:R3:W-:Y:S02]  /*1ed60*/  @!P4 ST.E.64 desc[UR60][R14.64], R114 ;  /* 0x000000720e00c985 */ /* 0x0007e4000c101b3c */
.L_x_501:
[----:B------:R-:W-:Y:S05]  /*1ed70*/  BSYNC B1 ;  /* 0x0000000000017941 */ /* 0x000fea0003800000 */
.L_x_500:
[----:B------:R-:W-:-:S03]  /*1ed80*/  UMOV UR4, 0xffffffff ;  /* 0xffffffff00047882 */ /* 0x000fc60000000000 */
[----:B------:R-:W-:Y:S05]  /*1ed90*/  BRA.DIV UR4, `(.L_x_502) ;  /* 0x000000aa04ec7947 */ /* 0x000fea000b800000 */
[----:B------:R4:W0:Y:S04]  /*1eda0*/  SHFL.IDX PT, R3, R8, 0x1, 0x1c1f ;  /* 0x003c1f0008037f89 */ /* 0x00082800000e0000 */
[----:B--23--:R4:W2:Y:S02]  /*1edb0*/  SHFL.IDX PT, R14, R2, 0x1, 0x1c1f ;  /* 0x003c1f00020e7f89 */ /* 0x00c8a400000e0000 */
.L_x_750:
[----:B------:R-:W-:-:S13]  /*1edc0*/  ISETP.GE.AND P0, PT, R29, R80, PT ;  /* 0x000000501d00720c */ /* 0x000fda0003f06270 */
[----:B------:R-:W-:Y:S05]  /*1edd0*/  @P0 BRA `(.L_x_498) ;  /* 0x0000001000a40947 */ /* 0x000fea0003800000 */
[----:B------:R-:W-:Y:S02]  /*1ede0*/  ULDC UR4, c[0x0][0xac8] ;  /* 0x0002b20000047ab9 */ /* 0x000fe40000000800 */
[----:B------:R-:W-:Y:S02]  /*1edf0*/  ISETP.GE.AND P2, PT, R98, UR4, PT ;  /* 0x0000000462007c0c */ /* 0x000fe4000bf46270 */
[----:B------:R-:W-:Y:S02]  /*1ee00*/  ISETP.GE.AND P1, PT, R101, UR4, PT ;  /* 0x0000000465007c0c */ /* 0x000fe4000bf26270 */
[----:B------:R-:W-:Y:S02]  /*1ee10*/  ISETP.GE.AND P0, PT, R104, UR4, PT ;  /* 0x0000000468007c0c */ /* 0x000fe4000bf06270 */
[----:B------:R-:W-:Y:S02]  /*1ee20*/  ISETP.GE.AND P3, PT, R120, UR4, PT ;  /* 0x0000000478007c0c */ /* 0x000fe4000bf66270 */
[----:B------:R-:W-:-:S05]  /*1ee30*/  ISETP.GE.AND P5, PT, R117, UR4, PT ;  /* 0x0000000475007c0c */ /* 0x000fca000bfa6270 */
[----:B0-2-4-:R-:W-:-:S04]  /*1ee40*/  @!P2 LEA R8, P4, R98, R14, 0x2 ;  /* 0x0000000e6208a211 */ /* 0x015fc800078810ff */
[-C--:B-1----:R-:W-:Y:S02]  /*1ee50*/  @!P2 LEA.HI.X R9, R98, R3.reuse, R100, 0x2, P4 ;  /* 0x000000036209a211 */ /* 0x082fe400020f1464 */
[CC--:B------:R-:W-:Y:S01]  /*1ee60*/  @!P1 LEA R10, P4, R101.reuse, R14.reuse, 0x2 ;  /* 0x0000000e650a9211 */ /* 0x0c0fe200078810ff */
[----:B------:R-:W-:Y:S02]  /*1ee70*/  @!P3 IMAD.MOV.U32 R2, RZ, RZ, R14 ;  /* 0x000000ffff02b224 */ /* 0x000fe400078e000e */
[----:B------:R-:W-:Y:S01]  /*1ee80*/  @!P3 IMAD.MOV.U32 R53, RZ, RZ, R89 ;  /* 0x000000ffff35b224 */ /* 0x000fe200078e0059 */
[----:B------:R-:W-:Y:S01]  /*1ee90*/  @!P1 LEA.HI.X R11, R101, R3, R102, 0x2, P4 ;  /* 0x00000003650b9211 */ /* 0x000fe200020f1466 */
[----:B------:R-:W-:Y:S01]  /*1eea0*/  @!P3 IMAD.WIDE R6, R120, 0x4, R2 ;  /* 0x000000047806b825 */ /* 0x000fe200078e0202 */
[----:B------:R-:W-:-:S03]  /*1eeb0*/  @!P0 LEA R12, P4, R104, R14, 0x2 ;  /* 0x0000000e680c8211 */ /* 0x000fc600078810ff */
[----:B------:R-:W-:Y:S01]  /*1eec0*/  @!P2 IMAD.MOV.U32 R102, RZ, RZ, R54 ;  /* 0x000000ffff66a224 */ /* 0x000fe200078e0036 */
[-C--:B------:R-:W-:Y:S01]  /*1eed0*/  @!P0 LEA.HI.X R13, R104, R3.reuse, R105, 0x2, P4 ;  /* 0x00000003680d8211 */ /* 0x080fe200020f1469 */
[----:B------:R-:W-:Y:S01]  /*1eee0*/  @!P3 ST.E.64 desc[UR60][R6.64], R52 ;  /* 0x000000340600b985 */ /* 0x000fe2000c101b3c */
[C---:B------:R-:W-:Y:S01]  /*1eef0*/  @!P5 LEA R20, P4, R117.reuse, R14, 0x2 ;  /* 0x0000000e7514d211 */ /* 0x040fe200078810ff */
[----:B------:R-:W-:Y:S01]  /*1ef00*/  @!P1 IMAD.MOV.U32 R54, RZ, RZ, R56 ;  /* 0x000000ffff369224 */ /* 0x000fe200078e0038 */
[----:B------:R-:W-:Y:S01]  /*1ef10*/  ISETP.GE.AND P3, PT, R88, UR4, PT ;  /* 0x0000000458007c0c */ /* 0x000fe2000bf66270 */
[----:B------:R0:W-:Y:S01]  /*1ef20*/  @!P2 ST.E.64 desc[UR60][R8.64], R102 ;  /* 0x000000660800a985 */ /* 0x0001e2000c101b3c */
[----:B------:R-:W-:Y:S02]  /*1ef30*/  @!P5 LEA.HI.X R21, R117, R3, R118, 0x2, P4 ;  /* 0x000000037515d211 */ /* 0x000fe400020f1476 */
[----:B------:R-:W-:Y:S01]  /*1ef40*/  ISETP.GE.AND P4, PT, R92, UR4, PT ;  /* 0x000000045c007c0c */ /* 0x000fe2000bf86270 */
[----:B------:R1:W-:Y:S01]  /*1ef50*/  @!P1 ST.E.64 desc[UR60][R10.64], R54 ;  /* 0x000000360a009985 */ /* 0x0003e2000c101b3c */
[----:B------:R-:W-:Y:S01]  /*1ef60*/  @!P0 MOV R56, R58 ;  /* 0x0000003a00388202 */ /* 0x000fe20000000f00 */
[----:B------:R-:W-:Y:S01]  /*1ef70*/  @!P5 IMAD.MOV.U32 R58, RZ, RZ, R60 ;  /* 0x000000ffff3ad224 */ /* 0x000fe200078e003c */
[----:B------:R-:W-:-:S02]  /*1ef80*/  ISETP.GE.AND P2, PT, R91, UR4, PT ;  /* 0x000000045b007c0c */ /* 0x000fc4000bf46270 */
[----:B------:R-:W-:Y:S01]  /*1ef90*/  ISETP.GE.AND P1, PT, R85, UR4, PT ;  /* 0x0000000455007c0c */ /* 0x000fe2000bf26270 */
[----:B------:R2:W-:Y:S02]  /*1efa0*/  @!P0 ST.E.64 desc[UR60][R12.64], R56 ;  /* 0x000000380c008985 */ /* 0x0005e4000c101b3c */
[----:B------:R-:W-:Y:S02]  /*1efb0*/  @!P3 IMAD.MOV.U32 R5, RZ, RZ, R63 ;  /* 0x000000ffff05b224 */ /* 0x000fe400078e003f */
[----:B------:R-:W-:Y:S01]  /*1efc0*/  @!P5 ST.E.64 desc[UR60][R20.64], R58 ;  /* 0x0000003a1400d985 */ /* 0x000fe2000c101b3c */
[-C--:B0-----:R-:W-:Y:S01]  /*1efd0*/  @!P3 LEA R8, P5, R88, R14.reuse, 0x2 ;  /* 0x0000000e5808b211 */ /* 0x081fe200078a10ff */
[----:B------:R-:W-:Y:S01]  /*1efe0*/  @!P4 IMAD.MOV.U32 R60, RZ, RZ, R62 ;  /* 0x000000ffff3cc224 */ /* 0x000fe200078e003e */
[----:B------:R-:W-:Y:S02]  /*1eff0*/  @!P4 LEA R6, P0, R92, R14, 0x2 ;  /* 0x0000000e5c06c211 */ /* 0x000fe400078010ff */
[----:B------:R-:W-:-:S02]  /*1f000*/  @!P3 LEA.HI.X R9, R88, R3, R90, 0x2, P5 ;  /* 0x000000035809b211 */ /* 0x000fc400028f145a */
[-C--:B------:R-:W-:Y:S02]  /*1f010*/  @!P4 LEA.HI.X R7, R92, R3.reuse, R93, 0x2, P0 ;  /* 0x000000035c07c211 */ /* 0x080fe400000f145d */
[----:B------:R-:W-:Y:S02]  /*1f020*/  ISETP.GE.AND P0, PT, R69, UR4, PT ;  /* 0x0000000445007c0c */ /* 0x000fe4000bf06270 */
[-C--:B-1----:R-:W-:Y:S01]  /*1f030*/  @!P2 LEA R10, P5, R91, R14.reuse, 0x2 ;  /* 0x0000000e5b0aa211 */ /* 0x082fe200078a10ff */
[----:B------:R0:W-:Y:S01]  /*1f040*/  @!P4 ST.E.64 desc[UR60][R6.64], R60 ;  /* 0x0000003c0600c985 */ /* 0x0001e2000c101b3c */
[----:B------:R-:W-:Y:S02]  /*1f050*/  ISETP.GE.AND P4, PT, R39, UR4, PT ;  /* 0x0000000427007c0c */ /* 0x000fe4000bf86270 */
[----:B------:R-:W-:Y:S01]  /*1f060*/  @!P2 LEA.HI.X R11, R91, R3, R86, 0x2, P5 ;  /* 0x000000035b0ba211 */ /* 0x000fe200028f1456 */
[----:B------:R1:W-:Y:S01]  /*1f070*/  @!P3 ST.E.64 desc[UR60][R8.64], R4 ;  /* 0x000000040800b985 */ /* 0x0003e2000c101b3c */
[----:B--2---:R-:W-:-:S02]  /*1f080*/  @!P1 LEA R12, P5, R85, R14, 0x2 ;  /* 0x0000000e550c9211 */ /* 0x004fc400078a10ff */
[----:B------:R-:W-:Y:S01]  /*1f090*/  ISETP.GE.AND P3, PT, R37, UR4, PT ;  /* 0x0000000425007c0c */ /* 0x000fe2000bf66270 */
[----:B------:R2:W-:Y:S01]  /*1f0a0*/  @!P2 ST.E.64 desc[UR60][R10.64], R64 ;  /* 0x000000400a00a985 */ /* 0x0005e2000c101b3c */
[-C--:B------:R-:W-:Y:S02]  /*1f0b0*/  @!P1 LEA.HI.X R13, R85, R3.reuse, R84, 0x2, P5 ;  /* 0x00000003550d9211 */ /* 0x080fe400028f1454 */
[----:B------:R-:W-:Y:S02]  /*1f0c0*/  @!P0 LEA R24, P5, R69, R14, 0x2 ;  /* 0x0000000e45188211 */ /* 0x000fe400078a10ff */
[----:B------:R-:W-:Y:S01]  /*1f0d0*/  ISETP.GE.AND P2, PT, R35, UR4, PT ;  /* 0x0000000423007c0c */ /* 0x000fe2000bf46270 */
[----:B------:R3:W-:Y:S01]  /*1f0e0*/  @!P1 ST.E.64 desc[UR60][R12.64], R66 ;  /* 0x000000420c009985 */ /* 0x0007e2000c101b3c */
[----:B------:R-:W-:Y:S02]  /*1f0f0*/  @!P0 LEA.HI.X R25, R69, R3, R68, 0x2, P5 ;  /* 0x0000000345198211 */ /* 0x000fe400028f1444 */
[----:B------:R-:W-:-:S02]  /*1f100*/  ISETP.GE.AND P1, PT, R33, UR4, PT ;  /* 0x0000000421007c0c */ /* 0x000fc4000bf26270 */
[-C--:B0-----:R-:W-:Y:S01]  /*1f110*/  @!P4 LEA R6, P5, R39, R14.reuse, 0x2 ;  /* 0x0000000e2706c211 */ /* 0x081fe200078a10ff */
[----:B------:R0:W-:Y:S01]  /*1f120*/  @!P0 ST.E.64 desc[UR60][R24.64], R70 ;  /* 0x0000004618008985 */ /* 0x0001e2000c101b3c */
[-C--:B-1----:R-:W-:Y:S02]  /*1f130*/  @!P3 LEA R4, P0, R37, R14.reuse, 0x2 ;  /* 0x0000000e2504b211 */ /* 0x082fe400078010ff */
[-C--:B------:R-:W-:Y:S02]  /*1f140*/  @!P4 LEA.HI.X R7, R39, R3.reuse, R36, 0x2, P5 ;  /* 0x000000032707c211 */ /* 0x080fe400028f1424 */
[----:B------:R-:W-:Y:S01]  /*1f150*/  ISETP.GE.AND P5, PT, R31, UR4, PT ;  /* 0x000000041f007c0c */ /* 0x000fe2000bfa6270 */
[----:B------:R-:W-:Y:S01]  /*1f160*/  @!P2 IMAD.MOV.U32 R117, RZ, RZ, R81 ;  /* 0x000000ffff75a224 */ /* 0x000fe200078e0051 */
[----:B------:R-:W-:Y:S01]  /*1f170*/  @!P3 LEA.HI.X R5, R37, R3, R38, 0x2, P0 ;  /* 0x000000032505b211 */ /* 0x000fe200000f1426 */
[----:B------:R0:W-:Y:S01]  /*1f180*/  @!P4 ST.E.64 desc[UR60][R6.64], R72 ;  /* 0x000000480600c985 */ /* 0x0001e2000c101b3c */
[----:B------:R-:W-:-:S03]  /*1f190*/  @!P2 LEA R8, P0, R35, R14, 0x2 ;  /* 0x0000000e2308a211 */ /* 0x000fc600078010ff */
[----:B------:R0:W-:Y:S01]  /*1f1a0*/  @!P3 ST.E.64 desc[UR60][R4.64], R78 ;  /* 0x0000004e0400b985 */ /* 0x0001e2000c101b3c */
[----:B------:R-:W-:Y:S02]  /*1f1b0*/  @!P2 LEA.HI.X R9, R35, R3, R34, 0x2, P0 ;  /* 0x000000032309a211 */ /* 0x000fe400000f1422 */
[----:B--2---:R-:W-:-:S03]  /*1f1c0*/  @!P1 LEA R10, P0, R33, R14, 0x2 ;  /* 0x0000000e210a9211 */ /* 0x004fc600078010ff */
[----:B------:R0:W-:Y:S01]  /*1f1d0*/  @!P2 ST.E.64 desc[UR60][R8.64], R116 ;  /* 0x000000740800a985 */ /* 0x0001e2000c101b3c */
[----:B------:R-:W-:Y:S02]  /*1f1e0*/  @!P1 LEA.HI.X R11, R33, R3, R32, 0x2, P0 ;  /* 0x00000003210b9211 */ /* 0x000fe400000f1420 */
[----:B---3--:R-:W-:-:S03]  /*1f1f0*/  @!P5 LEA R12, P0, R31, R14, 0x2 ;  /* 0x0000000e1f0cd211 */ /* 0x008fc600078010ff */
[----:B------:R0:W-:Y:S01]  /*1f200*/  @!P1 ST.E.64 desc[UR60][R10.64], R82 ;  /* 0x000000520a009985 */ /* 0x0001e2000c101b3c */
[----:B------:R-:W-:Y:S02]  /*1f210*/  @!P5 LEA.HI.X R13, R31, R3, R30, 0x2, P0 ;  /* 0x000000031f0dd211 */ /* 0x000fe400000f141e */
[----:B------:R-:W-:-:S03]  /*1f220*/  ISETP.GE.AND P0, PT, R119, UR4, PT ;  /* 0x0000000477007c0c */ /* 0x000fc6000bf06270 */
[----:B------:R0:W-:Y:S10]  /*1f230*/  @!P5 ST.E.64 desc[UR60][R12.64], R74 ;  /* 0x0000004a0c00d985 */ /* 0x0001f4000c101b3c */
[----:B------:R-:W-:Y:S05]  /*1f240*/  @P0 BRA `(.L_x_498) ;  /* 0x0000000c00880947 */ /* 0x000fea0003800000 */
[----:B------:R-:W-:-:S04]  /*1f250*/  LEA R14, P0, R119, R14, 0x2 ;  /* 0x0000000e770e7211 */ /* 0x000fc800078010ff */
[----:B------:R-:W-:-:S05]  /*1f260*/  LEA.HI.X R15, R119, R3, R28, 0x2, P0 ;  /* 0x00000003770f7211 */ /* 0x000fca00000f141c */
[----:B------:R1:W-:Y:S01]  /*1f270*/  ST.E.64 desc[UR60][R14.64], R76 ;  /* 0x0000004c0e007985 */ /* 0x0003e2000c101b3c */
[----:B------:R-:W-:Y:S05]  /*1f280*/  BRA `(.L_x_498) ;  /* 0x0000000c00787947 */ /* 0x000fea0003800000 */
.L_x_484:
[----:B------:R-:W2:Y:S01]  /*1f290*/  LDL.LU R4, [R1+0x80] ;  /* 0x0000800001047983 */ /* 0x000ea20000300800 */
[----:B------:R-:W-:Y:S01]  /*1f2a0*/  ULDC.64 UR6, c[0x0][0xc08] ;  /* 0x0003020000067ab9 */ /* 0x000fe20000000a00 */
[----:B------:R-:W-:Y:S02]  /*1f2b0*/  ULDC.64 UR4, c[0x0][0xc00] ;  /* 0x0003000000047ab9 */ /* 0x000fe40000000a00 */
[----:B------:R-:W3:Y:S01]  /*1f2c0*/  LDL.LU R0, [R1+0x84] ;  /* 0x0000840001007983 */ /* 0x000ee20000300800 */
[----:B------:R-:W-:Y:S02]  /*1f2d0*/  ISETP.NE.U32.AND P1, PT, RZ, UR6, PT ;  /* 0x00000006ff007c0c */ /* 0x000fe4000bf25070 */
[----:B------:R-:W-:Y:S01]  /*1f2e0*/  ISETP.NE.U32.AND P0, PT, RZ, UR4, PT ;  /* 0x00000004ff007c0c */ /* 0x000fe2000bf05070 */
[----:B------:R-:W4:Y:S01]  /*1f2f0*/  S2R R6, SR_TID.X ;  /* 0x0000000000067919 */ /* 0x000f220000002100 */
[----:B------:R-:W-:Y:S02]  /*1f300*/  ISETP.NE.AND.EX P1, PT, RZ, UR7, PT, P1 ;  /* 0x00000007ff007c0c */ /* 0x000fe4000bf25310 */
[----:B------:R-:W-:-:S02]  /*1f310*/  ISETP.NE.AND.EX P0, PT, RZ, UR5, PT, P0 ;  /* 0x00000005ff007c0c */ /* 0x000fc4000bf05300 */
[----:B------:R-:W-:Y:S02]  /*1f320*/  MOV R13, RZ ;  /* 0x000000ff000d7202 */ /* 0x000fe40000000f00 */
[----:B--2---:R-:W-:Y:S01]  /*1f330*/  IADD3 R2, P2, R4, UR4, RZ ;  /* 0x0000000404027c10 */ /* 0x004fe2000ff5e0ff */
[----:B------:R-:W-:-:S03]  /*1f340*/  ULDC UR4, c[0x0][0xa88] ;  /* 0x0002a20000047ab9 */ /* 0x000fc60000000800 */
[----:B---3--:R-:W-:-:S03]  /*1f350*/  IADD3.X R3, R0, UR5, RZ, P2, !PT ;  /* 0x0000000500037c10 */ /* 0x008fc600097fe4ff */
[----:B------:R-:W-:Y:S01]  /*1f360*/  @P1 IADD3 R4, P2, R4, UR6, RZ ;  /* 0x0000000604041c10 */ /* 0x000fe2000ff5e0ff */
[----:B------:R-:W-:Y:S01]  /*1f370*/  IMAD.U32 R20, RZ, RZ, UR4 ;  /* 0x00000004ff147e24 */ /* 0x000fe2000f8e00ff */
[----:B------:R2:W5:Y:S02]  /*1f380*/  @P0 LDG.E R13, desc[UR60][R2.64] ;  /* 0x0000003c020d0981 */ /* 0x000564000c1e1900 */
[----:B------:R-:W-:Y:S01]  /*1f390*/  @P1 IADD3.X R5, R0, UR7, RZ, P2, !PT ;  /* 0x0000000700051c10 */ /* 0x000fe200097fe4ff */
[----:B----4-:R-:W-:-:S04]  /*1f3a0*/  VIADD R26, R6, 0xffffff80 ;  /* 0xffffff80061a7836 */ /* 0x010fc80000000000 */
[----:B------:R2:W5:Y:S01]  /*1f3b0*/  @P1 LDG.E R20, desc[UR60][R4.64] ;  /* 0x0000003c04141981 */ /* 0x000562000c1e1900 */
[----:B------:R-:W-:Y:S02]  /*1f3c0*/  ISETP.GT.AND P3, PT, R26, 0x7f, PT ;  /* 0x0000007f1a00780c */ /* 0x000fe40003f64270 */
[----:B------:R-:W-:Y:S01]  /*1f3d0*/  ISETP.GT.AND P2, PT, R124, 0x1, PT ;  /* 0x000000017c00780c */ /* 0x000fe20003f44270 */
[----:B------:R-:W-:-:S12]  /*1f3e0*/  @P1 BRA `(.L_x_503) ;  /* 0x0000000000101947 */ /* 0x000fd80003800000 */
[----:B------:R-:W-:Y:S05]  /*1f3f0*/  @!P0 BRA `(.L_x_503) ;  /* 0x00000000000c8947 */ /* 0x000fea0003800000 */
[----:B--2---:R-:W2:Y:S04]  /*1f400*/  LDG.E R5, desc[UR60][R2.64] ;  /* 0x0000003c02057981 */ /* 0x004ea8000c1e1900 */
[----:B-----5:R-:W2:Y:S02]  /*1f410*/  LDG.E R20, desc[UR60][R2.64+0x4] ;  /* 0x0000043c02147981 */ /* 0x020ea4000c1e1900 */
[----:B--2---:R-:W-:-:S07]  /*1f420*/  IMAD.IADD R20, R20, 0x1, -R5 ;  /* 0x0000000114147824 */ /* 0x004fce00078e0a05 */
.L_x_503:
[----:B------:R-:W3:Y:S04]  /*1f430*/  LDL.LU R0, [R1+0x8c] ;  /* 0x00008c0001007983 */ /* 0x000ee80000300800 */
[----:B--2---:R-:W2:Y:S01]  /*1f440*/  LDL.LU R2, [R1+0x74] ;  /* 0x0000740001027983 */ /* 0x004ea20000300800 */
[----:B------:R-:W-:Y:S01]  /*1f450*/  BSSY B1, `(.L_x_504) ;  /* 0x0000039000017945 */ /* 0x000fe20003800000 */
[----:B-----5:R-:W-:Y:S02]  /*1f460*/  SHF.R.S32.HI R12, RZ, 0x1f, R13 ;  /* 0x0000001fff0c7819 */ /* 0x020fe4000001140d */
[----:B---3--:R-:W-:Y:S02]  /*1f470*/  SEL R14, R0, RZ, !P0 ;  /* 0x000000ff000e7207 */ /* 0x008fe40004000000 */
[----:B--2---:R-:W-:Y:S01]  /*1f480*/  SEL R21, R2, RZ, !P0 ;  /* 0x000000ff02157207 */ /* 0x004fe20004000000 */
[----:B------:R-:W-:Y:S06]  /*1f490*/  @P3 BRA `(.L_x_505) ;  /* 0x0000000000d03947 */ /* 0x000fec0003800000 */
[----:B------:R-:W2:Y:S01]  /*1f4a0*/  LDL R0, [R1+0x90] ;  /* 0x0000900001007983 */ /* 0x000ea20000100800 */
[----:B------:R-:W3:Y:S02]  /*1f4b0*/  LDC R27, c[0x0][0xbe8] ;  /* 0x0002fa00ff1b7b82 */ /* 0x000ee40000000800 */
[----:B---3--:R-:W-:Y:S02]  /*1f4c0*/  IMAD R2, R20, R27, RZ ;  /* 0x0000001b14027224 */ /* 0x008fe400078e02ff */
[----:B--2---:R-:W-:-:S05]  /*1f4d0*/  IMAD R0, R0, 0x80, R6 ;  /* 0x0000008000007824 */ /* 0x004fca00078e0206 */
[----:B------:R-:W-:-:S04]  /*1f4e0*/  IADD3 R25, R0, -0x80, RZ ;  /* 0xffffff8000197810 */ /* 0x000fc80007ffe0ff */
[----:B------:R-:W-:-:S13]  /*1f4f0*/  ISETP.GE.AND P0, PT, R25, R2, PT ;  /* 0x000000021900720c */ /* 0x000fda0003f06270 */
[----:B------:R-:W-:Y:S05]  /*1f500*/  @P0 BRA `(.L_x_505) ;  /* 0x0000000000b40947 */ /* 0x000fea0003800000 */
[----:B------:R-:W2:Y:S01]  /*1f510*/  LDL R10, [R1+0x60] ;  /* 0x00006000010a7983 */ /* 0x000ea20000100800 */
[----:B------:R-:W-:Y:S01]  /*1f520*/  IMAD.MOV.U32 R0, RZ, RZ, 0x9b8 ;  /* 0x000009b8ff007424 */ /* 0x000fe200078e00ff */
[----:B------:R-:W-:Y:S01]  /*1f530*/  ISETP.GT.AND P3, PT, R124, 0x1, PT ;  /* 0x000000017c00780c */ /* 0x000fe20003f64270 */
[----:B------:R-:W3:Y:S01]  /*1f540*/  LDC.64 R28, c[0x0][0xba8] ;  /* 0x0002ea00ff1c7b82 */ /* 0x000ee20000000a00 */
[----:B------:R-:W4:Y:S01]  /*1f550*/  LDL.LU R30, [R1+0x94] ;  /* 0x00009400011e7983 */ /* 0x000f220000300800 */
[----:B------:R-:W-:Y:S01]  /*1f560*/  ISETP.NE.AND P0, PT, R27, 0x1, PT ;  /* 0x000000011b00780c */ /* 0x000fe20003f05270 */
[----:B------:R-:W-:Y:S01]  /*1f570*/  IMAD.MOV.U32 R15, RZ, RZ, R25 ;  /* 0x000000ffff0f7224 */ /* 0x000fe200078e0019 */
[----:B------:R-:W-:-:S04]  /*1f580*/  SEL R24, R0, 0x978, P3 ;  /* 0x0000097800187807 */ /* 0x000fc80001800000 */
[----:B------:R-:W5:Y:S08]  /*1f590*/  LDC.64 R6, c[0x0][R24+0x220] ;  /* 0x0000880018067b82 */ /* 0x000f700000000a00 */
[----:B------:R-:W2:Y:S08]  /*1f5a0*/  LDC.64 R2, c[0x0][R24+0x218] ;  /* 0x0000860018027b82 */ /* 0x000eb00000000a00 */
[----:B0-----:R-:W0:Y:S08]  /*1f5b0*/  LDC.64 R8, c[0x0][R24+0x228] ;  /* 0x00008a0018087b82 */ /* 0x001e300000000a00 */
[----:B------:R-:W1:Y:S08]  /*1f5c0*/  LDC.64 R4, c[0x0][R24+0x210] ;  /* 0x0000840018047b82 */ /* 0x000e700000000a00 */
[----:B------:R-:W0:Y:S08]  /*1f5d0*/  @P0 LDC R0, c[0x0][0xbec] ;  /* 0x0002fb00ff000b82 */ /* 0x000e300000000800 */
[----:B------:R-:W1:Y:S01]  /*1f5e0*/  @P0 LDC R33, c[0x0][0xbf0] ;  /* 0x0002fc00ff210b82 */ /* 0x000e620000000800 */
[----:B-----5:R-:W-:-:S07]  /*1f5f0*/  IMAD R7, R7, R21, RZ ;  /* 0x0000001507077224 */ /* 0x020fce00078e02ff */
[----:B---3--:R-:W3:Y:S01]  /*1f600*/  @!P3 LDC R28, c[0x0][0xb50] ;  /* 0x0002d400ff1cbb82 */ /* 0x008ee20000000800 */
[----:B------:R-:W-:Y:S02]  /*1f610*/  IMAD R7, R6, R14, R7 ;  /* 0x0000000e06077224 */ /* 0x000fe400078e0207 */
[----:B0-----:R-:W-:-:S05]  /*1f620*/  @P0 IMAD.HI.U32 R0, R25, R0, RZ ;  /* 0x0000000019000227 */ /* 0x001fca00078e00ff */
[----:B------:R-:W0:Y:S01]  /*1f630*/  @!P3 LDC R29, c[0x0][0xb54] ;  /* 0x0002d500ff1dbb82 */ /* 0x000e220000000800 */
[----:B-1----:R-:W-:-:S05]  /*1f640*/  @P0 SHF.R.U32.HI R15, RZ, R33, R0 ;  /* 0x00000021ff0f0219 */ /* 0x002fca0000011600 */
[----:B------:R-:W-:Y:S02]  /*1f650*/  IMAD.MOV R0, RZ, RZ, -R15 ;  /* 0x000000ffff007224 */ /* 0x000fe400078e0a0f */
[-C--:B--2---:R-:W-:Y:S02]  /*1f660*/  IMAD R31, R3, R10.reuse, RZ ;  /* 0x0000000a031f7224 */ /* 0x084fe400078e02ff */
[----:B------:R-:W-:Y:S01]  /*1f670*/  IMAD.WIDE.U32 R10, R2, R10, RZ ;  /* 0x0000000a020a7225 */ /* 0x000fe200078e00ff */
[----:B----4-:R-:W-:-:S03]  /*1f680*/  SEL R33, R30, RZ, P3 ;  /* 0x000000ff1e217207 */ /* 0x010fc60001800000 */
[----:B------:R-:W-:-:S04]  /*1f690*/  IMAD.WIDE.U32 R2, R6, R21, RZ ;  /* 0x0000001506027225 */ /* 0x000fc800078e00ff */
[----:B------:R-:W-:Y:S01]  /*1f6a0*/  IMAD.IADD R11, R31, 0x1, R11 ;  /* 0x000000011f0b7824 */ /* 0x000fe200078e020b */
[----:B------:R-:W-:Y:S01]  /*1f6b0*/  IADD3 R10, P0, P1, R2, R10, R13 ;  /* 0x0000000a020a7210 */ /* 0x000fe2000791e00d */
[----:B------:R-:W-:Y:S01]  /*1f6c0*/  IMAD R9, R9, R33, RZ ;  /* 0x0000002109097224 */ /* 0x000fe200078e02ff */
[----:B------:R-:W-:Y:S01]  /*1f6d0*/  IADD3 R6, R3, R7, RZ ;  /* 0x0000000703067210 */ /* 0x000fe20007ffe0ff */
[----:B------:R-:W-:-:S04]  /*1f6e0*/  IMAD.WIDE.U32 R2, R8, R33, RZ ;  /* 0x0000002108027225 */ /* 0x000fc800078e00ff */
[----:B------:R-:W-:Y:S01]  /*1f6f0*/  IMAD R7, R27, R0, R25 ;  /* 0x000000001b077224 */ /* 0x000fe200078e0219 */
[----:B------:R-:W-:Y:S01]  /*1f700*/  IADD3.X R0, R6, R11, R12, P0, P1 ;  /* 0x0000000b06007210 */ /* 0x000fe200007e240c */
[----:B------:R-:W-:Y:S01]  /*1f710*/  IMAD.IADD R3, R9, 0x1, R3 ;  /* 0x0000000109037824 */ /* 0x000fe200078e0203 */
[----:B------:R-:W-:Y:S02]  /*1f720*/  IADD3 R2, P0, P1, R15, R10, R2 ;  /* 0x0000000a0f027210 */ /* 0x000fe4000791e002 */
[----:B------:R-:W-:Y:S02]  /*1f730*/  SHF.R.S32.HI R15, RZ, 0x1f, R15 ;  /* 0x0000001fff0f7819 */ /* 0x000fe4000001140f */
[----:B------:R-:W-:Y:S02]  /*1f740*/  SHF.R.S32.HI R9, RZ, 0x1f, R7 ;  /* 0x0000001fff097819 */ /* 0x000fe40000011407 */
[----:B------:R-:W-:Y:S01]  /*1f750*/  IADD3.X R3, R15, R0, R3, P0, P1 ;  /* 0x000000000f037210 */ /* 0x000fe200007e2403 */
[----:B------:R-:W-:-:S04]  /*1f760*/  IMAD R0, R5, R7, RZ ;  /* 0x0000000705007224 */ /* 0x000fc800078e02ff */
[C---:B------:R-:W-:Y:S02]  /*1f770*/  IMAD R9, R4.reuse, R9, R0 ;  /* 0x0000000904097224 */ /* 0x040fe400078e0200 */
[----:B------:R-:W-:-:S04]  /*1f780*/  IMAD.WIDE.U32 R2, R4, R7, R2 ;  /* 0x0000000704027225 */ /* 0x000fc800078e0002 */
[----:B------:R-:W-:Y:S01]  /*1f790*/  IMAD.IADD R0, R3, 0x1, R9 ;  /* 0x0000000103007824 */ /* 0x000fe200078e0209 */
[----:B---3--:R-:W-:Y:S01]  /*1f7a0*/  LEA R4, P0, R2, R28, 0x2 ;  /* 0x0000001c02047211 */ /* 0x008fe200078010ff */
[----:B------:R-:W-:-:S03]  /*1f7b0*/  IMAD.MOV.U32 R3, RZ, RZ, -0x800000 ;  /* 0xff800000ff037424 */ /* 0x000fc600078e00ff */
[----:B0-----:R-:W-:-:S05]  /*1f7c0*/  LEA.HI.X R5, R2, R29, R0, 0x2, P0 ;  /* 0x0000001d02057211 */ /* 0x001fca00000f1400 */
[----:B------:R2:W-:Y:S04]  /*1f7d0*/  STG.E desc[UR60][R4.64], R3 ;  /* 0x0000000304007986 */ /* 0x0005e8000c10193c */
.L_x_505:
[----:B------:R-:W-:Y:S05]  /*1f7e0*/  BSYNC B1 ;  /* 0x0000000000017941 */ /* 0x000fea0003800000 */
.L_x_504:
[----:B------:R-:W-:Y:S05]  /*1f7f0*/  @P2 BRA `(.L_x_498) ;  /* 0x00000008001c2947 */ /* 0x000fea0003800000 */
[----:B------:R-:W3:Y:S01]  /*1f800*/  LDL.LU R10, [R1+0x60] ;  /* 0x00006000010a7983 */ /* 0x000ee20000300800 */
[----:B------:R-:W4:Y:S01]  /*1f810*/  LDC R25, c[0x0][0xbe8] ;  /* 0x0002fa00ff197b82 */ /* 0x000f220000000800 */
[--C-:B------:R-:W-:Y:S01]  /*1f820*/  SHF.R.S32.HI R9, RZ, 0x1f, R26.reuse ;  /* 0x0000001fff097819 */ /* 0x100fe2000001141a */
[----:B------:R-:W-:Y:S01]  /*1f830*/  ULDC.64 UR4, c[0x0][0xaa0] ;  /* 0x0002a80000047ab9 */ /* 0x000fe20000000a00 */
[----:B------:R-:W5:Y:S01]  /*1f840*/  LDL R6, [R1+0x90] ;  /* 0x0000900001067983 */ /* 0x000f620000100800 */
[----:B0-----:R-:W-:Y:S01]  /*1f850*/  SHF.R.S32.HI R8, RZ, 0x1f, R26 ;  /* 0x0000001fff087819 */ /* 0x001fe2000001141a */
[----:B------:R-:W-:Y:S01]  /*1f860*/  IMAD R0, R12, UR4, RZ ;  /* 0x000000040c007c24 */ /* 0x000fe2000f8e02ff */
[-C--:B------:R-:W-:Y:S01]  /*1f870*/  LEA.HI R9, R9, R26.reuse, RZ, 0x3 ;  /* 0x0000001a09097211 */ /* 0x080fe200078f18ff */
[----:B--2---:R-:W-:Y:S01]  /*1f880*/  IMAD.WIDE.U32 R2, R13, UR4, RZ ;  /* 0x000000040d027c25 */ /* 0x004fe2000f8e00ff */
[----:B------:R-:W-:Y:S01]  /*1f890*/  LEA.HI R8, R8, R26, RZ, 0x3 ;  /* 0x0000001a08087211 */ /* 0x000fe200078f18ff */
[----:B------:R-:W-:Y:S01]  /*1f8a0*/  ULDC.64 UR6, c[0x0][0xaf0] ;  /* 0x0002bc0000067ab9 */ /* 0x000fe20000000a00 */
[----:B------:R-:W-:Y:S01]  /*1f8b0*/  LOP3.LUT R9, R9, 0xfffffff8, RZ, 0xc0, !PT ;  /* 0xfffffff809097812 */ /* 0x000fe200078ec0ff */
[----:B------:R-:W-:Y:S01]  /*1f8c0*/  IMAD R5, R13, UR5, R0 ;  /* 0x000000050d057c24 */ /* 0x000fe2000f8e0200 */
[----:B------:R-:W-:Y:S01]  /*1f8d0*/  SHF.R.S32.HI R8, RZ, 0x3, R8 ;  /* 0x00000003ff087819 */ /* 0x000fe20000011408 */
[----:B------:R-:W-:-:S02]  /*1f8e0*/  ULDC.64 UR4, c[0x0][0xae8] ;  /* 0x0002ba0000047ab9 */ /* 0x000fc40000000a00 */
[----:B------:R-:W-:Y:S02]  /*1f8f0*/  IMAD.IADD R9, R26, 0x1, -R9 ;  /* 0x000000011a097824 */ /* 0x000fe400078e0a09 */
[----:B------:R-:W-:-:S03]  /*1f900*/  IMAD.IADD R3, R3, 0x1, R5 ;  /* 0x0000000103037824 */ /* 0x000fc600078e0205 */
[----:B------:R-:W-:Y:S02]  /*1f910*/  LEA R0, R9, R8, 0x5 ;  /* 0x0000000809007211 */ /* 0x000fe400078e28ff */
[----:B----4-:R-:W-:-:S13]  /*1f920*/  ISETP.NE.AND P0, PT, R25, 0x1, PT ;  /* 0x000000011900780c */ /* 0x010fda0003f05270 */
[----:B------:R-:W0:Y:S08]  /*1f930*/  @P0 LDC R4, c[0x0][0xbec] ;  /* 0x0002fb00ff040b82 */ /* 0x000e300000000800 */
[----:B------:R-:W2:Y:S01]  /*1f940*/  @P0 LDC R7, c[0x0][0xbf0] ;  /* 0x0002fc00ff070b82 */ /* 0x000ea20000000800 */
[----:B---3--:R-:W-:-:S04]  /*1f950*/  IMAD.WIDE.U32 R2, R10, UR4, R2 ;  /* 0x000000040a027c25 */ /* 0x008fc8000f8e0002 */
[----:B-----5:R-:W-:Y:S02]  /*1f960*/  IMAD R9, R6, 0x80, R0 ;  /* 0x0000008006097824 */ /* 0x020fe400078e0200 */
[----:B------:R-:W-:Y:S01]  /*1f970*/  IMAD R3, R10, UR5, R3 ;  /* 0x000000050a037c24 */ /* 0x000fe2000f8e0203 */
[----:B------:R-:W-:Y:S01]  /*1f980*/  ULDC.64 UR4, c[0x0][0xae0] ;  /* 0x0002b80000047ab9 */ /* 0x000fe20000000a00 */
[----:B0-----:R-:W-:-:S04]  /*1f990*/  @P0 IMAD.HI.U32 R0, R9, R4, RZ ;  /* 0x0000000409000227 */ /* 0x001fc800078e00ff */
[----:B------:R-:W-:Y:S01]  /*1f9a0*/  IMAD.MOV.U32 R5, RZ, RZ, R9 ;  /* 0x000000ffff057224 */ /* 0x000fe200078e0009 */
[----:B--2---:R-:W-:Y:S01]  /*1f9b0*/  @P0 SHF.R.U32.HI R5, RZ, R7, R0 ;  /* 0x00000007ff050219 */ /* 0x004fe20000011600 */
[----:B------:R-:W-:Y:S02]  /*1f9c0*/  IMAD R4, R14, UR6, RZ ;  /* 0x000000060e047c24 */ /* 0x000fe4000f8e02ff */
[----:B------:R-:W-:Y:S01]  /*1f9d0*/  IMAD.WIDE.U32 R2, R21, UR6, R2 ;  /* 0x0000000615027c25 */ /* 0x000fe2000f8e0002 */
[----:B------:R-:W-:-:S03]  /*1f9e0*/  SHF.R.S32.HI R0, RZ, 0x1f, R5 ;  /* 0x0000001fff007819 */ /* 0x000fc60000011405 */
[----:B------:R-:W-:Y:S02]  /*1f9f0*/  IMAD R7, R21, UR7, R4 ;  /* 0x0000000715077c24 */ /* 0x000fe4000f8e0204 */
[----:B------:R-:W-:Y:S02]  /*1fa00*/  IMAD.MOV R4, RZ, RZ, -R5 ;  /* 0x000000ffff047224 */ /* 0x000fe400078e0a05 */
[----:B------:R-:W-:Y:S01]  /*1fa10*/  IMAD R0, R0, UR4, RZ ;  /* 0x0000000400007c24 */ /* 0x000fe2000f8e02ff */
[----:B------:R-:W-:Y:S01]  /*1fa20*/  IADD3 R3, R3, R7, RZ ;  /* 0x0000000703037210 */ /* 0x000fe20007ffe0ff */
[----:B------:R-:W-:Y:S02]  /*1fa30*/  IMAD R7, R25, R4, R9 ;  /* 0x0000000419077224 */ /* 0x000fe400078e0209 */
[C---:B------:R-:W-:Y:S02]  /*1fa40*/  IMAD R9, R5.reuse, UR5, R0 ;  /* 0x0000000505097c24 */ /* 0x040fe4000f8e0200 */
[----:B------:R-:W-:Y:S01]  /*1fa50*/  IMAD.WIDE.U32 R2, R5, UR4, R2 ;  /* 0x0000000405027c25 */ /* 0x000fe2000f8e0002 */
[----:B------:R-:W-:Y:S01]  /*1fa60*/  SHF.R.S32.HI R0, RZ, 0x1f, R7 ;  /* 0x0000001fff007819 */ /* 0x000fe20000011407 */
[----:B------:R-:W-:-:S02]  /*1fa70*/  ULDC.64 UR4, c[0x0][0xad8] ;  /* 0x0002b60000047ab9 */ /* 0x000fc40000000a00 */
[----:B------:R-:W-:Y:S02]  /*1fa80*/  IMAD.IADD R3, R3, 0x1, R9 ;  /* 0x0000000103037824 */ /* 0x000fe400078e0209 */
[----:B------:R-:W-:Y:S02]  /*1fa90*/  IMAD R0, R0, UR4, RZ ;  /* 0x0000000400007c24 */ /* 0x000fe4000f8e02ff */
[----:B------:R-:W-:-:S04]  /*1faa0*/  IMAD.WIDE.U32 R4, R7, UR4, R2 ;  /* 0x0000000407047c25 */ /* 0x000fc8000f8e0002 */
[----:B------:R-:W-:Y:S01]  /*1fab0*/  IMAD R3, R7, UR5, R0 ;  /* 0x0000000507037c24 */ /* 0x000fe2000f8e0200 */
[----:B------:R-:W-:Y:S02]  /*1fac0*/  ULDC.64 UR4, c[0x0][0xa80] ;  /* 0x0002a00000047ab9 */ /* 0x000fe40000000a00 */
[----:B------:R-:W-:Y:S01]  /*1fad0*/  LEA R2, P0, R4, UR4, 0x1 ;  /* 0x0000000404027c11 */ /* 0x000fe2000f8008ff */
[----:B------:R-:W-:Y:S01]  /*1fae0*/  IMAD.IADD R3, R5, 0x1, R3 ;  /* 0x0000000105037824 */ /* 0x000fe200078e0203 */
[----:B------:R-:W-:-:S04]  /*1faf0*/  UMOV UR4, 0xffffffff ;  /* 0xffffffff00047882 */ /* 0x000fc80000000000 */
[----:B------:R-:W-:Y:S01]  /*1fb00*/  LEA.HI.X R3, R4, UR5, R3, 0x1, P0 ;  /* 0x0000000504037c11 */ /* 0x000fe200080f0c03 */
[----:B------:R-:W-:Y:S06]  /*1fb10*/  BRA.DIV UR4, `(.L_x_506) ;  /* 0x0000009e04d47947 */ /* 0x000fec000b800000 */
[----:B------:R0:W2:Y:S04]  /*1fb20*/  SHFL.IDX PT, R0, R3, RZ, 0x181f ;  /* 0x00181fff03007589 */ /* 0x0000a800000e0000 */
[----:B------:R0:W3:Y:S02]  /*1fb30*/  SHFL.IDX PT, R14, R2, RZ, 0x181f ;  /* 0x00181fff020e7589 */ /* 0x0000e400000e0000 */
.L_x_753:
[----:B------:R-:W-:Y:S01]  /*1fb40*/  IMAD R25, R20, R25, RZ ;  /* 0x0000001914197224 */ /* 0x000fe200078e02ff */
[----:B------:R-:W-:Y:S01]  /*1fb50*/  BSSY B1, `(.L_x_507) ;  /* 0x0000011000017945 */ /* 0x000fe20003800000 */
[----:B------:R-:W-:-:S05]  /*1fb60*/  IMAD R6, R6, 0x80, R8 ;  /* 0x0000008006067824 */ /* 0x000fca00078e0208 */
[----:B------:R-:W-:-:S13]  /*1fb70*/  ISETP.GE.AND P0, PT, R6, R25, PT ;  /* 0x000000190600720c */ /* 0x000fda0003f06270 */
[----:B------:R-:W-:Y:S05]  /*1fb80*/  @P0 BRA `(.L_x_508) ;  /* 0x0000000000340947 */ /* 0x000fea0003800000 */
[----:B------:R-:W4:Y:S01]  /*1fb90*/  LDL R9, [R1+0x58] ;  /* 0x0000580001097983 */ /* 0x000f220000100800 */
[----:B------:R-:W-:-:S03]  /*1fba0*/  ULDC UR4, c[0x0][0xac8] ;  /* 0x0002b20000047ab9 */ /* 0x000fc60000000800 */
[----:B------:R-:W5:Y:S04]  /*1fbb0*/  LDL R7, [R1+0x78] ;  /* 0x0000780001077983 */ /* 0x000f680000100800 */
[----:B------:R-:W2:Y:S04]  /*1fbc0*/  LDL R10, [R1+0xb0] ;  /* 0x0000b000010a7983 */ /* 0x000ea80000100800 */
[----:B------:R-:W2:Y:S01]  /*1fbd0*/  LDL R8, [R1+0xac] ;  /* 0x0000ac0001087983 */ /* 0x000ea20000100800 */
[----:B----4-:R-:W-:Y:S02]  /*1fbe0*/  ISETP.GE.AND P2, PT, R9, UR4, PT ;  /* 0x0000000409007c0c */ /* 0x010fe4000bf46270 */
[----:B-----5:R-:W-:-:S11]  /*1fbf0*/  ISETP.GE.AND P3, PT, R7, UR4, PT ;  /* 0x0000000407007c0c */ /* 0x020fd6000bf66270 */
[-C--:B---3--:R-:W-:Y:S02]  /*1fc00*/  @!P2 LEA R4, P0, R9, R14.reuse, 0x1 ;  /* 0x0000000e0904a211 */ /* 0x088fe400078008ff */
[----:B------:R-:W-:Y:S02]  /*1fc10*/  @!P3 LEA R14, P1, R7, R14, 0x1 ;  /* 0x0000000e070eb211 */ /* 0x000fe400078208ff */
[-C--:B--2---:R-:W-:Y:S02]  /*1fc20*/  @!P2 LEA.HI.X R5, R9, R0.reuse, R10, 0x1, P0 ;  /* 0x000000000905a211 */ /* 0x084fe400000f0c0a */
[----:B------:R-:W-:-:S03]  /*1fc30*/  @!P3 LEA.HI.X R15, R7, R0, R8, 0x1, P1 ;  /* 0x00000000070fb211 */ /* 0x000fc600008f0c08 */
[----:B------:R4:W-:Y:S04]  /*1fc40*/  @!P2 ST.E.128 desc[UR60][R4.64], RZ ;  /* 0x000000ff0400a985 */ /* 0x0009e8000c101d3c */
[----:B------:R4:W-:Y:S02]  /*1fc50*/  @!P3 ST.E.128 desc[UR60][R14.64], RZ ;  /* 0x000000ff0e00b985 */ /* 0x0009e4000c101d3c */
.L_x_508:
[----:B------:R-:W-:Y:S05]  /*1fc60*/  BSYNC B1 ;  /* 0x0000000000017941 */ /* 0x000fea0003800000 */
.L_x_507:
[----:B------:R-:W-:-:S03]  /*1fc70*/  UMOV UR4, 0xffffffff ;  /* 0xffffffff00047882 */ /* 0x000fc60000000000 */
[----:B------:R-:W-:Y:S05]  /*1fc80*/  BRA.DIV UR4, `(.L_x_509) ;  /* 0x0000009e04ac7947 */ /* 0x000fea000b800000 */
[----:B--2---:R2:W0:Y:S04]  /*1fc90*/  SHFL.IDX PT, R0, R3, 0x1, 0x181f ;  /* 0x00381f0003007f89 */ /* 0x00442800000e0000 */
[----:B---34-:R2:W3:Y:S02]  /*1fca0*/  SHFL.IDX PT, R14, R2, 0x1, 0x181f ;  /* 0x00381f00020e7f89 */ /* 0x0184e400000e0000 */
.L_x_757:
[----:B------:R-:W-:Y:S01]  /*1fcb0*/  VIADD R4, R6, 0x20 ;  /* 0x0000002006047836 */ /* 0x000fe20000000000 */
[----:B------:R-:W-:Y:S04]  /*1fcc0*/  BSSY B1, `(.L_x_510) ;  /* 0x0000010000017945 */ /* 0x000fe80003800000 */
[----:B------:R-:W-:-:S13]  /*1fcd0*/  ISETP.GE.AND P0, PT, R4, R25, PT ;  /* 0x000000190400720c */ /* 0x000fda0003f06270 */
[----:B------:R-:W-:Y:S05]  /*1fce0*/  @P0 BRA `(.L_x_511) ;  /* 0x0000000000340947 */ /* 0x000fea0003800000 */
[----:B------:R-:W4:Y:S01]  /*1fcf0*/  LDL R9, [R1+0x58] ;  /* 0x0000580001097983 */ /* 0x000f220000100800 */
[----:B------:R-:W-:-:S03]  /*1fd00*/  ULDC UR4, c[0x0][0xac8] ;  /* 0x0002b20000047ab9 */ /* 0x000fc60000000800 */
[----:B------:R-:W5:Y:S04]  /*1fd10*/  LDL R7, [R1+0x78] ;  /* 0x0000780001077983 */ /* 0x000f680000100800 */
[----:B------:R-:W0:Y:S04]  /*1fd20*/  LDL R10, [R1+0xb0] ;  /* 0x0000b000010a7983 */ /* 0x000e280000100800 */
[----:B------:R-:W2:Y:S01]  /*1fd30*/  LDL R8, [R1+0xac] ;  /* 0x0000ac0001087983 */ /* 0x000ea20000100800 */
[----:B----4-:R-:W-:Y:S02]  /*1fd40*/  ISETP.GE.AND P2, PT, R9, UR4, PT ;  /* 0x0000000409007c0c */ /* 0x010fe4000bf46270 */
[----:B-----5:R-:W-:-:S11]  /*1fd50*/  ISETP.GE.AND P3, PT, R7, UR4, PT ;  /* 0x0000000407007c0c */ /* 0x020fd6000bf66270 */
[-C--:B---3--:R-:W-:Y:S02]  /*1fd60*/  @!P2 LEA R4, P0, R9, R14.reuse, 0x1 ;  /* 0x0000000e0904a211 */ /* 0x088fe400078008ff */
[----:B------:R-:W-:Y:S02]  /*1fd70*/  @!P3 LEA R14, P1, R7, R14, 0x1 ;  /* 0x0000000e070eb211 */ /* 0x000fe400078208ff */
[-C--:B0-----:R-:W-:Y:S02]  /*1fd80*/  @!P2 LEA.HI.X R5, R9, R0.reuse, R10, 0x1, P0 ;  /* 0x000000000905a211 */ /* 0x081fe400000f0c0a */
[----:B--2---:R-:W-:-:S03]  /*1fd90*/  @!P3 LEA.HI.X R15, R7, R0, R8, 0x1, P1 ;  /* 0x00000000070fb211 */ /* 0x004fc600008f0c08 */
[----:B------:R4:W-:Y:S04]  /*1fda0*/  @!P2 ST.E.128 desc[UR60][R4.64], RZ ;  /* 0x000000ff0400a985 */ /* 0x0009e8000c101d3c */
[----:B------:R4:W-:Y:S02]  /*1fdb0*/  @!P3 ST.E.128 desc[UR60][R14.64], RZ ;  /* 0x000000ff0e00b985 */ /* 0x0009e4000c101d3c */
.L_x_511:
[----:B------:R-:W-:Y:S05]  /*1fdc0*/  BSYNC B1 ;  /* 0x0000000000017941 */ /* 0x000fea0003800000 */
.L_x_510:
[----:B------:R-:W-:-:S03]  /*1fdd0*/  UMOV UR4, 0xffffffff ;  /* 0xffffffff00047882 */ /* 0x000fc60000000000 */
[----:B------:R-:W-:Y:S05]  /*1fde0*/  BRA.DIV UR4, `(.L_x_512) ;  /* 0x0000009e049c7947 */ /* 0x000fea000b800000 */
[----:B0-----:R0:W0:Y:S04]  /*1fdf0*/  SHFL.IDX PT, R0, R3, 0x2, 0x181f ;  /* 0x00581f0003007f89 */ /* 0x00102800000e0000 */
[----:B---34-:R3:W4:Y:S02]  /*1fe00*/  SHFL.IDX PT, R14, R2, 0x2, 0x181f ;  /* 0x00581f00020e7f89 */ /* 0x01872400000e0000 */
.L_x_761:
[----:B------:R-:W-:Y:S01]  /*1fe10*/  IADD3 R4, R6, 0x40, RZ ;  /* 0x0000004006047810 */ /* 0x000fe20007ffe0ff */
[----:B------:R-:W-:Y:S03]  /*1fe20*/  BSSY B1, `(.L_x_513) ;  /* 0x0000010000017945 */ /* 0x000fe60003800000 */
[----:B------:R-:W-:-:S13]  /*1fe30*/  ISETP.GE.AND P0, PT, R4, R25, PT ;  /* 0x000000190400720c */ /* 0x000fda0003f06270 */
[----:B------:R-:W-:Y:S05]  /*1fe40*/  @P0 BRA `(.L_x_514) ;  /* 0x0000000000340947 */ /* 0x000fea0003800000 */
[----:B------:R-:W5:Y:S01]  /*1fe50*/  LDL R9, [R1+0x58] ;  /* 0x0000580001097983 */ /* 0x000f620000100800 */
[----:B------:R-:W-:-:S03]  /*1fe60*/  ULDC UR4, c[0x0][0xac8] ;  /* 0x0002b20000047ab9 */ /* 0x000fc60000000800 */
[----:B------:R-:W2:Y:S04]  /*1fe70*/  LDL R7, [R1+0x78] ;  /* 0x0000780001077983 */ /* 0x000ea80000100800 */
[----:B------:R-:W0:Y:S04]  /*1fe80*/  LDL R10, [R1+0xb0] ;  /* 0x0000b000010a7983 */ /* 0x000e280000100800 */
[----:B------:R-:W3:Y:S01]  /*1fe90*/  LDL R8, [R1+0xac] ;  /* 0x0000ac0001087983 */ /* 0x000ee20000100800 */
[----:B-----5:R-:W-:Y:S02]  /*1fea0*/  ISETP.GE.AND P2, PT, R9, UR4, PT ;  /* 0x0000000409007c0c */ /* 0x020fe4000bf46270 */
[----:B--2---:R-:W-:-:S11]  /*1feb0*/  ISETP.GE.AND P3, PT, R7, UR4, PT ;  /* 0x0000000407007c0c */ /* 0x004fd6000bf66270 */
[-C--:B----4-:R-:W-:Y:S02]  /*1fec0*/  @!P2 LEA R4, P0, R9, R14.reuse, 0x1 ;  /* 0x0000000e0904a211 */ /* 0x090fe400078008ff */
[----:B------:R-:W-:Y:S02]  /*1fed0*/  @!P3 LEA R14, P1, R7, R14, 0x1 ;  /* 0x0000000e070eb211 */ /* 0x000fe400078208ff */
[-C--:B0-----:R-:W-:Y:S02]  /*1fee0*/  @!P2 LEA.HI.X R5, R9, R0.reuse, R10, 0x1, P0 ;  /* 0x000000000905a211 */ /* 0x081fe400000f0c0a */
[----:B---3--:R-:W-:-:S03]  /*1fef0*/  @!P3 LEA.HI.X R15, R7, R0, R8, 0x1, P1 ;  /* 0x00000000070fb211 */ /* 0x008fc600008f0c08 */
[----:B------:R0:W-:Y:S04]  /*1ff00*/  @!P2 ST.E.128 desc[UR60][R4.64], RZ ;  /* 0x000000ff0400a985 */ /* 0x0001e8000c101d3c */
[----:B------:R0:W-:Y:S02]  /*1ff10*/  @!P3 ST.E.128 desc[UR60][R14.64], RZ ;  /* 0x000000ff0e00b985 */ /* 0x0001e4000c101d3c */
.L_x_514:
[----:B------:R-:W-:Y:S05]  /*1ff20*/  BSYNC B1 ;  /* 0x0000000000017941 */ /* 0x000fea0003800000 */
.L_x_513:
[----:B------:R-:W-:-:S03]  /*1ff30*/  UMOV UR4, 0xffffffff ;  /* 0xffffffff00047882 */ /* 0x000fc60000000000 */
[----:B------:R-:W-:Y:S05]  /*1ff40*/  BRA.DIV UR4, `(.L_x_515) ;  /* 0x0000009e048c7947 */ /* 0x000fea000b800000 */
[----:B0-----:R0:W0:Y:S04]  /*1ff50*/  SHFL.IDX PT, R0, R3, 0x3, 0x181f ;  /* 0x00781f0003007f89 */ /* 0x00102800000e0000 */
[----:B----4-:R4:W0:Y:S02]  /*1ff60*/  SHFL.IDX PT, R14, R2, 0x3, 0x181f ;  /* 0x00781f00020e7f89 */ /* 0x01082400000e0000 */
.L_x_765:
[----:B--234-:R-:W-:-:S05]  /*1ff70*/  VIADD R2, R6, 0x60 ;  /* 0x0000006006027836 */ /* 0x01cfca0000000000 */
[----:B------:R-:W-:-:S13]  /*1ff80*/  ISETP.GE.AND P0, PT, R2, R25, PT ;  /* 0x000000190200720c */ /* 0x000fda0003f06270 */
[----:B------:R-:W-:Y:S05]  /*1ff90*/  @P0 BRA `(.L_x_498) ;  /* 0x0000000000340947 */ /* 0x000fea0003800000 */
[----:B------:R-:W2:Y:S01]  /*1ffa0*/  LDL R7, [R1+0x58] ;  /* 0x0000580001077983 */ /* 0x000ea20000100800 */
[----:B------:R-:W-:-:S03]  /*1ffb0*/  ULDC UR4, c[0x0][0xac8] ;  /* 0x0002b20000047ab9 */ /* 0x000fc60000000800 */
[----:B------:R-:W3:Y:S04]  /*1ffc0*/  LDL R4, [R1+0x78] ;  /* 0x0000780001047983 */ /* 0x000ee80000100800 */
[----:B------:R-:W4:Y:S04]  /*1ffd0*/  LDL R8, [R1+0xb0] ;  /* 0x0000b00001087983 */ /* 0x000f280000100800 */
[----:B------:R-:W5:Y:S01]  /*1ffe0*/  LDL R5, [R1+0xac] ;  /* 0x0000ac0001057983 */ /* 0x000f620000100800 */
[----:B--2---:R-:W-:Y:S02]  /*1fff0*/  ISETP.GE.AND P2, PT, R7, UR4, PT ;  /* 0x0000000407007c0c */ /* 0x004fe4000bf46270 */
[----:B---3--:R-:W-:-:S11]  /*20000*/  ISETP.GE.AND P3, PT, R4, UR4, PT ;  /* 0x0000000404007c0c */ /* 0x008fd6000bf66270 */
[CC--:B0-----:R-:W-:Y:S02]  /*20010*/  @!P2 LEA R2, P0, R7.reuse, R14.reuse, 0x1 ;  /* 0x0000000e0702a211 */ /* 0x0c1fe400078008ff */
[C---:B------:R-:W-:Y:S02]  /*20020*/  @!P3 LEA R14, P1, R4.reuse, R14, 0x1 ;  /* 0x0000000e040eb211 */ /* 0x040fe400078208ff */
[-C--:B----4-:R-:W-:Y:S02]  /*20030*/  @!P2 LEA.HI.X R3, R7, R0.reuse, R8, 0x1, P0 ;  /* 0x000000000703a211 */ /* 0x090fe400000f0c08 */
[----:B-----5:R-:W-:-:S03]  /*20040*/  @!P3 LEA.HI.X R15, R4, R0, R5, 0x1, P1 ;  /* 0x00000000040fb211 */ /* 0x020fc600008f0c05 */
[----:B------:R3:W-:Y:S04]  /*20050*/  @!P2 ST.E.128 desc[UR60][R2.64], RZ ;  /* 0x000000ff0200a985 */ /* 0x0007e8000c101d3c */
[----:B------:R3:W-:Y:S02]  /*20060*/  @!P3 ST.E.128 desc[UR60][R14.64], RZ ;  /* 0x000000ff0e00b985 */ /* 0x0007e4000c101d3c */
.L_x_498:
[----:B------:R-:W-:Y:S05]  /*20070*/  BSYNC B0 ;  /* 0x0000000000007941 */ /* 0x000fea0003800000 */
.L_x_483:
[----:B------:R-:W-:Y:S02]  /*20080*/  ULDC UR4, c[0x0][0xc3c] ;  /* 0x00030f0000047ab9 */ /* 0x000fe40000000800 */
[----:B------:R-:W-:-:S13]  /*20090*/  ISETP.GE.AND P0, PT, R123, UR4, PT ;  /* 0x000000047b007c0c */ /* 0x000fda000bf06270 */
[----:B------:R-:W-:Y:S05]  /*200a0*/  @!P0 BRA `(.L_x_516) ;  /* 0xfffffe1000408947 */ /* 0x000fea000383ffff */
[----:B------:R-:W-:Y:S05]  /*200b0*/  BRA `(.L_x_332) ;  /* 0x0000006c00887947 */ /* 0x000fea0003800000 */
.L_x_330:
[----:B------:R-:W-:-:S08]  /*200c0*/  NOP ;  /* 0x0000000000007918 */ /* 0x000fd00000000000 */
[----:B--2---:R-:W0:-:S00]  /*200d0*/  USETMAXREG.DEALLOC.CTAPOOL 0x18 ;  /* 0x00000018000079c8 */ /* 0x004e0000080e0500 */
        /* <DEDUP_REMOVED lines=14> */
[----:B-1----:R2:W-:Y:S04]  /*201c0*/  STL.64 [R1], R4 ;  /* 0x0000000401007387 */ /* 0x0025e80000100a00 */
[----:B------:R2:W-:Y:S01]  /*201d0*/  STL.64 [R1+0x8], R6 ;  /* 0x0000080601007387 */ /* 0x0005e20000100a00 */
[----:B------:R-:W-:Y:S06]  /*201e0*/  BAR.ARV 0x4, 0x180 ;  /* 0x0106000000007b1d */ /* 0x000fec0000002000 */
[----:B------:R-:W-:Y:S05]  /*201f0*/  BRA `(.L_x_518) ;  /* 0x0000000800a87947 */ /* 0x000fea0003800000 */
.L_x_517:
[----:B------:R-:W1:Y:S01]  /*20200*/  S2R R0, SR_TID.X ;  /* 0x0000000000007919 */ /* 0x000e620000002100 */
[----:B------:R-:W-:Y:S01]  /*20210*/  ULDC UR4, c[0x0][0xc3c] ;  /* 0x00030f0000047ab9 */ /* 0x000fe20000000800 */
[----:B------:R-:W-:Y:S01]  /*20220*/  IMAD.MOV.U32 R9, RZ, RZ, RZ ;  /* 0x000000ffff097224 */ /* 0x000fe200078e00ff */
[----:B------:R-:W2:Y:S01]  /*20230*/  S2UR UR6, SR_CTAID.X ;  /* 0x00000000000679c3 */ /* 0x000ea20000002500 */
[----:B------:R-:W-:Y:S01]  /*20240*/  ULDC UR5, c[0x0][0xc38] ;  /* 0x00030e0000057ab9 */ /* 0x000fe20000000800 */
[----:B-1----:R-:W-:-:S04]  /*20250*/  LOP3.LUT R0, R0, 0x1f, RZ, 0xc0, !PT ;  /* 0x0000001f00007812 */ /* 0x002fc800078ec0ff */
[----:B------:R-:W-:-:S04]  /*20260*/  ISETP.NE.AND P0, PT, R0, 0x1f, PT ;  /* 0x0000001f0000780c */ /* 0x000fc80003f05270 */
[----:B------:R-:W-:-:S13]  /*20270*/  ISETP.GE.OR P1, PT, R0, UR4, !P0 ;  /* 0x0000000400007c0c */ /* 0x000fda000c726670 */
[----:B0-----:R-:W0:Y:S08]  /*20280*/  @!P1 LDC.64 R2, c[0x0][0xc80] ;  /* 0x00032000ff029b82 */ /* 0x001e300000000a00 */
[----:B------:R-:W1:Y:S01]  /*20290*/  @!P1 LDC.64 R4, c[0x0][0xc78] ;  /* 0x00031e00ff049b82 */ /* 0x000e620000000a00 */
[----:B0-----:R-:W-:-:S05]  /*202a0*/  @!P1 IMAD.WIDE.U32 R2, R0, 0x4, R2 ;  /* 0x0000000400029825 */ /* 0x001fca00078e0002 */
[----:B------:R1:W3:Y:S02]  /*202b0*/  @!P1 LDG.E R6, desc[UR60][R2.64] ;  /* 0x0000003c02069981 */ /* 0x0002e4000c1e1900 */
[----:B-1----:R-:W-:-:S05]  /*202c0*/  @!P1 IMAD.WIDE.U32 R2, R0, 0x4, R4 ;  /* 0x0000000400029825 */ /* 0x002fca00078e0004 */
[----:B------:R-:W3:Y:S01]  /*202d0*/  @!P1 LDG.E R9, desc[UR60][R2.64] ;  /* 0x0000003c02099981 */ /* 0x000ee2000c1e1900 */
[C---:B------:R-:W-:Y:S01]  /*202e0*/  ISETP.NE.AND P1, PT, R0.reuse, RZ, PT ;  /* 0x000000ff0000720c */ /* 0x040fe20003f25270 */
[----:B------:R-:W-:Y:S01]  /*202f0*/  UMOV UR4, URZ ;  /* 0x0000003f00047c82 */ /* 0x000fe20008000000 */
[C---:B------:R-:W-:Y:S02]  /*20300*/  ISETP.GE.U32.AND P2, PT, R0.reuse, 0x2, PT ;  /* 0x000000020000780c */ /* 0x040fe40003f46070 */
[C---:B------:R-:W-:Y:S02]  /*20310*/  ISETP.GE.U32.AND P3, PT, R0.reuse, 0x4, PT ;  /* 0x000000040000780c */ /* 0x040fe40003f66070 */
[C---:B------:R-:W-:Y:S02]  /*20320*/  ISETP.GE.U32.AND P4, PT, R0.reuse, 0x8, PT ;  /* 0x000000080000780c */ /* 0x040fe40003f86070 */
[----:B------:R-:W-:Y:S01]  /*20330*/  ISETP.GE.U32.AND P5, PT, R0, 0x10, PT ;  /* 0x000000100000780c */ /* 0x000fe20003fa6070 */
[----:B---3--:R-:W-:-:S05]  /*20340*/  IMAD R4, R6, R9, RZ ;  /* 0x0000000906047224 */ /* 0x008fca00078e02ff */
[----:B------:R-:W0:Y:S02]  /*20350*/  SHFL.UP PT, R5, R4, 0x1, RZ ;  /* 0x0420000004057989 */ /* 0x000e2400000e00ff */
[----:B0-----:R-:W-:-:S05]  /*20360*/  SEL R5, R5, RZ, P1 ;  /* 0x000000ff05057207 */ /* 0x001fca0000800000 */
[----:B------:R-:W-:-:S05]  /*20370*/  IMAD.IADD R5, R4, 0x1, R5 ;  /* 0x0000000104057824 */ /* 0x000fca00078e0205 */
[----:B------:R-:W0:Y:S02]  /*20380*/  SHFL.UP PT, R7, R5, 0x2, RZ ;  /* 0x0440000005077989 */ /* 0x000e2400000e00ff */
[----:B0-----:R-:W-:-:S04]  /*20390*/  SEL R8, R7, RZ, P2 ;  /* 0x000000ff07087207 */ /* 0x001fc80001000000 */
[----:B------:R-:W-:-:S05]  /*203a0*/  IADD3 R8, R5, R8, RZ ;  /* 0x0000000805087210 */ /* 0x000fca0007ffe0ff */
        /* <DEDUP_REMOVED lines=9> */
[----:B------:R-:W0:Y:S02]  /*20440*/  SHFL.IDX PT, R4, R2, 0x1f, 0x1f ;  /* 0x03e01f0002047f89 */ /* 0x000e2400000e0000 */
[----:B0-----:R-:W-:-:S04]  /*20450*/  IMAD R7, R4, UR5, RZ ;  /* 0x0000000504077c24 */ /* 0x001fc8000f8e02ff */
[----:B------:R-:W-:Y:S01]  /*20460*/  IMAD.MOV.U32 R4, RZ, RZ, R7 ;  /* 0x000000ffff047224 */ /* 0x000fe200078e0007 */
[----:B--2---:R-:W-:-:S13]  /*20470*/  ISETP.GT.AND P6, PT, R7, UR6, PT ;  /* 0x0000000607007c0c */ /* 0x004fda000bfc4270 */
[----:B------:R-:W-:Y:S05]  /*20480*/  @P6 BRA `(.L_x_519) ;  /* 0x0000000000a46947 */ /* 0x000fea0003800000 */
[----:B------:R-:W-:Y:S01]  /*20490*/  MOV R7, R4 ;  /* 0x0000000400077202 */ /* 0x000fe20000000f00 */
[----:B------:R-:W-:Y:S01]  /*204a0*/  UMOV UR4, URZ ;  /* 0x0000003f00047c82 */ /* 0x000fe20008000000 */
[----:B------:R-:W-:-:S05]  /*204b0*/  ULDC UR5, c[0x0][0xc38] ;  /* 0x00030e0000057ab9 */ /* 0x000fca0000000800 */
.L_x_521:
[----:B------:R-:W0:Y:S01]  /*204c0*/  LDC R2, c[0x0][0xc3c] ;  /* 0x00030f00ff027b82 */ /* 0x000e220000000800 */
[----:B------:R-:W-:Y:S01]  /*204d0*/  ULDC UR7, c[0x0][0xc3c] ;  /* 0x00030f0000077ab9 */ /* 0x000fe20000000800 */
[----:B------:R-:W-:Y:S01]  /*204e0*/  UIADD3 UR4, UR4, 0x1f, URZ ;  /* 0x0000001f04047890 */ /* 0x000fe2000fffe03f */
[----:B------:R-:W-:-:S05]  /*204f0*/  IMAD.U32 R3, RZ, RZ, UR7 ;  /* 0x00000007ff037e24 */ /* 0x000fca000f8e00ff */
[----:B------:R1:W-:Y:S01]  /*20500*/  STL [R1+0xc], R3 ;  /* 0x00000c0301007387 */ /* 0x0003e20000100800 */
[----:B0-----:R-:W-:-:S13]  /*20510*/  ISETP.LE.AND P6, PT, R2, UR4, PT ;  /* 0x0000000402007c0c */ /* 0x001fda000bfc3270 */
[----:B-1----:R-:W-:Y:S05]  /*20520*/  @P6 BRA `(.L_x_520) ;  /* 0x0000000400a46947 */ /* 0x002fea0003800000 */
[----:B------:R-:W-:Y:S02]  /*20530*/  VIADD R9, R0, UR4 ;  /* 0x0000000400097c36 */ /* 0x000fe40008000000 */
[----:B------:R-:W-:-:S03]  /*20540*/  IMAD.MOV.U32 R6, RZ, RZ, RZ ;  /* 0x000000ffff067224 */ /* 0x000fc600078e00ff */
[----:B------:R-:W-:-:S13]  /*20550*/  ISETP.GE.OR P6, PT, R9, R2, !P0 ;  /* 0x000000020900720c */ /* 0x000fda00047c6670 */
        /* <DEDUP_REMOVED lines=24> */
[----:B0-----:R-:W-:-:S05]  /*206e0*/  IMAD R4, R4, UR5, RZ ;  /* 0x0000000504047c24 */ /* 0x001fca000f8e02ff */
[----:B------:R-:W-:-:S04]  /*206f0*/  IADD3 R7, R4, R7, RZ ;  /* 0x0000000704077210 */ /* 0x000fc80007ffe0ff */
[----:B------:R-:W-:-:S13]  /*20700*/  ISETP.GT.AND P6, PT, R7, UR6, PT ;  /* 0x0000000607007c0c */ /* 0x000fda000bfc4270 */
[----:B------:R-:W-:Y:S05]  /*20710*/  @!P6 BRA `(.L_x_521) ;  /* 0xfffffffc0068e947 */ /* 0x000fea000383ffff */
.L_x_519:
[----:B------:R-:W-:Y:S02]  /*20720*/  IMAD.IADD R11, R7, 0x1, -R4 ;  /* 0x00000001070b7824 */ /* 0x000fe400078e0a04 */
[----:B------:R-:W-:Y:S02]  /*20730*/  IMAD.MOV.U32 R12, RZ, RZ, RZ ;  /* 0x000000ffff0c7224 */ /* 0x000fe400078e00ff */
[----:B------:R-:W-:-:S05]  /*20740*/  IMAD R3, R2, UR5, R11 ;  /* 0x0000000502037c24 */ /* 0x000fca000f8e020b */
[----:B------:R-:W-:-:S13]  /*20750*/  ISETP.GT.AND P0, PT, R3, UR6, PT ;  /* 0x0000000603007c0c */ /* 0x000fda000bf04270 */
[----:B------:R-:W-:-:S04]  /*20760*/  VOTE.ANY R10, PT, !P0 ;  /* 0x00000000000a7806 */ /* 0x000fc800040e0100 */
[----:B------:R-:W0:Y:S01]  /*20770*/  POPC R5, R10 ;  /* 0x0000000a00057309 */ /* 0x000e220000000000 */
[----:B------:R-:W-:Y:S01]  /*20780*/  ISETP.NE.AND P0, PT, R10, RZ, PT ;  /* 0x000000ff0a00720c */ /* 0x000fe20003f05270 */
[----:B0-----:R-:W0:Y:S04]  /*20790*/  SHFL.IDX PT, R6, R6, R5, 0x1f ;  /* 0x00001f0506067589 */ /* 0x001e2800000e0000 */
[----:B------:R-:W1:Y:S01]  /*207a0*/  SHFL.IDX PT, R8, R9, R5, 0x1f ;  /* 0x00001f0509087589 */ /* 0x000e6200000e0000 */
[----:B0-----:R-:W-:-:S04]  /*207b0*/  IABS R4, R6 ;  /* 0x0000000600047213 */ /* 0x001fc80000000000 */
[----:B------:R-:W0:Y:S01]  /*207c0*/  I2F.RP R13, R4 ;  /* 0x00000004000d7306 */ /* 0x000e220000209400 */
[----:B-1----:R-:W-:-:S07]  /*207d0*/  IABS R7, R8 ;  /* 0x0000000800077213 */ /* 0x002fce0000000000 */
[----:B------:R-:W-:Y:S08]  /*207e0*/  I2F.RP R10, R7 ;  /* 0x00000007000a7306 */ /* 0x000ff00000209400 */
[----:B0-----:R-:W0:Y:S02]  /*207f0*/  MUFU.RCP R13, R13 ;  /* 0x0000000d000d7308 */ /* 0x001e240000001000 */
[----:B0-----:R-:W-:-:S06]  /*20800*/  VIADD R3, R13, 0xffffffe ;  /* 0x0ffffffe0d037836 */ /* 0x001fcc0000000000 */
[----:B------:R-:W0:Y:S02]  /*20810*/  F2I.FTZ.U32.TRUNC.NTZ R3, R3 ;  /* 0x0000000300037305 */ /* 0x000e24000021f000 */
[----:B0-----:R-:W-:Y:S01]  /*20820*/  IMAD.MOV R15, RZ, RZ, -R3 ;  /* 0x000000ffff0f7224 */ /* 0x001fe200078e0a03 */
[----:B------:R-:W-:Y:S06]  /*20830*/  @!P0 BRA `(.L_x_522) ;  /* 0x0000000000088947 */ /* 0x000fec0003800000 */
[----:B------:R-:W-:-:S05]  /*20840*/  IADD3 R9, R5, -0x1, RZ ;  /* 0xffffffff05097810 */ /* 0x000fca0007ffe0ff */
[----:B------:R0:W1:Y:S02]  /*20850*/  SHFL.IDX PT, R12, R2, R9, 0x1f ;  /* 0x00001f09020c7589 */ /* 0x00006400000e0000 */
.L_x_522:
[----:B------:R-:W2:Y:S01]  /*20860*/  MUFU.RCP R10, R10 ;  /* 0x0000000a000a7308 */ /* 0x000ea20000001000 */
[----:B-1----:R-:W-:Y:S02]  /*20870*/  IMAD R11, R12, UR5, R11 ;  /* 0x000000050c0b7c24 */ /* 0x002fe4000f8e020b */
[----:B0-----:R-:W-:Y:S02]  /*20880*/  IMAD R9, R15, R4, RZ ;  /* 0x000000040f097224 */ /* 0x001fe400078e02ff */
[----:B------:R-:W-:Y:S01]  /*20890*/  IMAD.MOV.U32 R2, RZ, RZ, RZ ;  /* 0x000000ffff027224 */ /* 0x000fe200078e00ff */
[----:B------:R0:W-:Y:S03]  /*208a0*/  STL [R1], R11 ;  /* 0x0000000b01007387 */ /* 0x0001e60000100800 */
[----:B------:R-:W-:Y:S01]  /*208b0*/  IMAD.HI.U32 R2, R3, R9, R2 ;  /* 0x0000000903027227 */ /* 0x000fe200078e0002 */
[----:B------:R-:W-:-:S02]  /*208c0*/  IADD3 R9, -R11, UR6, RZ ;  /* 0x000000060b097c10 */ /* 0x000fc4000fffe1ff */
[----:B------:R-:W-:Y:S02]  /*208d0*/  IABS R3, R6 ;  /* 0x0000000600037213 */ /* 0x000fe40000000000 */
[----:B------:R-:W-:-:S03]  /*208e0*/  IABS R13, R9 ;  /* 0x00000009000d7213 */ /* 0x000fc60000000000 */
[----:B------:R-:W-:Y:S02]  /*208f0*/  IMAD.MOV R12, RZ, RZ, -R3 ;  /* 0x000000ffff0c7224 */ /* 0x000fe400078e0a03 */
[----:B0-----:R-:W-:-:S04]  /*20900*/  IMAD.HI.U32 R11, R2, R13, RZ ;  /* 0x0000000d020b7227 */ /* 0x001fc800078e00ff */
[----:B--2---:R-:W-:Y:S02]  /*20910*/  VIADD R3, R10, 0xffffffe ;  /* 0x0ffffffe0a037836 */ /* 0x004fe40000000000 */
[----:B------:R-:W-:-:S04]  /*20920*/  IMAD R13, R11, R12, R13 ;  /* 0x0000000c0b0d7224 */ /* 0x000fc800078e020d */
[----:B------:R-:W0:Y:S01]  /*20930*/  F2I.FTZ.U32.TRUNC.NTZ R3, R3 ;  /* 0x0000000300037305 */ /* 0x000e22000021f000 */
[----:B------:R-:W-:-:S13]  /*20940*/  ISETP.GT.U32.AND P1, PT, R4, R13, PT ;  /* 0x0000000d0400720c */ /* 0x000fda0003f24070 */
[----:B------:R-:W-:Y:S01]  /*20950*/  @!P1 IMAD.IADD R13, R13, 0x1, -R4 ;  /* 0x000000010d0d9824 */ /* 0x000fe200078e0a04 */
[----:B0-----:R-:W-:Y:S01]  /*20960*/  IADD3 R2, RZ, -R3, RZ ;  /* 0x80000003ff027210 */ /* 0x001fe20007ffe0ff */
[----:B------:R-:W-:Y:S01]  /*20970*/  @!P1 VIADD R11, R11, 0x1 ;  /* 0x000000010b0b9836 */ /* 0x000fe20000000000 */
[----:B------:R-:W-:Y:S02]  /*20980*/  ISETP.NE.AND P1, PT, R6, RZ, PT ;  /* 0x000000ff0600720c */ /* 0x000fe40003f25270 */
[----:B------:R-:W-:Y:S01]  /*20990*/  ISETP.GE.U32.AND P0, PT, R13, R4, PT ;  /* 0x000000040d00720c */ /* 0x000fe20003f06070 */
[----:B------:R-:W-:Y:S02]  /*209a0*/  IMAD R13, R2, R7, RZ ;  /* 0x00000007020d7224 */ /* 0x000fe400078e02ff */
[----:B------:R-:W-:-:S04]  /*209b0*/  IMAD.MOV.U32 R2, RZ, RZ, RZ ;  /* 0x000000ffff027224 */ /* 0x000fc800078e00ff */
[----:B------:R-:W-:Y:S01]  /*209c0*/  IMAD.HI.U32 R4, R3, R13, R2 ;  /* 0x0000000d03047227 */ /* 0x000fe200078e0002 */
[----:B------:R-:W-:-:S04]  /*209d0*/  LOP3.LUT R2, R9, R6, RZ, 0x3c, !PT ;  /* 0x0000000609027212 */ /* 0x000fc800078e3cff */
[----:B------:R-:W-:Y:S01]  /*209e0*/  ISETP.GE.AND P2, PT, R2, RZ, PT ;  /* 0x000000ff0200720c */ /* 0x000fe20003f46270 */
[----:B------:R-:W-:Y:S01]  /*209f0*/  @P0 VIADD R11, R11, 0x1 ;  /* 0x000000010b0b0836 */ /* 0x000fe20000000000 */
[----:B------:R-:W-:-:S04]  /*20a00*/  IABS R2, R8 ;  /* 0x0000000800027213 */ /* 0x000fc80000000000 */
[----:B------:R-:W-:-:S07]  /*20a10*/  IADD3 R2, RZ, -R2, RZ ;  /* 0x80000002ff027210 */ /* 0x000fce0007ffe0ff */
[----:B------:R-:W-:Y:S01]  /*20a20*/  @!P2 IMAD.MOV R11, RZ, RZ, -R11 ;  /* 0x000000ffff0ba224 */ /* 0x000fe200078e0a0b */
[----:B------:R-:W-:-:S04]  /*20a30*/  @!P1 LOP3.LUT R11, RZ, R6, RZ, 0x33, !PT ;  /* 0x00000006ff0b9212 */ /* 0x000fc800078e33ff */
[-C--:B------:R-:W-:Y:S01]  /*20a40*/  IABS R3, R11.reuse ;  /* 0x0000000b00037213 */ /* 0x080fe20000000000 */
[----:B------:R-:W-:-:S04]  /*20a50*/  IMAD R6, R6, R11, RZ ;  /* 0x0000000b06067224 */ /* 0x000fc800078e02ff */
[----:B------:R-:W-:-:S04]  /*20a60*/  IMAD.HI.U32 R4, R4, R3, RZ ;  /* 0x0000000304047227 */ /* 0x000fc800078e00ff */
[----:B------:R-:W-:Y:S02]  /*20a70*/  IMAD R2, R4, R2, R3 ;  /* 0x0000000204027224 */ /* 0x000fe400078e0203 */
[----:B------:R-:W-:-:S03]  /*20a80*/  IMAD.IADD R6, R9, 0x1, -R6 ;  /* 0x0000000109067824 */ /* 0x000fc600078e0a06 */
[----:B------:R-:W-:Y:S02]  /*20a90*/  ISETP.GT.U32.AND P1, PT, R7, R2, PT ;  /* 0x000000020700720c */ /* 0x000fe40003f24070 */
[----:B------:R1:W-:Y:S11]  /*20aa0*/  STL [R1+0x4], R6 ;  /* 0x0000040601007387 */ /* 0x0003f60000100800 */
[----:B------:R-:W-:-:S02]  /*20ab0*/  @!P1 IMAD.IADD R2, R2, 0x1, -R7 ;  /* 0x0000000102029824 */ /* 0x000fc400078e0a07 */
[----:B------:R-:W-:Y:S01]  /*20ac0*/  @!P1 VIADD R4, R4, 0x1 ;  /* 0x0000000104049836 */ /* 0x000fe20000000000 */
[----:B------:R-:W-:Y:S02]  /*20ad0*/  ISETP.NE.AND P1, PT, R8, RZ, PT ;  /* 0x000000ff0800720c */ /* 0x000fe40003f25270 */
[----:B------:R-:W-:Y:S02]  /*20ae0*/  ISETP.GE.U32.AND P0, PT, R2, R7, PT ;  /* 0x000000070200720c */ /* 0x000fe40003f06070 */
[----:B------:R-:W-:-:S04]  /*20af0*/  LOP3.LUT R2, R11, R8, RZ, 0x3c, !PT ;  /* 0x000000080b027212 */ /* 0x000fc800078e3cff */
[----:B------:R-:W-:-:S07]  /*20b00*/  ISETP.GE.AND P2, PT, R2, RZ, PT ;  /* 0x000000ff0200720c */ /* 0x000fce0003f46270 */
[----:B------:R-:W-:-:S06]  /*20b10*/  @P0 VIADD R4, R4, 0x1 ;  /* 0x0000000104040836 */ /* 0x000fcc0000000000 */
[----:B------:R-:W-:Y:S01]  /*20b20*/  @!P2 IMAD.MOV R4, RZ, RZ, -R4 ;  /* 0x000000ffff04a224 */ /* 0x000fe200078e0a04 */
[----:B------:R-:W-:-:S04]  /*20b30*/  @!P1 LOP3.LUT R4, RZ, R8, RZ, 0x33, !PT ;  /* 0x00000008ff049212 */ /* 0x000fc800078e33ff */
[----:B------:R-:W-:Y:S01]  /*20b40*/  IADD3 R2, -R4, RZ, RZ ;  /* 0x000000ff04027210 */ /* 0x000fe20007ffe1ff */
[----:B------:R-:W-:-:S04]  /*20b50*/  IMAD R4, R8, 0x1000000, R4 ;  /* 0x0100000008047824 */ /* 0x000fc800078e0204 */
[----:B------:R-:W-:Y:S02]  /*20b60*/  IMAD R11, R8, R2, R11 ;  /* 0x00000002080b7224 */ /* 0x000fe400078e020b */
[----:B------:R-:W-:Y:S02]  /*20b70*/  VIADD R2, R5, UR4 ;  /* 0x0000000405027c36 */ /* 0x000fe40008000000 */
[----:B------:R-:W-:-:S03]  /*20b80*/  IMAD R3, R11, 0x10000, R4 ;  /* 0x000100000b037824 */ /* 0x000fc600078e0204 */
[----:B------:R1:W-:Y:S04]  /*20b90*/  STL [R1+0xc], R2 ;  /* 0x00000c0201007387 */ /* 0x0003e80000100800 */
[----:B------:R1:W-:Y:S01]  /*20ba0*/  STL [R1+0x8], R3 ;  /* 0x0000080301007387 */ /* 0x0003e20000100800 */
[----:B------:R-:W-:Y:S05]  /*20bb0*/  BRA `(.L_x_523) ;  /* 0x0000000000107947 */ /* 0x000fea0003800000 */
.L_x_520:
[----:B------:R-:W-:Y:S01]  /*20bc0*/  MOV R2, UR6 ;  /* 0x0000000600027c02 */ /* 0x000fe20008000f00 */
[----:B------:R0:W-:Y:S04]  /*20bd0*/  STL [R1+0x4], RZ ;  /* 0x000004ff01007387 */ /* 0x0001e80000100800 */
[----:B------:R0:W-:Y:S04]  /*20be0*/  STL [R1+0x8], RZ ;  /* 0x000008ff01007387 */ /* 0x0001e80000100800 */
[----:B------:R0:W-:Y:S02]  /*20bf0*/  STL [R1], R2 ;  /* 0x0000000201007387 */ /* 0x0001e40000100800 */
.L_x_523:
[----:B------:R-:W2:Y:S04]  /*20c00*/  LDL R4, [R1] ;  /* 0x0000000001047983 */ /* 0x000ea80000100800 */
[----:B------:R-:W2:Y:S04]  /*20c10*/  LDL R5, [R1+0x4] ;  /* 0x0000040001057983 */ /* 0x000ea80000100800 */
[----:B-1----:R-:W2:Y:S04]  /*20c20*/  LDL R6, [R1+0x8] ;  /* 0x0000080001067983 */ /* 0x002ea80000100800 */
[----:B------:R-:W2:Y:S01]  /*20c30*/  LDL R7, [R1+0xc] ;  /* 0x00000c0001077983 */ /* 0x000ea20000100800 */
[----:B------:R-:W-:-:S13]  /*20c40*/  ISETP.NE.AND P0, PT, R0, RZ, PT ;  /* 0x000000ff0000720c */ /* 0x000fda0003f05270 */
[----:B------:R-:W1:Y:S01]  /*20c50*/  @!P0 S2R R3, SR_CgaCtaId ;  /* 0x0000000000038919 */ /* 0x000e620000008800 */
[----:B------:R-:W-:-:S04]  /*20c60*/  @!P0 MOV R0, 0x400 ;  /* 0x0000040000008802 */ /* 0x000fc80000000f00 */
[----:B-1----:R-:W-:-:S05]  /*20c70*/  @!P0 LEA R0, R3, R0, 0x18 ;  /* 0x0000000003008211 */ /* 0x002fca00078ec0ff */
[----:B--2---:R1:W-:Y:S01]  /*20c80*/  @!P0 STS.128 [R0+0x2e8d0], R4 ;  /* 0x02e8d00400008388 */ /* 0x0043e20000000c00 */
[----:B------:R-:W-:Y:S06]  /*20c90*/  BAR.ARV 0x5, 0x180 ;  /* 0x0146000000007b1d */ /* 0x000fec0000002000 */
.L_x_518:
[----:B-1----:R-:W3:Y:S01]  /*20ca0*/  LDL R0, [R1+0xc] ;  /* 0x00000c0001007983 */ /* 0x002ee20000100800 */
[----:B------:R-:W-:-:S03]  /*20cb0*/  ULDC UR4, c[0x0][0xc3c] ;  /* 0x00030f0000047ab9 */ /* 0x000fc60000000800 */
[----:B------:R1:W-:Y:S01]  /*20cc0*/  STL [R1+0x10], RZ ;  /* 0x000010ff01007387 */ /* 0x0003e20000100800 */
[----:B---3--:R-:W-:Y:S01]  /*20cd0*/  ISETP.GE.AND P0, PT, R0, UR4, PT ;  /* 0x0000000400007c0c */ /* 0x008fe2000bf06270 */
[----:B------:R-:W-:-:S05]  /*20ce0*/  IMAD.MOV.U32 R0, RZ, RZ, 0x1 ;  /* 0x00000001ff007424 */ /* 0x000fca00078e00ff */
[----:B------:R1:W-:Y:S04]  /*20cf0*/  STL [R1+0x18], R0 ;  /* 0x0000180001007387 */ /* 0x0003e80000100800 */
[----:B------:R1:W-:Y:S03]  /*20d00*/  STL [R1+0x68], RZ ;  /* 0x000068ff01007387 */ /* 0x0003e60000100800 */
[----:B------:R-:W-:Y:S05]  /*20d10*/  @P0 BRA `(.L_x_524) ;  /* 0x0000005c006c0947 */ /* 0x000fea0003800000 */
[----:B------:R-:W3:Y:S01]  /*20d20*/  LDL R8, [R1+0x64] ;  /* 0x0000640001087983 */ /* 0x000ee20000100800 */
[----:B------:R-:W1:Y:S01]  /*20d30*/  S2R R10, SR_TID.X ;  /* 0x00000000000a7919 */ /* 0x000e620000002100 */
[----:B------:R-:W4:Y:S01]  /*20d40*/  S2UR UR5, SR_CgaCtaId ;  /* 0x00000000000579c3 */ /* 0x000f220000008800 */
[C---:B-1----:R-:W-:Y:S01]  /*20d50*/  IMAD.SHL.U32 R0, R10.reuse, 0x10, RZ ;  /* 0x000000100a007824 */ /* 0x042fe200078e00ff */
[C---:B------:R-:W-:Y:S01]  /*20d60*/  LOP3.LUT R9, R10.reuse, 0x7f, RZ, 0xc0, !PT ;  /* 0x0000007f0a097812 */ /* 0x040fe200078ec0ff */
[----:B------:R-:W-:-:S03]  /*20d70*/  IMAD.SHL.U32 R3, R10, 0x2, RZ ;  /* 0x000000020a037824 */ /* 0x000fc600078e00ff */
[----:B0-----:R-:W-:-:S04]  /*20d80*/  LOP3.LUT R2, R0, 0x3f0, RZ, 0xc0, !PT ;  /* 0x000003f000027812 */ /* 0x001fc800078ec0ff */
[----:B------:R-:W-:Y:S01]  /*20d90*/  LOP3.LUT R3, R2, 0x70, R3, 0x78, !PT ;  /* 0x0000007002037812 */ /* 0x000fe200078e7803 */
[----:B------:R-:W-:Y:S01]  /*20da0*/  IMAD.SHL.U32 R2, R9, 0x10, RZ ;  /* 0x0000001009027824 */ /* 0x000fe200078e00ff */
[----:B--2---:R-:W-:-:S04]  /*20db0*/  SHF.L.U32 R5, R10, 0x5, RZ ;  /* 0x000000050a057819 */ /* 0x004fc800000006ff */
[----:B------:R-:W-:Y:S02]  /*20dc0*/  LOP3.LUT R3, R3, 0x400, R2, 0xf8, !PT ;  /* 0x0000040003037812 */ /* 0x000fe400078ef802 */
[----:B------:R-:W-:-:S04]  /*20dd0*/  LOP3.LUT R2, R2, 0x600, RZ, 0xc0, !PT ;  /* 0x0000060002027812 */ /* 0x000fc800078ec0ff */
[----:B------:R-:W-:-:S04]  /*20de0*/  LOP3.LUT R2, R2, 0x60, R5, 0xf8, !PT ;  /* 0x0000006002027812 */ /* 0x000fc800078ef805 */
[----:B------:R-:W-:Y:S01]  /*20df0*/  LOP3.LUT R4, R2, 0x100, R5, 0xf8, !PT ;  /* 0x0000010002047812 */ /* 0x000fe200078ef805 */
[----:B------:R-:W-:Y:S01]  /*20e00*/  IMAD.SHL.U32 R2, R10, 0x80, RZ ;  /* 0x000000800a027824 */ /* 0x000fe200078e00ff */
[----:B------:R-:W-:Y:S02]  /*20e10*/  LOP3.LUT R7, R5, 0x80, RZ, 0xc0, !PT ;  /* 0x0000008005077812 */ /* 0x000fe400078ec0ff */
[--C-:B------:R-:W-:Y:S02]  /*20e20*/  SHF.R.U32.HI R6, RZ, 0x1, R10.reuse ;  /* 0x00000001ff067819 */ /* 0x100fe4000001160a */
[----:B------:R-:W-:Y:S02]  /*20e30*/  LOP3.LUT R5, R2, 0x380, RZ, 0xc0, !PT ;  /* 0x0000038002057812 */ /* 0x000fe400078ec0ff */
[----:B------:R-:W-:Y:S02]  /*20e40*/  LOP3.LUT R7, R7, 0x10, R10, 0xf8, !PT ;  /* 0x0000001007077812 */ /* 0x000fe400078ef80a */
[----:B------:R-:W-:Y:S01]  /*20e50*/  LOP3.LUT R5, R5, 0x30, R6, 0xf8, !PT ;  /* 0x0000003005057812 */ /* 0x000fe200078ef806 */
[----:B------:R-:W-:-:S03]  /*20e60*/  IMAD.SHL.U32 R6, R10, 0x4, RZ ;  /* 0x000000040a067824 */ /* 0x000fc600078e00ff */
[----:B------:R-:W-:Y:S02]  /*20e70*/  LOP3.LUT R5, R5, 0x70, R0, 0x78, !PT ;  /* 0x0000007005057812 */ /* 0x000fe400078e7800 */
[----:B------:R-:W-:Y:S02]  /*20e80*/  LOP3.LUT R7, R7, 0x10, R6, 0x78, !PT ;  /* 0x0000001007077812 */ /* 0x000fe400078e7806 */
[----:B------:R-:W-:Y:S02]  /*20e90*/  LOP3.LUT R2, R5, 0xc00, R2, 0xf8, !PT ;  /* 0x00000c0005027812 */ /* 0x000fe400078ef802 */
[----:B------:R-:W-:Y:S01]  /*20ea0*/  LOP3.LUT R4, R4, R7, RZ, 0xfc, !PT ;  /* 0x0000000704047212 */ /* 0x000fe200078efcff */
[----:B------:R-:W-:Y:S01]  /*20eb0*/  UMOV UR4, 0x400 ;  /* 0x0000040000047882 */ /* 0x000fe20000000000 */
[----:B------:R-:W-:-:S03]  /*20ec0*/  LOP3.LUT P0, RZ, R10, 0x4, RZ, 0xc0, !PT ;  /* 0x000000040aff7812 */ /* 0x000fc6000780c0ff */
[----:B------:R-:W-:Y:S01]  /*20ed0*/  STL [R1+0x30], R4 ;  /* 0x0000300401007387 */ /* 0x000fe20000100800 */
[----:B----4-:R-:W-:-:S03]  /*20ee0*/  ULEA UR4, UR5, UR4, 0x18 ;  /* 0x0000000405047291 */ /* 0x010fc6000f8ec03f */
[----:B------:R0:W-:Y:S03]  /*20ef0*/  STL [R1+0x34], R2 ;  /* 0x0000340201007387 */ /* 0x0001e60000100800 */
[----:B------:R-:W-:Y:S02]  /*20f00*/  IMAD.U32 R18, RZ, RZ, UR4 ;  /* 0x00000004ff127e24 */ /* 0x000fe4000f8e00ff */
[----:B0-----:R-:W-:Y:S01]  /*20f10*/  IMAD.MOV.U32 R2, RZ, RZ, 0x40 ;  /* 0x00000040ff027424 */ /* 0x001fe200078e00ff */
[----:B------:R-:W-:-:S04]  /*20f20*/  SHF.R.U32.HI R4, RZ, 0x3, R9 ;  /* 0x00000003ff047819 */ /* 0x000fc80000011609 */
[----:B------:R-:W-:-:S05]  /*20f30*/  SEL R2, R2, 0xffffffc0, !P0 ;  /* 0xffffffc002027807 */ /* 0x000fca0004000000 */
[----:B------:R0:W-:Y:S02]  /*20f40*/  STL [R1+0x38], R2 ;  /* 0x0000380201007387 */ /* 0x0001e40000100800 */
[----:B0-----:R-:W-:Y:S02]  /*20f50*/  LOP3.LUT R2, R4, 0x70, R0, 0xf8, !PT ;  /* 0x0000007004027812 */ /* 0x001fe400078ef800 */
[----:B------:R-:W-:-:S05]  /*20f60*/  IADD3 R0, R18, R3, RZ ;  /* 0x0000000312007210 */ /* 0x000fca0007ffe0ff */
[----:B------:R0:W-:Y:S02]  /*20f70*/  STL [R1+0x50], R0 ;  /* 0x0000500001007387 */ /* 0x0001e40000100800 */
[----:B0-----:R-:W-:Y:S01]  /*20f80*/  IMAD.MOV.U32 R0, RZ, RZ, 0x1 ;  /* 0x00000001ff007424 */ /* 0x001fe200078e00ff */
[----:B------:R-:W-:Y:S01]  /*20f90*/  BSSY B7, `(.L_x_524) ;  /* 0x00005b3000077945 */ /* 0x000fe20003800000 */
[----:B------:R-:W-:Y:S01]  /*20fa0*/  ULDC.64 UR36, c[0x0][0x198] ;  /* 0x0000660000247ab9 */ /* 0x000fe20000000a00 */
[----:B------:R-:W-:Y:S01]  /*20fb0*/  ULDC UR38, c[0x0][0xc] ;  /* 0x0000030000267ab9 */ /* 0x000fe20000000800 */
[C---:B---3--:R-:W-:Y:S02]  /*20fc0*/  LOP3.LUT R3, R8.reuse, 0x1, RZ, 0xfc, !PT ;  /* 0x0000000108037812 */ /* 0x048fe400078efcff */
[----:B------:R-:W-:-:S03]  /*20fd0*/  LOP3.LUT R2, R8, 0x2, RZ, 0xfc, !PT ;  /* 0x0000000208027812 */ /* 0x000fc600078efcff */
[----:B------:R0:W-:Y:S04]  /*20fe0*/  STL [R1+0x6c], R3 ;  /* 0x00006c0301007387 */ /* 0x0001e80000100800 */
[----:B------:R0:W-:Y:S04]  /*20ff0*/  STL [R1+0x58], R2 ;  /* 0x0000580201007387 */ /* 0x0001e80000100800 */
[----:B------:R0:W-:Y:S04]  /*21000*/  STL [R1+0x68], RZ ;  /* 0x000068ff01007387 */ /* 0x0001e80000100800 */
[----:B------:R0:W-:Y:S04]  /*21010*/  STL [R1+0x1c], R0 ;  /* 0x00001c0001007387 */ /* 0x0001e80000100800 */
[----:B------:R0:W-:Y:S04]  /*21020*/  STL [R1+0x14], RZ ;  /* 0x000014ff01007387 */ /* 0x0001e80000100800 */
[----:B------:R0:W-:Y:S04]  /*21030*/  STL [R1+0x10], RZ ;  /* 0x000010ff01007387 */ /* 0x0001e80000100800 */
[----:B------:R0:W-:Y:S02]  /*21040*/  STL [R1+0x18], R0 ;  /* 0x0000180001007387 */ /* 0x0001e40000100800 */
.L_x_628:
[----:B0-----:R-:W2:Y:S01]  /*21050*/  LDL R0, [R1+0xc] ;  /* 0x00000c0001007983 */ /* 0x001ea20000100800 */
[----:B------:R-:W2:Y:S01]  /*21060*/  LDC.64 R2, c[0x0][0xc88] ;  /* 0x00032200ff027b82 */ /* 0x000ea20000000a00 */
[----:B------:R-:W-:Y:S05]  /*21070*/  YIELD ;  /* 0x0000000000007946 */ /* 0x000fea0003800000 */
[----:B------:R-:W-:Y:S01]  /*21080*/  ULDC.64 UR4, c[0x0][0xa28] ;  /* 0x00028a0000047ab9 */ /* 0x000fe20000000a00 */
[----:B------:R-:W-:Y:S02]  /*21090*/  CS2R R8, SRZ ;  /* 0x0000000000087805 */ /* 0x000fe4000001ff00 */
[----:B------:R-:W-:Y:S01]  /*210a0*/  ISETP.NE.U32.AND P0, PT, RZ, UR4, PT ;  /* 0x00000004ff007c0c */ /* 0x000fe2000bf05070 */
[----:B------:R-:W-:Y:S01]  /*210b0*/  ULDC.64 UR10, c[0x0][0xa18] ;  /* 0x00028600000a7ab9 */ /* 0x000fe20000000a00 */
[----:B------:R-:W-:Y:S01]  /*210c0*/  ULDC.64 UR8, c[0x0][0xa10] ;  /* 0x0002840000087ab9 */ /* 0x000fe20000000a00 */
[----:B------:R-:W-:Y:S01]  /*210d0*/  ULDC.64 UR6, c[0x0][0xa08] ;  /* 0x0002820000067ab9 */ /* 0x000fe20000000a00 */
[----:B--2---:R-:W-:-:S05]  /*210e0*/  IMAD.WIDE R2, R0, 0x4, R2 ;  /* 0x0000000400027825 */ /* 0x004fca00078e0202 */
[----:B------:R-:W2:Y:S01]  /*210f0*/  LDG.E R19, desc[UR60][R2.64] ;  /* 0x0000003c02137981 */ /* 0x000ea2000c1e1900 */
[----:B------:R-:W-:Y:S02]  /*21100*/  ISETP.NE.AND.EX P0, PT, RZ, UR5, PT, P0 ;  /* 0x00000005ff007c0c */ /* 0x000fe4000bf05300 */
[----:B--2---:R-:W-:-:S11]  /*21110*/  SHF.R.S32.HI R0, RZ, 0x1f, R19 ;  /* 0x0000001fff007819 */ /* 0x004fd60000011413 */
[C---:B------:R-:W-:Y:S01]  /*21120*/  @P0 LEA R2, P1, R19.reuse, UR4, 0x2 ;  /* 0x0000000413020c11 */ /* 0x040fe2000f8210ff */
[C---:B------:R-:W-:Y:S01]  /*21130*/  IMAD.SHL.U32 R14, R19.reuse, 0x4, RZ ;  /* 0x00000004130e7824 */ /* 0x040fe200078e00ff */
[C-C-:B------:R-:W-:Y:S01]  /*21140*/  SHF.L.U64.HI R13, R19.reuse, 0x2, R0.reuse ;  /* 0x00000002130d7819 */ /* 0x140fe20000010200 */
[----:B------:R0:W-:Y:S01]  /*21150*/  STL [R1+0x54], R0 ;  /* 0x0000540001007387 */ /* 0x0001e20000100800 */
[----:B------:R-:W-:Y:S01]  /*21160*/  @P0 LEA.HI.X R3, R19, UR5, R0, 0x2, P1 ;  /* 0x0000000513030c11 */ /* 0x000fe200088f1400 */
[----:B------:R-:W-:Y:S02]  /*21170*/  ULDC.64 UR4, c[0x0][0xa00] ;  /* 0x0002800000047ab9 */ /* 0x000fe40000000a00 */
[----:B------:R-:W-:Y:S02]  /*21180*/  ISETP.NE.U32.AND P1, PT, RZ, UR4, PT ;  /* 0x00000004ff007c0c */ /* 0x000fe4000bf25070 */
[----:B-1----:R1:W5:Y:S01]  /*21190*/  @P0 LDG.E R8, desc[UR60][R2.64] ;  /* 0x0000003c02080981 */ /* 0x002362000c1e1900 */
[----:B------:R-:W-:Y:S01]  /*211a0*/  ISETP.NE.U32.AND P3, PT, RZ, UR10, PT ;  /* 0x0000000aff007c0c */ /* 0x000fe2000bf65070 */
[----:B------:R-:W-:Y:S01]  /*211b0*/  IMAD.MOV.U32 R12, RZ, RZ, RZ ;  /* 0x000000ffff0c7224 */ /* 0x000fe200078e00ff */
[----:B------:R-:W-:Y:S01]  /*211c0*/  ISETP.NE.AND.EX P1, PT, RZ, UR5, PT, P1 ;  /* 0x00000005ff007c0c */ /* 0x000fe2000bf25310 */
[----:B------:R-:W-:Y:S01]  /*211d0*/  STL [R1+0x28], R14 ;  /* 0x0000280e01007387 */ /* 0x000fe20000100800 */
[----:B------:R-:W-:Y:S01]  /*211e0*/  ISETP.NE.U32.AND P2, PT, RZ, UR8, PT ;  /* 0x00000008ff007c0c */ /* 0x000fe2000bf45070 */
[----:B0-----:R-:W-:Y:S01]  /*211f0*/  IMAD.MOV.U32 R0, RZ, RZ, RZ ;  /* 0x000000ffff007224 */ /* 0x001fe200078e00ff */
[C---:B------:R-:W-:Y:S01]  /*21200*/  IADD3 R6, P5, R14.reuse, UR6, RZ ;  /* 0x000000060e067c10 */ /* 0x040fe2000ffbe0ff */
[----:B------:R-:W-:Y:S01]  /*21210*/  STL [R1+0x3c], R13 ;  /* 0x00003c0d01007387 */ /* 0x000fe20000100800 */
[----:B-1----:R-:W-:-:S02]  /*21220*/  IADD3 R2, P4, R14, UR4, RZ ;  /* 0x000000040e027c10 */ /* 0x002fc4000ff9e0ff */
[----:B------:R-:W-:Y:S02]  /*21230*/  ISETP.NE.AND.EX P3, PT, RZ, UR11, PT, P3 ;  /* 0x0000000bff007c0c */ /* 0x000fe4000bf65330 */
[C---:B------:R-:W-:Y:S02]  /*21240*/  IADD3.X R3, R13.reuse, UR5, RZ, P4, !PT ;  /* 0x000000050d037c10 */ /* 0x040fe4000a7fe4ff */
[----:B------:R-:W-:Y:S02]  /*21250*/  IADD3 R4, P4, R14, UR8, RZ ;  /* 0x000000080e047c10 */ /* 0x000fe4000ff9e0ff */
[----:B------:R-:W-:Y:S01]  /*21260*/  ISETP.NE.U32.AND P0, PT, RZ, UR6, PT ;  /* 0x00000006ff007c0c */ /* 0x000fe2000bf05070 */
[----:B------:R-:W2:Y:S01]  /*21270*/  @P1 LDG.E R9, desc[UR60][R2.64] ;  /* 0x0000003c02091981 */ /* 0x000ea2000c1e1900 */
[----:B------:R-:W-:Y:S01]  /*21280*/  IADD3.X R5, R13, UR9, RZ, P4, !PT ;  /* 0x000000090d057c10 */ /* 0x000fe2000a7fe4ff */
[----:B------:R-:W-:Y:S01]  /*21290*/  ULDC UR4, c[0x0][0x288] ;  /* 0x0000a20000047ab9 */ /* 0x000fe20000000800 */
[----:B------:R-:W-:-:S02]  /*212a0*/  ISETP.NE.AND.EX P0, PT, RZ, UR7, PT, P0 ;  /* 0x00000007ff007c0c */ /* 0x000fc4000bf05300 */
[----:B------:R-:W-:Y:S02]  /*212b0*/  ISETP.NE.AND.EX P2, PT, RZ, UR9, PT, P2 ;  /* 0x00000009ff007c0c */ /* 0x000fe4000bf45320 */
[----:B------:R-:W-:Y:S02]  /*212c0*/  @P3 IADD3 R10, P4, R14, UR10, RZ ;  /* 0x0000000a0e0a3c10 */ /* 0x000fe4000ff9e0ff */
[C---:B------:R-:W-:Y:S02]  /*212d0*/  IADD3.X R7, R13.reuse, UR7, RZ, P5, !PT ;  /* 0x000000070d077c10 */ /* 0x040fe4000affe4ff */
[----:B------:R-:W-:-:S05]  /*212e0*/  @P3 IADD3.X R11, R13, UR11, RZ, P4, !PT ;  /* 0x0000000b0d0b3c10 */ /* 0x000fca000a7fe4ff */
[----:B------:R-:W5:Y:S04]  /*212f0*/  @P0 LDG.E R12, desc[UR60][R6.64] ;  /* 0x0000003c060c0981 */ /* 0x000f68000c1e1900 */
[----:B------:R-:W5:Y:S04]  /*21300*/  @P2 LDG.E R0, desc[UR60][R4.64] ;  /* 0x0000003c04002981 */ /* 0x000f68000c1e1900 */
[----:B--2---:R0:W-:Y:S02]  /*21310*/  STL [R1+0x40], R9 ;  /* 0x0000400901007387 */ /* 0x0041e40000100800 */
[----:B0-----:R-:W-:Y:S01]  /*21320*/  MOV R9, UR4 ;  /* 0x0000000400097c02 */ /* 0x001fe20008000f00 */
[----:B------:R-:W-:-:S05]  /*21330*/  ULDC.64 UR4, c[0x0][0x418] ;  /* 0x0001060000047ab9 */ /* 0x000fca0000000a00 */
[----:B------:R0:W2:Y:S01]  /*21340*/  @P3 LDG.E R9, desc[UR60][R10.64] ;  /* 0x0000003c0a093981 */ /* 0x0000a2000c1e1900 */
[----:B------:R-:W-:-:S03]  /*21350*/  UISETP.NE.U32.AND UP0, UPT, UR4, URZ, UPT ;  /* 0x0000003f0400728c */ /* 0x000fc6000bf05070 */
[----:B------:R-:W-:Y:S01]  /*21360*/  ULDC UR4, c[0x0][0x424] ;  /* 0x0001090000047ab9 */ /* 0x000fe20000000800 */
[----:B------:R-:W-:-:S03]  /*21370*/  UISETP.NE.AND.EX UP0, UPT, UR5, URZ, UPT, UP0 ;  /* 0x0000003f0500728c */ /* 0x000fc6000bf05300 */
[----:B------:R-:W-:Y:S01]  /*21380*/  ULDC UR5, c[0x0][0x2f0] ;  /* 0x0000bc0000057ab9 */ /* 0x000fe20000000800 */
[----:B------:R-:W-:-:S04]  /*21390*/  USEL UR4, UR4, 0x1, UP0 ;  /* 0x0000000104047887 */ /* 0x000fc80008000000 */
[----:B------:R-:W-:-:S03]  /*213a0*/  UIMAD UR4, UR4, UR5, URZ ;  /* 0x00000005040472a4 */ /* 0x000fc6000f8e023f */
[----:B------:R-:W-:Y:S02]  /*213b0*/  ULDC UR5, c[0x0][0x348] ;  /* 0x0000d20000057ab9 */ /* 0x000fe40000000800 */
[----:B0-----:R-:W-:Y:S01]  /*213c0*/  IMAD.U32 R10, RZ, RZ, UR5 ;  /* 0x00000005ff0a7e24 */ /* 0x001fe2000f8e00ff */
[----:B--2---:R0:W-:Y:S02]  /*213d0*/  STL [R1+0x5c], R9 ;  /* 0x00005c0901007387 */ /* 0x0041e40000100800 */
[----:B0-----:R-:W-:Y:S01]  /*213e0*/  IMAD.U32 R9, RZ, RZ, UR4 ;  /* 0x00000004ff097e24 */ /* 0x001fe2000f8e00ff */
[----:B------:R-:W-:Y:S06]  /*213f0*/  @P3 BRA `(.L_x_525) ;  /* 0x0000000000143947 */ /* 0x000fec0003800000 */
[----:B------:R-:W-:Y:S05]  /*21400*/  @!P1 BRA `(.L_x_525) ;  /* 0x0000000000109947 */ /* 0x000fea0003800000 */
[----:B------:R-:W2:Y:S04]  /*21410*/  LDG.E R11, desc[UR60][R2.64] ;  /* 0x0000003c020b7981 */ /* 0x000ea8000c1e1900 */
[----:B------:R-:W2:Y:S02]  /*21420*/  LDG.E R2, desc[UR60][R2.64+0x4] ;  /* 0x0000043c02027981 */ /* 0x000ea4000c1e1900 */
[----:B--2---:R-:W-:-:S05]  /*21430*/  IMAD.IADD R2, R2, 0x1, -R11 ;  /* 0x0000000102027824 */ /* 0x004fca00078e0a0b */
[----:B------:R0:W-:Y:S02]  /*21440*/  STL [R1+0x5c], R2 ;  /* 0x00005c0201007387 */ /* 0x0001e40000100800 */
.L_x_525:
[----:B------:R-:W2:Y:S01]  /*21450*/  LDL.LU R3, [R1+0x8] ;  /* 0x0000080001037983 */ /* 0x000ea20000300800 */
[----:B------:R-:W-:Y:S01]  /*21460*/  MOV R11, R19 ;  /* 0x00000013000b7202 */ /* 0x000fe20000000f00 */
[----:B------:R-:W-:Y:S02]  /*21470*/  ULDC.64 UR4, c[0x0][0xa20] ;  /* 0x0002880000047ab9 */ /* 0x000fe40000000a00 */
[----:B------:R-:W-:Y:S02]  /*21480*/  ISETP.NE.U32.AND P1, PT, RZ, UR4, PT ;  /* 0x00000004ff007c0c */ /* 0x000fe4000bf25070 */
[----:B------:R1:W-:Y:S02]  /*21490*/  STL [R1+0x8], R11 ;  /* 0x0000080b01007387 */ /* 0x0003e40000100800 */
[----:B------:R-:W-:Y:S02]  /*214a0*/  ISETP.NE.AND.EX P1, PT, RZ, UR5, PT, P1 ;  /* 0x00000005ff007c0c */ /* 0x000fe4000bf25310 */
[----:B--2---:R-:W-:-:S02]  /*214b0*/  LOP3.LUT R17, R3, 0xff000000, RZ, 0xc0, !PT ;  /* 0xff00000003117812 */ /* 0x004fc400078ec0ff */
[C---:B0-----:R-:W-:Y:S02]  /*214c0*/  LOP3.LUT R2, R3.reuse, 0xff0000, RZ, 0xc0, !PT ;  /* 0x00ff000003027812 */ /* 0x041fe400078ec0ff */
[----:B------:R-:W-:Y:S02]  /*214d0*/  SHF.R.U32.HI R17, RZ, 0x8, R17 ;  /* 0x00000008ff117819 */ /* 0x000fe40000011611 */
[----:B------:R-:W-:Y:S02]  /*214e0*/  LOP3.LUT R16, R3, 0xffff, RZ, 0xc0, !PT ;  /* 0x0000ffff03107812 */ /* 0x000fe400078ec0ff */
[----:B------:R-:W-:Y:S01]  /*214f0*/  LEA.HI R17, R2, R17, RZ, 0x10 ;  /* 0x0000001102117211 */ /* 0x000fe200078f80ff */
[----:B-----5:R-:W-:-:S05]  /*21500*/  IMAD.IADD R2, R12, 0x1, R8 ;  /* 0x000000010c027824 */ /* 0x020fca00078e0208 */
[----:B------:R1:W-:Y:S01]  /*21510*/  STL [R1+0x2c], R2 ;  /* 0x00002c0201007387 */ /* 0x0003e20000100800 */
[----:B------:R-:W-:Y:S05]  /*21520*/  @!P1 BRA `(.L_x_526) ;  /* 0x0000000000109947 */ /* 0x000fea0003800000 */
[----:B-1----:R-:W-:-:S04]  /*21530*/  IADD3 R2, P0, R14, UR4, RZ ;  /* 0x000000040e027c10 */ /* 0x002fc8000ff1e0ff */
[----:B------:R-:W-:-:S05]  /*21540*/  IADD3.X R3, R13, UR5, RZ, P0, !PT ;  /* 0x000000050d037c10 */ /* 0x000fca00087fe4ff */
[----:B------:R0:W5:Y:S01]  /*21550*/  LDG.E R9, desc[UR60][R2.64] ;  /* 0x0000003c02097981 */ /* 0x000162000c1e1900 */
[----:B------:R-:W-:Y:S05]  /*21560*/  BRA `(.L_x_527) ;  /* 0x0000000000107947 */ /* 0x000fea0003800000 */
.L_x_526:
[----:B------:R-:W-:Y:S05]  /*21570*/  @!P0 BRA `(.L_x_527) ;  /* 0x00000000000c8947 */ /* 0x000fea0003800000 */
[----:B------:R-:W2:Y:S04]  /*21580*/  LDG.E R9, desc[UR60][R6.64] ;  /* 0x0000003c06097981 */ /* 0x000ea8000c1e1900 */
[----:B------:R-:W2:Y:S02]  /*21590*/  LDG.E R6, desc[UR60][R6.64+0x4] ;  /* 0x0000043c06067981 */ /* 0x000ea4000c1e1900 */
[----:B--2---:R-:W-:-:S07]  /*215a0*/  IMAD.IADD R9, R6, 0x1, -R9 ;  /* 0x0000000106097824 */ /* 0x004fce00078e0a09 */
.L_x_527:
[----:B01----:R-:W2:Y:S01]  /*215b0*/  @P2 LDG.E R2, desc[UR60][R4.64] ;  /* 0x0000003c04022981 */ /* 0x003ea2000c1e1900 */
[----:B-----5:R-:W-:-:S03]  /*215c0*/  IMAD.IADD R8, R9, 0x1, -R8 ;  /* 0x0000000109087824 */ /* 0x020fc600078e0a08 */
[----:B------:R-:W2:Y:S01]  /*215d0*/  @P2 LDG.E R4, desc[UR60][R4.64+0x4] ;  /* 0x0000043c04042981 */ /* 0x000ea2000c1e1900 */
[----:B------:R-:W-:Y:S01]  /*215e0*/  BSSY B0, `(.L_x_528) ;  /* 0x000002a000007945 */ /* 0x000fe20003800000 */
[----:B------:R-:W-:Y:S02]  /*215f0*/  LOP3.LUT R21, R17, 0xff, RZ, 0xc0, !PT ;  /* 0x000000ff11157812 */ /* 0x000fe400078ec0ff */
[----:B------:R-:W-:Y:S01]  /*21600*/  SHF.R.U32.HI R17, RZ, 0x10, R17 ;  /* 0x00000010ff117819 */ /* 0x000fe20000011611 */
[----:B--2---:R-:W-:-:S04]  /*21610*/  @P2 IMAD.IADD R10, R4, 0x1, -R2 ;  /* 0x00000001040a2824 */ /* 0x004fc800078e0a02 */
[----:B------:R-:W-:-:S05]  /*21620*/  IMAD.IADD R2, R8, 0x1, R10 ;  /* 0x0000000108027824 */ /* 0x000fca00078e020a */
[C---:B------:R-:W-:Y:S02]  /*21630*/  IADD3 R3, R2.reuse, 0xdf, RZ ;  /* 0x000000df02037810 */ /* 0x040fe40007ffe0ff */
[----:B------:R-:W-:Y:S01]  /*21640*/  ISETP.GE.AND P1, PT, R2, 0x1, PT ;  /* 0x000000010200780c */ /* 0x000fe20003f26270 */
[----:B------:R-:W-:-:S04]  /*21650*/  IMAD.MOV.U32 R2, RZ, RZ, RZ ;  /* 0x000000ffff027224 */ /* 0x000fc800078e00ff */
[----:B------:R-:W-:-:S05]  /*21660*/  IMAD.HI R2, R3, -0x6db6db6d, R2 ;  /* 0x9249249303027827 */ /* 0x000fca00078e0202 */
[----:B------:R-:W-:-:S04]  /*21670*/  SHF.R.U32.HI R20, RZ, 0x1f, R2 ;  /* 0x0000001fff147819 */ /* 0x000fc80000011602 */
[----:B------:R-:W-:Y:S01]  /*21680*/  LEA.HI.SX32 R20, R2, R20, 0x19 ;  /* 0x0000001402147211 */ /* 0x000fe200078fcaff */
[----:B------:R-:W-:Y:S01]  /*21690*/  IMAD.MOV.U32 R2, RZ, RZ, RZ ;  /* 0x000000ffff027224 */ /* 0x000fe200078e00ff */
[----:B------:R-:W-:Y:S06]  /*216a0*/  @!P1 BRA `(.L_x_529) ;  /* 0x0000000000749947 */ /* 0x000fec0003800000 */
[----:B------:R-:W-:Y:S01]  /*216b0*/  ISETP.NE.AND P0, PT, R17, RZ, PT ;  /* 0x000000ff1100720c */ /* 0x000fe20003f05270 */
[----:B------:R-:W-:-:S03]  /*216c0*/  ULDC UR4, c[0x0][0x9f0] ;  /* 0x00027c0000047ab9 */ /* 0x000fc60000000800 */
[----:B------:R-:W-:-:S04]  /*216d0*/  SEL R3, R17, UR4, P0 ;  /* 0x0000000411037c07 */ /* 0x000fc80008000000 */
[-C--:B------:R-:W-:Y:S02]  /*216e0*/  IABS R4, R3.reuse ;  /* 0x0000000300047213 */ /* 0x080fe40000000000 */
[----:B------:R-:W-:Y:S02]  /*216f0*/  IADD3 R2, R3, -0x1, R20 ;  /* 0xffffffff03027810 */ /* 0x000fe40007ffe014 */
[----:B------:R-:W0:Y:S02]  /*21700*/  I2F.RP R6, R4 ;  /* 0x0000000400067306 */ /* 0x000e240000209400 */
[----:B------:R-:W-:-:S04]  /*21710*/  LOP3.LUT R5, R2, R3, RZ, 0x3c, !PT ;  /* 0x0000000302057212 */ /* 0x000fc800078e3cff */
[----:B------:R-:W-:Y:S02]  /*21720*/  ISETP.GE.AND P4, PT, R5, RZ, PT ;  /* 0x000000ff0500720c */ /* 0x000fe40003f86270 */
[----:B0-----:R-:W0:Y:S02]  /*21730*/  MUFU.RCP R6, R6 ;  /* 0x0000000600067308 */ /* 0x001e240000001000 */
[----:B0-----:R-:W-:-:S06]  /*21740*/  VIADD R6, R6, 0xffffffe ;  /* 0x0ffffffe06067836 */ /* 0x001fcc0000000000 */
[----:B------:R0:W1:Y:S02]  /*21750*/  F2I.FTZ.U32.TRUNC.NTZ R7, R6 ;  /* 0x0000000600077305 */ /* 0x000064000021f000 */
[----:B0-----:R-:W-:Y:S01]  /*21760*/  MOV R6, RZ ;  /* 0x000000ff00067202 */ /* 0x001fe20000000f00 */
[----:B-1----:R-:W-:-:S04]  /*21770*/  IMAD.MOV R5, RZ, RZ, -R7 ;  /* 0x000000ffff057224 */ /* 0x002fc800078e0a07 */
[----:B------:R-:W-:-:S04]  /*21780*/  IMAD R5, R5, R4, RZ ;  /* 0x0000000405057224 */ /* 0x000fc800078e02ff */
[----:B------:R-:W-:Y:S01]  /*21790*/  IMAD.HI.U32 R7, R7, R5, R6 ;  /* 0x0000000507077227 */ /* 0x000fe200078e0006 */
[----:B------:R-:W-:Y:S02]  /*217a0*/  IABS R5, R2 ;  /* 0x0000000200057213 */ /* 0x000fe40000000000 */
[----:B------:R-:W-:-:S05]  /*217b0*/  IABS R2, R3 ;  /* 0x0000000300027213 */ /* 0x000fca0000000000 */
[----:B------:R-:W-:-:S04]  /*217c0*/  IMAD.MOV R2, RZ, RZ, -R2 ;  /* 0x000000ffff027224 */ /* 0x000fc800078e0a02 */
        /* <DEDUP_REMOVED lines=8> */
[----:B------:R-:W-:-:S05]  /*21850*/  @P0 IADD3 R2, R2, 0x1, RZ ;  /* 0x0000000102020810 */ /* 0x000fca0007ffe0ff */
[----:B------:R-:W-:Y:S01]  /*21860*/  @!P4 IMAD.MOV R2, RZ, RZ, -R2 ;  /* 0x000000ffff02c224 */ /* 0x000fe200078e0a02 */
[----:B------:R-:W-:-:S07]  /*21870*/  @!P3 LOP3.LUT R2, RZ, R3, RZ, 0x33, !PT ;  /* 0x00000003ff02b212 */ /* 0x000fce00078e33ff */
.L_x_529:
[----:B------:R-:W-:Y:S05]  /*21880*/  BSYNC B0 ;  /* 0x0000000000007941 */ /* 0x000fea0003800000 */
.L_x_528:
[-C--:B------:R-:W-:Y:S01]  /*21890*/  IMAD R3, R21, R2.reuse, RZ ;  /* 0x0000000215037224 */ /* 0x080fe200078e02ff */
[----:B------:R-:W-:Y:S04]  /*218a0*/  BSSY B0, `(.L_x_530) ;  /* 0x00000e4000007945 */ /* 0x000fe80003800000 */
[C---:B------:R-:W-:Y:S01]  /*218b0*/  VIADDMNMX R4, R3.reuse, R2, R20, PT ;  /* 0x0000000203047246 */ /* 0x040fe20003800114 */
[----:B------:R-:W-:-:S04]  /*218c0*/  IMAD R2, R3, 0xe0, -R8 ;  /* 0x000000e003027824 */ /* 0x000fc800078e0a08 */
[----:B------:R-:W-:Y:S01]  /*218d0*/  IMAD R4, R4, 0xe0, -R8 ;  /* 0x000000e004047824 */ /* 0x000fe200078e0a08 */
[----:B------:R-:W-:-:S04]  /*218e0*/  VIMNMX R2, RZ, R2, !PT ;  /* 0x00000002ff027248 */ /* 0x000fc80007fe0100 */
[----:B------:R-:W-:-:S04]  /*218f0*/  VIMNMX R4, R4, R10, PT ;  /* 0x0000000a04047248 */ /* 0x000fc80003fe0100 */
[----:B------:R-:W-:Y:S02]  /*21900*/  ISETP.GT.AND P0, PT, R4, R2, PT ;  /* 0x000000020400720c */ /* 0x000fe40003f04270 */
[----:B------:R-:W-:-:S05]  /*21910*/  SHF.R.U32.HI R2, RZ, 0x5, R2 ;  /* 0x00000005ff027819 */ /* 0x000fca0000011602 */
[----:B------:R-:W-:-:S04]  /*21920*/  IMAD.WIDE.U32 R2, R2, 0x24924925, RZ ;  /* 0x2492492502027825 */ /* 0x000fc800078e00ff */
[----:B------:R-:W-:Y:S02]  /*21930*/  IMAD.MOV.U32 R8, RZ, RZ, R3 ;  /* 0x000000ffff087224 */ /* 0x000fe400078e0003 */
[----:B------:R-:W-:Y:S02]  /*21940*/  @P0 VIADD R5, R4, 0xdf ;  /* 0x000000df04050836 */ /* 0x000fe40000000000 */
[----:B------:R-:W-:-:S04]  /*21950*/  @P0 IMAD.MOV.U32 R4, RZ, RZ, RZ ;  /* 0x000000ffff040224 */ /* 0x000fc800078e00ff */
[----:B------:R-:W-:-:S05]  /*21960*/  @P0 IMAD.HI R4, R5, -0x6db6db6d, R4 ;  /* 0x9249249305040827 */ /* 0x000fca00078e0204 */
[----:B------:R-:W-:-:S04]  /*21970*/  @P0 SHF.R.U32.HI R2, RZ, 0x1f, R4 ;  /* 0x0000001fff020819 */ /* 0x000fc80000011604 */
[----:B------:R-:W-:Y:S02]  /*21980*/  @P0 LEA.HI.SX32 R8, R4, R2, 0x19 ;  /* 0x0000000204080211 */ /* 0x000fe400078fcaff */
[----:B------:R-:W-:Y:S02]  /*21990*/  PLOP3.LUT P0, PT, PT, PT, PT, 0x80, 0x0 ;  /* 0x000000000000781c */ /* 0x000fe40003f0f070 */
[----:B------:R-:W-:-:S13]  /*219a0*/  ISETP.GT.AND P3, PT, R8, R3, PT ;  /* 0x000000030800720c */ /* 0x000fda0003f64270 */
[----:B------:R-:W-:Y:S05]  /*219b0*/  @!P3 BRA `(.L_x_531) ;  /* 0x0000000c0048b947 */ /* 0x000fea0003800000 */
[----:B------:R-:W-:Y:S01]  /*219c0*/  UMOV UR4, 0xffffffff ;  /* 0xffffffff00047882 */ /* 0x000fe20000000000 */
[----:B------:R-:W-:Y:S02]  /*219d0*/  SEL R2, R11, RZ, !P2 ;  /* 0x000000ff0b027207 */ /* 0x000fe40005000000 */
[----:B------:R-:W-:Y:S05]  /*219e0*/  BRA.DIV UR4, `(.L_x_532) ;  /* 0x00000086042c7947 */ /* 0x000fea000b800000 */
[----:B------:R-:W0:Y:S02]  /*219f0*/  S2R R4, SR_TID.X ;  /* 0x0000000000047919 */ /* 0x000e240000002100 */
[----:B0-----:R-:W-:-:S04]  /*21a00*/  SHF.R.U32.HI R4, RZ, 0x5, R4 ;  /* 0x00000005ff047819 */ /* 0x001fc80000011604 */
[----:B------:R-:W-:-:S05]  /*21a10*/  LOP3.LUT R4, R4, 0x3, RZ, 0xc0, !PT ;  /* 0x0000000304047812 */ /* 0x000fca00078ec0ff */
[----:B------:R0:W1:Y:S02]  /*21a20*/  SHFL.IDX PT, R14, R4, RZ, 0x1f ;  /* 0x00001fff040e7589 */ /* 0x00006400000e0000 */
.L_x_768:
[----:B-1----:R-:W-:Y:S02]  /*21a30*/  ISETP.NE.AND P0, PT, R14, RZ, PT ;  /* 0x000000ff0e00720c */ /* 0x002fe40003f05270 */
[----:B------:R-:W-:-:S11]  /*21a40*/  PLOP3.LUT P6, PT, PT, PT, PT, 0x8, 0x0 ;  /* 0x000000000000781c */ /* 0x000fd60003fce170 */
[----:B------:R-:W-:Y:S05]  /*21a50*/  @P0 BRA `(.L_x_533) ;  /* 0x00000000000c0947 */ /* 0x000fea0003800000 */
[----:B------:R-:W-:-:S03]  /*21a60*/  UMOV UR4, 0xffffffff ;  /* 0xffffffff00047882 */ /* 0x000fc60000000000 */
[----:B------:R-:W-:Y:S05]  /*21a70*/  BRA.DIV UR4, `(.L_x_534) ;  /* 0x00000086043c7947 */ /* 0x000fea000b800000 */
[----:B------:R-:W-:-:S13]  /*21a80*/  ELECT P6, URZ, PT ;  /* 0x00000000003f782f */ /* 0x000fda00038c0000 */
.L_x_533:
[----:B0-----:R-:W2:Y:S01]  /*21a90*/  LDL R4, [R1+0x68] ;  /* 0x0000680001047983 */ /* 0x001ea20000100800 */
[----:B------:R-:W-:Y:S01]  /*21aa0*/  BSSY B1, `(.L_x_535) ;  /* 0x0000008000017945 */ /* 0x000fe20003800000 */
[----:B--2---:R-:W-:-:S04]  /*21ab0*/  IADD3 R4, R4, 0x1, RZ ;  /* 0x0000000104047810 */ /* 0x004fc80007ffe0ff */
[----:B------:R-:W-:-:S04]  /*21ac0*/  LEA.HI R5, R4, R4, RZ, 0x1 ;  /* 0x0000000404057211 */ /* 0x000fc800078f08ff */
[----:B------:R-:W-:-:S05]  /*21ad0*/  LOP3.LUT R5, R5, 0xfffffffe, RZ, 0xc0, !PT ;  /* 0xfffffffe05057812 */ /* 0x000fca00078ec0ff */
[----:B------:R-:W-:-:S05]  /*21ae0*/  IMAD.IADD R4, R4, 0x1, -R5 ;  /* 0x0000000104047824 */ /* 0x000fca00078e0a05 */
[----:B------:R-:W-:-:S04]  /*21af0*/  SHF.L.U32 R4, R4, 0x1f, RZ ;  /* 0x0000001f04047819 */ /* 0x000fc800000006ff */
[----:B------:R-:W0:Y:S02]  /*21b00*/  SYNCS.PHASECHK.TRANS64.TRYWAIT P0, [R18+URZ+0x2e820], R4 ;  /* 0x02e82004120075a7 */ /* 0x000e24000800017f */
[----:B0-----:R-:W-:Y:S05]  /*21b10*/  @!P0 BRA `(.L_x_536) ;  /* 0x0000008400348947 */ /* 0x001fea0003800000 */
.L_x_771:
[----:B------:R-:W-:Y:S05]  /*21b20*/  BSYNC B1 ;  /* 0x0000000000017941 */ /* 0x000fea0003800000 */
.L_x_535:
[----:B------:R-:W-:Y:S04]  /*21b30*/  BSSY B1, `(.L_x_537) ;  /* 0x0000050000017945 */ /* 0x000fe80003800000 */
[----:B------:R-:W-:Y:S05]  /*21b40*/  @!P6 BRA `(.L_x_538) ;  /* 0x000000040038e947 */ /* 0x000fea0003800000 */
[----:B------:R-:W2:Y:S04]  /*21b50*/  LDL R7, [R1+0x14] ;  /* 0x0000140001077983 */ /* 0x000ea80000100800 */
[----:B------:R-:W3:Y:S01]  /*21b60*/  LDL R6, [R1+0x1c] ;  /* 0x00001c0001067983 */ /* 0x000ee20000100800 */
[----:B------:R-:W1:Y:S01]  /*21b70*/  S2R R5, SR_TID.X ;  /* 0x0000000000057919 */ /* 0x000e620000002100 */
[----:B------:R-:W-:Y:S01]  /*21b80*/  BSSY B2, `(.L_x_539) ;  /* 0x0000007000027945 */ /* 0x000fe20003800000 */
[----:B-1----:R-:W-:-:S04]  /*21b90*/  LOP3.LUT R5, R5, 0x7f, RZ, 0xc0, !PT ;  /* 0x0000007f05057812 */ /* 0x002fc800078ec0ff */
[----:B------:R-:W-:Y:S01]  /*21ba0*/  ISETP.NE.AND P2, PT, R5, RZ, PT ;  /* 0x000000ff0500720c */ /* 0x000fe20003f45270 */
[----:B--2---:R-:W-:Y:S01]  /*21bb0*/  IMAD R7, R7, 0x8, R18 ;  /* 0x0000000807077824 */ /* 0x004fe200078e0212 */
[----:B---3--:R-:W-:-:S04]  /*21bc0*/  SHF.L.U32 R9, R6, 0x1f, RZ ;  /* 0x0000001f06097819 */ /* 0x008fc800000006ff */
[----:B------:R-:W1:Y:S02]  /*21bd0*/  SYNCS.PHASECHK.TRANS64.TRYWAIT P0, [R7+URZ+0x2e8a0], R9 ;  /* 0x02e8a009070075a7 */ /* 0x000e64000800017f */
[----:B-1----:R-:W-:Y:S05]  /*21be0*/  @!P0 BRA `(.L_x_540) ;  /* 0x0000008400148947 */ /* 0x002fea0003800000 */
.L_x_772:
[----:B------:R-:W-:Y:S05]  /*21bf0*/  BSYNC B2 ;  /* 0x0000000000027941 */ /* 0x000fea0003800000 */
.L_x_539:
[----:B------:R-:W-:Y:S04]  /*21c00*/  BSSY B2, `(.L_x_541) ;  /* 0x0000009000027945 */ /* 0x000fe80003800000 */
[----:B------:R-:W-:Y:S05]  /*21c10*/  @P2 BRA `(.L_x_542) ;  /* 0x00000000001c2947 */ /* 0x000fea0003800000 */
[----:B0-----:R-:W0:Y:S02]  /*21c20*/  S2R R4, SR_TID.X ;  /* 0x0000000000047919 */ /* 0x001e240000002100 */
[----:B0-----:R-:W-:Y:S01]  /*21c30*/  LOP3.LUT R5, R4, 0x1f, RZ, 0xc0, !PT ;  /* 0x0000001f04057812 */ /* 0x001fe200078ec0ff */
[----:B------:R-:W-:-:S03]  /*21c40*/  IMAD.MOV.U32 R4, RZ, RZ, 0x7000 ;  /* 0x00007000ff047424 */ /* 0x000fc600078e00ff */
[----:B------:R-:W-:Y:S01]  /*21c50*/  ISETP.NE.AND P0, PT, R5, RZ, PT ;  /* 0x000000ff0500720c */ /* 0x000fe20003f05270 */
[----:B------:R2:W-:-:S12]  /*21c60*/  SYNCS.ARRIVE.TRANS64 RZ, [R7+URZ+0x2e890], R4 ;  /* 0x02e8900407ff79a7 */ /* 0x0005d8000800003f */
[----:B--2---:R-:W-:Y:S05]  /*21c70*/  @!P0 BRA `(.L_x_542) ;  /* 0x0000000000048947 */ /* 0x004fea0003800000 */
[----:B------:R-:W-:Y:S01]  /*21c80*/  BPT.TRAP 0x1 ;  /* 0x000000040000795c */ /* 0x000fe20000300000 */
.L_x_542:
[----:B------:R-:W-:Y:S05]  /*21c90*/  BSYNC B2 ;  /* 0x0000000000027941 */ /* 0x000fea0003800000 */
.L_x_541:
[----:B------:R-:W2:Y:S01]  /*21ca0*/  LDL R5, [R1+0x14] ;  /* 0x0000140001057983 */ /* 0x000ea20000100800 */
[----:B------:R-:W-:Y:S01]  /*21cb0*/  IMAD.MOV.U32 R11, RZ, RZ, RZ ;  /* 0x000000ffff0b7224 */ /* 0x000fe200078e00ff */
[----:B------:R-:W-:Y:S01]  /*21cc0*/  UIADD3 UR4, UP0, UR36, 0x570, URZ ;  /* 0x0000057024047890 */ /* 0x000fe2000ff1e03f */
[----:B0-----:R-:W-:Y:S01]  /*21cd0*/  IMAD R4, R8, 0xe0, R0 ;  /* 0x000000e008047824 */ /* 0x001fe200078e0200 */
[----:B------:R-:W-:Y:S01]  /*21ce0*/  PLOP3.LUT P0, PT, PT, PT, PT, 0x80, 0x0 ;  /* 0x000000000000781c */ /* 0x000fe20003f0f070 */
[----:B------:R-:W-:Y:S01]  /*21cf0*/  UMOV UR6, 0x0 ;  /* 0x0000000000067882 */ /* 0x000fe20000000000 */
[----:B------:R-:W-:Y:S01]  /*21d00*/  R2UR UR10, R11 ;  /* 0x000000000b0a72ca */ /* 0x000fe200000e0000 */
[----:B------:R-:W-:Y:S01]  /*21d10*/  UIADD3.X UR5, URZ, UR37, URZ, UP0, !UPT ;  /* 0x000000253f057290 */ /* 0x000fe200087fe43f */
[----:B------:R-:W-:Y:S01]  /*21d20*/  IADD3 R4, R4, -0xe0, RZ ;  /* 0xffffff2004047810 */ /* 0x000fe20007ffe0ff */
[----:B------:R-:W-:Y:S01]  /*21d30*/  UMOV UR7, 0x12f00000 ;  /* 0x12f0000000077882 */ /* 0x000fe20000000000 */
[----:B--2---:R-:W-:-:S02]  /*21d40*/  IMAD R10, R5, 0x7000, R18 ;  /* 0x00007000050a7824 */ /* 0x004fc400078e0212 */
[----:B------:R-:W-:Y:S02]  /*21d50*/  VIADD R5, R7, 0x2e890 ;  /* 0x0002e89007057836 */ /* 0x000fe40000000000 */
[----:B------:R-:W-:-:S07]  /*21d60*/  VIADD R6, R10, 0x20400 ;  /* 0x000204000a067836 */ /* 0x000fce0000000000 */
.L_x_543:
[----:B------:R-:W-:-:S13]  /*21d70*/  @P0 ELECT P3, URZ, PT ;  /* 0x00000000003f082f */ /* 0x000fda0003860000 */
[----:B------:R-:W-:Y:S02]  /*21d80*/  @P3 R2UR UR13, R2 ;  /* 0x00000000020d32ca */ /* 0x000fe400000e0000 */
[----:B------:R-:W-:Y:S02]  /*21d90*/  @P3 R2UR UR12, R16 ;  /* 0x00000000100c32ca */ /* 0x000fe400000e0000 */
[----:B------:R-:W-:Y:S02]  /*21da0*/  @P3 R2UR UR11, R4 ;  /* 0x00000000040b32ca */ /* 0x000fe400000e0000 */
[----:B------:R-:W-:Y:S02]  /*21db0*/  @P3 R2UR UR9, R5 ;  /* 0x00000000050932ca */ /* 0x000fe400000e0000 */
[----:B------:R-:W-:Y:S02]  /*21dc0*/  @P3 R2UR UR8, R6 ;  /* 0x00000000060832ca */ /* 0x000fe400000e0000 */
[----:B------:R-:W-:-:S02]  /*21dd0*/  @P3 PLOP3.LUT P0, PT, P3, PT, PT, 0x8, 0x0 ;  /* 0x000000000000381c */ /* 0x000fc40001f0e170 */
[----:B------:R-:W-:-:S09]  /*21de0*/  PLOP3.LUT P3, PT, PT, PT, PT, 0x8, 0x0 ;  /* 0x000000000000781c */ /* 0x000fd20003f6e170 */
[----:B------:R0:W-:Y:S02]  /*21df0*/  UTMALDG.4D [UR8], [UR4], desc[UR6] ;  /* 0x00000608040075b4 */ /* 0x0001e40008019000 */
[----:B0-----:R-:W-:Y:S05]  /*21e00*/  @P0 BRA.U.ANY `(.L_x_543) ;  /* 0xfffffffd00d80947 */ /* 0x001fea000393ffff */
[----:B------:R-:W0:Y:S01]  /*21e10*/  SYNCS.PHASECHK.TRANS64.TRYWAIT P0, [R7+URZ+0x2e8c0], R9 ;  /* 0x02e8c009070075a7 */ /* 0x000e22000800017f */
[----:B------:R-:W-:Y:S04]  /*21e20*/  BSSY B2, `(.L_x_544) ;  /* 0x0000002000027945 */ /* 0x000fe80003800000 */
[----:B0-----:R-:W-:Y:S05]  /*21e30*/  @!P0 BRA `(.L_x_545) ;  /* 0x0000008000948947 */ /* 0x001fea0003800000 */
.L_x_773:
[----:B------:R-:W-:Y:S05]  /*21e40*/  BSYNC B2 ;  /* 0x0000000000027941 */ /* 0x000fea0003800000 */
.L_x_544:
[----:B------:R-:W-:Y:S01]  /*21e50*/  BSSY B2, `(.L_x_546) ;  /* 0x000000b000027945 */ /* 0x000fe20003800000 */
[----:B------:R-:W-:Y:S02]  /*21e60*/  IMAD.MOV.U32 R12, RZ, RZ, 0x0 ;  /* 0x00000000ff0c7424 */ /* 0x000fe400078e00ff */
[----:B------:R-:W-:Y:S01]  /*21e70*/  IMAD.MOV.U32 R13, RZ, RZ, 0x12f00000 ;  /* 0x12f00000ff0d7424 */ /* 0x000fe200078e00ff */
[----:B------:R-:W-:Y:S06]  /*21e80*/  @P2 BRA `(.L_x_547) ;  /* 0x00000000001c2947 */ /* 0x000fec0003800000 */
[----:B------:R-:W2:Y:S02]  /*21e90*/  S2R R5, SR_TID.X ;  /* 0x0000000000057919 */ /* 0x000ea40000002100 */
[----:B--2---:R-:W-:Y:S02]  /*21ea0*/  LOP3.LUT R6, R5, 0x1f, RZ, 0xc0, !PT ;  /* 0x0000001f05067812 */ /* 0x004fe400078ec0ff */
[----:B------:R-:W-:Y:S02]  /*21eb0*/  MOV R5, 0x7000 ;  /* 0x0000700000057802 */ /* 0x000fe40000000f00 */
[----:B------:R-:W-:Y:S02]  /*21ec0*/  ISETP.NE.AND P0, PT, R6, RZ, PT ;  /* 0x000000ff0600720c */ /* 0x000fe40003f05270 */
[----:B------:R2:W-:Y:S11]  /*21ed0*/  SYNCS.ARRIVE.TRANS64 RZ, [R7+URZ+0x2e8b0], R5 ;  /* 0x02e8b00507ff79a7 */ /* 0x0005f6000800003f */
[----:B--2---:R-:W-:Y:S05]  /*21ee0*/  @!P0 BRA `(.L_x_547) ;  /* 0x0000000000048947 */ /* 0x004fea0003800000 */
[----:B------:R-:W-:Y:S01]  /*21ef0*/  BPT.TRAP 0x1 ;  /* 0x000000040000795c */ /* 0x000fe20000300000 */
.L_x_547:
[----:B------:R-:W-:Y:S05]  /*21f00*/  BSYNC B2 ;  /* 0x0000000000027941 */ /* 0x000fea0003800000 */
.L_x_546:
[----:B------:R-:W-:Y:S01]  /*21f10*/  R2UR UR10, R11 ;  /* 0x000000000b0a72ca */ /* 0x000fe200000e0000 */
[----:B------:R-:W-:Y:S01]  /*21f20*/  UIADD3 UR4, UP0, UR36, 0x670, URZ ;  /* 0x0000067024047890 */ /* 0x000fe2000ff1e03f */
[----:B------:R-:W-:Y:S01]  /*21f30*/  R2UR UR6, R12 ;  /* 0x000000000c0672ca */ /* 0x000fe200000e0000 */
[----:B------:R-:W-:Y:S01]  /*21f40*/  VIADD R5, R10, 0xe400 ;  /* 0x0000e4000a057836 */ /* 0x000fe20000000000 */
[----:B------:R-:W-:Y:S01]  /*21f50*/  R2UR UR7, R13 ;  /* 0x000000000d0772ca */ /* 0x000fe200000e0000 */
[----:B------:R-:W-:Y:S01]  /*21f60*/  VIADD R6, R7, 0x2e8b0 ;  /* 0x0002e8b007067836 */ /* 0x000fe20000000000 */
[----:B------:R-:W-:Y:S01]  /*21f70*/  PLOP3.LUT P0, PT, PT, PT, PT, 0x80, 0x0 ;  /* 0x000000000000781c */ /* 0x000fe20003f0f070 */
[----:B------:R-:W-:-:S12]  /*21f80*/  UIADD3.X UR5, URZ, UR37, URZ, UP0, !UPT ;  /* 0x000000253f057290 */ /* 0x000fd800087fe43f */
.L_x_548:
        /* <DEDUP_REMOVED lines=9> */
[----:B--2---:R-:W-:Y:S05]  /*22020*/  @P0 BRA.U.ANY `(.L_x_548) ;  /* 0xfffffffd00d80947 */ /* 0x004fea000393ffff */
.L_x_538:
[----:B------:R-:W-:Y:S05]  /*22030*/  BSYNC B1 ;  /* 0x0000000000017941 */ /* 0x000fea0003800000 */
.L_x_537:
[----:B01----:R-:W2:Y:S04]  /*22040*/  LDL.LU R9, [R1+0x14] ;  /* 0x0000140001097983 */ /* 0x003ea80000300800 */
[----:B------:R-:W3:Y:S01]  /*22050*/  LDL.LU R7, [R1+0x1c] ;  /* 0x00001c0001077983 */ /* 0x000ee20000300800 */
[----:B------:R-:W-:Y:S01]  /*22060*/  VIADD R4, R8, 0xfffffffe ;  /* 0xfffffffe08047836 */ /* 0x000fe20000000000 */
[----:B------:R-:W-:-:S04]  /*22070*/  PLOP3.LUT P0, PT, PT, PT, PT, 0x8, 0x0 ;  /* 0x000000000000781c */ /* 0x000fc80003f0e170 */
[----:B------:R-:W-:Y:S01]  /*22080*/  ISETP.GE.AND P3, PT, R4, R3, PT ;  /* 0x000000030400720c */ /* 0x000fe20003f66270 */
[----:B--2---:R-:W-:-:S05]  /*22090*/  VIADD R5, R9, 0x1 ;  /* 0x0000000109057836 */ /* 0x004fca0000000000 */
[----:B------:R-:W-:-:S04]  /*220a0*/  ISETP.NE.AND P2, PT, R5, 0x2, PT ;  /* 0x000000020500780c */ /* 0x000fc80003f45270 */
[----:B------:R-:W-:Y:S02]  /*220b0*/  SEL R6, RZ, 0x1, P2 ;  /* 0x00000001ff067807 */ /* 0x000fe40001000000 */
[----:B------:R-:W-:Y:S02]  /*220c0*/  SEL R5, R5, RZ, P2 ;  /* 0x000000ff05057207 */ /* 0x000fe40001000000 */
[----:B---3--:R-:W-:-:S03]  /*220d0*/  LOP3.LUT R7, R7, R6, RZ, 0x3c, !PT ;  /* 0x0000000607077212 */ /* 0x008fc600078e3cff */
[----:B------:R0:W-:Y:S04]  /*220e0*/  STL [R1+0x14], R5 ;  /* 0x0000140501007387 */ /* 0x0001e80000100800 */
[----:B------:R0:W-:Y:S01]  /*220f0*/  STL [R1+0x1c], R7 ;  /* 0x00001c0701007387 */ /* 0x0001e20000100800 */
[----:B------:R-:W-:Y:S05]  /*22100*/  @!P3 BRA `(.L_x_531) ;  /* 0x000000040074b947 */ /* 0x000fea0003800000 */
.L_x_561:
[----:B------:R-:W-:Y:S05]  /*22110*/  YIELD ;  /* 0x0000000000007946 */ /* 0x000fea0003800000 */
[----:B------:R-:W-:Y:S04]  /*22120*/  BSSY B1, `(.L_x_549) ;  /* 0x000004f000017945 */ /* 0x000fe80003800000 */
[----:B-1----:R-:W-:Y:S05]  /*22130*/  @!P6 BRA `(.L_x_550) ;  /* 0x000000040034e947 */ /* 0x002fea0003800000 */
[----:B0-----:R-:W2:Y:S04]  /*22140*/  LDL R5, [R1+0x14] ;  /* 0x0000140001057983 */ /* 0x001ea80000100800 */
[----:B------:R-:W3:Y:S01]  /*22150*/  LDL R6, [R1+0x1c] ;  /* 0x00001c0001067983 */ /* 0x000ee20000100800 */
[----:B------:R-:W0:Y:S01]  /*22160*/  S2R R7, SR_TID.X ;  /* 0x0000000000077919 */ /* 0x000e220000002100 */
[----:B------:R-:W-:Y:S01]  /*22170*/  BSSY B2, `(.L_x_551) ;  /* 0x0000007000027945 */ /* 0x000fe20003800000 */
[----:B0-----:R-:W-:-:S04]  /*22180*/  LOP3.LUT R7, R7, 0x7f, RZ, 0xc0, !PT ;  /* 0x0000007f07077812 */ /* 0x001fc800078ec0ff */
[----:B------:R-:W-:Y:S02]  /*22190*/  ISETP.NE.AND P3, PT, R7, RZ, PT ;  /* 0x000000ff0700720c */ /* 0x000fe40003f65270 */
[----:B--2---:R-:W-:Y:S02]  /*221a0*/  LEA R5, R5, R18, 0x3 ;  /* 0x0000001205057211 */ /* 0x004fe400078e18ff */
[----:B---3--:R-:W-:-:S04]  /*221b0*/  SHF.L.U32 R6, R6, 0x1f, RZ ;  /* 0x0000001f06067819 */ /* 0x008fc800000006ff */
[----:B------:R-:W0:Y:S02]  /*221c0*/  SYNCS.PHASECHK.TRANS64.TRYWAIT P2, [R5+URZ+0x2e8a0], R6 ;  /* 0x02e8a006050075a7 */ /* 0x000e24000804017f */
[----:B0-----:R-:W-:Y:S05]  /*221d0*/  @!P2 BRA `(.L_x_552) ;  /* 0x0000007c00c0a947 */ /* 0x001fea0003800000 */
.L_x_774:
[----:B------:R-:W-:Y:S05]  /*221e0*/  BSYNC B2 ;  /* 0x0000000000027941 */ /* 0x000fea0003800000 */
.L_x_551:
[----:B------:R-:W-:Y:S04]  /*221f0*/  BSSY B2, `(.L_x_553) ;  /* 0x0000009000027945 */ /* 0x000fe80003800000 */
        /* <DEDUP_REMOVED lines=8> */
.L_x_554:
[----:B------:R-:W-:Y:S05]  /*22280*/  BSYNC B2 ;  /* 0x0000000000027941 */ /* 0x000fea0003800000 */
.L_x_553:
[----:B------:R-:W2:Y:S01]  /*22290*/  LDL R7, [R1+0x14] ;  /* 0x0000140001077983 */ /* 0x000ea20000100800 */
[----:B------:R-:W-:Y:S01]  /*222a0*/  IMAD.MOV.U32 R11, RZ, RZ, RZ ;  /* 0x000000ffff0b7224 */ /* 0x000fe200078e00ff */
[----:B------:R-:W-:Y:S01]  /*222b0*/  UIADD3 UR4, UP0, UR36, 0x570, URZ ;  /* 0x0000057024047890 */ /* 0x000fe2000ff1e03f */
[----:B------:R-:W-:Y:S01]  /*222c0*/  PLOP3.LUT P2, PT, PT, PT, PT, 0x80, 0x0 ;  /* 0x000000000000781c */ /* 0x000fe20003f4f070 */
[----:B------:R-:W-:Y:S01]  /*222d0*/  IMAD R8, R4, 0xe0, R0 ;  /* 0x000000e004087824 */ /* 0x000fe200078e0200 */
[----:B------:R-:W-:Y:S01]  /*222e0*/  UMOV UR6, 0x0 ;  /* 0x0000000000067882 */ /* 0x000fe20000000000 */
[----:B------:R-:W-:Y:S01]  /*222f0*/  R2UR UR10, R11 ;  /* 0x000000000b0a72ca */ /* 0x000fe200000e0000 */
[----:B------:R-:W-:Y:S01]  /*22300*/  VIADD R9, R5, 0x2e890 ;  /* 0x0002e89005097836 */ /* 0x000fe20000000000 */
[----:B------:R-:W-:Y:S01]  /*22310*/  UIADD3.X UR5, URZ, UR37, URZ, UP0, !UPT ;  /* 0x000000253f057290 */ /* 0x000fe200087fe43f */
[----:B------:R-:W-:Y:S01]  /*22320*/  UMOV UR7, 0x12f00000 ;  /* 0x12f0000000077882 */ /* 0x000fe20000000000 */
[----:B--2---:R-:W-:-:S04]  /*22330*/  IMAD R7, R7, 0x7000, R18 ;  /* 0x0000700007077824 */ /* 0x004fc800078e0212 */
[----:B------:R-:W-:-:S07]  /*22340*/  VIADD R10, R7, 0x20400 ;  /* 0x00020400070a7836 */ /* 0x000fce0000000000 */
.L_x_555:
        /* <DEDUP_REMOVED lines=9> */
[----:B-1----:R-:W-:Y:S05]  /*223e0*/  @P2 BRA.U.ANY `(.L_x_555) ;  /* 0xfffffffd00d82947 */ /* 0x002fea000393ffff */
[----:B------:R-:W1:Y:S01]  /*223f0*/  SYNCS.PHASECHK.TRANS64.TRYWAIT P2, [R5+URZ+0x2e8c0], R6 ;  /* 0x02e8c006050075a7 */ /* 0x000e62000804017f */
[----:B------:R-:W-:Y:S04]  /*22400*/  BSSY B2, `(.L_x_556) ;  /* 0x0000002000027945 */ /* 0x000fe80003800000 */
[----:B-1----:R-:W-:Y:S05]  /*22410*/  @!P2 BRA `(.L_x_557) ;  /* 0x0000007c0044a947 */ /* 0x002fea0003800000 */
.L_x_775:
[----:B------:R-:W-:Y:S05]  /*22420*/  BSYNC B2 ;  /* 0x0000000000027941 */ /* 0x000fea0003800000 */
.L_x_556:
[----:B------:R-:W-:Y:S01]  /*22430*/  BSSY B2, `(.L_x_558) ;  /* 0x000000b000027945 */ /* 0x000fe20003800000 */
[----:B------:R-:W-:Y:S01]  /*22440*/  MOV R12, 0x0 ;  /* 0x00000000000c7802 */ /* 0x000fe20000000f00 */
[----:B------:R-:W-:Y:S02]  /*22450*/  IMAD.MOV.U32 R13, RZ, RZ, 0x12f00000 ;  /* 0x12f00000ff0d7424 */ /* 0x000fe400078e00ff */
        /* <DEDUP_REMOVED lines=8> */
.L_x_559:
[----:B------:R-:W-:Y:S05]  /*224e0*/  BSYNC B2 ;  /* 0x0000000000027941 */ /* 0x000fea0003800000 */
.L_x_558:
[----:B------:R-:W-:Y:S01]  /*224f0*/  R2UR UR10, R11 ;  /* 0x000000000b0a72ca */ /* 0x000fe200000e0000 */
[----:B------:R-:W-:Y:S01]  /*22500*/  UIADD3 UR4, UP0, UR36, 0x670, URZ ;  /* 0x0000067024047890 */ /* 0x000fe2000ff1e03f */
[----:B------:R-:W-:Y:S01]  /*22510*/  R2UR UR6, R12 ;  /* 0x000000000c0672ca */ /* 0x000fe200000e0000 */
[----:B------:R-:W-:Y:S01]  /*22520*/  VIADD R7, R7, 0xe400 ;  /* 0x0000e40007077836 */ /* 0x000fe20000000000 */
[----:B------:R-:W-:Y:S01]  /*22530*/  R2UR UR7, R13 ;  /* 0x000000000d0772ca */ /* 0x000fe200000e0000 */
[----:B01----:R-:W-:Y:S01]  /*22540*/  VIADD R5, R5, 0x2e8b0 ;  /* 0x0002e8b005057836 */ /* 0x003fe20000000000 */
[----:B------:R-:W-:Y:S01]  /*22550*/  PLOP3.LUT P2, PT, PT, PT, PT, 0x80, 0x0 ;  /* 0x000000000000781c */ /* 0x000fe20003f4f070 */
[----:B------:R-:W-:-:S12]  /*22560*/  UIADD3.X UR5, URZ, UR37, URZ, UP0, !UPT ;  /* 0x000000253f057290 */ /* 0x000fd800087fe43f */
.L_x_560:
        /* <DEDUP_REMOVED lines=10> */
.L_x_550:
[----:B------:R-:W-:Y:S05]  /*22610*/  BSYNC B1 ;  /* 0x0000000000017941 */ /* 0x000fea0003800000 */
.L_x_549:
[----:B------:R-:W0:Y:S04]  /*22620*/  LDL.LU R6, [R1+0x14] ;  /* 0x0000140001067983 */ /* 0x000e280000300800 */
[----:B------:R-:W2:Y:S01]  /*22630*/  LDL.LU R9, [R1+0x1c] ;  /* 0x00001c0001097983 */ /* 0x000ea20000300800 */
[C---:B------:R-:W-:Y:S01]  /*22640*/  ISETP.GT.AND P3, PT, R4.reuse, R3, PT ;  /* 0x000000030400720c */ /* 0x040fe20003f64270 */
[----:B------:R-:W-:Y:S01]  /*22650*/  VIADD R4, R4, 0xffffffff ;  /* 0xffffffff04047836 */ /* 0x000fe20000000000 */
[----:B0-----:R-:W-:-:S04]  /*22660*/  IADD3 R5, R6, 0x1, RZ ;  /* 0x0000000106057810 */ /* 0x001fc80007ffe0ff */
[----:B------:R-:W-:-:S04]  /*22670*/  ISETP.NE.AND P2, PT, R5, 0x2, PT ;  /* 0x000000020500780c */ /* 0x000fc80003f45270 */
[----:B------:R-:W-:Y:S02]  /*22680*/  SEL R6, RZ, 0x1, P2 ;  /* 0x00000001ff067807 */ /* 0x000fe40001000000 */
[----:B------:R-:W-:Y:S02]  /*22690*/  SEL R5, R5, RZ, P2 ;  /* 0x000000ff05057207 */ /* 0x000fe40001000000 */
[----:B--2---:R-:W-:-:S05]  /*226a0*/  LOP3.LUT R9, R9, R6, RZ, 0x3c, !PT ;  /* 0x0000000609097212 */ /* 0x004fca00078e3cff */
[----:B------:R1:W-:Y:S04]  /*226b0*/  STL [R1+0x1c], R9 ;  /* 0x00001c0901007387 */ /* 0x0003e80000100800 */
[----:B------:R1:W-:Y:S01]  /*226c0*/  STL [R1+0x14], R5 ;  /* 0x0000140501007387 */ /* 0x0003e20000100800 */
[----:B------:R-:W-:Y:S05]  /*226d0*/  @P3 BRA `(.L_x_561) ;  /* 0xfffffff8008c3947 */ /* 0x000fea000383ffff */
.L_x_531:
[----:B------:R-:W-:Y:S05]  /*226e0*/  BSYNC B0 ;  /* 0x0000000000007941 */ /* 0x000fea0003800000 */
.L_x_530:
[----:B------:R-:W-:Y:S05]  /*226f0*/  @!P0 WARPSYNC.ALL ;  /* 0x0000000000008948 */ /* 0x000fea0003800000 */
[----:B------:R-:W-:Y:S01]  /*22700*/  @!P0 BAR.SYNC.DEFER_BLOCKING 0xc, 0x180 ;  /* 0x0306000000008b1d */ /* 0x000fe20000010000 */
[----:B------:R-:W-:-:S05]  /*22710*/  IMAD.MOV.U32 R0, RZ, RZ, RZ ;  /* 0x000000ffff007224 */ /* 0x000fca00078e00ff */
[----:B------:R-:W-:Y:S04]  /*22720*/  BSSY B0, `(.L_x_562) ;  /* 0x000001f000007945 */ /* 0x000fe80003800000 */
[----:B------:R-:W-:Y:S05]  /*22730*/  @!P1 BRA `(.L_x_563) ;  /* 0x0000000000749947 */ /* 0x000fea0003800000 */
[----:B------:R-:W-:-:S13]  /*22740*/  ISETP.NE.AND P0, PT, R17, RZ, PT ;  /* 0x000000ff1100720c */ /* 0x000fda0003f05270 */
[----:B------:R-:W2:Y:S02]  /*22750*/  @!P0 LDC R17, c[0x0][0x9f0] ;  /* 0x00027c00ff118b82 */ /* 0x000ea40000000800 */
[----:B--2---:R-:W-:-:S04]  /*22760*/  IABS R0, R17 ;  /* 0x0000001100007213 */ /* 0x004fc80000000000 */
[----:B------:R-:W2:Y:S08]  /*22770*/  I2F.RP R2, R0 ;  /* 0x0000000000027306 */ /* 0x000eb00000209400 */
[----:B--2---:R-:W2:Y:S02]  /*22780*/  MUFU.RCP R2, R2 ;  /* 0x0000000200027308 */ /* 0x004ea40000001000 */
[----:B--2---:R-:W-:-:S06]  /*22790*/  VIADD R2, R2, 0xffffffe ;  /* 0x0ffffffe02027836 */ /* 0x004fcc0000000000 */
[----:B------:R-:W2:Y:S02]  /*227a0*/  F2I.FTZ.U32.TRUNC.NTZ R3, R2 ;  /* 0x0000000200037305 */ /* 0x000ea4000021f000 */
[----:B--2---:R-:W-:-:S04]  /*227b0*/  IMAD.MOV R2, RZ, RZ, -R3 ;  /* 0x000000ffff027224 */ /* 0x004fc800078e0a03 */
[----:B------:R-:W-:Y:S01]  /*227c0*/  IMAD R4, R2, R0, RZ ;  /* 0x0000000002047224 */ /* 0x000fe200078e02ff */
[----:B------:R-:W-:-:S05]  /*227d0*/  MOV R2, RZ ;  /* 0x000000ff00027202 */ /* 0x000fca0000000f00 */
[----:B------:R-:W-:Y:S01]  /*227e0*/  IMAD.HI.U32 R6, R3, R4, R2 ;  /* 0x0000000403067227 */ /* 0x000fe200078e0002 */
[----:B------:R-:W-:Y:S02]  /*227f0*/  IABS R2, R17 ;  /* 0x0000001100027213 */ /* 0x000fe40000000000 */
[----:B------:R-:W-:-:S03]  /*22800*/  IADD3 R4, R20, -0x1, R17 ;  /* 0xffffffff14047810 */ /* 0x000fc60007ffe011 */
[----:B------:R-:W-:Y:S01]  /*22810*/  IMAD.MOV R2, RZ, RZ, -R2 ;  /* 0x000000ffff027224 */ /* 0x000fe200078e0a02 */
[----:B------:R-:W-:Y:S02]  /*22820*/  IABS R3, R4 ;  /* 0x0000000400037213 */ /* 0x000fe40000000000 */
[----:B------:R-:W-:Y:S01]  /*22830*/  LOP3.LUT R4, R4, R17, RZ, 0x3c, !PT ;  /* 0x0000001104047212 */ /* 0x000fe200078e3cff */
[----:B01----:R-:W-:Y:S02]  /*22840*/  IMAD.MOV.U32 R5, RZ, RZ, R2 ;  /* 0x000000ffff057224 */ /* 0x003fe400078e0002 */
[----:B------:R-:W-:Y:S01]  /*22850*/  IMAD.HI.U32 R2, R6, R3, RZ ;  /* 0x0000000306027227 */ /* 0x000fe200078e00ff */
[----:B------:R-:W-:-:S03]  /*22860*/  ISETP.GE.AND P2, PT, R4, RZ, PT ;  /* 0x000000ff0400720c */ /* 0x000fc60003f46270 */
[----:B------:R-:W-:-:S05]  /*22870*/  IMAD R3, R2, R5, R3 ;  /* 0x0000000502037224 */ /* 0x000fca00078e0203 */
[----:B------:R-:W-:-:S13]  /*22880*/  ISETP.GT.U32.AND P1, PT, R0, R3, PT ;  /* 0x000000030000720c */ /* 0x000fda0003f24070 */
[----:B------:R-:W-:Y:S02]  /*22890*/  @!P1 IMAD.IADD R3, R3, 0x1, -R0 ;  /* 0x0000000103039824 */ /* 0x000fe400078e0a00 */
[----:B------:R-:W-:Y:S01]  /*228a0*/  @!P1 VIADD R2, R2, 0x1 ;  /* 0x0000000102029836 */ /* 0x000fe20000000000 */
[----:B------:R-:W-:Y:S02]  /*228b0*/  ISETP.NE.AND P1, PT, R17, RZ, PT ;  /* 0x000000ff1100720c */ /* 0x000fe40003f25270 */
[----:B------:R-:W-:-:S13]  /*228c0*/  ISETP.GE.U32.AND P0, PT, R3, R0, PT ;  /* 0x000000000300720c */ /* 0x000fda0003f06070 */
[----:B------:R-:W-:-:S05]  /*228d0*/  @P0 IADD3 R2, R2, 0x1, RZ ;  /* 0x0000000102020810 */ /* 0x000fca0007ffe0ff */
[----:B------:R-:W-:-:S04]  /*228e0*/  IMAD.MOV.U32 R0, RZ, RZ, R2 ;  /* 0x000000ffff007224 */ /* 0x000fc800078e0002 */
[----:B------:R-:W-:Y:S01]  /*228f0*/  @!P2 IMAD.MOV R0, RZ, RZ, -R0 ;  /* 0x000000ffff00a224 */ /* 0x000fe200078e0a00 */
[----:B------:R-:W-:-:S07]  /*22900*/  @!P1 LOP3.LUT R0, RZ, R17, RZ, 0x33, !PT ;  /* 0x00000011ff009212 */ /* 0x000fce00078e33ff */
.L_x_563:
[----:B------:R-:W-:Y:S05]  /*22910*/  BSYNC B0 ;  /* 0x0000000000007941 */ /* 0x000fea0003800000 */
.L_x_562:
[----:B------:R-:W-:-:S05]  /*22920*/  IMAD R3, R21, R0, RZ ;  /* 0x0000000015037224 */ /* 0x000fca00078e02ff */
[----:B------:R-:W-:Y:S01]  /*22930*/  VIADDMNMX R2, R3, R0, R20, PT ;  /* 0x0000000003027246 */ /* 0x000fe20003800114 */
[----:B------:R2:W-:Y:S03]  /*22940*/  STL [R1+0x24], R3 ;  /* 0x0000240301007387 */ /* 0x0005e60000100800 */
[----:B------:R-:W-:Y:S01]  /*22950*/  ISETP.GT.AND P0, PT, R2, R3, PT ;  /* 0x000000030200720c */ /* 0x000fe20003f04270 */
[----:B------:R2:W-:-:S12]  /*22960*/  STL [R1+0x44], R2 ;  /* 0x0000440201007387 */ /* 0x0005d80000100800 */
[----:B--2---:R-:W-:Y:S05]  /*22970*/  @P0 BRA `(.L_x_564) ;  /* 0x0000000000480947 */ /* 0x004fea0003800000 */
[----:B------:R-:W2:Y:S02]  /*22980*/  S2R R2, SR_TID.X ;  /* 0x0000000000027919 */ /* 0x000ea40000002100 */
[----:B--2---:R-:W-:-:S04]  /*22990*/  LOP3.LUT R2, R2, 0x7f, RZ, 0xc0, !PT ;  /* 0x0000007f02027812 */ /* 0x004fc800078ec0ff */
[----:B------:R-:W-:-:S13]  /*229a0*/  ISETP.NE.AND P0, PT, R2, RZ, PT ;  /* 0x000000ff0200720c */ /* 0x000fda0003f05270 */
[----:B------:R-:W-:Y:S05]  /*229b0*/  @P0 BRA `(.L_x_565) ;  /* 0x0000003000d00947 */ /* 0x000fea0003800000 */
[----:B------:R-:W2:Y:S01]  /*229c0*/  S2R R2, SR_LANEID ;  /* 0x0000000000027919 */ /* 0x000ea20000000000 */
[----:B------:R-:W-:Y:S01]  /*229d0*/  VOTEU.ANY UR4, UPT, PT ;  /* 0x0000000000047886 */ /* 0x000fe200038e0100 */
[----:B01----:R-:W0:Y:S01]  /*229e0*/  LDC.64 R4, c[0x0][0xc60] ;  /* 0x00031800ff047b82 */ /* 0x003e220000000a00 */
[----:B------:R-:W2:Y:S02]  /*229f0*/  FLO.U32 R0, UR4 ;  /* 0x0000000400007d00 */ /* 0x000ea400080e0000 */
[----:B--2---:R-:W-:-:S06]  /*22a00*/  ISETP.EQ.U32.AND P0, PT, R0, R2, PT ;  /* 0x000000020000720c */ /* 0x004fcc0003f02070 */
[----:B------:R-:W0:Y:S07]  /*22a10*/  POPC R2, UR4 ;  /* 0x0000000400027d09 */ /* 0x000e2e0008000000 */
[----:B0-----:R-:W2:Y:S04]  /*22a20*/  @P0 ATOMG.E.ADD.STRONG.GPU PT, R2, desc[UR60][R4.64], R2 ;  /* 0x00000002040209a8 */ /* 0x001ea800081ee1fc */
[----:B--2---:R0:W1:Y:S02]  /*22a30*/  SHFL.IDX PT, R2, R2, R0, 0x1f ;  /* 0x00001f0002027589 */ /* 0x00406400000e0000 */
[----:B0-----:R-:W0:Y:S02]  /*22a40*/  S2R R0, SR_LTMASK ;  /* 0x0000000000007919 */ /* 0x001e240000003900 */
[----:B0-----:R-:W-:-:S06]  /*22a50*/  LOP3.LUT R0, R0, UR4, RZ, 0xc0, !PT ;  /* 0x0000000400007c12 */ /* 0x001fcc000f8ec0ff */
[----:B------:R-:W1:Y:S02]  /*22a60*/  POPC R0, R0 ;  /* 0x0000000000007309 */ /* 0x000e640000000000 */
[----:B-1----:R-:W-:-:S05]  /*22a70*/  IADD3 R0, R2, UR38, R0 ;  /* 0x0000002602007c10 */ /* 0x002fca000fffe000 */
[----:B------:R2:W-:Y:S01]  /*22a80*/  STL [R1], R0 ;  /* 0x0000000001007387 */ /* 0x0005e20000100800 */
[----:B------:R-:W-:Y:S05]  /*22a90*/  BRA `(.L_x_565) ;  /* 0x0000003000987947 */ /* 0x000fea0003800000 */
.L_x_564:
        /* <DEDUP_REMOVED lines=8> */
[----:B------:R-:W-:Y:S01]  /*22b20*/  IMAD.U32 R4, RZ, RZ, UR6 ;  /* 0x00000006ff047e24 */ /* 0x000fe2000f8e00ff */
[----:B01----:R-:W-:Y:S01]  /*22b30*/  MOV R5, UR7 ;  /* 0x0000000700057c02 */ /* 0x003fe20008000f00 */
[----:B------:R-:W0:Y:S01]  /*22b40*/  LDC.64 R2, c[0x4][R2] ;  /* 0x0100000002027b82 */ /* 0x000e220000000a00 */
[----:B------:R-:W-:Y:S01]  /*22b50*/  IMAD.U32 R6, RZ, RZ, UR8 ;  /* 0x00000008ff067e24 */ /* 0x000fe2000f8e00ff */
[----:B------:R-:W-:Y:S01]  /*22b60*/  MOV R8, 0x70 ;  /* 0x0000007000087802 */ /* 0x000fe20000000f00 */
[----:B------:R-:W-:Y:S02]  /*22b70*/  IMAD.U32 R7, RZ, RZ, UR9 ;  /* 0x00000009ff077e24 */ /* 0x000fe4000f8e00ff */
[----:B------:R-:W-:-:S02]  /*22b80*/  IMAD.U32 R10, RZ, RZ, UR4 ;  /* 0x00000004ff0a7e24 */ /* 0x000fc4000f8e00ff */
[----:B------:R-:W-:Y:S02]  /*22b90*/  IMAD.U32 R11, RZ, RZ, UR5 ;  /* 0x00000005ff0b7e24 */ /* 0x000fe4000f8e00ff */
[----:B------:R-:W-:Y:S02]  /*22ba0*/  IMAD.MOV.U32 R12, RZ, RZ, 0x1 ;  /* 0x00000001ff0c7424 */ /* 0x000fe400078e00ff */
[----:B------:R-:W-:-:S07]  /*22bb0*/  IMAD.MOV.U32 R13, RZ, RZ, RZ ;  /* 0x000000ffff0d7224 */ /* 0x000fce00078e00ff */
[----:B------:R-:W-:-:S07]  /*22bc0*/  LEPC R20, `(.L_x_567) ;  /* 0x000000001014794e */ /* 0x000fce0000000000 */
[----:B0-----:R-:W-:Y:S05]  /*22bd0*/  CALL.ABS.NOINC R2 ;  /* 0x0000000002007343 */ /* 0x001fea0003c00000 */
.L_x_567:
[----:B------:R-:W-:Y:S05]  /*22be0*/  BSYNC B6 ;  /* 0x0000000000067941 */ /* 0x000fea0003800000 */
.L_x_566:
        /* <DEDUP_REMOVED lines=23> */
[----:B0-2---:R-:W-:Y:S05]  /*22d60*/  CALL.ABS.NOINC R2 ;  /* 0x0000000002007343 */ /* 0x005fea0003c00000 */
.L_x_569:
[----:B------:R-:W-:Y:S05]  /*22d70*/  BSYNC B6 ;  /* 0x0000000000067941 */ /* 0x000fea0003800000 */
.L_x_568:
        /* <DEDUP_REMOVED lines=20> */
.L_x_571:
[----:B------:R-:W-:Y:S05]  /*22ec0*/  BSYNC B6 ;  /* 0x0000000000067941 */ /* 0x000fea0003800000 */
.L_x_570:
[----:B------:R-:W-:Y:S01]  /*22ed0*/  LOP3.LUT P6, RZ, R17, 0x1, RZ, 0xc0, !PT ;  /* 0x0000000111ff7812 */ /* 0x000fe200078cc0ff */
[----:B------:R-:W-:-:S12]  /*22ee0*/  BSSY B6, `(.L_x_572) ;  /* 0x0000012000067945 */ /* 0x000fd80003800000 */
[----:B------:R-:W-:Y:S05]  /*22ef0*/  @!P6 BRA `(.L_x_573) ;  /* 0x000000000040e947 */ /* 0x000fea0003800000 */
[----:B------:R-:W-:Y:S01]  /*22f00*/  MOV R2, 0x0 ;  /* 0x0000000000027802 */ /* 0x000fe20000000f00 */
[----:B------:R-:W-:Y:S01]  /*22f10*/  ULDC.64 UR4, c[0x4][0xc0] ;  /* 0x0100300000047ab9 */ /* 0x000fe20000000a00 */
[----:B------:R-:W-:Y:S01]  /*22f20*/  ULDC.64 UR6, c[0x4][0xc8] ;  /* 0x0100320000067ab9 */ /* 0x000fe20000000a00 */
[----:B------:R-:W-:Y:S01]  /*22f30*/  ULDC.64 UR8, c[0x4][0x20] ;  /* 0x0100080000087ab9 */ /* 0x000fe20000000a00 */
[----:B------:R-:W-:Y:S01]  /*22f40*/  IMAD.U32 R4, RZ, RZ, UR4 ;  /* 0x00000004ff047e24 */ /* 0x000fe2000f8e00ff */
[----:B------:R-:W-:Y:S01]  /*22f50*/  MOV R6, UR6 ;  /* 0x0000000600067c02 */ /* 0x000fe20008000f00 */
[----:B------:R-:W3:Y:S01]  /*22f60*/  LDC.64 R2, c[0x4][R2] ;  /* 0x0100000002027b82 */ /* 0x000ee20000000a00 */
[----:B01----:R-:W-:Y:S01]  /*22f70*/  IMAD.U32 R5, RZ, RZ, UR5 ;  /* 0x00000005ff057e24 */ /* 0x003fe2000f8e00ff */
[----:B------:R-:W-:Y:S01]  /*22f80*/  MOV R12, 0x1 ;  /* 0x00000001000c7802 */ /* 0x000fe20000000f00 */
[----:B------:R-:W-:Y:S02]  /*22f90*/  IMAD.U32 R7, RZ, RZ, UR7 ;  /* 0x00000007ff077e24 */ /* 0x000fe4000f8e00ff */
[----:B------:R-:W-:-:S02]  /*22fa0*/  IMAD.U32 R10, RZ, RZ, UR8 ;  /* 0x00000008ff0a7e24 */ /* 0x000fc4000f8e00ff */
[----:B------:R-:W-:Y:S02]  /*22fb0*/  IMAD.U32 R11, RZ, RZ, UR9 ;  /* 0x00000009ff0b7e24 */ /* 0x000fe4000f8e00ff */
[----:B------:R-:W-:Y:S02]  /*22fc0*/  IMAD.MOV.U32 R8, RZ, RZ, 0x70 ;  /* 0x00000070ff087424 */ /* 0x000fe400078e00ff */
[----:B------:R-:W-:-:S07]  /*22fd0*/  IMAD.MOV.U32 R13, RZ, RZ, RZ ;  /* 0x000000ffff0d7224 */ /* 0x000fce00078e00ff */
[----:B------:R-:W-:-:S07]  /*22fe0*/  LEPC R20, `(.L_x_573) ;  /* 0x000000001014794e */ /* 0x000fce0000000000 */
[----:B--23--:R-:W-:Y:S05]  /*22ff0*/  CALL.ABS.NOINC R2 ;  /* 0x0000000002007343 */ /* 0x00cfea0003c00000 */
.L_x_573:
[----:B------:R-:W-:Y:S05]  /*23000*/  BSYNC B6 ;  /* 0x0000000000067941 */ /* 0x000fea0003800000 */
.L_x_572:
[----:B------:R-:W3:Y:S01]  /*23010*/  LDL.LU R2, [R1+0x28] ;  /* 0x0000280001027983 */ /* 0x000ee20000300800 */
[----:B------:R-:W-:-:S03]  /*23020*/  ULDC.64 UR4, c[0x0][0x9f8] ;  /* 0x00027e0000047ab9 */ /* 0x000fc60000000a00 */
[----:B--2---:R-:W2:Y:S04]  /*23030*/  LDL.LU R17, [R1+0x3c] ;  /* 0x00003c0001117983 */ /* 0x004ea80000300800 */
[----:B------:R-:W4:Y:S01]  /*23040*/  LDL R8, [R1+0x8] ;  /* 0x0000080001087983 */ /* 0x000f220000100800 */
[----:B------:R-:W-:-:S04]  /*23050*/  ISETP.NE.U32.AND P0, PT, RZ, UR4, PT ;  /* 0x00000004ff007c0c */ /* 0x000fc8000bf05070 */
[----:B------:R-:W-:-:S13]  /*23060*/  ISETP.NE.AND.EX P0, PT, RZ, UR5, PT, P0 ;  /* 0x00000005ff007c0c */ /* 0x000fda000bf05300 */
[----:B---3--:R-:W-:-:S04]  /*23070*/  @P0 IADD3 R2, P1, R2, UR4, RZ ;  /* 0x0000000402020c10 */ /* 0x008fc8000ff3e0ff */
[----:B--2---:R-:W-:Y:S01]  /*23080*/  @P0 IADD3.X R3, R17, UR5, RZ, P1, !PT ;  /* 0x0000000511030c10 */ /* 0x004fe20008ffe4ff */
[----:B------:R-:W-:-:S04]  /*23090*/  ULDC.64 UR4, c[0x0][0xa08] ;  /* 0x0002820000047ab9 */ /* 0x000fc80000000a00 */
[----:B----4-:R2:W1:Y:S02]  /*230a0*/  @P0 LDG.E R8, desc[UR60][R2.64] ;  /* 0x0000003c02080981 */ /* 0x010464000c1e1900 */
[----:B--2---:R-:W2:Y:S01]  /*230b0*/  LDC.64 R2, c[0x0][0x418] ;  /* 0x00010600ff027b82 */ /* 0x004ea20000000a00 */
[----:B-1----:R-:W-:Y:S01]  /*230c0*/  SHF.R.S32.HI R9, RZ, 0x1f, R8 ;  /* 0x0000001fff097819 */ /* 0x002fe20000011408 */
[----:B------:R1:W-:Y:S01]  /*230d0*/  @P0 STL [R1+0x8], R8 ;  /* 0x0000080801000387 */ /* 0x0003e20000100800 */
[----:B--2---:R-:W-:Y:S01]  /*230e0*/  LOP3.LUT P0, RZ, R2, UR4, RZ, 0xfc, !PT ;  /* 0x0000000402ff7c12 */ /* 0x004fe2000f80fcff */
[----:B------:R-:W-:Y:S02]  /*230f0*/  UMOV UR4, 0xffffffff ;  /* 0xffffffff00047882 */ /* 0x000fe40000000000 */
[----:B------:R1:W-:Y:S01]  /*23100*/  STL [R1+0x28], R9 ;  /* 0x0000280901007387 */ /* 0x0003e20000100800 */
[----:B------:R-:W-:-:S04]  /*23110*/  LOP3.LUT P0, RZ, R3, UR5, RZ, 0xfc, P0 ;  /* 0x0000000503ff7c12 */ /* 0x000fc8000800fcff */
[----:B------:R-:W-:Y:S01]  /*23120*/  SEL R17, R8, RZ, !P0 ;  /* 0x000000ff08117207 */ /* 0x000fe20004000000 */
[----:B------:R-:W-:Y:S08]  /*23130*/  BRA.DIV UR4, `(.L_x_574) ;  /* 0x0000007204107947 */ /* 0x000ff0000b800000 */
[----:B------:R-:W2:Y:S02]  /*23140*/  S2R R0, SR_TID.X ;  /* 0x0000000000007919 */ /* 0x000ea40000002100 */
[----:B--2---:R-:W-:-:S04]  /*23150*/  SHF.R.U32.HI R0, RZ, 0x5, R0 ;  /* 0x00000005ff007819 */ /* 0x004fc80000011600 */
[----:B------:R-:W-:-:S05]  /*23160*/  LOP3.LUT R0, R0, 0x3, RZ, 0xc0, !PT ;  /* 0x0000000300007812 */ /* 0x000fca00078ec0ff */
[----:B------:R2:W3:Y:S02]  /*23170*/  SHFL.IDX PT, R14, R0, RZ, 0x1f ;  /* 0x00001fff000e7589 */ /* 0x0004e400000e0000 */
.L_x_778:
[----:B--2---:R-:W2:Y:S01]  /*23180*/  LDL.LU R0, [R1+0x20] ;  /* 0x0000200001007983 */ /* 0x004ea20000300800 */
[----:B------:R-:W-:Y:S02]  /*23190*/  PLOP3.LUT P1, PT, PT, PT, PT, 0x8, 0x0 ;  /* 0x000000000000781c */ /* 0x000fe40003f2e170 */
[----:B---3--:R-:W-:Y:S02]  /*231a0*/  ISETP.NE.AND P0, PT, R14, RZ, PT ;  /* 0x000000ff0e00720c */ /* 0x008fe40003f05270 */
[----:B--2---:R-:W-:-:S09]  /*231b0*/  LOP3.LUT R0, R0, 0xfffffffe, RZ, 0xc0, !PT ;  /* 0xfffffffe00007812 */ /* 0x004fd200078ec0ff */
[----:B------:R-:W-:-:S05]  /*231c0*/  @P1 LOP3.LUT R0, R0, 0x1, RZ, 0xfc, !PT ;  /* 0x0000000100001812 */ /* 0x000fca00078efcff */
[----:B------:R2:W-:Y:S01]  /*231d0*/  STL [R1+0x20], R0 ;  /* 0x0000200001007387 */ /* 0x0005e20000100800 */
[----:B------:R-:W-:Y:S05]  /*231e0*/  @P0 BRA `(.L_x_575) ;  /* 0x0000000400640947 */ /* 0x000fea0003800000 */
[----:B------:R-:W-:-:S03]  /*231f0*/  UMOV UR4, 0xffffffff ;  /* 0xffffffff00047882 */ /* 0x000fc60000000000 */
[----:B------:R-:W-:Y:S05]  /*23200*/  BRA.DIV UR4, `(.L_x_576) ;  /* 0x0000007204107947 */ /* 0x000fea000b800000 */
[----:B------:R-:W-:-:S13]  /*23210*/  ELECT P6, URZ, PT ;  /* 0x00000000003f782f */ /* 0x000fda00038c0000 */
.L_x_781:
[----:B------:R-:W-:Y:S05]  /*23220*/  @!P6 BRA `(.L_x_575) ;  /* 0x000000040054e947 */ /* 0x000fea0003800000 */
[----:B--2---:R-:W2:Y:S01]  /*23230*/  LDL R0, [R1+0x44] ;  /* 0x0000440001007983 */ /* 0x004ea20000100800 */
[----:B------:R-:W-:-:S04]  /*23240*/  ISETP.NE.U32.AND P0, PT, R2, RZ, PT ;  /* 0x000000ff0200720c */ /* 0x000fc80003f05070 */
[----:B------:R-:W-:Y:S01]  /*23250*/  ISETP.NE.AND.EX P0, PT, R3, RZ, PT, P0 ;  /* 0x000000ff0300720c */ /* 0x000fe20003f05300 */
[----:B--2---:R-:W-:-:S12]  /*23260*/  VIADD R0, R0, 0xffffffff ;  /* 0xffffffff00007836 */ /* 0x004fd80000000000 */
[----:B------:R-:W-:Y:S05]  /*23270*/  @!P0 BRA `(.L_x_577) ;  /* 0x0000000000448947 */ /* 0x000fea0003800000 */
[----:B0-----:R-:W0:Y:S01]  /*23280*/  LDC R7, c[0x0][0x43c] ;  /* 0x00010f00ff077b82 */ /* 0x001e220000000800 */
        /* <DEDUP_REMOVED lines=11> */
[----:B------:R-:W-:-:S03]  /*23340*/  IMAD.WIDE.U32 R4, R8, UR4, R4 ;  /* 0x0000000408047c25 */ /* 0x000fc6000f8e0004 */
[----:B------:R-:W-:Y:S02]  /*23350*/  LEA R2, P0, R4, R2, 0x2 ;  /* 0x0000000204027211 */ /* 0x000fe400078010ff */
[----:B------:R-:W-:-:S04]  /*23360*/  IADD3 R5, R5, R6, RZ ;  /* 0x0000000605057210 */ /* 0x000fc80007ffe0ff */
[----:B------:R-:W-:-:S05]  /*23370*/  LEA.HI.X R3, R4, R3, R5, 0x2, P0 ;  /* 0x0000000304037211 */ /* 0x000fca00000f1405 */
[----:B------:R2:W5:Y:S02]  /*23380*/  LDG.E R17, desc[UR60][R2.64] ;  /* 0x0000003c02117981 */ /* 0x000564000c1e1900 */
.L_x_577:
[----:B--2---:R-:W2:Y:S04]  /*23390*/  LDL R2, [R1+0x10] ;  /* 0x0000100001027983 */ /* 0x004ea80000100800 */
[----:B------:R-:W3:Y:S01]  /*233a0*/  LDL R3, [R1+0x18] ;  /* 0x0000180001037983 */ /* 0x000ee20000100800 */
[----:B-1----:R-:W1:Y:S02]  /*233b0*/  S2R R8, SR_TID.X ;  /* 0x0000000000087919 */ /* 0x002e640000002100 */
[----:B-1----:R-:W-:-:S04]  /*233c0*/  LOP3.LUT R8, R8, 0x7f, RZ, 0xc0, !PT ;  /* 0x0000007f08087812 */ /* 0x002fc800078ec0ff */
[----:B------:R-:W-:Y:S01]  /*233d0*/  ISETP.NE.AND P1, PT, R8, RZ, PT ;  /* 0x000000ff0800720c */ /* 0x000fe20003f25270 */
[----:B--2---:R-:W-:Y:S01]  /*233e0*/  IMAD R2, R2, 0x8, R18 ;  /* 0x0000000802027824 */ /* 0x004fe200078e0212 */
[----:B---3--:R-:W-:-:S04]  /*233f0*/  SHF.L.U32 R4, R3, 0x1f, RZ ;  /* 0x0000001f03047819 */ /* 0x008fc800000006ff */
[----:B------:R-:W1:Y:S02]  /*23400*/  SYNCS.PHASECHK.TRANS64.TRYWAIT P0, [R2+URZ+0x2e880], R4 ;  /* 0x02e88004020075a7 */ /* 0x000e64000800017f */
[----:B-1----:R-:W-:Y:S05]  /*23410*/  @!P0 BRA `(.L_x_578) ;  /* 0x0000006c00ac8947 */ /* 0x002fea0003800000 */
.L_x_782:
[----:B------:R-:W-:Y:S05]  /*23420*/  @P1 BRA `(.L_x_579) ;  /* 0x00000000001c1947 */ /* 0x000fea0003800000 */
[----:B------:R-:W0:Y:S02]  /*23430*/  S2R R3, SR_TID.X ;  /* 0x0000000000037919 */ /* 0x000e240000002100 */
[----:B0-----:R-:W-:Y:S01]  /*23440*/  LOP3.LUT R5, R3, 0x1f, RZ, 0xc0, !PT ;  /* 0x0000001f03057812 */ /* 0x001fe200078ec0ff */
[----:B------:R-:W-:-:S03]  /*23450*/  IMAD.MOV.U32 R3, RZ, RZ, 0x7000 ;  /* 0x00007000ff037424 */ /* 0x000fc600078e00ff */
[----:B------:R-:W-:Y:S01]  /*23460*/  ISETP.NE.AND P0, PT, R5, RZ, PT ;  /* 0x000000ff0500720c */ /* 0x000fe20003f05270 */
[----:B------:R2:W-:-:S12]  /*23470*/  SYNCS.ARRIVE.TRANS64 RZ, [R2+URZ+0x2e870], R3 ;  /* 0x02e8700302ff79a7 */ /* 0x0005d8000800003f */
[----:B--2---:R-:W-:Y:S05]  /*23480*/  @!P0 BRA `(.L_x_579) ;  /* 0x0000000000048947 */ /* 0x004fea0003800000 */
[----:B------:R-:W-:Y:S01]  /*23490*/  BPT.TRAP 0x1 ;  /* 0x000000040000795c */ /* 0x000fe20000300000 */
.L_x_579:
[----:B------:R-:W2:Y:S04]  /*234a0*/  LDL R3, [R1+0x10] ;  /* 0x0000100001037983 */ /* 0x000ea80000100800 */
[----:B0-----:R-:W3:Y:S01]  /*234b0*/  LDL R5, [R1+0x2c] ;  /* 0x00002c0001057983 */ /* 0x001ee20000100800 */
[----:B------:R-:W-:Y:S01]  /*234c0*/  R2UR UR9, R2 ;  /* 0x00000000020972ca */ /* 0x000fe200000e0000 */
[----:B------:R-:W-:Y:S01]  /*234d0*/  UIADD3 UR4, UP0, UR36, 0x470, URZ ;  /* 0x0000047024047890 */ /* 0x000fe2000ff1e03f */
[----:B------:R-:W-:Y:S01]  /*234e0*/  R2UR UR12, R16 ;  /* 0x00000000100c72ca */ /* 0x000fe200000e0000 */
[----:B------:R-:W-:Y:S01]  /*234f0*/  UMOV UR6, 0x0 ;  /* 0x0000000000067882 */ /* 0x000fe20000000000 */
[----:B-----5:R-:W-:Y:S01]  /*23500*/  R2UR UR13, R17 ;  /* 0x00000000110d72ca */ /* 0x020fe200000e0000 */
[----:B------:R-:W-:Y:S01]  /*23510*/  UIADD3.X UR5, URZ, UR37, URZ, UP0, !UPT ;  /* 0x000000253f057290 */ /* 0x000fe200087fe43f */
[----:B------:R-:W-:Y:S01]  /*23520*/  UMOV UR7, 0x14f00000 ;  /* 0x14f0000000077882 */ /* 0x000fe20000000000 */
[----:B------:R-:W-:-:S06]  /*23530*/  UMOV UR10, URZ ;  /* 0x0000003f000a7c82 */ /* 0x000fcc0008000000 */
[----:B------:R-:W-:Y:S01]  /*23540*/  UIADD3 UR9, UR9, 0x2e870, URZ ;  /* 0x0002e87009097890 */ /* 0x000fe2000fffe03f */
[----:B--2---:R-:W-:Y:S02]  /*23550*/  IMAD R3, R3, 0x7000, R18 ;  /* 0x0000700003037824 */ /* 0x004fe400078e0212 */
[----:B---3--:R-:W-:-:S03]  /*23560*/  IMAD R0, R0, 0xe0, R5 ;  /* 0x000000e000007824 */ /* 0x008fc600078e0205 */
[----:B------:R-:W-:Y:S02]  /*23570*/  R2UR UR8, R3 ;  /* 0x00000000030872ca */ /* 0x000fe400000e0000 */
[----:B------:R-:W-:-:S11]  /*23580*/  R2UR UR11, R0 ;  /* 0x00000000000b72ca */ /* 0x000fd600000e0000 */
[----:B------:R-:W-:-:S09]  /*23590*/  UIADD3 UR8, UR8, 0xe400, URZ ;  /* 0x0000e40008087890 */ /* 0x000fd2000fffe03f */
[----:B------:R0:W-:Y:S01]  /*235a0*/  UTMALDG.4D [UR8], [UR4], desc[UR6] ;  /* 0x00000608040075b4 */ /* 0x0001e20008019000 */
[----:B------:R-:W2:Y:S02]  /*235b0*/  SYNCS.PHASECHK.TRANS64.TRYWAIT P0, [R2+URZ+0x2e840], R4 ;  /* 0x02e84004020075a7 */ /* 0x000ea4000800017f */
[----:B0-2---:R-:W-:Y:S05]  /*235c0*/  @!P0 BRA `(.L_x_580) ;  /* 0x0000006c00548947 */ /* 0x005fea0003800000 */
.L_x_783:
        /* <DEDUP_REMOVED lines=8> */
.L_x_581:
        /* <DEDUP_REMOVED lines=11> */
[----:B------:R-:W-:-:S03]  /*23700*/  R2UR UR13, R17 ;  /* 0x00000000110d72ca */ /* 0x000fc600000e0000 */
[----:B------:R-:W-:Y:S02]  /*23710*/  UIADD3 UR8, UR8, 0x20400, URZ ;  /* 0x0002040008087890 */ /* 0x000fe4000fffe03f */
[----:B------:R-:W-:-:S09]  /*23720*/  UIADD3 UR9, UR9, 0x2e830, URZ ;  /* 0x0002e83009097890 */ /* 0x000fd2000fffe03f */
[----:B------:R3:W-:Y:S01]  /*23730*/  UTMALDG.4D [UR8], [UR4], desc[UR6] ;  /* 0x00000608040075b4 */ /* 0x0007e20008019000 */
[----:B--2---:R-:W-:-:S04]  /*23740*/  LOP3.LUT R4, R4, 0xfffffffe, RZ, 0xc0, !PT ;  /* 0xfffffffe04047812 */ /* 0x004fc800078ec0ff */
[----:B------:R-:W-:-:S05]  /*23750*/  @P0 LOP3.LUT R4, R4, 0x1, RZ, 0xfc, !PT ;  /* 0x0000000104040812 */ /* 0x000fca00078efcff */
[----:B------:R3:W-:Y:S01]  /*23760*/  STL [R1+0x20], R4 ;  /* 0x0000200401007387 */ /* 0x0007e20000100800 */
[----:B------:R-:W-:Y:S01]  /*23770*/  NOP ;  /* 0x0000000000007918 */ /* 0x000fe20000000000 */
.L_x_575:
[----:B------:R-:W2:Y:S04]  /*23780*/  LDL.LU R3, [R1+0x40] ;  /* 0x0000400001037983 */ /* 0x000ea80000300800 */
[----:B---3--:R-:W3:Y:S01]  /*23790*/  LDL.LU R4, [R1+0x54] ;  /* 0x0000540001047983 */ /* 0x008ee20000300800 */
[----:B------:R-:W-:Y:S05]  /*237a0*/  WARPSYNC.ALL ;  /* 0x0000000000007948 */ /* 0x000fea0003800000 */
[----:B------:R-:W-:Y:S01]  /*237b0*/  ULDC.64 UR4, c[0x0][0x298] ;  /* 0x0000a60000047ab9 */ /* 0x000fe20000000a00 */
[----:B------:R-:W-:Y:S01]  /*237c0*/  ULDC.64 UR6, c[0x0][0xa00] ;  /* 0x0002800000067ab9 */ /* 0x000fe20000000a00 */
[----:B------:R-:W-:Y:S01]  /*237d0*/  VIADD R2, R18, 0x1c400 ;  /* 0x0001c40012027836 */ /* 0x000fe20000000000 */
[----:B------:R-:W-:Y:S01]  /*237e0*/  BAR.SYNC.DEFER_BLOCKING 0x8, 0x180 ;  /* 0x0206000000007b1d */ /* 0x000fe20000010000 */
[----:B------:R-:W-:-:S03]  /*237f0*/  ISETP.NE.U32.AND P0, PT, RZ, UR6, PT ;  /* 0x00000006ff007c0c */ /* 0x000fc6000bf05070 */
[----:B------:R-:W-:Y:S02]  /*23800*/  LOP3.LUT P1, RZ, R2, 0x3ff, RZ, 0xc0, !PT ;  /* 0x000003ff02ff7812 */ /* 0x000fe4000782c0ff */
[----:B------:R-:W-:Y:S01]  /*23810*/  ISETP.NE.AND.EX P0, PT, RZ, UR7, PT, P0 ;  /* 0x00000007ff007c0c */ /* 0x000fe2000bf05300 */
[----:B------:R-:W-:Y:S03]  /*23820*/  BSSY B6, `(.L_x_582) ;  /* 0x000001c000067945 */ /* 0x000fe60003800000 */
[----:B------:R-:W-:Y:S02]  /*23830*/  SEL R19, R19, RZ, !P0 ;  /* 0x000000ff13137207 */ /* 0x000fe40004000000 */
[----:B--2---:R-:W-:Y:S02]  /*23840*/  SHF.R.S32.HI R0, RZ, 0x1f, R3 ;  /* 0x0000001fff007819 */ /* 0x004fe40000011403 */
[----:B---3--:R-:W-:-:S03]  /*23850*/  SEL R4, R4, RZ, !P0 ;  /* 0x000000ff04047207 */ /* 0x008fc60004000000 */
[----:B------:R-:W-:-:S04]  /*23860*/  IMAD R0, R0, UR4, RZ ;  /* 0x0000000400007c24 */ /* 0x000fc8000f8e02ff */
[C---:B------:R-:W-:Y:S02]  /*23870*/  IMAD R0, R3.reuse, UR5, R0 ;  /* 0x0000000503007c24 */ /* 0x040fe4000f8e0200 */
[----:B------:R-:W-:-:S05]  /*23880*/  IMAD.WIDE.U32 R2, R3, UR4, RZ ;  /* 0x0000000403027c25 */ /* 0x000fca000f8e00ff */
[----:B------:R-:W-:Y:S01]  /*23890*/  IADD3 R0, R3, R0, RZ ;  /* 0x0000000003007210 */ /* 0x000fe20007ffe0ff */
[----:B------:R2:W-:Y:S04]  /*238a0*/  STL.64 [R1+0x48], R2 ;  /* 0x0000480201007387 */ /* 0x0005e80000100a00 */
[----:B------:R2:W-:Y:S04]  /*238b0*/  STL [R1+0x40], R4 ;  /* 0x0000400401007387 */ /* 0x0005e80000100800 */
[----:B------:R2:W-:Y:S01]  /*238c0*/  STL [R1+0x3c], R0 ;  /* 0x00003c0001007387 */ /* 0x0005e20000100800 */
[----:B------:R-:W-:Y:S05]  /*238d0*/  @!P1 BRA `(.L_x_583) ;  /* 0x0000000000409947 */ /* 0x000fea0003800000 */
[----:B--2---:R-:W-:Y:S01]  /*238e0*/  MOV R2, 0x0 ;  /* 0x0000000000027802 */ /* 0x004fe20000000f00 */
[----:B------:R-:W-:Y:S01]  /*238f0*/  ULDC.64 UR4, c[0x4][0xc0] ;  /* 0x0100300000047ab9 */ /* 0x000fe20000000a00 */
[----:B------:R-:W-:Y:S01]  /*23900*/  ULDC.64 UR6, c[0x4][0xc8] ;  /* 0x0100320000067ab9 */ /* 0x000fe20000000a00 */
[----:B------:R-:W-:Y:S01]  /*23910*/  ULDC.64 UR8, c[0x4][0x28] ;  /* 0x01000a0000087ab9 */ /* 0x000fe20000000a00 */
[----:B------:R-:W-:Y:S01]  /*23920*/  IMAD.U32 R4, RZ, RZ, UR4 ;  /* 0x00000004ff047e24 */ /* 0x000fe2000f8e00ff */
[----:B------:R-:W-:Y:S01]  /*23930*/  MOV R10, UR8 ;  /* 0x00000008000a7c02 */ /* 0x000fe20008000f00 */
[----:B------:R-:W2:Y:S01]  /*23940*/  LDC.64 R2, c[0x4][R2] ;  /* 0x0100000002027b82 */ /* 0x000ea20000000a00 */
[----:B0-----:R-:W-:Y:S02]  /*23950*/  IMAD.U32 R5, RZ, RZ, UR5 ;  /* 0x00000005ff057e24 */ /* 0x001fe4000f8e00ff */
[----:B------:R-:W-:Y:S02]  /*23960*/  IMAD.U32 R6, RZ, RZ, UR6 ;  /* 0x00000006ff067e24 */ /* 0x000fe4000f8e00ff */
[----:B------:R-:W-:-:S02]  /*23970*/  IMAD.U32 R7, RZ, RZ, UR7 ;  /* 0x00000007ff077e24 */ /* 0x000fc4000f8e00ff */
[----:B------:R-:W-:Y:S02]  /*23980*/  IMAD.U32 R11, RZ, RZ, UR9 ;  /* 0x00000009ff0b7e24 */ /* 0x000fe4000f8e00ff */
[----:B-1----:R-:W-:Y:S02]  /*23990*/  IMAD.MOV.U32 R8, RZ, RZ, 0x70 ;  /* 0x00000070ff087424 */ /* 0x002fe400078e00ff */
[----:B------:R-:W-:Y:S02]  /*239a0*/  IMAD.MOV.U32 R12, RZ, RZ, 0x1 ;  /* 0x00000001ff0c7424 */ /* 0x000fe400078e00ff */
[----:B------:R-:W-:-:S07]  /*239b0*/  IMAD.MOV.U32 R13, RZ, RZ, RZ ;  /* 0x000000ffff0d7224 */ /* 0x000fce00078e00ff */
[----:B------:R-:W-:-:S07]  /*239c0*/  LEPC R20, `(.L_x_583) ;  /* 0x000000001014794e */ /* 0x000fce0000000000 */
[----:B--2---:R-:W-:Y:S05]  /*239d0*/  CALL.ABS.NOINC R2 ;  /* 0x0000000002007343 */ /* 0x004fea0003c00000 */
.L_x_583:
[----:B------:R-:W-:Y:S05]  /*239e0*/  BSYNC B6 ;  /* 0x0000000000067941 */ /* 0x000fea0003800000 */
.L_x_582:
[----:B--2---:R-:W2:Y:S01]  /*239f0*/  LDL.LU R0, [R1+0x40] ;  /* 0x0000400001007983 */ /* 0x004ea20000300800 */
[----:B-1----:R-:W1:Y:S01]  /*23a00*/  LDC R8, c[0x0][0x448] ;  /* 0x00011200ff087b82 */ /* 0x002e620000000800 */
[----:B------:R-:W-:Y:S01]  /*23a10*/  ULDC.64 UR4, c[0x0][0x2d8] ;  /* 0x0000b60000047ab9 */ /* 0x000fe20000000a00 */
[----:B------:R-:W-:Y:S01]  /*23a20*/  ULDC UR6, c[0x0][0x2b8] ;  /* 0x0000ae0000067ab9 */ /* 0x000fe20000000800 */
[----:B------:R-:W3:Y:S04]  /*23a30*/  LDL.LU R4, [R1+0x3c] ;  /* 0x00003c0001047983 */ /* 0x000ee80000300800 */
[----:B------:R-:W3:Y:S04]  /*23a40*/  LDL.LU.64 R2, [R1+0x48] ;  /* 0x0000480001027983 */ /* 0x000ee80000300a00 */
[----:B0-----:R-:W4:Y:S04]  /*23a50*/  LDL.LU R5, [R1+0x4] ;  /* 0x0000040001057983 */ /* 0x001f280000300800 */
[----:B------:R0:W5:Y:S01]  /*23a60*/  LDL R9, [R1+0x50] ;  /* 0x0000500001097983 */ /* 0x0001620000100800 */
[----:B-1----:R-:W-:-:S13]  /*23a70*/  ISETP.NE.AND P0, PT, R8, 0x1, PT ;  /* 0x000000010800780c */ /* 0x002fda0003f05270 */
[----:B------:R-:W1:Y:S01]  /*23a80*/  @P0 LDC R7, c[0x0][0x450] ;  /* 0x00011400ff070b82 */ /* 0x000e620000000800 */
[----:B------:R-:W0:Y:S02]  /*23a90*/  S2R R11, SR_TID.X ;  /* 0x00000000000b7919 */ /* 0x000e240000002100 */
[C---:B0-----:R-:W-:Y:S01]  /*23aa0*/  IMAD.SHL.U32 R10, R11.reuse, 0x10, RZ ;  /* 0x000000100b0a7824 */ /* 0x041fe200078e00ff */
[----:B------:R-:W-:-:S04]  /*23ab0*/  LOP3.LUT R11, R11, 0x7f, RZ, 0xc0, !PT ;  /* 0x0000007f0b0b7812 */ /* 0x000fc800078ec0ff */
[----:B------:R-:W-:Y:S02]  /*23ac0*/  LOP3.LUT R10, R10, 0x70, RZ, 0xc0, !PT ;  /* 0x000000700a0a7812 */ /* 0x000fe400078ec0ff */
[----:B---3--:R-:W-:Y:S02]  /*23ad0*/  MOV R3, R4 ;  /* 0x0000000400037202 */ /* 0x008fe40000000f00 */
[----:B------:R-:W0:Y:S01]  /*23ae0*/  S2R R4, SR_TID.X ;  /* 0x0000000000047919 */ /* 0x000e220000002100 */
[----:B------:R-:W-:-:S04]  /*23af0*/  IMAD.WIDE.U32 R2, R16, UR4, R2 ;  /* 0x0000000410027c25 */ /* 0x000fc8000f8e0002 */
[----:B------:R-:W-:Y:S01]  /*23b00*/  IMAD R3, R16, UR5, R3 ;  /* 0x0000000510037c24 */ /* 0x000fe2000f8e0203 */
[----:B------:R-:W-:Y:S02]  /*23b10*/  ULDC.64 UR4, c[0x0][0x2e0] ;  /* 0x0000b80000047ab9 */ /* 0x000fe40000000a00 */
[----:B--2---:R-:W-:Y:S01]  /*23b20*/  IMAD R0, R0, UR4, RZ ;  /* 0x0000000400007c24 */ /* 0x004fe2000f8e02ff */
[C---:B0-----:R-:W-:Y:S01]  /*23b30*/  LOP3.LUT R6, R4.reuse, 0x7f, RZ, 0xc0, !PT ;  /* 0x0000007f04067812 */ /* 0x041fe200078ec0ff */
[----:B------:R-:W-:-:S03]  /*23b40*/  IMAD.SHL.U32 R4, R4, 0x10, RZ ;  /* 0x0000001004047824 */ /* 0x000fc600078e00ff */
[----:B------:R-:W-:-:S04]  /*23b50*/  SHF.R.U32.HI R6, RZ, 0x3, R6 ;  /* 0x00000003ff067819 */ /* 0x000fc80000011606 */
[----:B------:R-:W-:Y:S02]  /*23b60*/  LOP3.LUT R4, R6, 0x70, R4, 0xf8, !PT ;  /* 0x0000007006047812 */ /* 0x000fe400078ef804 */
[----:B------:R-:W0:Y:S01]  /*23b70*/  @P0 LDC R6, c[0x0][0x44c] ;  /* 0x00011300ff060b82 */ /* 0x000e220000000800 */
[C---:B------:R-:W-:Y:S02]  /*23b80*/  IMAD R0, R19.reuse, UR5, R0 ;  /* 0x0000000513007c24 */ /* 0x040fe4000f8e0200 */
[----:B------:R-:W-:Y:S01]  /*23b90*/  IMAD.WIDE.U32 R2, R19, UR4, R2 ;  /* 0x0000000413027c25 */ /* 0x000fe2000f8e0002 */
[----:B------:R-:W-:-:S03]  /*23ba0*/  ULDC.64 UR4, c[0x0][0x2d0] ;  /* 0x0000b40000047ab9 */ /* 0x000fc60000000a00 */
[----:B----4-:R-:W-:Y:S02]  /*23bb0*/  IMAD.SHL.U32 R5, R5, 0x80, RZ ;  /* 0x0000008005057824 */ /* 0x010fe400078e00ff */
[----:B------:R-:W-:-:S03]  /*23bc0*/  IMAD.IADD R3, R3, 0x1, R0 ;  /* 0x0000000103037824 */ /* 0x000fc600078e0200 */
[----:B------:R-:W-:-:S05]  /*23bd0*/  LOP3.LUT R0, R4, R5, RZ, 0xfc, !PT ;  /* 0x0000000504007212 */ /* 0x000fca00078efcff */
[----:B------:R-:W-:Y:S02]  /*23be0*/  IMAD.MOV.U32 R4, RZ, RZ, R0 ;  /* 0x000000ffff047224 */ /* 0x000fe400078e0000 */
[----:B0-----:R-:W-:-:S05]  /*23bf0*/  @P0 IMAD.HI.U32 R6, R0, R6, RZ ;  /* 0x0000000600060227 */ /* 0x001fca00078e00ff */
[----:B-1----:R-:W-:-:S04]  /*23c00*/  @P0 SHF.R.U32.HI R4, RZ, R7, R6 ;  /* 0x00000007ff040219 */ /* 0x002fc80000011606 */
[----:B------:R-:W-:-:S05]  /*23c10*/  IADD3 R6, -R4, RZ, RZ ;  /* 0x000000ff04067210 */ /* 0x000fca0007ffe1ff */
[----:B------:R-:W-:Y:S01]  /*23c20*/  IMAD R0, R8, R6, R0 ;  /* 0x0000000608007224 */ /* 0x000fe200078e0200 */
[----:B------:R-:W-:Y:S01]  /*23c30*/  SHF.R.S32.HI R6, RZ, 0x1f, R4 ;  /* 0x0000001fff067819 */ /* 0x000fe20000011404 */
[----:B------:R-:W-:-:S04]  /*23c40*/  IMAD.WIDE.U32 R2, R4, UR4, R2 ;  /* 0x0000000404027c25 */ /* 0x000fc8000f8e0002 */
[----:B------:R-:W-:-:S04]  /*23c50*/  IMAD R6, R6, UR4, RZ ;  /* 0x0000000406067c24 */ /* 0x000fc8000f8e02ff */
[----:B------:R-:W-:Y:S01]  /*23c60*/  IMAD R4, R4, UR5, R6 ;  /* 0x0000000504047c24 */ /* 0x000fe2000f8e0206 */
        /* <DEDUP_REMOVED lines=8> */
[----:B------:R-:W-:Y:S01]  /*23cf0*/  UMOV UR4, 0xffffffff ;  /* 0xffffffff00047882 */ /* 0x000fe20000000000 */
[----:B------:R-:W-:Y:S02]  /*23d00*/  ISETP.GE.AND P0, PT, R10, UR6, PT ;  /* 0x000000060a007c0c */ /* 0x000fe4000bf06270 */
[----:B------:R-:W-:Y:S02]  /*23d10*/  IADD3.X R3, R3, UR5, R0, P1, !PT ;  /* 0x0000000503037c10 */ /* 0x000fe40008ffe400 */
[----:B------:R-:W-:Y:S01]  /*23d20*/  SHF.R.U32.HI R19, RZ, 0x3, R11 ;  /* 0x00000003ff137819 */ /* 0x000fe2000001160b */
[----:B------:R-:W-:Y:S08]  /*23d30*/  BRA.DIV UR4, `(.L_x_584) ;  /* 0x00000066048c7947 */ /* 0x000ff0000b800000 */
[----:B------:R-:W2:Y:S01]  /*23d40*/  LDL.LU R6, [R1+0x5c] ;  /* 0x00005c0001067983 */ /* 0x000ea20000300800 */
[----:B------:R-:W-:-:S03]  /*23d50*/  IMAD.IADD R0, R19, 0x1, R5 ;  /* 0x0000000113007824 */ /* 0x000fc600078e0205 */
[----:B------:R-:W0:Y:S02]  /*23d60*/  SHFL.IDX PT, R7, R4, RZ, 0x181f ;  /* 0x00181fff04077589 */ /* 0x000e2400000e0000 */
[----:B------:R-:W-:Y:S01]  /*23d70*/  IADD3 R5, R0, 0x10, RZ ;  /* 0x0000001000057810 */ /* 0x000fe20007ffe0ff */
[----:B--2---:R-:W-:Y:S02]  /*23d80*/  IMAD R2, R6, R8, RZ ;  /* 0x0000000806027224 */ /* 0x004fe400078e02ff */
[----:B------:R-:W1:Y:S03]  /*23d90*/  SHFL.IDX PT, R6, R3, RZ, 0x181f ;  /* 0x00181fff03067589 */ /* 0x000e6600000e0000 */
        /* <DEDUP_REMOVED lines=9> */
[----:B------:R-:W1:Y:S04]  /*23e30*/  SHFL.IDX PT, R5, R4, 0x1, 0x181f ;  /* 0x00381f0004057f89 */ /* 0x000e6800000e0000 */
[----:B0-----:R-:W0:Y:S06]  /*23e40*/  SHFL.IDX PT, R6, R3, 0x1, 0x181f ;  /* 0x00381f0003067f89 */ /* 0x001e2c00000e0000 */
[----:B-1----:R-:W-:-:S05]  /*23e50*/  @!P1 IADD3 R5, P2, R10, R5, RZ ;  /* 0x000000050a059210 */ /* 0x002fca0007f5e0ff */
[----:B0-----:R-:W-:-:S04]  /*23e60*/  @!P1 IMAD.X R6, RZ, RZ, R6, P2 ;  /* 0x000000ffff069224 */ /* 0x001fc800010e0606 */
[----:B------:R-:W-:Y:S02]  /*23e70*/  @!P1 IMAD.MOV.U32 R7, RZ, RZ, R6 ;  /* 0x000000ffff079224 */ /* 0x000fe400078e0006 */
[----:B------:R-:W-:Y:S02]  /*23e80*/  @!P1 IMAD.MOV.U32 R6, RZ, RZ, R5 ;  /* 0x000000ffff069224 */ /* 0x000fe400078e0005 */
[----:B------:R-:W-:-:S03]  /*23e90*/  VIADD R5, R0, 0x20 ;  /* 0x0000002000057836 */ /* 0x000fc60000000000 */
[----:B------:R0:W-:Y:S02]  /*23ea0*/  @!P1 LDGSTS.E.BYPASS.LTC128B.128 [R9+0x1cc00], desc[UR60][R6.64], !P0 ;  /* 0x1cc0000006099fae */ /* 0x0001e4000c101d7c */
[----:B------:R-:W-:Y:S02]  /*23eb0*/  ISETP.GE.AND P1, PT, R5, R2, PT ;  /* 0x000000020500720c */ /* 0x000fe40003f26270 */
[----:B------:R-:W1:Y:S04]  /*23ec0*/  SHFL.IDX PT, R5, R4, 0x2, 0x181f ;  /* 0x00581f0004057f89 */ /* 0x000e6800000e0000 */
[----:B0-----:R-:W0:Y:S07]  /*23ed0*/  SHFL.IDX PT, R6, R3, 0x2, 0x181f ;  /* 0x00581f0003067f89 */ /* 0x001e2e00000e0000 */
[----:B-1----:R-:W-:-:S04]  /*23ee0*/  @!P1 IADD3 R5, P2, R10, R5, RZ ;  /* 0x000000050a059210 */ /* 0x002fc80007f5e0ff */
[----:B0-----:R-:W-:-:S05]  /*23ef0*/  @!P1 IADD3.X R6, RZ, R6, RZ, P2, !PT ;  /* 0x00000006ff069210 */ /* 0x001fca00017fe4ff */
[----:B------:R-:W-:Y:S02]  /*23f00*/  @!P1 IMAD.MOV.U32 R7, RZ, RZ, R6 ;  /* 0x000000ffff079224 */ /* 0x000fe400078e0006 */
[----:B------:R-:W-:Y:S02]  /*23f10*/  @!P1 IMAD.MOV.U32 R6, RZ, RZ, R5 ;  /* 0x000000ffff069224 */ /* 0x000fe400078e0005 */
[----:B------:R-:W-:-:S03]  /*23f20*/  VIADD R5, R0, 0x30 ;  /* 0x0000003000057836 */ /* 0x000fc60000000000 */
[----:B------:R0:W-:Y:S02]  /*23f30*/  @!P1 LDGSTS.E.BYPASS.LTC128B.128 [R9+0x1d400], desc[UR60][R6.64], !P0 ;  /* 0x1d40000006099fae */ /* 0x0001e4000c101d7c */
[----:B------:R-:W-:Y:S02]  /*23f40*/  ISETP.GE.AND P1, PT, R5, R2, PT ;  /* 0x000000020500720c */ /* 0x000fe40003f26270 */
[----:B------:R-:W1:Y:S04]  /*23f50*/  SHFL.IDX PT, R5, R4, 0x3, 0x181f ;  /* 0x00781f0004057f89 */ /* 0x000e6800000e0000 */
[----:B0-----:R-:W0:Y:S07]  /*23f60*/  SHFL.IDX PT, R6, R3, 0x3, 0x181f ;  /* 0x00781f0003067f89 */ /* 0x001e2e00000e0000 */
[----:B-1----:R-:W-:-:S05]  /*23f70*/  @!P1 IADD3 R5, P2, R10, R5, RZ ;  /* 0x000000050a059210 */ /* 0x002fca0007f5e0ff */
[----:B0-----:R-:W-:-:S05]  /*23f80*/  @!P1 IMAD.X R6, RZ, RZ, R6, P2 ;  /* 0x000000ffff069224 */ /* 0x001fca00010e0606 */
[----:B------:R-:W-:Y:S01]  /*23f90*/  @!P1 MOV R7, R6 ;  /* 0x0000000600079202 */ /* 0x000fe20000000f00 */
[----:B------:R-:W-:Y:S02]  /*23fa0*/  @!P1 IMAD.MOV.U32 R6, RZ, RZ, R5 ;  /* 0x000000ffff069224 */ /* 0x000fe400078e0005 */
[----:B------:R-:W-:-:S03]  /*23fb0*/  VIADD R5, R0, 0x40 ;  /* 0x0000004000057836 */ /* 0x000fc60000000000 */
[----:B------:R0:W-:Y:S02]  /*23fc0*/  @!P1 LDGSTS.E.BYPASS.LTC128B.128 [R9+0x1dc00], desc[UR60][R6.64], !P0 ;  /* 0x1dc0000006099fae */ /* 0x0001e4000c101d7c */
[----:B------:R-:W-:Y:S02]  /*23fd0*/  ISETP.GE.AND P1, PT, R5, R2, PT ;  /* 0x000000020500720c */ /* 0x000fe40003f26270 */
[----:B------:R-:W1:Y:S04]  /*23fe0*/  SHFL.IDX PT, R5, R4, 0x4, 0x181f ;  /* 0x00981f0004057f89 */ /* 0x000e6800000e0000 */
[----:B0-----:R-:W0:Y:S07]  /*23ff0*/  SHFL.IDX PT, R6, R3, 0x4, 0x181f ;  /* 0x00981f0003067f89 */ /* 0x001e2e00000e0000 */
[----:B-1----:R-:W-:-:S05]  /*24000*/  @!P1 IADD3 R5, P2, R10, R5, RZ ;  /* 0x000000050a059210 */ /* 0x002fca0007f5e0ff */
[----:B0-----:R-:W-:-:S04]  /*24010*/  @!P1 IMAD.X R6, RZ, RZ, R6, P2 ;  /* 0x000000ffff069224 */ /* 0x001fc800010e0606 */
[----:B------:R-:W-:Y:S01]  /*24020*/  @!P1 IMAD.MOV.U32 R7, RZ, RZ, R6 ;  /* 0x000000ffff079224 */ /* 0x000fe200078e0006 */
[----:B------:R-:W-:Y:S01]  /*24030*/  @!P1 MOV R6, R5 ;  /* 0x0000000500069202 */ /* 0x000fe20000000f00 */
[----:B------:R-:W-:-:S04]  /*24040*/  VIADD R5, R0, 0x50 ;  /* 0x0000005000057836 */ /* 0x000fc80000000000 */
[----:B------:R0:W-:Y:S01]  /*24050*/  @!P1 LDGSTS.E.BYPASS.LTC128B.128 [R9+0x1e400], desc[UR60][R6.64], !P0 ;  /* 0x1e40000006099fae */ /* 0x0001e2000c101d7c */
[----:B------:R-:W-:-:S03]  /*24060*/  ISETP.GE.AND P1, PT, R5, R2, PT ;  /* 0x000000020500720c */ /* 0x000fc60003f26270 */
[----:B------:R-:W1:Y:S04]  /*24070*/  SHFL.IDX PT, R5, R4, 0x5, 0x181f ;  /* 0x00b81f0004057f89 */ /* 0x000e6800000e0000 */
[----:B0-----:R-:W0:Y:S06]  /*24080*/  SHFL.IDX PT, R6, R3, 0x5, 0x181f ;  /* 0x00b81f0003067f89 */ /* 0x001e2c00000e0000 */
[----:B-1----:R-:W-:-:S05]  /*24090*/  @!P1 IADD3 R5, P2, R10, R5, RZ ;  /* 0x000000050a059210 */ /* 0x002fca0007f5e0ff */
[----:B0-----:R-:W-:-:S04]  /*240a0*/  @!P1 IMAD.X R6, RZ, RZ, R6, P2 ;  /* 0x000000ffff069224 */ /* 0x001fc800010e0606 */
[----:B------:R-:W-:Y:S02]  /*240b0*/  @!P1 IMAD.MOV.U32 R7, RZ, RZ, R6 ;  /* 0x000000ffff079224 */ /* 0x000fe400078e0006 */
[----:B------:R-:W-:Y:S01]  /*240c0*/  @!P1 IMAD.MOV.U32 R6, RZ, RZ, R5 ;  /* 0x000000ffff069224 */ /* 0x000fe200078e0005 */
[----:B------:R-:W-:-:S04]  /*240d0*/  IADD3 R5, R0, 0x60, RZ ;  /* 0x0000006000057810 */ /* 0x000fc80007ffe0ff */
[----:B------:R0:W-:Y:S01]  /*240e0*/  @!P1 LDGSTS.E.BYPASS.LTC128B.128 [R9+0x1ec00], desc[UR60][R6.64], !P0 ;  /* 0x1ec0000006099fae */ /* 0x0001e2000c101d7c */
[----:B------:R-:W-:-:S03]  /*240f0*/  ISETP.GE.AND P1, PT, R5, R2, PT ;  /* 0x000000020500720c */ /* 0x000fc60003f26270 */
[----:B------:R-:W1:Y:S04]  /*24100*/  SHFL.IDX PT, R5, R4, 0x6, 0x181f ;  /* 0x00d81f0004057f89 */ /* 0x000e6800000e0000 */
[----:B0-----:R-:W0:Y:S06]  /*24110*/  SHFL.IDX PT, R6, R3, 0x6, 0x181f ;  /* 0x00d81f0003067f89 */ /* 0x001e2c00000e0000 */
[----:B-1----:R-:W-:-:S05]  /*24120*/  @!P1 IADD3 R5, P2, R10, R5, RZ ;  /* 0x000000050a059210 */ /* 0x002fca0007f5e0ff */
[----:B0-----:R-:W-:-:S04]  /*24130*/  @!P1 IMAD.X R6, RZ, RZ, R6, P2 ;  /* 0x000000ffff069224 */ /* 0x001fc800010e0606 */
[----:B------:R-:W-:Y:S02]  /*24140*/  @!P1 IMAD.MOV.U32 R7, RZ, RZ, R6 ;  /* 0x000000ffff079224 */ /* 0x000fe400078e0006 */
[----:B------:R-:W-:Y:S02]  /*24150*/  @!P1 IMAD.MOV.U32 R6, RZ, RZ, R5 ;  /* 0x000000ffff069224 */ /* 0x000fe400078e0005 */
[----:B------:R0:W1:Y:S04]  /*24160*/  SHFL.IDX PT, R5, R3, 0x7, 0x181f ;  /* 0x00f81f0003057f89 */ /* 0x00006800000e0000 */
[----:B------:R0:W-:Y:S04]  /*24170*/  @!P1 LDGSTS.E.BYPASS.LTC128B.128 [R9+0x1f400], desc[UR60][R6.64], !P0 ;  /* 0x1f40000006099fae */ /* 0x0001e8000c101d7c */
[----:B------:R0:W2:Y:S02]  /*24180*/  SHFL.IDX PT, R3, R4, 0x7, 0x181f ;  /* 0x00f81f0004037f89 */ /* 0x0000a400000e0000 */
.L_x_800:
[----:B------:R-:W-:-:S05]  /*24190*/  VIADD R0, R0, 0x70 ;  /* 0x0000007000007836 */ /* 0x000fca0000000000 */
[----:B------:R-:W-:-:S13]  /*241a0*/  ISETP.GE.AND P1, PT, R0, R2, PT ;  /* 0x000000020000720c */ /* 0x000fda0003f26270 */
[----:B--2---:R-:W-:-:S04]  /*241b0*/  @!P1 IADD3 R2, P2, R10, R3, RZ ;  /* 0x000000030a029210 */ /* 0x004fc80007f5e0ff */
[----:B01----:R-:W-:-:S05]  /*241c0*/  @!P1 IADD3.X R3, RZ, R5, RZ, P2, !PT ;  /* 0x00000005ff039210 */ /* 0x003fca00017fe4ff */
[----:B------:R-:W-:Y:S01]  /*241d0*/  @!PT LDS RZ, [RZ] ;  /* 0x00000000fffff984 */ /* 0x000fe20000000800 */
[----:B------:R-:W-:Y:S01]  /*241e0*/  @!PT LDS RZ, [RZ] ;  /* 0x00000000fffff984 */ /* 0x000fe20000000800 */
[----:B------:R-:W-:Y:S01]  /*241f0*/  @!PT LDS RZ, [RZ] ;  /* 0x00000000fffff984 */ /* 0x000fe20000000800 */
[----:B------:R0:W-:Y:S01]  /*24200*/  @!P1 LDGSTS.E.BYPASS.LTC128B.128 [R9+0x1fc00], desc[UR60][R2.64], !P0 ;  /* 0x1fc0000002099fae */ /* 0x0001e2000c101d7c */
[----:B------:R-:W-:Y:S01]  /*24210*/  PLOP3.LUT P0, PT, PT, PT, PT, 0x80, 0x0 ;  /* 0x000000000000781c */ /* 0x000fe20003f0f070 */
[----:B------:R-:W-:-:S12]  /*24220*/  NOP ;  /* 0x0000000000007918 */ /* 0x000fd80000000000 */
.L_x_585:
        /* <DEDUP_REMOVED lines=18> */
.L_x_801:
[----:B------:R-:W-:Y:S05]  /*24350*/  BSYNC B0 ;  /* 0x0000000000007941 */ /* 0x000fea0003800000 */
.L_x_586:
[----:B------:R-:W2:Y:S04]  /*24360*/  LDL.LU R3, [R1+0x44] ;  /* 0x0000440001037983 */ /* 0x000ea80000300800 */
[----:B------:R-:W3:Y:S01]  /*24370*/  LDL R2, [R1+0x24] ;  /* 0x0000240001027983 */ /* 0x000ee20000100800 */
[----:B--2---:R-:W-:-:S05]  /*24380*/  VIADD R3, R3, 0xfffffffe ;  /* 0xfffffffe03037836 */ /* 0x004fca0000000000 */
[----:B---3--:R-:W-:-:S13]  /*24390*/  ISETP.GE.AND P0, PT, R3, R2, PT ;  /* 0x000000020300720c */ /* 0x008fda0003f06270 */
[----:B------:R-:W-:Y:S05]  /*243a0*/  @!P0 BRA `(.L_x_588) ;  /* 0x0000000c00e48947 */ /* 0x000fea0003800000 */
[----:B0-----:R0:W5:Y:S04]  /*243b0*/  LDL.LU R0, [R1+0x10] ;  /* 0x0000100001007983 */ /* 0x0011680000300800 */
[----:B------:R0:W5:Y:S02]  /*243c0*/  LDL.LU R2, [R1+0x18] ;  /* 0x0000180001027983 */ /* 0x0001640000300800 */
.L_x_608:
[----:B--2---:R-:W2:Y:S01]  /*243d0*/  LDL R4, [R1+0x20] ;  /* 0x0000200001047983 */ /* 0x004ea20000100800 */
        /* <DEDUP_REMOVED lines=9> */
[----:B------:R1:W-:Y:S01]  /*24470*/  STL [R1+0x10], R10 ;  /* 0x0000100a01007387 */ /* 0x0003e20000100800 */
[----:B------:R-:W-:Y:S05]  /*24480*/  @!P1 BRA `(.L_x_590) ;  /* 0x0000000400909947 */ /* 0x000fea0003800000 */
[----:B------:R-:W-:Y:S01]  /*24490*/  ULDC.64 UR4, c[0x0][0x418] ;  /* 0x0001060000047ab9 */ /* 0x000fe20000000a00 */
[----:B------:R-:W-:Y:S02]  /*244a0*/  MOV R8, R3 ;  /* 0x0000000300087202 */ /* 0x000fe40000000f00 */
        /* <DEDUP_REMOVED lines=11> */
[----:B------:R-:W-:-:S04]  /*24560*/  @P0 SHF.R.U32.HI R4, RZ, R5, R6 ;  /* 0x00000005ff040219 */ /* 0x000fc80000011606 */
[--C-:B------:R-:W-:Y:S01]  /*24570*/  SHF.R.S32.HI R5, RZ, 0x1f, R4.reuse ;  /* 0x0000001fff057819 */ /* 0x100fe20000011404 */
[----:B------:R-:W-:-:S04]  /*24580*/  IMAD.MOV R8, RZ, RZ, -R4 ;  /* 0x000000ffff087224 */ /* 0x000fc800078e0a04 */
[----:B------:R-:W-:Y:S02]  /*24590*/  IMAD R8, R7, R8, R3 ;  /* 0x0000000807087224 */ /* 0x000fe400078e0203 */
[----:B--2---:R-:W-:-:S04]  /*245a0*/  IMAD R6, R12, UR6, RZ ;  /* 0x000000060c067c24 */ /* 0x004fc8000f8e02ff */
[C---:B----4-:R-:W-:Y:S02]  /*245b0*/  IMAD R6, R11.reuse, UR7, R6 ;  /* 0x000000070b067c24 */ /* 0x050fe4000f8e0206 */
[----:B------:R-:W-:-:S04]  /*245c0*/  IMAD.WIDE.U32 R4, R11, UR6, R4 ;  /* 0x000000060b047c25 */ /* 0x000fc8000f8e0004 */
[----:B------:R-:W-:Y:S01]  /*245d0*/  IMAD.IADD R5, R6, 0x1, R5 ;  /* 0x0000000106057824 */ /* 0x000fe200078e0205 */
[----:B------:R-:W-:-:S04]  /*245e0*/  LEA R6, P0, R4, UR4, 0x2 ;  /* 0x0000000404067c11 */ /* 0x000fc8000f8010ff */
[----:B------:R-:W-:-:S05]  /*245f0*/  LEA.HI.X R7, R4, UR5, R5, 0x2, P0 ;  /* 0x0000000504077c11 */ /* 0x000fca00080f1405 */
[----:B------:R2:W5:Y:S04]  /*24600*/  LDG.E R17, desc[UR60][R6.64] ;  /* 0x0000003c06117981 */ /* 0x000568000c1e1900 */
.L_x_591:
[----:B--2---:R-:W-:Y:S01]  /*24610*/  IMAD R6, R10, 0x8, R18 ;  /* 0x000000080a067824 */ /* 0x004fe200078e0212 */
[----:B------:R-:W-:Y:S01]  /*24620*/  SHF.L.U32 R5, R9, 0x1f, RZ ;  /* 0x0000001f09057819 */ /* 0x000fe200000006ff */
[----:B------:R-:W2:Y:S01]  /*24630*/  S2R R4, SR_TID.X ;  /* 0x0000000000047919 */ /* 0x000ea20000002100 */
[----:B------:R-:W-:Y:S02]  /*24640*/  BSSY B1, `(.L_x_592) ;  /* 0x0000005000017945 */ /* 0x000fe40003800000 */
[----:B------:R-:W3:Y:S01]  /*24650*/  SYNCS.PHASECHK.TRANS64.TRYWAIT P0, [R6+URZ+0x2e880], R5 ;  /* 0x02e88005060075a7 */ /* 0x000ee2000800017f */
[----:B--2---:R-:W-:-:S04]  /*24660*/  LOP3.LUT R4, R4, 0x7f, RZ, 0xc0, !PT ;  /* 0x0000007f04047812 */ /* 0x004fc800078ec0ff */
[----:B------:R-:W-:Y:S01]  /*24670*/  ISETP.NE.AND P1, PT, R4, RZ, PT ;  /* 0x000000ff0400720c */ /* 0x000fe20003f25270 */
[----:B---3--:R-:W-:-:S12]  /*24680*/  @!P0 BRA `(.L_x_593) ;  /* 0x0000006400dc8947 */ /* 0x008fd80003800000 */
.L_x_802:
[----:B------:R-:W-:Y:S05]  /*24690*/  BSYNC B1 ;  /* 0x0000000000017941 */ /* 0x000fea0003800000 */
.L_x_592:
[----:B------:R-:W-:Y:S04]  /*246a0*/  BSSY B1, `(.L_x_594) ;  /* 0x0000009000017945 */ /* 0x000fe80003800000 */
[----:B------:R-:W-:Y:S05]  /*246b0*/  @P1 BRA `(.L_x_595) ;  /* 0x00000000001c1947 */ /* 0x000fea0003800000 */
[----:B------:R-:W3:Y:S02]  /*246c0*/  S2R R4, SR_TID.X ;  /* 0x0000000000047919 */ /* 0x000ee40000002100 */
[----:B---3--:R-:W-:Y:S02]  /*246d0*/  LOP3.LUT R7, R4, 0x1f, RZ, 0xc0, !PT ;  /* 0x0000001f04077812 */ /* 0x008fe400078ec0ff */
[----:B------:R-:W-:Y:S02]  /*246e0*/  MOV R4, 0x7000 ;  /* 0x0000700000047802 */ /* 0x000fe40000000f00 */
[----:B------:R-:W-:Y:S02]  /*246f0*/  ISETP.NE.AND P0, PT, R7, RZ, PT ;  /* 0x000000ff0700720c */ /* 0x000fe40003f05270 */
[----:B------:R3:W-:Y:S11]  /*24700*/  SYNCS.ARRIVE.TRANS64 RZ, [R6+URZ+0x2e870], R4 ;  /* 0x02e8700406ff79a7 */ /* 0x0007f6000800003f */
[----:B---3--:R-:W-:Y:S05]  /*24710*/  @!P0 BRA `(.L_x_595) ;  /* 0x0000000000048947 */ /* 0x008fea0003800000 */
[----:B------:R-:W-:Y:S01]  /*24720*/  BPT.TRAP 0x1 ;  /* 0x000000040000795c */ /* 0x000fe20000300000 */
.L_x_595:
[----:B------:R-:W-:Y:S05]  /*24730*/  BSYNC B1 ;  /* 0x0000000000017941 */ /* 0x000fea0003800000 */
.L_x_594:
[----:B------:R-:W3:Y:S04]  /*24740*/  LDL R4, [R1+0x10] ;  /* 0x0000100001047983 */ /* 0x000ee80000100800 */
[----:B------:R-:W4:Y:S01]  /*24750*/  LDL R7, [R1+0x2c] ;  /* 0x00002c0001077983 */ /* 0x000f220000100800 */
[----:B-1----:R-:W-:Y:S01]  /*24760*/  IMAD.MOV.U32 R10, RZ, RZ, RZ ;  /* 0x000000ffff0a7224 */ /* 0x002fe200078e00ff */
[----:B------:R-:W-:Y:S01]  /*24770*/  UIADD3 UR4, UP0, UR36, 0x470, URZ ;  /* 0x0000047024047890 */ /* 0x000fe2000ff1e03f */
[----:B------:R-:W-:Y:S01]  /*24780*/  PLOP3.LUT P0, PT, PT, PT, PT, 0x80, 0x0 ;  /* 0x000000000000781c */ /* 0x000fe20003f0f070 */
[----:B------:R-:W-:Y:S01]  /*24790*/  UMOV UR6, 0x0 ;  /* 0x0000000000067882 */ /* 0x000fe20000000000 */
[----:B------:R-:W-:Y:S01]  /*247a0*/  UMOV UR7, 0x14f00000 ;  /* 0x14f0000000077882 */ /* 0x000fe20000000000 */
[----:B------:R-:W-:Y:S01]  /*247b0*/  R2UR UR10, R10 ;  /* 0x000000000a0a72ca */ /* 0x000fe200000e0000 */
[----:B------:R-:W-:Y:S01]  /*247c0*/  UIADD3.X UR5, URZ, UR37, URZ, UP0, !UPT ;  /* 0x000000253f057290 */ /* 0x000fe200087fe43f */
[----:B---3--:R-:W-:-:S02]  /*247d0*/  IMAD R4, R4, 0x7000, R18 ;  /* 0x0000700004047824 */ /* 0x008fc400078e0212 */
[----:B----4-:R-:W-:Y:S02]  /*247e0*/  IMAD R7, R8, 0xe0, R7 ;  /* 0x000000e008077824 */ /* 0x010fe400078e0207 */
[----:B------:R-:W-:Y:S02]  /*247f0*/  VIADD R8, R6, 0x2e870 ;  /* 0x0002e87006087836 */ /* 0x000fe40000000000 */
[----:B------:R-:W-:-:S07]  /*24800*/  VIADD R9, R4, 0xe400 ;  /* 0x0000e40004097836 */ /* 0x000fce0000000000 */
.L_x_596:
[----:B------:R-:W-:-:S13]  /*24810*/  @P0 ELECT P2, URZ, PT ;  /* 0x00000000003f082f */ /* 0x000fda0003840000 */
[----:B-----5:R-:W-:Y:S02]  /*24820*/  @P2 R2UR UR13, R17 ;  /* 0x00000000110d22ca */ /* 0x020fe400000e0000 */
        /* <DEDUP_REMOVED lines=11> */
.L_x_803:
[----:B------:R-:W-:Y:S05]  /*248e0*/  BSYNC B1 ;  /* 0x0000000000017941 */ /* 0x000fea0003800000 */
.L_x_597:
[----:B------:R-:W-:Y:S01]  /*248f0*/  BSSY B1, `(.L_x_599) ;  /* 0x000000b000017945 */ /* 0x000fe20003800000 */
[----:B------:R-:W-:Y:S01]  /*24900*/  IMAD.MOV.U32 R8, RZ, RZ, 0x0 ;  /* 0x00000000ff087424 */ /* 0x000fe200078e00ff */
[----:B------:R-:W-:Y:S02]  /*24910*/  MOV R9, 0x14f00000 ;  /* 0x14f0000000097802 */ /* 0x000fe40000000f00 */
[----:B------:R-:W-:Y:S05]  /*24920*/  @P1 BRA `(.L_x_600) ;  /* 0x00000000001c1947 */ /* 0x000fea0003800000 */
[----:B------:R-:W3:Y:S01]  /*24930*/  S2R R11, SR_TID.X ;  /* 0x00000000000b7919 */ /* 0x000ee20000002100 */
[----:B-12---:R-:W-:-:S04]  /*24940*/  IMAD.MOV.U32 R5, RZ, RZ, 0x7000 ;  /* 0x00007000ff057424 */ /* 0x006fc800078e00ff */
[----:B------:R4:W-:Y:S01]  /*24950*/  SYNCS.ARRIVE.TRANS64 RZ, [R6+URZ+0x2e830], R5 ;  /* 0x02e8300506ff79a7 */ /* 0x0009e2000800003f */
[----:B---3--:R-:W-:-:S04]  /*24960*/  LOP3.LUT R11, R11, 0x1f, RZ, 0xc0, !PT ;  /* 0x0000001f0b0b7812 */ /* 0x008fc800078ec0ff */
[----:B------:R-:W-:-:S13]  /*24970*/  ISETP.NE.AND P0, PT, R11, RZ, PT ;  /* 0x000000ff0b00720c */ /* 0x000fda0003f05270 */
[----:B----4-:R-:W-:Y:S05]  /*24980*/  @!P0 BRA `(.L_x_600) ;  /* 0x0000000000048947 */ /* 0x010fea0003800000 */
[----:B------:R-:W-:Y:S01]  /*24990*/  BPT.TRAP 0x1 ;  /* 0x000000040000795c */ /* 0x000fe20000300000 */
.L_x_600:
[----:B------:R-:W-:Y:S05]  /*249a0*/  BSYNC B1 ;  /* 0x0000000000017941 */ /* 0x000fea0003800000 */
.L_x_599:
        /* <DEDUP_REMOVED lines=8> */
.L_x_601:
        /* <DEDUP_REMOVED lines=10> */
.L_x_590:
[----:B------:R-:W-:Y:S05]  /*24ad0*/  BSYNC B0 ;  /* 0x0000000000007941 */ /* 0x000fea0003800000 */
.L_x_589:
[----:B------:R-:W2:Y:S02]  /*24ae0*/  LDL R5, [R1+0x6c] ;  /* 0x00006c0001057983 */ /* 0x000ea40000100800 */
[----:B--2---:R-:W-:-:S13]  /*24af0*/  ISETP.NE.AND P0, PT, R5, 0x3, PT ;  /* 0x000000030500780c */ /* 0x004fda0003f05270 */
[----:B------:R-:W-:Y:S05]  /*24b00*/  @!P0 BRA `(.L_x_602) ;  /* 0x0000000000048947 */ /* 0x000fea0003800000 */
[----:B------:R-:W-:Y:S01]  /*24b10*/  BPT.TRAP 0x1 ;  /* 0x000000040000795c */ /* 0x000fe20000300000 */
.L_x_602:
[----:B------:R-:W2:Y:S01]  /*24b20*/  LDL R5, [R1+0x58] ;  /* 0x0000580001057983 */ /* 0x000ea20000100800 */
[----:B------:R-:W-:Y:S01]  /*24b30*/  LOP3.LUT R4, R2, 0x1, RZ, 0x3c, !PT ;  /* 0x0000000102047812 */ /* 0x000fe200078e3cff */
[----:B------:R-:W-:Y:S01]  /*24b40*/  IMAD R19, R0, 0x8, R18 ;  /* 0x0000000800137824 */ /* 0x000fe200078e0212 */
[----:B------:R-:W-:Y:S02]  /*24b50*/  BSSY B0, `(.L_x_603) ;  /* 0x0000005000007945 */ /* 0x000fe40003800000 */
[----:B------:R-:W-:-:S04]  /*24b60*/  SHF.L.U32 R4, R4, 0x1f, RZ ;  /* 0x0000001f04047819 */ /* 0x000fc800000006ff */
[----:B------:R-:W3:Y:S01]  /*24b70*/  SYNCS.PHASECHK.TRANS64.TRYWAIT P0, [R19+URZ+0x2e870], R4 ;  /* 0x02e87004130075a7 */ /* 0x000ee2000800017f */
[----:B--2---:R-:W-:Y:S01]  /*24b80*/  ISETP.NE.AND P1, PT, R5, 0x3, PT ;  /* 0x000000030500780c */ /* 0x004fe20003f25270 */
[----:B---3--:R-:W-:-:S12]  /*24b90*/  @!P0 BRA `(.L_x_604) ;  /* 0x0000006000c08947 */ /* 0x008fd80003800000 */
.L_x_804:
[----:B------:R-:W-:Y:S05]  /*24ba0*/  BSYNC B0 ;  /* 0x0000000000007941 */ /* 0x000fea0003800000 */
.L_x_603:
[----:B------:R-:W-:Y:S05]  /*24bb0*/  @!P1 BRA `(.L_x_605) ;  /* 0x0000000000049947 */ /* 0x000fea0003800000 */
[----:B------:R-:W-:Y:S01]  /*24bc0*/  BPT.TRAP 0x1 ;  /* 0x000000040000795c */ /* 0x000fe20000300000 */
.L_x_605:
[----:B------:R-:W-:Y:S01]  /*24bd0*/  SHF.L.U32 R2, R2, 0x1f, RZ ;  /* 0x0000001f02027819 */ /* 0x000fe200000006ff */
[----:B------:R-:W-:-:S03]  /*24be0*/  IMAD R12, R0, 0x7000, RZ ;  /* 0x00007000000c7824 */ /* 0x000fc600078e02ff */
[----:B------:R-:W3:Y:S02]  /*24bf0*/  SYNCS.PHASECHK.TRANS64.TRYWAIT P0, [R19+URZ+0x2e860], R2 ;  /* 0x02e86002130075a7 */ /* 0x000ee4000800017f */
[----:B---3--:R-:W-:Y:S05]  /*24c00*/  @!P0 BRA `(.L_x_606) ;  /* 0x0000006000b88947 */ /* 0x008fea0003800000 */
.L_x_805:
[----:B------:R-:W4:Y:S04]  /*24c10*/  LDL R0, [R1+0x34] ;  /* 0x0000340001007983 */ /* 0x000f280000100800 */
[----:B------:R-:W3:Y:S04]  /*24c20*/  LDL R14, [R1+0x38] ;  /* 0x00003800010e7983 */ /* 0x000ee80000100800 */
[----:B------:R-:W5:Y:S01]  /*24c30*/  LDL R13, [R1+0x30] ;  /* 0x00003000010d7983 */ /* 0x000f620000100800 */
[----:B------:R-:W-:Y:S05]  /*24c40*/  WARPSYNC.ALL ;  /* 0x0000000000007948 */ /* 0x000fea0003800000 */
[----:B----4-:R-:W-:-:S04]  /*24c50*/  LOP3.LUT R0, R12, R0, RZ, 0xfc, !PT ;  /* 0x000000000c007212 */ /* 0x010fc800078efcff */
[----:B------:R-:W-:Y:S02]  /*24c60*/  IADD3 R0, R18, R0, RZ ;  /* 0x0000000012007210 */ /* 0x000fe40007ffe0ff */
[----:B-----5:R-:W-:-:S03]  /*24c70*/  LOP3.LUT R20, R12, R13, RZ, 0xfc, !PT ;  /* 0x0000000d0c147212 */ /* 0x020fc600078efcff */
[----:B--2---:R-:W2:Y:S01]  /*24c80*/  LDSM.16.MT88.4 R4, [R0+0xe400] ;  /* 0x00e400000004783b */ /* 0x004ea20000004200 */
[----:B---3--:R-:W-:Y:S02]  /*24c90*/  IMAD.IADD R2, R14, 0x1, R0 ;  /* 0x000000010e027824 */ /* 0x008fe400078e0200 */
[----:B------:R-:W-:Y:S01]  /*24ca0*/  IMAD.IADD R20, R18, 0x1, R20 ;  /* 0x0000000112147824 */ /* 0x000fe200078e0214 */
[C-C-:B--2---:R-:W-:Y:S02]  /*24cb0*/  PRMT R8, R4.reuse, 0x6420, R5.reuse ;  /* 0x0000642004087816 */ /* 0x144fe40000000005 */
[----:B-1----:R-:W-:Y:S02]  /*24cc0*/  PRMT R9, R4, 0x7531, R5 ;  /* 0x0000753104097816 */ /* 0x002fe40000000005 */
[C-C-:B------:R-:W-:Y:S02]  /*24cd0*/  PRMT R10, R6.reuse, 0x6420, R7.reuse ;  /* 0x00006420060a7816 */ /* 0x140fe40000000007 */
[----:B------:R-:W-:-:S02]  /*24ce0*/  PRMT R11, R6, 0x7531, R7 ;  /* 0x00007531060b7816 */ /* 0x000fc40000000007 */
[----:B------:R-:W1:Y:S04]  /*24cf0*/  LDSM.16.MT88.4 R4, [R2+0xe400] ;  /* 0x00e400000204783b */ /* 0x000e680000004200 */
[----:B------:R1:W-:Y:S02]  /*24d00*/  STSM.16.M88.4 [R20+0x400], R8 ;  /* 0x0004000814007844 */ /* 0x0003e40000000200 */
        /* <DEDUP_REMOVED lines=71> */
[----:B------:R2:W-:Y:S01]  /*25180*/  STSM.16.M88.4 [R20+0x6400], R12 ;  /* 0x0064000c14007844 */ /* 0x0005e20000000200 */
[C-C-:B-1----:R-:W-:Y:S02]  /*25190*/  PRMT R8, R4.reuse, 0x6420, R5.reuse ;  /* 0x0000642004087816 */ /* 0x142fe40000000005 */
        /* <DEDUP_REMOVED lines=12> */
.L_x_607:
[----:B------:R-:W3:Y:S01]  /*25260*/  S2R R0, SR_TID.X ;  /* 0x0000000000007919 */ /* 0x000ee20000002100 */
[----:B-1----:R1:W-:Y:S01]  /*25270*/  SYNCS.ARRIVE.TRANS64.A1T0 RZ, [R19+URZ+0x2e850], RZ ;  /* 0x02e850ff13ff79a7 */ /* 0x0023e2000810003f */
[----:B---3--:R-:W-:Y:S02]  /*25280*/  LOP3.LUT R2, R0, 0x7f, RZ, 0xc0, !PT ;  /* 0x0000007f00027812 */ /* 0x008fe400078ec0ff */
[----:B------:R-:W3:Y:S01]  /*25290*/  LDL R0, [R1+0x24] ;  /* 0x0000240001007983 */ /* 0x000ee20000100800 */
[----:B------:R-:W-:Y:S01]  /*252a0*/  BAR.SYNC.DEFER_BLOCKING 0x2, 0x80 ;  /* 0x0082000000007b1d */ /* 0x000fe20000010000 */
[----:B------:R-:W-:-:S05]  /*252b0*/  ISETP.NE.AND P0, PT, R2, RZ, PT ;  /* 0x000000ff0200720c */ /* 0x000fca0003f05270 */
[----:B------:R4:W5:Y:S08]  /*252c0*/  LDL R2, [R1+0x18] ;  /* 0x0000180001027983 */ /* 0x0009700000100800 */
[----:B-1----:R-:W-:-:S05]  /*252d0*/  @!P0 VIADD R19, R19, 0x2e880 ;  /* 0x0002e88013138836 */ /* 0x002fca0000000000 */
[----:B------:R-:W-:-:S04]  /*252e0*/  @!P0 PRMT R19, RZ, 0x654, R19 ;  /* 0x00000654ff138816 */ /* 0x000fc80000000013 */
[----:B------:R4:W-:Y:S01]  /*252f0*/  @!P0 SYNCS.ARRIVE.TRANS64.RED.A1T0 RZ, [R19+URZ], RZ ;  /* 0x000000ff13ff89a7 */ /* 0x0009e2000810043f */
[C---:B---3--:R-:W-:Y:S01]  /*25300*/  ISETP.GT.AND P0, PT, R3.reuse, R0, PT ;  /* 0x000000000300720c */ /* 0x048fe20003f04270 */
[----:B------:R-:W-:Y:S01]  /*25310*/  VIADD R3, R3, 0xffffffff ;  /* 0xffffffff03037836 */ /* 0x000fe20000000000 */
[----:B------:R4:W5:Y:S11]  /*25320*/  LDL R0, [R1+0x10] ;  /* 0x0000100001007983 */ /* 0x0009760000100800 */
[----:B----4-:R-:W-:Y:S05]  /*25330*/  @P0 BRA `(.L_x_608) ;  /* 0xfffffff000240947 */ /* 0x010fea000383ffff */
.L_x_588:
[----:B------:R-:W1:Y:S02]  /*25340*/  S2R R4, SR_TID.X ;  /* 0x0000000000047919 */ /* 0x000e640000002100 */
[----:B-1----:R-:W-:Y:S02]  /*25350*/  LOP3.LUT R5, R4, 0x7f, RZ, 0xc0, !PT ;  /* 0x0000007f04057812 */ /* 0x002fe400078ec0ff */
[----:B------:R-:W3:Y:S01]  /*25360*/  LDL R4, [R1+0x6c] ;  /* 0x00006c0001047983 */ /* 0x000ee20000100800 */
[----:B------:R-:W-:Y:S01]  /*25370*/  BSSY B0, `(.L_x_609) ;  /* 0x0000011000007945 */ /* 0x000fe20003800000 */
[----:B------:R-:W-:Y:S02]  /*25380*/  ISETP.NE.AND P0, PT, R5, RZ, PT ;  /* 0x000000ff0500720c */ /* 0x000fe40003f05270 */
[----:B---3--:R-:W-:-:S11]  /*25390*/  ISETP.NE.AND P2, PT, R4, 0x3, PT ;  /* 0x000000030400780c */ /* 0x008fd60003f45270 */
[----:B------:R-:W-:Y:S05]  /*253a0*/  @P0 BRA `(.L_x_610) ;  /* 0x0000000000340947 */ /* 0x000fea0003800000 */
[----:B-----5:R-:W1:Y:S01]  /*253b0*/  S2R R2, SR_LANEID ;  /* 0x0000000000027919 */ /* 0x020e620000000000 */
[----:B------:R-:W-:Y:S01]  /*253c0*/  VOTEU.ANY UR4, UPT, PT ;  /* 0x0000000000047886 */ /* 0x000fe200038e0100 */
[----:B------:R-:W3:Y:S01]  /*253d0*/  LDC.64 R4, c[0x0][0xc60] ;  /* 0x00031800ff047b82 */ /* 0x000ee20000000a00 */
[----:B0-----:R-:W1:Y:S02]  /*253e0*/  FLO.U32 R0, UR4 ;  /* 0x0000000400007d00 */ /* 0x001e6400080e0000 */
[----:B-1----:R-:W-:-:S06]  /*253f0*/  ISETP.EQ.U32.AND P1, PT, R0, R2, PT ;  /* 0x000000020000720c */ /* 0x002fcc0003f22070 */
[----:B------:R-:W3:Y:S07]  /*25400*/  POPC R2, UR4 ;  /* 0x0000000400027d09 */ /* 0x000eee0008000000 */
[----:B---3--:R-:W3:Y:S04]  /*25410*/  @P1 ATOMG.E.ADD.STRONG.GPU PT, R2, desc[UR60][R4.64], R2 ;  /* 0x00000002040219a8 */ /* 0x008ee800081ee1fc */
[----:B---3--:R0:W1:Y:S02]  /*25420*/  SHFL.IDX PT, R2, R2, R0, 0x1f ;  /* 0x00001f0002027589 */ /* 0x00806400000e0000 */
[----:B0-----:R-:W0:Y:S02]  /*25430*/  S2R R0, SR_LTMASK ;  /* 0x0000000000007919 */ /* 0x001e240000003900 */
[----:B0-----:R-:W-:-:S06]  /*25440*/  LOP3.LUT R0, R0, UR4, RZ, 0xc0, !PT ;  /* 0x0000000400007c12 */ /* 0x001fcc000f8ec0ff */
[----:B------:R-:W1:Y:S02]  /*25450*/  POPC R0, R0 ;  /* 0x0000000000007309 */ /* 0x000e640000000000 */
[----:B-1----:R-:W-:-:S05]  /*25460*/  IADD3 R0, R2, UR38, R0 ;  /* 0x0000002602007c10 */ /* 0x002fca000fffe000 */
[----:B------:R1:W-:Y:S02]  /*25470*/  STL [R1], R0 ;  /* 0x0000000001007387 */ /* 0x0003e40000100800 */
.L_x_610:
[----:B------:R-:W-:Y:S05]  /*25480*/  BSYNC B0 ;  /* 0x0000000000007941 */ /* 0x000fea0003800000 */
.L_x_609:
[----:B------:R-:W-:Y:S05]  /*25490*/  @!P2 BRA `(.L_x_611) ;  /* 0x000000000004a947 */ /* 0x000fea0003800000 */
[----:B------:R-:W-:Y:S01]  /*254a0*/  BPT.TRAP 0x1 ;  /* 0x000000040000795c */ /* 0x000fe20000300000 */
.L_x_611:
[----:B01---5:R-:W3:Y:S04]  /*254b0*/  LDL R0, [R1+0x18] ;  /* 0x0000180001007983 */ /* 0x023ee80000100800 */
[----:B------:R-:W4:Y:S04]  /*254c0*/  LDL R3, [R1+0x10] ;  /* 0x0000100001037983 */ /* 0x000f280000100800 */
[----:B------:R-:W2:Y:S01]  /*254d0*/  LDL R2, [R1+0x58] ;  /* 0x0000580001027983 */ /* 0x000ea20000100800 */
[----:B------:R-:W-:Y:S01]  /*254e0*/  BSSY B0, `(.L_x_612) ;  /* 0x0000007000007945 */ /* 0x000fe20003800000 */
[----:B---3--:R-:W-:-:S04]  /*254f0*/  LOP3.LUT R0, R0, 0x1, RZ, 0x3c, !PT ;  /* 0x0000000100007812 */ /* 0x008fc800078e3cff */
[----:B------:R-:W-:Y:S02]  /*25500*/  SHF.L.U32 R0, R0, 0x1f, RZ ;  /* 0x0000001f00007819 */ /* 0x000fe400000006ff */
[----:B----4-:R-:W-:Y:S02]  /*25510*/  LEA R16, R3, R18, 0x3 ;  /* 0x0000001203107211 */ /* 0x010fe400078e18ff */
[----:B--2---:R-:W-:Y:S02]  /*25520*/  ISETP.NE.AND P2, PT, R2, 0x3, PT ;  /* 0x000000030200780c */ /* 0x004fe40003f45270 */
[----:B------:R-:W0:Y:S02]  /*25530*/  SYNCS.PHASECHK.TRANS64.TRYWAIT P1, [R16+URZ+0x2e870], R0 ;  /* 0x02e87000100075a7 */ /* 0x000e24000802017f */
[----:B0-----:R-:W-:Y:S09]  /*25540*/  @!P1 BRA `(.L_x_613) ;  /* 0x00000058007c9947 */ /* 0x001ff20003800000 */
.L_x_806:
[----:B------:R-:W-:Y:S05]  /*25550*/  BSYNC B0 ;  /* 0x0000000000007941 */ /* 0x000fea0003800000 */
.L_x_612:
[----:B------:R-:W-:Y:S05]  /*25560*/  @!P2 BRA `(.L_x_614) ;  /* 0x000000000004a947 */ /* 0x000fea0003800000 */
[----:B------:R-:W-:Y:S01]  /*25570*/  BPT.TRAP 0x1 ;  /* 0x000000040000795c */ /* 0x000fe20000300000 */
.L_x_614:
[----:B0-----:R-:W2:Y:S02]  /*25580*/  LDL R0, [R1+0x18] ;  /* 0x0000180001007983 */ /* 0x001ea40000100800 */
[----:B--2---:R-:W-:-:S04]  /*25590*/  SHF.L.U32 R0, R0, 0x1f, RZ ;  /* 0x0000001f00007819 */ /* 0x004fc800000006ff */
[----:B------:R-:W0:Y:S02]  /*255a0*/  SYNCS.PHASECHK.TRANS64.TRYWAIT P1, [R16+URZ+0x2e860], R0 ;  /* 0x02e86000100075a7 */ /* 0x000e24000802017f */
[----:B0-----:R-:W-:Y:S05]  /*255b0*/  @!P1 BRA `(.L_x_615) ;  /* 0x0000005800749947 */ /* 0x001fea0003800000 */
.L_x_807:
[----:B------:R-:W0:Y:S04]  /*255c0*/  LDL R17, [R1+0x10] ;  /* 0x0000100001117983 */ /* 0x000e280000100800 */
[----:B------:R-:W2:Y:S04]  /*255d0*/  LDL R2, [R1+0x34] ;  /* 0x0000340001027983 */ /* 0x000ea80000100800 */
[----:B------:R-:W3:Y:S04]  /*255e0*/  LDL R3, [R1+0x38] ;  /* 0x0000380001037983 */ /* 0x000ee80000100800 */
[----:B------:R-:W4:Y:S01]  /*255f0*/  LDL R12, [R1+0x30] ;  /* 0x00003000010c7983 */ /* 0x000f220000100800 */
[----:B------:R-:W-:Y:S05]  /*25600*/  WARPSYNC.ALL ;  /* 0x0000000000007948 */ /* 0x000fea0003800000 */
[----:B0-----:R-:W-:-:S05]  /*25610*/  IMAD R0, R17, 0x7000, RZ ;  /* 0x0000700011007824 */ /* 0x001fca00078e02ff */
[----:B--2---:R-:W-:-:S05]  /*25620*/  LOP3.LUT R2, R0, R2, RZ, 0xfc, !PT ;  /* 0x0000000200027212 */ /* 0x004fca00078efcff */
[----:B------:R-:W-:-:S05]  /*25630*/  IMAD.IADD R2, R18, 0x1, R2 ;  /* 0x0000000112027824 */ /* 0x000fca00078e0202 */
[----:B------:R-:W0:Y:S01]  /*25640*/  LDSM.16.MT88.4 R4, [R2+0xe400] ;  /* 0x00e400000204783b */ /* 0x000e220000004200 */
[----:B---3--:R-:W-:Y:S01]  /*25650*/  IMAD.IADD R3, R3, 0x1, R2 ;  /* 0x0000000103037824 */ /* 0x008fe200078e0202 */
[----:B----4-:R-:W-:Y:S02]  /*25660*/  LOP3.LUT R0, R0, R12, RZ, 0xfc, !PT ;  /* 0x0000000c00007212 */ /* 0x010fe400078efcff */
[C-C-:B0-----:R-:W-:Y:S02]  /*25670*/  PRMT R8, R4.reuse, 0x6420, R5.reuse ;  /* 0x0000642004087816 */ /* 0x141fe40000000005 */
[----:B------:R-:W-:Y:S02]  /*25680*/  PRMT R9, R4, 0x7531, R5 ;  /* 0x0000753104097816 */ /* 0x000fe40000000005 */
[C-C-:B------:R-:W-:Y:S02]  /*25690*/  PRMT R10, R6.reuse, 0x6420, R7.reuse ;  /* 0x00006420060a7816 */ /* 0x140fe40000000007 */
[----:B------:R-:W-:-:S02]  /*256a0*/  PRMT R11, R6, 0x7531, R7 ;  /* 0x00007531060b7816 */ /* 0x000fc40000000007 */
[----:B------:R-:W0:Y:S01]  /*256b0*/  LDSM.16.MT88.4 R4, [R3+0xe400] ;  /* 0x00e400000304783b */ /* 0x000e220000004200 */
[----:B------:R-:W-:-:S05]  /*256c0*/  IMAD.IADD R0, R18, 0x1, R0 ;  /* 0x0000000112007824 */ /* 0x000fca00078e0200 */
[----:B------:R0:W-:Y:S02]  /*256d0*/  STSM.16.M88.4 [R0+0x400], R8 ;  /* 0x0004000800007844 */ /* 0x0001e40000000200 */
[C-C-:B0-----:R-:W-:Y:S02]  /*256e0*/  PRMT R8, R4.reuse, 0x6420, R5.reuse ;  /* 0x0000642004087816 */ /* 0x141fe40000000005 */
[----:B------:R-:W-:Y:S02]  /*256f0*/  PRMT R9, R4, 0x7531, R5 ;  /* 0x0000753104097816 */ /* 0x000fe40000000005 */
[C-C-:B------:R-:W-:Y:S02]  /*25700*/  PRMT R10, R6.reuse, 0x6420, R7.reuse ;  /* 0x00006420060a7816 */ /* 0x140fe40000000007 */
        /* <DEDUP_REMOVED lines=82> */
.L_x_616:
[----:B------:R-:W2:Y:S01]  /*25c30*/  LDL.LU R3, [R1+0x18] ;  /* 0x0000180001037983 */ /* 0x000ea20000300800 */
[----:B0-----:R0:W-:Y:S01]  /*25c40*/  SYNCS.ARRIVE.TRANS64.A1T0 RZ, [R16+URZ+0x2e850], RZ ;  /* 0x02e850ff10ff79a7 */ /* 0x0011e2000810003f */
[----:B-1----:R-:W-:Y:S01]  /*25c50*/  IADD3 R0, R17, 0x1, RZ ;  /* 0x0000000111007810 */ /* 0x002fe20007ffe0ff */
[----:B0-----:R-:W-:-:S05]  /*25c60*/  @!P0 VIADD R16, R16, 0x2e880 ;  /* 0x0002e88010108836 */ /* 0x001fca0000000000 */
[----:B------:R-:W-:Y:S01]  /*25c70*/  @!P0 PRMT R16, RZ, 0x654, R16 ;  /* 0x00000654ff108816 */ /* 0x000fe20000000010 */
[----:B------:R-:W-:Y:S06]  /*25c80*/  BAR.SYNC.DEFER_BLOCKING 0x2, 0x80 ;  /* 0x0082000000007b1d */ /* 0x000fec0000010000 */
[----:B------:R3:W-:Y:S01]  /*25c90*/  @!P0 SYNCS.ARRIVE.TRANS64.RED.A1T0 RZ, [R16+URZ], RZ ;  /* 0x000000ff10ff89a7 */ /* 0x0007e2000810043f */
[----:B------:R-:W-:-:S04]  /*25ca0*/  ISETP.NE.AND P0, PT, R0, 0x2, PT ;  /* 0x000000020000780c */ /* 0x000fc80003f05270 */
[----:B------:R-:W-:Y:S02]  /*25cb0*/  SEL R2, RZ, 0x1, P0 ;  /* 0x00000001ff027807 */ /* 0x000fe40000000000 */
[----:B------:R-:W-:-:S05]  /*25cc0*/  SEL R0, R0, RZ, P0 ;  /* 0x000000ff00007207 */ /* 0x000fca0000000000 */
[----:B------:R3:W-:Y:S01]  /*25cd0*/  STL [R1+0x10], R0 ;  /* 0x0000100001007387 */ /* 0x0007e20000100800 */
[----:B--2---:R-:W-:-:S05]  /*25ce0*/  LOP3.LUT R3, R3, R2, RZ, 0x3c, !PT ;  /* 0x0000000203037212 */ /* 0x004fca00078e3cff */
[----:B------:R3:W-:Y:S02]  /*25cf0*/  STL [R1+0x18], R3 ;  /* 0x0000180301007387 */ /* 0x0007e40000100800 */
.L_x_565:
[----:B--23--:R-:W2:Y:S02]  /*25d00*/  LDL R0, [R1+0x20] ;  /* 0x0000200001007983 */ /* 0x00cea40000100800 */
[----:B--2---:R-:W-:-:S13]  /*25d10*/  LOP3.LUT P0, RZ, R0, 0x2, RZ, 0xc0, !PT ;  /* 0x0000000200ff7812 */ /* 0x004fda000780c0ff */
[----:B------:R-:W-:Y:S05]  /*25d20*/  @!P0 BRA `(.L_x_617) ;  /* 0x00000000002c8947 */ /* 0x000fea0003800000 */
[----:B------:R-:W-:Y:S05]  /*25d30*/  WARPSYNC.ALL ;  /* 0x0000000000007948 */ /* 0x000fea0003800000 */
[----:B------:R-:W2:Y:S08]  /*25d40*/  S2UR UR5, SR_CgaCtaId ;  /* 0x00000000000579c3 */ /* 0x000eb00000008800 */
[----:B------:R-:W-:Y:S06]  /*25d50*/  BAR.SYNC.DEFER_BLOCKING 0x5, 0x180 ;  /* 0x0146000000007b1d */ /* 0x000fec0000010000 */
[----:B------:R-:W-:-:S02]  /*25d60*/  UMOV UR4, 0x400 ;  /* 0x0000040000047882 */ /* 0x000fc40000000000 */
[----:B--2---:R-:W-:-:S06]  /*25d70*/  ULEA UR4, UR5, UR4, 0x18 ;  /* 0x0000000405047291 */ /* 0x004fcc000f8ec03f */
[----:B------:R-:W-:-:S05]  /*25d80*/  IMAD.U32 R18, RZ, RZ, UR4 ;  /* 0x00000004ff127e24 */ /* 0x000fca000f8e00ff */
[----:B01----:R-:W0:Y:S04]  /*25d90*/  LDS.128 R4, [R18+0x2e8d0] ;  /* 0x02e8d00012047984 */ /* 0x003e280000000c00 */
[----:B0-----:R0:W-:Y:S04]  /*25da0*/  STL.64 [R1], R4 ;  /* 0x0000000401007387 */ /* 0x0011e80000100a00 */
[----:B------:R0:W-:Y:S01]  /*25db0*/  STL.64 [R1+0x8], R6 ;  /* 0x0000080601007387 */ /* 0x0001e20000100a00 */
[----:B------:R-:W-:Y:S06]  /*25dc0*/  BAR.ARV 0x4, 0x180 ;  /* 0x0106000000007b1d */ /* 0x000fec0000002000 */
[----:B------:R-:W-:Y:S05]  /*25dd0*/  BRA `(.L_x_618) ;  /* 0x0000000c00287947 */ /* 0x000fea0003800000 */
.L_x_617:
[----:B------:R-:W2:Y:S01]  /*25de0*/  S2R R0, SR_TID.X ;  /* 0x0000000000007919 */ /* 0x000ea20000002100 */
[----:B------:R-:W-:Y:S01]  /*25df0*/  UMOV UR4, 0xffffffff ;  /* 0xffffffff00047882 */ /* 0x000fe20000000000 */
[----:B--2---:R-:W-:-:S04]  /*25e00*/  LOP3.LUT R16, R0, 0x1f, RZ, 0xc0, !PT ;  /* 0x0000001f00107812 */ /* 0x004fc800078ec0ff */
[----:B------:R-:W-:Y:S01]  /*25e10*/  ISETP.NE.AND P0, PT, R16, 0x1f, PT ;  /* 0x0000001f1000780c */ /* 0x000fe20003f05270 */
[----:B------:R-:W-:-:S12]  /*25e20*/  BRA.DIV UR4, `(.L_x_619) ;  /* 0x00000052046c7947 */ /* 0x000fd8000b800000 */
[----:B------:R-:W2:Y:S01]  /*25e30*/  LDL.LU R3, [R1] ;  /* 0x0000000001037983 */ /* 0x000ea20000300800 */
[----:B------:R-:W-:-:S03]  /*25e40*/  ULDC UR4, c[0x0][0xc3c] ;  /* 0x00030f0000047ab9 */ /* 0x000fc60000000800 */
[----:B------:R-:W3:Y:S01]  /*25e50*/  LDL R4, [R1+0xc] ;  /* 0x00000c0001047983 */ /* 0x000ee20000100800 */
[----:B--2---:R-:W-:Y:S02]  /*25e60*/  IMAD.MOV.U32 R10, RZ, RZ, R3 ;  /* 0x000000ffff0a7224 */ /* 0x004fe400078e0003 */
[----:B---3--:R-:W-:-:S05]  /*25e70*/  IMAD.IADD R0, R4, 0x1, R16 ;  /* 0x0000000104007824 */ /* 0x008fca00078e0210 */
[----:B------:R-:W-:-:S13]  /*25e80*/  ISETP.GE.OR P1, PT, R0, UR4, !P0 ;  /* 0x0000000400007c0c */ /* 0x000fda000c726670 */
[----:B------:R-:W2:Y:S08]  /*25e90*/  @!P1 LDC.64 R2, c[0x0][0xc80] ;  /* 0x00032000ff029b82 */ /* 0x000eb00000000a00 */
[----:B01----:R-:W0:Y:S01]  /*25ea0*/  @!P1 LDC.64 R4, c[0x0][0xc78] ;  /* 0x00031e00ff049b82 */ /* 0x003e220000000a00 */
[----:B--2---:R-:W-:-:S05]  /*25eb0*/  @!P1 IMAD.WIDE R2, R0, 0x4, R2 ;  /* 0x0000000400029825 */ /* 0x004fca00078e0202 */
[----:B------:R0:W2:Y:S02]  /*25ec0*/  @!P1 LDG.E R6, desc[UR60][R2.64] ;  /* 0x0000003c02069981 */ /* 0x0000a4000c1e1900 */
[----:B0-----:R-:W-:-:S06]  /*25ed0*/  @!P1 IMAD.WIDE R2, R0, 0x4, R4 ;  /* 0x0000000400029825 */ /* 0x001fcc00078e0204 */
[----:B------:R-:W3:Y:S01]  /*25ee0*/  @!P1 LDG.E R2, desc[UR60][R2.64] ;  /* 0x0000003c02029981 */ /* 0x000ee2000c1e1900 */
[----:B------:R-:W-:Y:S01]  /*25ef0*/  IMAD.MOV.U32 R5, RZ, RZ, RZ ;  /* 0x000000ffff057224 */ /* 0x000fe200078e00ff */
[C---:B------:R-:W-:Y:S01]  /*25f00*/  ISETP.GE.U32.AND P2, PT, R16.reuse, 0x2, PT ;  /* 0x000000021000780c */ /* 0x040fe20003f46070 */
[----:B------:R-:W-:Y:S01]  /*25f10*/  IMAD.MOV.U32 R8, RZ, RZ, RZ ;  /* 0x000000ffff087224 */ /* 0x000fe200078e00ff */
[C---:B------:R-:W-:Y:S01]  /*25f20*/  ISETP.GE.U32.AND P3, PT, R16.reuse, 0x4, PT ;  /* 0x000000041000780c */ /* 0x040fe20003f66070 */
[----:B------:R-:W-:Y:S01]  /*25f30*/  SHFL.IDX PT, R0, R10, RZ, 0x1f ;  /* 0x00001fff0a007589 */ /* 0x000fe200000e0000 */
[C---:B------:R-:W-:Y:S02]  /*25f40*/  ISETP.GE.U32.AND P4, PT, R16.reuse, 0x8, PT ;  /* 0x000000081000780c */ /* 0x040fe40003f86070 */
[----:B------:R-:W-:Y:S01]  /*25f50*/  ISETP.GE.U32.AND P5, PT, R16, 0x10, PT ;  /* 0x000000101000780c */ /* 0x000fe20003fa6070 */
[----:B------:R-:W-:Y:S01]  /*25f60*/  SHFL.IDX PT, R9, R10, 0x1, 0x1f ;  /* 0x00201f000a097f89 */ /* 0x000fe200000e0000 */
[----:B--2---:R-:W-:Y:S01]  /*25f70*/  @!P1 MOV R5, R6 ;  /* 0x0000000600059202 */ /* 0x004fe20000000f00 */
[----:B------:R-:W-:-:S02]  /*25f80*/  IMAD.MOV.U32 R6, RZ, RZ, RZ ;  /* 0x000000ffff067224 */ /* 0x000fc400078e00ff */
[----:B---3--:R-:W-:Y:S01]  /*25f90*/  @!P1 IMAD.MOV.U32 R6, RZ, RZ, R2 ;  /* 0x000000ffff069224 */ /* 0x008fe200078e0002 */
[----:B------:R-:W-:-:S03]  /*25fa0*/  ISETP.NE.AND P1, PT, R16, RZ, PT ;  /* 0x000000ff1000720c */ /* 0x000fc60003f25270 */
[----:B------:R-:W-:-:S05]  /*25fb0*/  IMAD R2, R6, R5, RZ ;  /* 0x0000000506027224 */ /* 0x000fca00078e02ff */
[----:B------:R-:W0:Y:S02]  /*25fc0*/  SHFL.UP PT, R3, R2, 0x1, RZ ;  /* 0x0420000002037989 */ /* 0x000e2400000e00ff */
[----:B0-----:R-:W-:-:S05]  /*25fd0*/  SEL R3, R3, RZ, P1 ;  /* 0x000000ff03037207 */ /* 0x001fca0000800000 */
[----:B------:R-:W-:-:S05]  /*25fe0*/  IMAD.IADD R2, R2, 0x1, R3 ;  /* 0x0000000102027824 */ /* 0x000fca00078e0203 */
        /* <DEDUP_REMOVED lines=12> */
[----:B------:R0:W1:Y:S02]  /*260b0*/  SHFL.IDX PT, R2, R7, 0x1f, 0x1f ;  /* 0x03e01f0007027f89 */ /* 0x00006400000e0000 */
.L_x_817:
[----:B------:R-:W-:Y:S02]  /*260c0*/  ULDC UR4, c[0x0][0xc38] ;  /* 0x00030e0000047ab9 */ /* 0x000fe40000000800 */
[----:B------:R-:W-:-:S04]  /*260d0*/  IMAD.U32 R3, RZ, RZ, UR4 ;  /* 0x00000004ff037e24 */ /* 0x000fc8000f8e00ff */
[----:B-1----:R-:W-:-:S05]  /*260e0*/  IMAD R2, R2, R3, RZ ;  /* 0x0000000302027224 */ /* 0x002fca00078e02ff */
[----:B------:R-:W-:-:S04]  /*260f0*/  IADD3 R4, R9, R2, RZ ;  /* 0x0000000209047210 */ /* 0x000fc80007ffe0ff */
[----:B------:R-:W-:-:S13]  /*26100*/  ISETP.GT.AND P6, PT, R4, R0, PT ;  /* 0x000000000400720c */ /* 0x000fda0003fc4270 */
[----:B------:R-:W-:Y:S05]  /*26110*/  @P6 BRA `(.L_x_620) ;  /* 0x0000000000ac6947 */ /* 0x000fea0003800000 */
.L_x_623:
[----:B------:R-:W2:Y:S01]  /*26120*/  LDL.LU R3, [R1+0xc] ;  /* 0x00000c0001037983 */ /* 0x000ea20000300800 */
[----:B------:R-:W1:Y:S01]  /*26130*/  LDC R2, c[0x0][0xc3c] ;  /* 0x00030f00ff027b82 */ /* 0x000e620000000800 */
[----:B--2---:R-:W-:-:S05]  /*26140*/  VIADD R3, R3, 0x1f ;  /* 0x0000001f03037836 */ /* 0x004fca0000000000 */
[----:B-1----:R-:W-:-:S13]  /*26150*/  ISETP.GE.AND P6, PT, R3, R2, PT ;  /* 0x000000020300720c */ /* 0x002fda0003fc6270 */
[----:B------:R-:W-:Y:S05]  /*26160*/  @P6 BRA `(.L_x_621) ;  /* 0x0000000400dc6947 */ /* 0x000fea0003800000 */
[----:B------:R-:W1:Y:S01]  /*26170*/  S2R R5, SR_TID.X ;  /* 0x0000000000057919 */ /* 0x000e620000002100 */
[----:B------:R2:W-:Y:S01]  /*26180*/  STL [R1+0xc], R3 ;  /* 0x00000c0301007387 */ /* 0x0005e20000100800 */
[----:B-1----:R-:W-:-:S05]  /*26190*/  LOP3.LUT R5, R5, 0x1f, RZ, 0xc0, !PT ;  /* 0x0000001f05057812 */ /* 0x002fca00078ec0ff */
[----:B------:R-:W-:Y:S02]  /*261a0*/  IMAD.IADD R6, R3, 0x1, R5 ;  /* 0x0000000103067824 */ /* 0x000fe400078e0205 */
[----:B------:R-:W-:-:S03]  /*261b0*/  IMAD.MOV.U32 R5, RZ, RZ, RZ ;  /* 0x000000ffff057224 */ /* 0x000fc600078e00ff */
[----:B------:R-:W-:-:S13]  /*261c0*/  ISETP.GE.OR P6, PT, R6, R2, !P0 ;  /* 0x000000020600720c */ /* 0x000fda00047c6670 */
[----:B--2---:R-:W1:Y:S02]  /*261d0*/  @!P6 LDC.64 R2, c[0x0][0xc80] ;  /* 0x00032000ff02eb82 */ /* 0x004e640000000a00 */
[----:B-1----:R-:W-:-:S05]  /*261e0*/  @!P6 IMAD.WIDE R2, R6, 0x4, R2 ;  /* 0x000000040602e825 */ /* 0x002fca00078e0202 */
[----:B------:R1:W2:Y:S02]  /*261f0*/  @!P6 LDG.E R5, desc[UR60][R2.64] ;  /* 0x0000003c0205e981 */ /* 0x0002a4000c1e1900 */
[----:B-1----:R-:W1:Y:S02]  /*26200*/  @!P6 LDC.64 R2, c[0x0][0xc78] ;  /* 0x00031e00ff02eb82 */ /* 0x002e640000000a00 */
[----:B-1----:R-:W-:-:S04]  /*26210*/  @!P6 IMAD.WIDE R2, R6, 0x4, R2 ;  /* 0x000000040602e825 */ /* 0x002fc800078e0202 */
[----:B------:R-:W-:-:S06]  /*26220*/  IMAD.MOV.U32 R6, RZ, RZ, RZ ;  /* 0x000000ffff067224 */ /* 0x000fcc00078e00ff */
[----:B------:R-:W2:Y:S01]  /*26230*/  @!P6 LDG.E R6, desc[UR60][R2.64] ;  /* 0x0000003c0206e981 */ /* 0x000ea2000c1e1900 */
[----:B------:R-:W-:Y:S01]  /*26240*/  UMOV UR4, 0xffffffff ;  /* 0xffffffff00047882 */ /* 0x000fe20000000000 */
[----:B--2---:R-:W-:Y:S02]  /*26250*/  IMAD R2, R6, R5, RZ ;  /* 0x0000000506027224 */ /* 0x004fe400078e02ff */
[----:B------:R-:W-:Y:S05]  /*26260*/  BRA.DIV UR4, `(.L_x_622) ;  /* 0x0000005204bc7947 */ /* 0x000fea000b800000 */
[----:B------:R-:W1:Y:S02]  /*26270*/  SHFL.UP PT, R3, R2, 0x1, RZ ;  /* 0x0420000002037989 */ /* 0x000e6400000e00ff */
[----:B-1----:R-:W-:-:S04]  /*26280*/  SEL R3, R3, RZ, P1 ;  /* 0x000000ff03037207 */ /* 0x002fc80000800000 */
[----:B------:R-:W-:-:S05]  /*26290*/  IADD3 R2, R2, R3, RZ ;  /* 0x0000000302027210 */ /* 0x000fca0007ffe0ff */
[----:B------:R-:W1:Y:S02]  /*262a0*/  SHFL.UP PT, R3, R2, 0x2, RZ ;  /* 0x0440000002037989 */ /* 0x000e6400000e00ff */
[----:B-1----:R-:W-:-:S05]  /*262b0*/  SEL R3, R3, RZ, P2 ;  /* 0x000000ff03037207 */ /* 0x002fca0001000000 */
[----:B------:R-:W-:-:S05]  /*262c0*/  IMAD.IADD R2, R2, 0x1, R3 ;  /* 0x0000000102027824 */ /* 0x000fca00078e0203 */
        /* <DEDUP_REMOVED lines=8> */
[----:B0-----:R-:W-:-:S05]  /*26350*/  IMAD.IADD R7, R2, 0x1, R3 ;  /* 0x0000000102077824 */ /* 0x001fca00078e0203 */
[----:B------:R0:W1:Y:S02]  /*26360*/  SHFL.IDX PT, R2, R7, 0x1f, 0x1f ;  /* 0x03e01f0007027f89 */ /* 0x00006400000e0000 */
.L_x_825:
[----:B------:R-:W-:Y:S02]  /*26370*/  ULDC UR4, c[0x0][0xc38] ;  /* 0x00030e0000047ab9 */ /* 0x000fe40000000800 */
[----:B------:R-:W-:-:S05]  /*26380*/  MOV R3, UR4 ;  /* 0x0000000400037c02 */ /* 0x000fca0008000f00 */
[----:B-1----:R-:W-:-:S04]  /*26390*/  IMAD R2, R2, R3, RZ ;  /* 0x0000000302027224 */ /* 0x002fc800078e02ff */
[----:B------:R-:W-:-:S05]  /*263a0*/  IMAD.IADD R4, R2, 0x1, R4 ;  /* 0x0000000102047824 */ /* 0x000fca00078e0204 */
[----:B------:R-:W-:-:S13]  /*263b0*/  ISETP.GT.AND P6, PT, R4, R0, PT ;  /* 0x000000000400720c */ /* 0x000fda0003fc4270 */
[----:B------:R-:W-:Y:S05]  /*263c0*/  @!P6 BRA `(.L_x_623) ;  /* 0xfffffffc0054e947 */ /* 0x000fea000383ffff */
.L_x_620:
[----:B------:R-:W-:Y:S01]  /*263d0*/  IMAD.IADD R9, R4, 0x1, -R2 ;  /* 0x0000000104097824 */ /* 0x000fe200078e0a02 */
[----:B------:R-:W-:-:S03]  /*263e0*/  UMOV UR4, 0xffffffff ;  /* 0xffffffff00047882 */ /* 0x000fc60000000000 */
[----:B------:R-:W-:-:S05]  /*263f0*/  IMAD R2, R7, R3, R9 ;  /* 0x0000000307027224 */ /* 0x000fca00078e0209 */
[----:B------:R-:W-:Y:S01]  /*26400*/  ISETP.GT.AND P6, PT, R2, R0, PT ;  /* 0x000000000200720c */ /* 0x000fe20003fc4270 */
[----:B------:R-:W-:-:S12]  /*26410*/  BRA.DIV UR4, `(.L_x_624) ;  /* 0x0000005604287947 */ /* 0x000fd8000b800000 */
[----:B------:R-:W-:-:S04]  /*26420*/  VOTE.ANY R4, PT, !P6 ;  /* 0x0000000000047806 */ /* 0x000fc800070e0100 */
[----:B------:R-:W1:Y:S02]  /*26430*/  POPC R2, R4 ;  /* 0x0000000400027309 */ /* 0x000e640000000000 */
[----:B-1----:R1:W2:Y:S04]  /*26440*/  SHFL.IDX PT, R5, R5, R2, 0x1f ;  /* 0x00001f0205057589 */ /* 0x0022a800000e0000 */
[----:B------:R1:W3:Y:S02]  /*26450*/  SHFL.IDX PT, R6, R6, R2, 0x1f ;  /* 0x00001f0206067589 */ /* 0x0002e400000e0000 */
.L_x_830:
[----:B------:R-:W-:-:S13]  /*26460*/  ISETP.NE.AND P0, PT, R4, RZ, PT ;  /* 0x000000ff0400720c */ /* 0x000fda0003f05270 */
[----:B------:R-:W-:Y:S05]  /*26470*/  @!P0 BRA `(.L_x_625) ;  /* 0x0000000000148947 */ /* 0x000fea0003800000 */
[----:B------:R-:W-:Y:S01]  /*26480*/  UMOV UR4, 0xffffffff ;  /* 0xffffffff00047882 */ /* 0x000fe20000000000 */
[----:B------:R-:W-:Y:S02]  /*26490*/  VIADD R12, R2, 0xffffffff ;  /* 0xffffffff020c7836 */ /* 0x000fe40000000000 */
[----:B------:R-:W-:Y:S05]  /*264a0*/  BRA.DIV UR4, `(.L_x_626) ;  /* 0x0000005604607947 */ /* 0x000fea000b800000 */
[----:B0-----:R0:W4:Y:S02]  /*264b0*/  SHFL.IDX PT, R7, R7, R12, 0x1f ;  /* 0x00001f0c07077589 */ /* 0x00112400000e0000 */
.L_x_833:
[----:B----4-:R-:W-:-:S07]  /*264c0*/  IMAD.MOV.U32 R8, RZ, RZ, R7 ;  /* 0x000000ffff087224 */ /* 0x010fce00078e0007 */
.L_x_625:
[----:B0-----:R-:W4:Y:S01]  /*264d0*/  LDL.LU R7, [R1+0xc] ;  /* 0x00000c0001077983 */ /* 0x001f220000300800 */
[----:B------:R-:W-:Y:S01]  /*264e0*/  IMAD R10, R8, R3, R9 ;  /* 0x00000003080a7224 */ /* 0x000fe200078e0209 */
[----:B--2---:R-:W-:Y:S01]  /*264f0*/  IABS R3, R5 ;  /* 0x0000000500037213 */ /* 0x004fe20000000000 */
[----:B------:R-:W-:-:S03]  /*26500*/  IMAD.MOV.U32 R8, RZ, RZ, RZ ;  /* 0x000000ffff087224 */ /* 0x000fc600078e00ff */
[----:B------:R-:W0:Y:S01]  /*26510*/  I2F.RP R4, R3 ;  /* 0x0000000300047306 */ /* 0x000e220000209400 */
[----:B------:R2:W-:Y:S07]  /*26520*/  STL [R1], R10 ;  /* 0x0000000a01007387 */ /* 0x0005ee0000100800 */
[----:B0-----:R-:W0:Y:S02]  /*26530*/  MUFU.RCP R4, R4 ;  /* 0x0000000400047308 */ /* 0x001e240000001000 */
[----:B0-----:R-:W-:-:S06]  /*26540*/  IADD3 R4, R4, 0xffffffe, RZ ;  /* 0x0ffffffe04047810 */ /* 0x001fcc0007ffe0ff */
[----:B------:R-:W0:Y:S02]  /*26550*/  F2I.FTZ.U32.TRUNC.NTZ R9, R4 ;  /* 0x0000000400097305 */ /* 0x000e24000021f000 */
[----:B0-----:R-:W-:-:S04]  /*26560*/  IMAD.MOV R4, RZ, RZ, -R9 ;  /* 0x000000ffff047224 */ /* 0x001fc800078e0a09 */
[----:B------:R-:W-:-:S04]  /*26570*/  IMAD R4, R4, R3, RZ ;  /* 0x0000000304047224 */ /* 0x000fc800078e02ff */
[----:B------:R-:W-:Y:S01]  /*26580*/  IMAD.HI.U32 R9, R9, R4, R8 ;  /* 0x0000000409097227 */ /* 0x000fe200078e0008 */
[----:B------:R-:W-:-:S03]  /*26590*/  IABS R8, R5 ;  /* 0x0000000500087213 */ /* 0x000fc60000000000 */
[----:B------:R-:W-:Y:S01]  /*265a0*/  IMAD.IADD R4, R0, 0x1, -R10 ;  /* 0x0000000100047824 */ /* 0x000fe200078e0a0a */
[----:B------:R-:W-:Y:S01]  /*265b0*/  IADD3 R8, RZ, -R8, RZ ;  /* 0x80000008ff087210 */ /* 0x000fe20007ffe0ff */
[----:B----4-:R-:W-:-:S03]  /*265c0*/  IMAD.MOV.U32 R11, RZ, RZ, R7 ;  /* 0x000000ffff0b7224 */ /* 0x010fc600078e0007 */
[----:B------:R-:W-:Y:S01]  /*265d0*/  IABS R7, R4 ;  /* 0x0000000400077213 */ /* 0x000fe20000000000 */
[----:B------:R-:W-:-:S04]  /*265e0*/  IMAD.IADD R11, R2, 0x1, R11 ;  /* 0x00000001020b7824 */ /* 0x000fc800078e020b */
[----:B------:R-:W-:-:S04]  /*265f0*/  IMAD.HI.U32 R0, R9, R7, RZ ;  /* 0x0000000709007227 */ /* 0x000fc800078e00ff */
[----:B------:R-:W-:Y:S02]  /*26600*/  IMAD R7, R0, R8, R7 ;  /* 0x0000000800077224 */ /* 0x000fe400078e0207 */
[----:B------:R-:W-:-:S03]  /*26610*/  IMAD.MOV.U32 R8, RZ, RZ, RZ ;  /* 0x000000ffff087224 */ /* 0x000fc600078e00ff */
[----:B------:R-:W-:-:S13]  /*26620*/  ISETP.GT.U32.AND P1, PT, R3, R7, PT ;  /* 0x000000070300720c */ /* 0x000fda0003f24070 */
[----:B------:R-:W-:Y:S01]  /*26630*/  @!P1 IMAD.IADD R7, R7, 0x1, -R3 ;  /* 0x0000000107079824 */ /* 0x000fe200078e0a03 */
[----:B------:R-:W-:Y:S02]  /*26640*/  @!P1 IADD3 R0, R0, 0x1, RZ ;  /* 0x0000000100009810 */ /* 0x000fe40007ffe0ff */
[----:B------:R-:W-:Y:S02]  /*26650*/  ISETP.NE.AND P1, PT, R5, RZ, PT ;  /* 0x000000ff0500720c */ /* 0x000fe40003f25270 */
[----:B------:R-:W-:Y:S02]  /*26660*/  ISETP.GE.U32.AND P0, PT, R7, R3, PT ;  /* 0x000000030700720c */ /* 0x000fe40003f06070 */
[----:B---3--:R-:W-:-:S04]  /*26670*/  IABS R3, R6 ;  /* 0x0000000600037213 */ /* 0x008fc80000000000 */
[----:B------:R-:W0:Y:S07]  /*26680*/  I2F.RP R7, R3 ;  /* 0x0000000300077306 */ /* 0x000e2e0000209400 */
[----:B------:R-:W-:Y:S01]  /*26690*/  @P0 VIADD R0, R0, 0x1 ;  /* 0x0000000100000836 */ /* 0x000fe20000000000 */
[----:B0-----:R-:W0:Y:S02]  /*266a0*/  MUFU.RCP R7, R7 ;  /* 0x0000000700077308 */ /* 0x001e240000001000 */
[----:B0-----:R-:W-:-:S06]  /*266b0*/  VIADD R7, R7, 0xffffffe ;  /* 0x0ffffffe07077836 */ /* 0x001fcc0000000000 */
[----:B------:R-:W0:Y:S02]  /*266c0*/  F2I.FTZ.U32.TRUNC.NTZ R9, R7 ;  /* 0x0000000700097305 */ /* 0x000e24000021f000 */
[----:B0-----:R-:W-:-:S04]  /*266d0*/  IMAD.MOV R7, RZ, RZ, -R9 ;  /* 0x000000ffff077224 */ /* 0x001fc800078e0a09 */
[----:B------:R-:W-:-:S04]  /*266e0*/  IMAD R7, R7, R3, RZ ;  /* 0x0000000307077224 */ /* 0x000fc800078e02ff */
[----:B--2---:R-:W-:Y:S01]  /*266f0*/  IMAD.HI.U32 R10, R9, R7, R8 ;  /* 0x00000007090a7227 */ /* 0x004fe200078e0008 */
[----:B------:R-:W-:Y:S02]  /*26700*/  LOP3.LUT R7, R4, R5, RZ, 0x3c, !PT ;  /* 0x0000000504077212 */ /* 0x000fe400078e3cff */
[----:B------:R-:W-:Y:S02]  /*26710*/  IABS R9, R6 ;  /* 0x0000000600097213 */ /* 0x000fe40000000000 */
[----:B------:R-:W-:Y:S01]  /*26720*/  ISETP.GE.AND P2, PT, R7, RZ, PT ;  /* 0x000000ff0700720c */ /* 0x000fe20003f46270 */
[----:B------:R-:W-:Y:S02]  /*26730*/  IMAD.MOV.U32 R7, RZ, RZ, R0 ;  /* 0x000000ffff077224 */ /* 0x000fe400078e0000 */
[----:B------:R-:W-:-:S10]  /*26740*/  IMAD.MOV R9, RZ, RZ, -R9 ;  /* 0x000000ffff097224 */ /* 0x000fd400078e0a09 */
[----:B------:R-:W-:Y:S01]  /*26750*/  @!P2 IMAD.MOV R7, RZ, RZ, -R7 ;  /* 0x000000ffff07a224 */ /* 0x000fe200078e0a07 */
[----:B------:R-:W-:-:S04]  /*26760*/  @!P1 LOP3.LUT R7, RZ, R5, RZ, 0x33, !PT ;  /* 0x00000005ff079212 */ /* 0x000fc800078e33ff */
[-C--:B------:R-:W-:Y:S01]  /*26770*/  IABS R8, R7.reuse ;  /* 0x0000000700087213 */ /* 0x080fe20000000000 */
[----:B------:R-:W-:-:S04]  /*26780*/  IMAD R5, R5, R7, RZ ;  /* 0x0000000705057224 */ /* 0x000fc800078e02ff */
[----:B------:R-:W-:-:S04]  /*26790*/  IMAD.HI.U32 R0, R10, R8, RZ ;  /* 0x000000080a007227 */ /* 0x000fc800078e00ff */
[----:B------:R-:W-:Y:S02]  /*267a0*/  IMAD R8, R0, R9, R8 ;  /* 0x0000000900087224 */ /* 0x000fe400078e0208 */
[----:B-1----:R-:W-:-:S03]  /*267b0*/  IMAD.IADD R2, R4, 0x1, -R5 ;  /* 0x0000000104027824 */ /* 0x002fc600078e0a05 */
[----:B------:R-:W-:-:S13]  /*267c0*/  ISETP.GT.U32.AND P1, PT, R3, R8, PT ;  /* 0x000000080300720c */ /* 0x000fda0003f24070 */
[-C--:B------:R-:W-:Y:S01]  /*267d0*/  @!P1 IADD3 R8, R8, -R3.reuse, RZ ;  /* 0x8000000308089210 */ /* 0x080fe20007ffe0ff */
        /* <DEDUP_REMOVED lines=8> */
[----:B------:R-:W-:Y:S01]  /*26860*/  IMAD.MOV R3, RZ, RZ, -R0 ;  /* 0x000000ffff037224 */ /* 0x000fe200078e0a00 */
[----:B------:R-:W-:-:S03]  /*26870*/  LEA R0, R6, R0, 0x18 ;  /* 0x0000000006007211 */ /* 0x000fc600078ec0ff */
[----:B------:R-:W-:-:S04]  /*26880*/  IMAD R3, R6, R3, R7 ;  /* 0x0000000306037224 */ /* 0x000fc800078e0207 */
[----:B------:R-:W-:-:S05]  /*26890*/  IMAD R0, R3, 0x10000, R0 ;  /* 0x0001000003007824 */ /* 0x000fca00078e0200 */
[----:B------:R1:W-:Y:S04]  /*268a0*/  STL [R1+0x8], R0 ;  /* 0x0000080001007387 */ /* 0x0003e80000100800 */
[----:B------:R1:W-:Y:S04]  /*268b0*/  STL [R1+0xc], R11 ;  /* 0x00000c0b01007387 */ /* 0x0003e80000100800 */
[----:B------:R1:W-:Y:S01]  /*268c0*/  STL [R1+0x4], R2 ;  /* 0x0000040201007387 */ /* 0x0003e20000100800 */
[----:B------:R-:W-:Y:S05]  /*268d0*/  BRA `(.L_x_627) ;  /* 0x0000000000287947 */ /* 0x000fea0003800000 */
.L_x_621:
[----:B------:R-:W-:Y:S01]  /*268e0*/  UMOV UR4, URZ ;  /* 0x0000003f00047c82 */ /* 0x000fe20008000000 */
[----:B------:R-:W-:Y:S01]  /*268f0*/  ULDC UR6, c[0x0][0xc3c] ;  /* 0x00030f0000067ab9 */ /* 0x000fe20000000800 */
[----:B------:R-:W-:Y:S01]  /*26900*/  UMOV UR5, URZ ;  /* 0x0000003f00057c82 */ /* 0x000fe20008000000 */
[----:B------:R1:W-:Y:S01]  /*26910*/  STL [R1], R0 ;  /* 0x0000000001007387 */ /* 0x0003e20000100800 */
[----:B------:R-:W-:Y:S01]  /*26920*/  IMAD.U32 R3, RZ, RZ, UR4 ;  /* 0x00000004ff037e24 */ /* 0x000fe2000f8e00ff */
[----:B------:R-:W-:-:S04]  /*26930*/  MOV R2, UR5 ;  /* 0x0000000500027c02 */ /* 0x000fc80008000f00 */
[----:B------:R2:W-:Y:S01]  /*26940*/  STL [R1+0x4], R3 ;  /* 0x0000040301007387 */ /* 0x0005e20000100800 */
[----:B-1----:R-:W-:-:S05]  /*26950*/  IMAD.U32 R0, RZ, RZ, UR6 ;  /* 0x00000006ff007e24 */ /* 0x002fca000f8e00ff */
[----:B------:R2:W-:Y:S04]  /*26960*/  STL [R1+0xc], R0 ;  /* 0x00000c0001007387 */ /* 0x0005e80000100800 */
[----:B------:R2:W-:Y:S02]  /*26970*/  STL [R1+0x8], R2 ;  /* 0x0000080201007387 */ /* 0x0005e40000100800 */
.L_x_627:
[----:B-12---:R-:W0:Y:S04]  /*26980*/  LDL R2, [R1+0xc] ;  /* 0x00000c0001027983 */ /* 0x006e280000100800 */
[----:B------:R-:W2:Y:S04]  /*26990*/  LDL R3, [R1+0x8] ;  /* 0x0000080001037983 */ /* 0x000ea80000100800 */
[----:B------:R-:W3:Y:S04]  /*269a0*/  LDL R4, [R1] ;  /* 0x0000000001047983 */ /* 0x000ee80000100800 */
[----:B------:R-:W3:Y:S01]  /*269b0*/  LDL R5, [R1+0x4] ;  /* 0x0000040001057983 */ /* 0x000ee20000100800 */
[----:B------:R-:W1:Y:S01]  /*269c0*/  S2R R0, SR_TID.X ;  /* 0x0000000000007919 */ /* 0x000e620000002100 */
[----:B------:R-:W-:Y:S05]  /*269d0*/  WARPSYNC.ALL ;  /* 0x0000000000007948 */ /* 0x000fea0003800000 */
[----:B-1----:R-:W-:Y:S01]  /*269e0*/  LOP3.LUT R0, R0, 0x1f, RZ, 0xc0, !PT ;  /* 0x0000001f00007812 */ /* 0x002fe200078ec0ff */
[----:B------:R-:W-:Y:S03]  /*269f0*/  BAR.SYNC.DEFER_BLOCKING 0x4, 0x180 ;  /* 0x0106000000007b1d */ /* 0x000fe60000010000 */
[----:B------:R-:W-:-:S13]  /*26a00*/  ISETP.NE.AND P0, PT, R0, RZ, PT ;  /* 0x000000ff0000720c */ /* 0x000fda0003f05270 */
[----:B------:R-:W1:Y:S01]  /*26a10*/  @!P0 S2R R0, SR_CgaCtaId ;  /* 0x0000000000008919 */ /* 0x000e620000008800 */
[----:B0-----:R-:W-:Y:S01]  /*26a20*/  IMAD.MOV.U32 R7, RZ, RZ, R2 ;  /* 0x000000ffff077224 */ /* 0x001fe200078e0002 */
[----:B------:R-:W-:Y:S01]  /*26a30*/  @!P0 MOV R2, 0x400 ;  /* 0x0000040000028802 */ /* 0x000fe20000000f00 */
[----:B--2---:R-:W-:-:S03]  /*26a40*/  IMAD.MOV.U32 R6, RZ, RZ, R3 ;  /* 0x000000ffff067224 */ /* 0x004fc600078e0003 */
[----:B-1----:R-:W-:-:S05]  /*26a50*/  @!P0 LEA R18, R0, R2, 0x18 ;  /* 0x0000000200128211 */ /* 0x002fca00078ec0ff */
[----:B---3--:R1:W-:Y:S01]  /*26a60*/  @!P0 STS.128 [R18+0x2e8d0], R4 ;  /* 0x02e8d00412008388 */ /* 0x0083e20000000c00 */
[----:B------:R-:W-:Y:S06]  /*26a70*/  BAR.ARV 0x5, 0x180 ;  /* 0x0146000000007b1d */ /* 0x000fec0000002000 */
.L_x_618:
[----:B------:R-:W2:Y:S01]  /*26a80*/  LDL R0, [R1+0xc] ;  /* 0x00000c0001007983 */ /* 0x000ea20000100800 */
[----:B------:R-:W-:Y:S02]  /*26a90*/  ULDC UR4, c[0x0][0xc3c] ;  /* 0x00030f0000047ab9 */ /* 0x000fe40000000800 */
[----:B--2---:R-:W-:-:S13]  /*26aa0*/  ISETP.GE.AND P0, PT, R0, UR4, PT ;  /* 0x0000000400007c0c */ /* 0x004fda000bf06270 */
[----:B------:R-:W-:Y:S05]  /*26ab0*/  @!P0 BRA `(.L_x_628) ;  /* 0xffffffa400648947 */ /* 0x000fea000383ffff */
[----:B------:R-:W-:Y:S05]  /*26ac0*/  BSYNC B7 ;  /* 0x0000000000077941 */ /* 0x000fea0003800000 */
.L_x_524:
[----:B-1----:R-:W3:Y:S01]  /*26ad0*/  LDL.LU R0, [R1+0x68] ;  /* 0x0000680001007983 */ /* 0x002ee20000300800 */
[----:B------:R-:W-:Y:S01]  /*26ae0*/  BSSY B0, `(.L_x_629) ;  /* 0x000000b000007945 */ /* 0x000fe20003800000 */
[----:B0-2---:R-:W0:Y:S01]  /*26af0*/  S2R R5, SR_CgaCtaId ;  /* 0x0000000000057919 */ /* 0x005e220000008800 */
[----:B---3--:R-:W-:-:S05]  /*26b00*/  VIADD R0, R0, 0x1 ;  /* 0x0000000100007836 */ /* 0x008fca0000000000 */
[----:B------:R-:W-:-:S04]  /*26b10*/  LEA.HI R2, R0, R0, RZ, 0x1 ;  /* 0x0000000000027211 */ /* 0x000fc800078f08ff */
[----:B------:R-:W-:-:S04]  /*26b20*/  LOP3.LUT R3, R2, 0xfffffffe, RZ, 0xc0, !PT ;  /* 0xfffffffe02037812 */ /* 0x000fc800078ec0ff */
[----:B------:R-:W-:Y:S02]  /*26b30*/  IADD3 R3, R0, -R3, RZ ;  /* 0x8000000300037210 */ /* 0x000fe40007ffe0ff */
[----:B------:R-:W-:Y:S02]  /*26b40*/  MOV R0, 0x400 ;  /* 0x0000040000007802 */ /* 0x000fe40000000f00 */
[----:B------:R-:W-:Y:S02]  /*26b50*/  SHF.L.U32 R3, R3, 0x1f, RZ ;  /* 0x0000001f03037819 */ /* 0x000fe400000006ff */
[----:B0-----:R-:W-:-:S04]  /*26b60*/  LEA R0, R5, R0, 0x18 ;  /* 0x0000000005007211 */ /* 0x001fc800078ec0ff */
[----:B------:R-:W0:Y:S02]  /*26b70*/  SYNCS.PHASECHK.TRANS64.TRYWAIT P0, [R0+URZ+0x2e820], R3 ;  /* 0x02e82003000075a7 */ /* 0x000e24000800017f */
[----:B0-----:R-:W-:Y:S05]  /*26b80*/  @!P0 BRA `(.L_x_630) ;  /* 0x0000004c00d08947 */ /* 0x001fea0003800000 */
.L_x_834:
[----:B------:R-:W-:Y:S05]  /*26b90*/  BSYNC B0 ;  /* 0x0000000000007941 */ /* 0x000fea0003800000 */
.L_x_629:
[----:B------:R-:W-:-:S03]  /*26ba0*/  UMOV UR4, 0xffffffff ;  /* 0xffffffff00047882 */ /* 0x000fc60000000000 */
[----:B------:R-:W-:Y:S05]  /*26bb0*/  BRA.DIV UR4, `(.L_x_631) ;  /* 0x0000004e04d87947 */ /* 0x000fea000b800000 */
[----:B------:R-:W1:Y:S02]  /*26bc0*/  S2R R2, SR_TID.X ;  /* 0x0000000000027919 */ /* 0x000e640000002100 */
[----:B-1----:R-:W-:-:S04]  /*26bd0*/  SHF.R.U32.HI R2, RZ, 0x5, R2 ;  /* 0x00000005ff027819 */ /* 0x002fc80000011602 */
[----:B------:R-:W-:-:S05]  /*26be0*/  LOP3.LUT R2, R2, 0x3, RZ, 0xc0, !PT ;  /* 0x0000000302027812 */ /* 0x000fca00078ec0ff */
[----:B------:R1:W2:Y:S02]  /*26bf0*/  SHFL.IDX PT, R14, R2, RZ, 0x1f ;  /* 0x00001fff020e7589 */ /* 0x0002a400000e0000 */
.L_x_837:
[----:B--2---:R-:W-:-:S13]  /*26c00*/  ISETP.NE.AND P0, PT, R14, RZ, PT ;  /* 0x000000ff0e00720c */ /* 0x004fda0003f05270 */
[----:B------:R-:W-:Y:S05]  /*26c10*/  @P0 BRA `(.L_x_332) ;  /* 0x0000000000b00947 */ /* 0x000fea0003800000 */
[----:B------:R-:W-:-:S03]  /*26c20*/  UMOV UR4, 0xffffffff ;  /* 0xffffffff00047882 */ /* 0x000fc60000000000 */
[----:B------:R-:W-:Y:S05]  /*26c30*/  BRA.DIV UR4, `(.L_x_632) ;  /* 0x0000004e04ec7947 */ /* 0x000fea000b800000 */
[----:B------:R-:W-:-:S13]  /*26c40*/  ELECT P6, URZ, PT ;  /* 0x00000000003f782f */ /* 0x000fda00038c0000 */
.L_x_840:
[----:B------:R-:W-:Y:S05]  /*26c50*/  @!P6 BRA `(.L_x_332) ;  /* 0x0000000000a0e947 */ /* 0x000fea0003800000 */
[----:B-1----:R-:W2:Y:S02]  /*26c60*/  LDL.LU R2, [R1+0x64] ;  /* 0x0000640001027983 */ /* 0x002ea40000300800 */
[----:B--2---:R-:W-:-:S04]  /*26c70*/  LOP3.LUT R2, R2, 0x2, RZ, 0xfc, !PT ;  /* 0x0000000202027812 */ /* 0x004fc800078efcff */
[----:B------:R-:W-:-:S13]  /*26c80*/  ISETP.NE.AND P0, PT, R2, 0x3, PT ;  /* 0x000000030200780c */ /* 0x000fda0003f05270 */
[----:B------:R-:W-:Y:S05]  /*26c90*/  @!P0 BRA `(.L_x_633) ;  /* 0x0000000000048947 */ /* 0x000fea0003800000 */
[----:B------:R-:W-:Y:S01]  /*26ca0*/  BPT.TRAP 0x1 ;  /* 0x000000040000795c */ /* 0x000fe20000300000 */
.L_x_633:
[----:B0-----:R-:W2:Y:S04]  /*26cb0*/  LDL R3, [R1+0x10] ;  /* 0x0000100001037983 */ /* 0x001ea80000100800 */
        /* <DEDUP_REMOVED lines=13> */
.L_x_841:
[----:B------:R-:W1:Y:S02]  /*26d90*/  SYNCS.PHASECHK.TRANS64.TRYWAIT P1, [R7+URZ], R2 ;  /* 0x00000002070075a7 */ /* 0x000e64000802017f */
[----:B-1----:R-:W-:Y:S05]  /*26da0*/  @!P1 BRA `(.L_x_635) ;  /* 0x0000004c00c49947 */ /* 0x002fea0003800000 */
.L_x_842:
[----:B------:R-:W-:Y:S05]  /*26db0*/  @!P0 BRA `(.L_x_636) ;  /* 0x0000000000048947 */ /* 0x000fea0003800000 */
[----:B------:R-:W-:Y:S01]  /*26dc0*/  BPT.TRAP 0x1 ;  /* 0x000000040000795c */ /* 0x000fe20000300000 */
.L_x_636:
[----:B------:R-:W2:Y:S02]  /*26dd0*/  LDL.LU R4, [R1+0x10] ;  /* 0x0000100001047983 */ /* 0x000ea40000300800 */
[----:B--2---:R-:W-:-:S04]  /*26de0*/  LEA R4, R4, R0, 0x3 ;  /* 0x0000000004047211 */ /* 0x004fc800078e18ff */
[----:B------:R-:W2:Y:S02]  /*26df0*/  SYNCS.PHASECHK.TRANS64.TRYWAIT P1, [R4+URZ+0x2e860], R5 ;  /* 0x02e86005040075a7 */ /* 0x000ea4000802017f */
[----:B--2---:R-:W-:Y:S05]  /*26e00*/  @!P1 BRA `(.L_x_637) ;  /* 0x0000004c00c09947 */ /* 0x004fea0003800000 */
.L_x_843:
[----:B------:R-:W-:Y:S05]  /*26e10*/  @!P0 BRA `(.L_x_638) ;  /* 0x0000000000048947 */ /* 0x000fea0003800000 */
[----:B------:R-:W-:Y:S01]  /*26e20*/  BPT.TRAP 0x1 ;  /* 0x000000040000795c */ /* 0x000fe20000300000 */
.L_x_638:
[----:B------:R-:W-:-:S04]  /*26e30*/  IMAD R3, R3, 0x8, R0 ;  /* 0x0000000803037824 */ /* 0x000fc800078e0200 */
[----:B------:R-:W3:Y:S02]  /*26e40*/  SYNCS.PHASECHK.TRANS64.TRYWAIT P1, [R3+URZ+0x2e860], R2 ;  /* 0x02e86002030075a7 */ /* 0x000ee4000802017f */
[----:B---3--:R-:W-:Y:S05]  /*26e50*/  @!P1 BRA `(.L_x_639) ;  /* 0x0000004c00c09947 */ /* 0x008fea0003800000 */
.L_x_844:
[----:B------:R-:W-:Y:S05]  /*26e60*/  @!P0 BRA `(.L_x_640) ;  /* 0x0000000000048947 */ /* 0x000fea0003800000 */
[----:B------:R-:W-:Y:S01]  /*26e70*/  BPT.TRAP 0x1 ;  /* 0x000000040000795c */ /* 0x000fe20000300000 */
.L_x_640:
[----:B------:R-:W4:Y:S02]  /*26e80*/  SYNCS.PHASECHK.TRANS64.TRYWAIT P0, [R4+URZ+0x2e880], R5 ;  /* 0x02e88005040075a7 */ /* 0x000f24000800017f */
[----:B----4-:R-:W-:Y:S05]  /*26e90*/  @!P0 BRA `(.L_x_641) ;  /* 0x0000004c00c48947 */ /* 0x010fea0003800000 */
.L_x_642:
[----:B------:R0:W0:Y:S02]  /*26ea0*/  SYNCS.PHASECHK.TRANS64.TRYWAIT P0, [R3+URZ+0x2e880], R2 ;  /* 0x02e88002030075a7 */ /* 0x000024000800017f */
[----:B0-----:R-:W-:Y:S05]  /*26eb0*/  @!P0 NANOSLEEP.SYNCS 0x989680 ;  /* 0x009896800000895d */ /* 0x001fea0003900000 */
[----:B------:R-:W0:Y:S02]  /*26ec0*/  @!P0 SYNCS.PHASECHK.TRANS64 P0, [R3+URZ+0x2e880], R2 ;  /* 0x02e88002030085a7 */ /* 0x000e24000800007f */
[----:B0-----:R-:W-:Y:S05]  /*26ed0*/  @!P0 BRA `(.L_x_642) ;  /* 0xfffffffc00f08947 */ /* 0x001fea000383ffff */
.L_x_332:
[----:B------:R-:W-:Y:S05]  /*26ee0*/  BSYNC B8 ;  /* 0x0000000000087941 */ /* 0x000fea0003800000 */
.L_x_329:
[----:B------:R-:W-:Y:S05]  /*26ef0*/  EXIT ;  /* 0x000000000000794d */ /* 0x000fea0003800000 */
.L_x_356:
[----:B-1----:R1:W2:Y:S02]  /*26f00*/  SYNCS.PHASECHK.TRANS64.TRYWAIT P6, [R110+URZ+0x2e890], R130 ;  /* 0x02e890826e0075a7 */ /* 0x0022a400080c017f */
[----:B--2---:R-:W-:Y:S05]  /*26f10*/  @!P6 NANOSLEEP.SYNCS 0x989680 ;  /* 0x009896800000e95d */ /* 0x004fea0003900000 */
[----:B------:R-:W2:Y:S02]  /*26f20*/  @!P6 SYNCS.PHASECHK.TRANS64 P6, [R110+URZ+0x2e890], R130 ;  /* 0x02e890826e00e5a7 */ /* 0x000ea400080c007f */
[----:B--2---:R-:W-:Y:S05]  /*26f30*/  @!P6 BRA `(.L_x_356) ;  /* 0xfffffffc00f0e947 */ /* 0x004fea000383ffff */
[----:B------:R-:W-:Y:S05]  /*26f40*/  BRA `(.L_x_643) ;  /* 0xfffffdc400047947 */ /* 0x000fea000383ffff */
.L_x_390:
[----:B0-----:R0:W1:Y:S02]  /*26f50*/  SYNCS.PHASECHK.TRANS64.TRYWAIT P3, [R110+URZ+0x2e890], R130 ;  /* 0x02e890826e0075a7 */ /* 0x001064000806017f */
[----:B-1----:R-:W-:Y:S05]  /*26f60*/  @!P3 NANOSLEEP.SYNCS 0x989680 ;  /* 0x009896800000b95d */ /* 0x002fea0003900000 */
[----:B------:R-:W1:Y:S02]  /*26f70*/  @!P3 SYNCS.PHASECHK.TRANS64 P3, [R110+URZ+0x2e890], R130 ;  /* 0x02e890826e00b5a7 */ /* 0x000e64000806007f */
[----:B-1----:R-:W-:Y:S05]  /*26f80*/  @!P3 BRA `(.L_x_390) ;  /* 0xfffffffc00f0b947 */ /* 0x002fea000383ffff */
[----:B------:R-:W-:Y:S05]  /*26f90*/  BRA `(.L_x_644) ;  /* 0xfffffe0400847947 */ /* 0x000fea000383ffff */
.L_x_407:
[----:B0-----:R0:W1:Y:S02]  /*26fa0*/  SYNCS.PHASECHK.TRANS64.TRYWAIT P2, [R110+URZ+0x2e890], R130 ;  /* 0x02e890826e0075a7 */ /* 0x001064000804017f */
[----:B-1----:R-:W-:Y:S05]  /*26fb0*/  @!P2 NANOSLEEP.SYNCS 0x989680 ;  /* 0x009896800000a95d */ /* 0x002fea0003900000 */
[----:B------:R-:W1:Y:S02]  /*26fc0*/  @!P2 SYNCS.PHASECHK.TRANS64 P2, [R110+URZ+0x2e890], R130 ;  /* 0x02e890826e00a5a7 */ /* 0x000e64000804007f */
[----:B-1----:R-:W-:Y:S05]  /*26fd0*/  @!P2 BRA `(.L_x_407) ;  /* 0xfffffffc00f0a947 */ /* 0x002fea000383ffff */
[----:B------:R-:W-:Y:S05]  /*26fe0*/  BRA `(.L_x_645) ;  /* 0xfffffe4400a47947 */ /* 0x000fea000383ffff */
.L_x_417:
[----:B-1----:R1:W2:Y:S02]  /*26ff0*/  SYNCS.PHASECHK.TRANS64.TRYWAIT P3, [R110+URZ+0x2e8b0], R130 ;  /* 0x02e8b0826e0075a7 */ /* 0x0022a4000806017f */
[----:B--2---:R-:W-:Y:S05]  /*27000*/  @!P3 NANOSLEEP.SYNCS 0x989680 ;  /* 0x009896800000b95d */ /* 0x004fea0003900000 */
[----:B------:R-:W2:Y:S02]  /*27010*/  @!P3 SYNCS.PHASECHK.TRANS64 P3, [R110+URZ+0x2e8b0], R130 ;  /* 0x02e8b0826e00b5a7 */ /* 0x000ea4000806007f */
[----:B--2---:R-:W-:Y:S05]  /*27020*/  @!P3 BRA `(.L_x_417) ;  /* 0xfffffffc00f0b947 */ /* 0x004fea000383ffff */
[----:B------:R-:W-:Y:S05]  /*27030*/  BRA `(.L_x_646) ;  /* 0xfffffe4c00647947 */ /* 0x000fea000383ffff */
.L_x_431:
[----:B------:R-:W0:Y:S01]  /*27040*/  S2R R7, SR_TID.X ;  /* 0x0000000000077919 */ /* 0x000e220000002100 */
[----:B------:R-:W-:Y:S01]  /*27050*/  BSSY B0, `(.L_x_647) ;  /* 0x000000c000007945 */ /* 0x000fe20003800000 */
[----:B------:R-:W-:Y:S01]  /*27060*/  IMAD.MOV.U32 R12, RZ, RZ, RZ ;  /* 0x000000ffff0c7224 */ /* 0x000fe200078e00ff */
[----:B------:R-:W-:Y:S01]  /*27070*/  MOV R11, 0x1f ;  /* 0x0000001f000b7802 */ /* 0x000fe20000000f00 */
[----:B------:R-:W-:Y:S02]  /*27080*/  IMAD.MOV.U32 R15, RZ, RZ, -0x1 ;  /* 0xffffffffff0f7424 */ /* 0x000fe400078e00ff */
[----:B0-----:R-:W-:-:S05]  /*27090*/  VIADD R8, R7, 0xffffff80 ;  /* 0xffffff8007087836 */ /* 0x001fca0000000000 */
[----:B------:R-:W-:-:S04]  /*270a0*/  SHF.R.S32.HI R7, RZ, 0x1f, R8 ;  /* 0x0000001fff077819 */ /* 0x000fc80000011408 */
[----:B------:R-:W-:-:S04]  /*270b0*/  LEA.HI R7, R7, R8, RZ, 0x7 ;  /* 0x0000000807077211 */ /* 0x000fc800078f38ff */
[----:B------:R-:W-:-:S05]  /*270c0*/  SHF.R.S32.HI R7, RZ, 0x7, R7 ;  /* 0x00000007ff077819 */ /* 0x000fca0000011407 */
[----:B------:R-:W-:-:S07]  /*270d0*/  IMAD.MOV.U32 R13, RZ, RZ, R7 ;  /* 0x000000ffff0d7224 */ /* 0x000fce00078e0007 */
[----:B-----5:R-:W-:Y:S05]  /*270e0*/  WARPSYNC.COLLECTIVE R15, `(.L_x_648) ;  /* 0x000000000f087348 */ /* 0x020fea0003c00000 */
[----:B------:R0:W1:Y:S02]  /*270f0*/  SHFL.IDX P6, R14, R13, R12, R11 ;  /* 0x0000000c0d0e7389 */ /* 0x00006400000c000b */
[----:B01---5:R-:W-:Y:S01]  /*27100*/  ENDCOLLECTIVE ;  /* 0x000000000000791b */ /* 0x023fe20003800000 */
.L_x_648:
[----:B------:R-:W-:Y:S05]  /*27110*/  BSYNC B0 ;  /* 0x0000000000007941 */ /* 0x000fea0003800000 */
.L_x_647:
[----:B------:R0:W-:Y:S01]  /*27120*/  STL [R1+0x44], R14 ;  /* 0x0000440e01007387 */ /* 0x0001e20000100800 */
[----:B------:R-:W-:Y:S05]  /*27130*/  BRA `(.L_x_649) ;  /* 0xfffffe5800b47947 */ /* 0x000fea000383ffff */
.L_x_443:
[----:B------:R-:W-:Y:S01]  /*27140*/  BSSY B1, `(.L_x_650) ;  /* 0x0000008000017945 */ /* 0x000fe20003800000 */
[----:B------:R-:W-:Y:S01]  /*27150*/  IMAD.MOV.U32 R13, RZ, RZ, R26 ;  /* 0x000000ffff0d7224 */ /* 0x000fe200078e001a */
[----:B------:R-:W-:Y:S01]  /*27160*/  MOV R15, 0xffffffff ;  /* 0xffffffff000f7802 */ /* 0x000fe20000000f00 */
[----:B------:R-:W-:Y:S02]  /*27170*/  IMAD.MOV.U32 R12, RZ, RZ, RZ ;  /* 0x000000ffff0c7224 */ /* 0x000fe400078e00ff */
[----:B------:R-:W-:-:S07]  /*27180*/  IMAD.MOV.U32 R11, RZ, RZ, 0x1c1f ;  /* 0x00001c1fff0b7424 */ /* 0x000fce00078e00ff */
[----:B------:R-:W-:Y:S05]  /*27190*/  WARPSYNC.COLLECTIVE R15, `(.L_x_651) ;  /* 0x000000000f087348 */ /* 0x000fea0003c00000 */
[----:B------:R0:W1:Y:S02]  /*271a0*/  SHFL.IDX P6, R14, R13, R12, R11 ;  /* 0x0000000c0d0e7389 */ /* 0x00006400000c000b */
[----:B01----:R-:W-:Y:S01]  /*271b0*/  ENDCOLLECTIVE ;  /* 0x000000000000791b */ /* 0x003fe20003800000 */
.L_x_651:
[----:B------:R-:W-:Y:S05]  /*271c0*/  BSYNC B1 ;  /* 0x0000000000017941 */ /* 0x000fea0003800000 */
.L_x_650:
[----:B------:R-:W-:Y:S01]  /*271d0*/  IMAD.MOV.U32 R13, RZ, RZ, R24 ;  /* 0x000000ffff0d7224 */ /* 0x000fe200078e0018 */
[----:B------:R-:W-:Y:S01]  /*271e0*/  MOV R15, 0xffffffff ;  /* 0xffffffff000f7802 */ /* 0x000fe20000000f00 */
[----:B------:R-:W-:Y:S02]  /*271f0*/  IMAD.MOV.U32 R12, RZ, RZ, RZ ;  /* 0x000000ffff0c7224 */ /* 0x000fe400078e00ff */
[----:B------:R-:W-:Y:S02]  /*27200*/  IMAD.MOV.U32 R11, RZ, RZ, 0x1c1f ;  /* 0x00001c1fff0b7424 */ /* 0x000fe400078e00ff */
[----:B------:R-:W-:-:S07]  /*27210*/  IMAD.MOV.U32 R3, RZ, RZ, R14 ;  /* 0x000000ffff037224 */ /* 0x000fce00078e000e */
[----:B------:R-:W-:Y:S05]  /*27220*/  WARPSYNC.COLLECTIVE R15, `(.L_x_652) ;  /* 0x000000000f087348 */ /* 0x000fea0003c00000 */
[----:B------:R0:W1:Y:S02]  /*27230*/  SHFL.IDX P6, R14, R13, R12, R11 ;  /* 0x0000000c0d0e7389 */ /* 0x00006400000c000b */
[----:B01----:R-:W-:Y:S01]  /*27240*/  ENDCOLLECTIVE ;  /* 0x000000000000791b */ /* 0x003fe20003800000 */
.L_x_652:
[----:B------:R-:W-:Y:S02]  /*27250*/  IMAD.MOV.U32 R13, RZ, RZ, R27 ;  /* 0x000000ffff0d7224 */ /* 0x000fe400078e001b */
[----:B------:R-:W-:-:S07]  /*27260*/  IMAD.MOV.U32 R5, RZ, RZ, R14 ;  /* 0x000000ffff057224 */ /* 0x000fce00078e000e */
[----:B------:R-:W-:Y:S05]  /*27270*/  WARPSYNC.COLLECTIVE R15, `(.L_x_653) ;  /* 0x000000000f087348 */ /* 0x000fea0003c00000 */
[----:B------:R0:W1:Y:S02]  /*27280*/  SHFL.IDX P6, R14, R13, R12, R11 ;  /* 0x0000000c0d0e7389 */ /* 0x00006400000c000b */
[----:B01----:R-:W-:Y:S01]  /*27290*/  ENDCOLLECTIVE ;  /* 0x000000000000791b */ /* 0x003fe20003800000 */
.L_x_653:
[----:B------:R-:W-:Y:S02]  /*272a0*/  IMAD.MOV.U32 R13, RZ, RZ, R122 ;  /* 0x000000ffff0d7224 */ /* 0x000fe400078e007a */
[----:B------:R-:W-:-:S07]  /*272b0*/  IMAD.MOV.U32 R7, RZ, RZ, R14 ;  /* 0x000000ffff077224 */ /* 0x000fce00078e000e */
[----:B------:R-:W-:Y:S05]  /*272c0*/  WARPSYNC.COLLECTIVE R15, `(.L_x_654) ;  /* 0x000000000f087348 */ /* 0x000fea0003c00000 */
[----:B------:R0:W1:Y:S02]  /*272d0*/  SHFL.IDX P6, R14, R13, R12, R11 ;  /* 0x0000000c0d0e7389 */ /* 0x00006400000c000b */
[----:B01----:R-:W-:Y:S01]  /*272e0*/  ENDCOLLECTIVE ;  /* 0x000000000000791b */ /* 0x003fe20003800000 */
.L_x_654:
[----:B------:R-:W-:Y:S05]  /*272f0*/  BRA `(.L_x_655) ;  /* 0xfffffe6000407947 */ /* 0x000fea000383ffff */
.L_x_447:
[----:B0-----:R0:W1:Y:S02]  /*27300*/  SYNCS.PHASECHK.TRANS64.TRYWAIT P0, [R16+URZ+0x2e800], R39 ;  /* 0x02e80027100075a7 */ /* 0x001064000800017f */
[----:B-1----:R-:W-:Y:S05]  /*27310*/  @!P0 NANOSLEEP.SYNCS 0x989680 ;  /* 0x009896800000895d */ /* 0x002fea0003900000 */
[----:B------:R-:W1:Y:S02]  /*27320*/  @!P0 SYNCS.PHASECHK.TRANS64 P0, [R16+URZ+0x2e800], R39 ;  /* 0x02e80027100085a7 */ /* 0x000e64000800007f */
[----:B-1----:R-:W-:Y:S05]  /*27330*/  @!P0 BRA `(.L_x_447) ;  /* 0xfffffffc00f08947 */ /* 0x002fea000383ffff */
[----:B------:R-:W-:Y:S05]  /*27340*/  BRA `(.L_x_656) ;  /* 0xfffffe6400bc7947 */ /* 0x000fea000383ffff */
.L_x_455:
[----:B------:R-:W-:Y:S01]  /*27350*/  BSSY B1, `(.L_x_657) ;  /* 0x0000008000017945 */ /* 0x000fe20003800000 */
[----:B------:R-:W-:Y:S01]  /*27360*/  MOV R13, R26 ;  /* 0x0000001a000d7202 */ /* 0x000fe20000000f00 */
[----:B------:R-:W-:Y:S02]  /*27370*/  IMAD.MOV.U32 R12, RZ, RZ, RZ ;  /* 0x000000ffff0c7224 */ /* 0x000fe400078e00ff */
[----:B------:R-:W-:Y:S02]  /*27380*/  IMAD.MOV.U32 R11, RZ, RZ, 0x1c1f ;  /* 0x00001c1fff0b7424 */ /* 0x000fe400078e00ff */
[----:B------:R-:W-:-:S07]  /*27390*/  IMAD.MOV.U32 R15, RZ, RZ, -0x1 ;  /* 0xffffffffff0f7424 */ /* 0x000fce00078e00ff */
[----:B------:R-:W-:Y:S05]  /*273a0*/  WARPSYNC.COLLECTIVE R15, `(.L_x_658) ;  /* 0x000000000f087348 */ /* 0x000fea0003c00000 */
[----:B------:R0:W1:Y:S02]  /*273b0*/  SHFL.IDX P6, R14, R13, R12, R11 ;  /* 0x0000000c0d0e7389 */ /* 0x00006400000c000b */
[----:B01----:R-:W-:Y:S01]  /*273c0*/  ENDCOLLECTIVE ;  /* 0x000000000000791b */ /* 0x003fe20003800000 */
.L_x_658:
[----:B------:R-:W-:Y:S05]  /*273d0*/  BSYNC B1 ;  /* 0x0000000000017941 */ /* 0x000fea0003800000 */
.L_x_657:
[----:B------:R-:W-:Y:S01]  /*273e0*/  MOV R13, R24 ;  /* 0x00000018000d7202 */ /* 0x000fe20000000f00 */
[----:B------:R-:W-:Y:S02]  /*273f0*/  IMAD.MOV.U32 R12, RZ, RZ, RZ ;  /* 0x000000ffff0c7224 */ /* 0x000fe400078e00ff */
[----:B------:R-:W-:Y:S02]  /*27400*/  IMAD.MOV.U32 R11, RZ, RZ, 0x1c1f ;  /* 0x00001c1fff0b7424 */ /* 0x000fe400078e00ff */
[----:B------:R-:W-:Y:S02]  /*27410*/  IMAD.MOV.U32 R15, RZ, RZ, -0x1 ;  /* 0xffffffffff0f7424 */ /* 0x000fe400078e00ff */
[----:B------:R-:W-:-:S07]  /*27420*/  IMAD.MOV.U32 R3, RZ, RZ, R14 ;  /* 0x000000ffff037224 */ /* 0x000fce00078e000e */
[----:B------:R-:W-:Y:S05]  /*27430*/  WARPSYNC.COLLECTIVE R15, `(.L_x_659) ;  /* 0x000000000f087348 */ /* 0x000fea0003c00000 */
[----:B------:R0:W1:Y:S02]  /*27440*/  SHFL.IDX P6, R14, R13, R12, R11 ;  /* 0x0000000c0d0e7389 */ /* 0x00006400000c000b */
[----:B01----:R-:W-:Y:S01]  /*27450*/  ENDCOLLECTIVE ;  /* 0x000000000000791b */ /* 0x003fe20003800000 */
.L_x_659:
[----:B------:R-:W-:Y:S01]  /*27460*/  MOV R13, R27 ;  /* 0x0000001b000d7202 */ /* 0x000fe20000000f00 */
[----:B------:R-:W-:-:S07]  /*27470*/  IMAD.MOV.U32 R21, RZ, RZ, R14 ;  /* 0x000000ffff157224 */ /* 0x000fce00078e000e */
[----:B------:R-:W-:Y:S05]  /*27480*/  WARPSYNC.COLLECTIVE R15, `(.L_x_660) ;  /* 0x000000000f087348 */ /* 0x000fea0003c00000 */
[----:B------:R0:W1:Y:S02]  /*27490*/  SHFL.IDX P6, R14, R13, R12, R11 ;  /* 0x0000000c0d0e7389 */ /* 0x00006400000c000b */
[----:B01----:R-:W-:Y:S01]  /*274a0*/  ENDCOLLECTIVE ;  /* 0x000000000000791b */ /* 0x003fe20003800000 */
.L_x_660:
[----:B------:R-:W-:Y:S02]  /*274b0*/  IMAD.MOV.U32 R13, RZ, RZ, R122 ;  /* 0x000000ffff0d7224 */ /* 0x000fe400078e007a */
[----:B------:R-:W-:-:S07]  /*274c0*/  IMAD.MOV.U32 R25, RZ, RZ, R14 ;  /* 0x000000ffff197224 */ /* 0x000fce00078e000e */
[----:B------:R-:W-:Y:S05]  /*274d0*/  WARPSYNC.COLLECTIVE R15, `(.L_x_661) ;  /* 0x000000000f087348 */ /* 0x000fea0003c00000 */
[----:B------:R0:W1:Y:S02]  /*274e0*/  SHFL.IDX P6, R14, R13, R12, R11 ;  /* 0x0000000c0d0e7389 */ /* 0x00006400000c000b */
[----:B01----:R-:W-:Y:S01]  /*274f0*/  ENDCOLLECTIVE ;  /* 0x000000000000791b */ /* 0x003fe20003800000 */
.L_x_661:
[----:B------:R-:W-:Y:S05]  /*27500*/  BRA `(.L_x_662) ;  /* 0xfffffe7c00907947 */ /* 0x000fea000383ffff */
.L_x_459:
[----:B0-----:R0:W1:Y:S02]  /*27510*/  SYNCS.PHASECHK.TRANS64.TRYWAIT P1, [R16+URZ+0x2e800], R35 ;  /* 0x02e80023100075a7 */ /* 0x001064000802017f */
[----:B-1----:R-:W-:Y:S05]  /*27520*/  @!P1 NANOSLEEP.SYNCS 0x989680 ;  /* 0x009896800000995d */ /* 0x002fea0003900000 */
[----:B------:R-:W1:Y:S02]  /*27530*/  @!P1 SYNCS.PHASECHK.TRANS64 P1, [R16+URZ+0x2e800], R35 ;  /* 0x02e80023100095a7 */ /* 0x000e64000802007f */
[----:B-1----:R-:W-:Y:S05]  /*27540*/  @!P1 BRA `(.L_x_459) ;  /* 0xfffffffc00f09947 */ /* 0x002fea000383ffff */
[----:B------:R-:W-:Y:S05]  /*27550*/  BRA `(.L_x_663) ;  /* 0xfffffe8000b07947 */ /* 0x000fea000383ffff */
.L_x_465:
[----:B--2---:R2:W3:Y:S02]  /*27560*/  SYNCS.PHASECHK.TRANS64.TRYWAIT P1, [R0+URZ+0x2e830], R7 ;  /* 0x02e83007000075a7 */ /* 0x0044e4000802017f */
[----:B---3--:R-:W-:Y:S05]  /*27570*/  @!P1 NANOSLEEP.SYNCS 0x989680 ;  /* 0x009896800000995d */ /* 0x008fea0003900000 */
[----:B------:R-:W3:Y:S02]  /*27580*/  @!P1 SYNCS.PHASECHK.TRANS64 P1, [R0+URZ+0x2e830], R7 ;  /* 0x02e83007000095a7 */ /* 0x000ee4000802007f */
[----:B---3--:R-:W-:Y:S05]  /*27590*/  @!P1 BRA `(.L_x_465) ;  /* 0xfffffffc00f09947 */ /* 0x008fea000383ffff */
[----:B------:R-:W-:Y:S05]  /*275a0*/  BRA `(.L_x_464) ;  /* 0xfffffe9c00687947 */ /* 0x000fea000383ffff */
.L_x_471:
[----:B-1----:R1:W2:Y:S02]  /*275b0*/  SYNCS.PHASECHK.TRANS64.TRYWAIT P2, [R13+URZ+0x2e830], R14 ;  /* 0x02e8300e0d0075a7 */ /* 0x0022a4000804017f */
[----:B--2---:R-:W-:Y:S05]  /*275c0*/  @!P2 NANOSLEEP.SYNCS 0x989680 ;  /* 0x009896800000a95d */ /* 0x004fea0003900000 */
[----:B------:R-:W2:Y:S02]  /*275d0*/  @!P2 SYNCS.PHASECHK.TRANS64 P2, [R13+URZ+0x2e830], R14 ;  /* 0x02e8300e0d00a5a7 */ /* 0x000ea4000804007f */
[----:B--2---:R-:W-:Y:S05]  /*275e0*/  @!P2 BRA `(.L_x_471) ;  /* 0xfffffffc00f0a947 */ /* 0x004fea000383ffff */
[----:B------:R-:W-:Y:S05]  /*275f0*/  BRA `(.L_x_470) ;  /* 0xfffffeec00ac7947 */ /* 0x000fea000383ffff */
.L_x_475:
[----:B-1----:R1:W2:Y:S02]  /*27600*/  SYNCS.PHASECHK.TRANS64.TRYWAIT P1, [R13+URZ+0x2e850], R12 ;  /* 0x02e8500c0d0075a7 */ /* 0x0022a4000802017f */
[----:B--2---:R-:W-:Y:S05]  /*27610*/  @!P1 NANOSLEEP.SYNCS 0x989680 ;  /* 0x009896800000995d */ /* 0x004fea0003900000 */
[----:B------:R-:W2:Y:S02]  /*27620*/  @!P1 SYNCS.PHASECHK.TRANS64 P1, [R13+URZ+0x2e850], R12 ;  /* 0x02e8500c0d0095a7 */ /* 0x000ea4000802007f */
[----:B--2---:R-:W-:Y:S05]  /*27630*/  @!P1 BRA `(.L_x_475) ;  /* 0xfffffffc00f09947 */ /* 0x004fea000383ffff */
[----:B------:R-:W-:Y:S05]  /*27640*/  BRA `(.L_x_472) ;  /* 0xffffff04000c7947 */ /* 0x000fea000383ffff */
.L_x_481:
[----:B-1----:R1:W2:Y:S02]  /*27650*/  SYNCS.PHASECHK.TRANS64.TRYWAIT P1, [R11+URZ+0x2e850], R0 ;  /* 0x02e850000b0075a7 */ /* 0x0022a4000802017f */
[----:B--2---:R-:W-:Y:S05]  /*27660*/  @!P1 NANOSLEEP.SYNCS 0x989680 ;  /* 0x009896800000995d */ /* 0x004fea0003900000 */
[----:B------:R-:W2:Y:S02]  /*27670*/  @!P1 SYNCS.PHASECHK.TRANS64 P1, [R11+URZ+0x2e850], R0 ;  /* 0x02e850000b0095a7 */ /* 0x000ea4000802007f */
[----:B--2---:R-:W-:Y:S05]  /*27680*/  @!P1 BRA `(.L_x_481) ;  /* 0xfffffffc00f09947 */ /* 0x004fea000383ffff */
[----:B------:R-:W-:Y:S05]  /*27690*/  BRA `(.L_x_480) ;  /* 0xffffff3c002c7947 */ /* 0x000fea000383ffff */
.L_x_485:
[----:B------:R-:W-:Y:S01]  /*276a0*/  SEL R115, R40, R111, P0 ;  /* 0x0000006f28737207 */ /* 0x000fe20000000000 */
[----:B------:R-:W-:Y:S01]  /*276b0*/  IMAD.MOV.U32 R11, RZ, RZ, 0x1c1f ;  /* 0x00001c1fff0b7424 */ /* 0x000fe200078e00ff */
        /* <DEDUP_REMOVED lines=8> */
[----:B------:R-:W-:Y:S01]  /*27740*/  SEL R41, R109, R12, P0 ;  /* 0x0000000c6d297207 */ /* 0x000fe20000000000 */
[----:B-----5:R-:W-:Y:S01]  /*27750*/  IMAD.MOV.U32 R12, RZ, RZ, R8 ;  /* 0x000000ffff0c7224 */ /* 0x020fe200078e0008 */
[----:B------:R-:W-:Y:S02]  /*27760*/  MOV R15, 0xffffffff ;  /* 0xffffffff000f7802 */ /* 0x000fe40000000f00 */
[----:B------:R-:W-:-:S02]  /*27770*/  SEL R131, R61, R0, P0 ;  /* 0x000000003d837207 */ /* 0x000fc40000000000 */
[----:B------:R-:W-:-:S07]  /*27780*/  SEL R99, R0, R61, P0 ;  /* 0x0000003d00637207 */ /* 0x000fce0000000000 */
[----:B-1----:R-:W-:Y:S05]  /*27790*/  WARPSYNC.COLLECTIVE R15, `(.L_x_664) ;  /* 0x000000000f087348 */ /* 0x002fea0003c00000 */
[----:B------:R0:W2:Y:S02]  /*277a0*/  SHFL.IDX P6, R14, R13, R12, R11 ;  /* 0x0000000c0d0e7389 */ /* 0x0000a400000c000b */
[----:B012---:R-:W-:Y:S01]  /*277b0*/  ENDCOLLECTIVE ;  /* 0x000000000000791b */ /* 0x007fe20003800000 */
.L_x_664:
[----:B------:R-:W-:Y:S02]  /*277c0*/  SEL R129, R4, R81, P0 ;  /* 0x0000005104817207 */ /* 0x000fe40000000000 */
[----:B------:R-:W-:Y:S02]  /*277d0*/  SEL R101, R81, R4, P0 ;  /* 0x0000000451657207 */ /* 0x000fe40000000000 */
[----:B------:R-:W-:Y:S02]  /*277e0*/  LOP3.LUT R4, R8, 0x2, RZ, 0x3c, !PT ;  /* 0x0000000208047812 */ /* 0x000fe400078e3cff */
[----:B------:R-:W-:Y:S02]  /*277f0*/  SEL R147, R64, R21, P0 ;  /* 0x0000001540937207 */ /* 0x000fe40000000000 */
[----:B------:R-:W-:Y:S02]  /*27800*/  SEL R139, R77, R6, P0 ;  /* 0x000000064d8b7207 */ /* 0x000fe40000000000 */
[----:B------:R-:W-:-:S02]  /*27810*/  SEL R89, R6, R77, P0 ;  /* 0x0000004d06597207 */ /* 0x000fc40000000000 */
[----:B------:R-:W-:Y:S01]  /*27820*/  SEL R21, R21, R64, P0 ;  /* 0x0000004015157207 */ /* 0x000fe20000000000 */
[----:B------:R-:W-:Y:S01]  /*27830*/  IMAD.MOV.U32 R13, RZ, RZ, R7 ;  /* 0x000000ffff0d7224 */ /* 0x000fe200078e0007 */
[----:B------:R-:W-:Y:S02]  /*27840*/  SEL R143, R56, R45, P0 ;  /* 0x0000002d388f7207 */ /* 0x000fe40000000000 */
[----:B------:R-:W-:Y:S02]  /*27850*/  SEL R45, R45, R56, P0 ;  /* 0x000000382d2d7207 */ /* 0x000fe40000000000 */
[----:B------:R-:W-:Y:S02]  /*27860*/  SEL R83, R27, R26, P0 ;  /* 0x0000001a1b537207 */ /* 0x000fe40000000000 */
[----:B------:R-:W-:Y:S02]  /*27870*/  SEL R67, R26, R27, P0 ;  /* 0x0000001b1a437207 */ /* 0x000fe40000000000 */
[----:B------:R-:W-:Y:S01]  /*27880*/  SEL R71, R33, R28, P0 ;  /* 0x0000001c21477207 */ /* 0x000fe20000000000 */
[----:B------:R-:W-:Y:S01]  /*27890*/  IMAD.MOV.U32 R0, RZ, RZ, R14 ;  /* 0x000000ffff007224 */ /* 0x000fe200078e000e */
[----:B------:R-:W-:-:S07]  /*278a0*/  SEL R33, R28, R33, P0 ;  /* 0x000000211c217207 */ /* 0x000fce0000000000 */
[----:B------:R-:W-:Y:S05]  /*278b0*/  WARPSYNC.COLLECTIVE R15, `(.L_x_665) ;  /* 0x000000000f087348 */ /* 0x000fea0003c00000 */
[----:B------:R0:W1:Y:S02]  /*278c0*/  SHFL.IDX P6, R14, R13, R12, R11 ;  /* 0x0000000c0d0e7389 */ /* 0x00006400000c000b */
[----:B01----:R-:W-:Y:S01]  /*278d0*/  ENDCOLLECTIVE ;  /* 0x000000000000791b */ /* 0x003fe20003800000 */
.L_x_665:
[----:B------:R-:W-:Y:S02]  /*278e0*/  SEL R141, R60, R53, P0 ;  /* 0x000000353c8d7207 */ /* 0x000fe40000000000 */
[----:B------:R-:W-:Y:S02]  /*278f0*/  SEL R27, R30, R25, P0 ;  /* 0x000000191e1b7207 */ /* 0x000fe40000000000 */
[----:B------:R-:W-:Y:S02]  /*27900*/  SEL R25, R25, R30, P0 ;  /* 0x0000001e19197207 */ /* 0x000fe40000000000 */
[----:B------:R-:W-:Y:S02]  /*27910*/  SEL R53, R53, R60, P0 ;  /* 0x0000003c35357207 */ /* 0x000fe40000000000 */
[----:B------:R-:W-:Y:S02]  /*27920*/  SEL R127, R39, R44, P0 ;  /* 0x0000002c277f7207 */ /* 0x000fe40000000000 */
[----:B------:R-:W-:-:S02]  /*27930*/  SEL R103, R44, R39, P0 ;  /* 0x000000272c677207 */ /* 0x000fc40000000000 */
[----:B------:R-:W-:Y:S01]  /*27940*/  SEL R137, R93, R52, P0 ;  /* 0x000000345d897207 */ /* 0x000fe20000000000 */
[----:B------:R-:W-:Y:S01]  /*27950*/  IMAD.MOV.U32 R13, RZ, RZ, R5 ;  /* 0x000000ffff0d7224 */ /* 0x000fe200078e0005 */
[----:B------:R-:W-:Y:S02]  /*27960*/  MOV R12, R4 ;  /* 0x00000004000c7202 */ /* 0x000fe40000000f00 */
        /* <DEDUP_REMOVED lines=9> */
.L_x_666:
        /* <DEDUP_REMOVED lines=18> */
.L_x_667:
        /* <DEDUP_REMOVED lines=18> */
.L_x_668:
[----:B------:R-:W-:Y:S02]  /*27c40*/  SEL R5, R5, R0, P0 ;  /* 0x0000000005057207 */ /* 0x000fe40000000000 */
[----:B------:R-:W-:Y:S02]  /*27c50*/  SEL R94, R7, R6, P0 ;  /* 0x00000006075e7207 */ /* 0x000fe40000000000 */
[----:B------:R-:W-:Y:S01]  /*27c60*/  SEL R96, R6, R7, P0 ;  /* 0x0000000706607207 */ /* 0x000fe20000000000 */
[----:B------:R-:W-:Y:S02]  /*27c70*/  IMAD.MOV.U32 R13, RZ, RZ, R145 ;  /* 0x000000ffff0d7224 */ /* 0x000fe400078e0091 */
[----:B------:R-:W-:-:S07]  /*27c80*/  IMAD.MOV.U32 R10, RZ, RZ, R14 ;  /* 0x000000ffff0a7224 */ /* 0x000fce00078e000e */
[----:B------:R-:W-:Y:S05]  /*27c90*/  WARPSYNC.COLLECTIVE R15, `(.L_x_669) ;  /* 0x000000000f087348 */ /* 0x000fea0003c00000 */
[----:B------:R0:W1:Y:S02]  /*27ca0*/  SHFL.IDX P6, R14, R13, R12, R11 ;  /* 0x0000000c0d0e7389 */ /* 0x00006400000c000b */
[----:B01----:R-:W-:Y:S01]  /*27cb0*/  ENDCOLLECTIVE ;  /* 0x000000000000791b */ /* 0x003fe20003800000 */
.L_x_669:
[----:B------:R-:W-:Y:S01]  /*27cc0*/  IMAD.MOV.U32 R13, RZ, RZ, R21 ;  /* 0x000000ffff0d7224 */ /* 0x000fe200078e0015 */
[----:B------:R-:W-:Y:S01]  /*27cd0*/  MOV R12, R4 ;  /* 0x00000004000c7202 */ /* 0x000fe20000000f00 */
[----:B------:R-:W-:-:S07]  /*27ce0*/  IMAD.MOV.U32 R20, RZ, RZ, R14 ;  /* 0x000000ffff147224 */ /* 0x000fce00078e000e */
[----:B------:R-:W-:Y:S05]  /*27cf0*/  WARPSYNC.COLLECTIVE R15, `(.L_x_670) ;  /* 0x000000000f087348 */ /* 0x000fea0003c00000 */
[----:B------:R0:W1:Y:S02]  /*27d00*/  SHFL.IDX P6, R14, R13, R12, R11 ;  /* 0x0000000c0d0e7389 */ /* 0x00006400000c000b */
[----:B01----:R-:W-:Y:S01]  /*27d10*/  ENDCOLLECTIVE ;  /* 0x000000000000791b */ /* 0x003fe20003800000 */
.L_x_670:
[----:B------:R-:W-:Y:S02]  /*27d20*/  IMAD.MOV.U32 R13, RZ, RZ, R43 ;  /* 0x000000ffff0d7224 */ /* 0x000fe400078e002b */
[----:B------:R-:W-:-:S07]  /*27d30*/  IMAD.MOV.U32 R21, RZ, RZ, R14 ;  /* 0x000000ffff157224 */ /* 0x000fce00078e000e */
[----:B------:R-:W-:Y:S05]  /*27d40*/  WARPSYNC.COLLECTIVE R15, `(.L_x_671) ;  /* 0x000000000f087348 */ /* 0x000fea0003c00000 */
[----:B------:R0:W1:Y:S02]  /*27d50*/  SHFL.IDX P6, R14, R13, R12, R11 ;  /* 0x0000000c0d0e7389 */ /* 0x00006400000c000b */
[----:B01----:R-:W-:Y:S01]  /*27d60*/  ENDCOLLECTIVE ;  /* 0x000000000000791b */ /* 0x003fe20003800000 */
.L_x_671:
[----:B------:R-:W-:Y:S01]  /*27d70*/  IMAD.MOV.U32 R13, RZ, RZ, R143 ;  /* 0x000000ffff0d7224 */ /* 0x000fe200078e008f */
[----:B------:R-:W-:Y:S01]  /*27d80*/  MOV R12, R8 ;  /* 0x00000008000c7202 */ /* 0x000fe20000000f00 */
[----:B------:R-:W-:-:S07]  /*27d90*/  IMAD.MOV.U32 R43, RZ, RZ, R14 ;  /* 0x000000ffff2b7224 */ /* 0x000fce00078e000e */
[----:B------:R-:W-:Y:S05]  /*27da0*/  WARPSYNC.COLLECTIVE R15, `(.L_x_672) ;  /* 0x000000000f087348 */ /* 0x000fea0003c00000 */
[----:B------:R0:W1:Y:S02]  /*27db0*/  SHFL.IDX P6, R14, R13, R12, R11 ;  /* 0x0000000c0d0e7389 */ /* 0x00006400000c000b */
[----:B01----:R-:W-:Y:S01]  /*27dc0*/  ENDCOLLECTIVE ;  /* 0x000000000000791b */ /* 0x003fe20003800000 */
.L_x_672:
[----:B------:R-:W-:Y:S02]  /*27dd0*/  SEL R110, R20, R43, P0 ;  /* 0x0000002b146e7207 */ /* 0x000fe40000000000 */
[----:B------:R-:W-:Y:S01]  /*27de0*/  SEL R112, R43, R20, P0 ;  /* 0x000000142b707207 */ /* 0x000fe20000000000 */
[----:B------:R-:W-:Y:S02]  /*27df0*/  IMAD.MOV.U32 R13, RZ, RZ, R115 ;  /* 0x000000ffff0d7224 */ /* 0x000fe400078e0073 */
[----:B------:R-:W-:-:S07]  /*27e00*/  IMAD.MOV.U32 R24, RZ, RZ, R14 ;  /* 0x000000ffff187224 */ /* 0x000fce00078e000e */
[----:B------:R-:W-:Y:S05]  /*27e10*/  WARPSYNC.COLLECTIVE R15, `(.L_x_673) ;  /* 0x000000000f087348 */ /* 0x000fea0003c00000 */
[----:B------:R0:W1:Y:S02]  /*27e20*/  SHFL.IDX P6, R14, R13, R12, R11 ;  /* 0x0000000c0d0e7389 */ /* 0x00006400000c000b */
[----:B01----:R-:W-:Y:S01]  /*27e30*/  ENDCOLLECTIVE ;  /* 0x000000000000791b */ /* 0x003fe20003800000 */
.L_x_673:
[----:B------:R-:W-:Y:S01]  /*27e40*/  IMAD.MOV.U32 R13, RZ, RZ, R45 ;  /* 0x000000ffff0d7224 */ /* 0x000fe200078e002d */
[----:B------:R-:W-:Y:S01]  /*27e50*/  MOV R12, R4 ;  /* 0x00000004000c7202 */ /* 0x000fe20000000f00 */
[----:B------:R-:W-:-:S07]  /*27e60*/  IMAD.MOV.U32 R26, RZ, RZ, R14 ;  /* 0x000000ffff1a7224 */ /* 0x000fce00078e000e */
[----:B------:R-:W-:Y:S05]  /*27e70*/  WARPSYNC.COLLECTIVE R15, `(.L_x_674) ;  /* 0x000000000f087348 */ /* 0x000fea0003c00000 */
[----:B------:R0:W1:Y:S02]  /*27e80*/  SHFL.IDX P6, R14, R13, R12, R11 ;  /* 0x0000000c0d0e7389 */ /* 0x00006400000c000b */
[----:B01----:R-:W-:Y:S01]  /*27e90*/  ENDCOLLECTIVE ;  /* 0x000000000000791b */ /* 0x003fe20003800000 */
.L_x_674:
[----:B------:R-:W-:Y:S02]  /*27ea0*/  IMAD.MOV.U32 R13, RZ, RZ, R47 ;  /* 0x000000ffff0d7224 */ /* 0x000fe400078e002f */
[----:B------:R-:W-:-:S07]  /*27eb0*/  IMAD.MOV.U32 R45, RZ, RZ, R14 ;  /* 0x000000ffff2d7224 */ /* 0x000fce00078e000e */
[----:B------:R-:W-:Y:S05]  /*27ec0*/  WARPSYNC.COLLECTIVE R15, `(.L_x_675) ;  /* 0x000000000f087348 */ /* 0x000fea0003c00000 */
[----:B------:R0:W1:Y:S02]  /*27ed0*/  SHFL.IDX P6, R14, R13, R12, R11 ;  /* 0x0000000c0d0e7389 */ /* 0x00006400000c000b */
[----:B01----:R-:W-:Y:S01]  /*27ee0*/  ENDCOLLECTIVE ;  /* 0x000000000000791b */ /* 0x003fe20003800000 */
.L_x_675:
[----:B------:R-:W-:Y:S02]  /*27ef0*/  SEL R115, R24, R45, P0 ;  /* 0x0000002d18737207 */ /* 0x000fe40000000000 */
[----:B------:R-:W-:Y:S01]  /*27f00*/  SEL R7, R45, R24, P0 ;  /* 0x000000182d077207 */ /* 0x000fe20000000000 */
[----:B------:R-:W-:Y:S01]  /*27f10*/  IMAD.MOV.U32 R13, RZ, RZ, R113 ;  /* 0x000000ffff0d7224 */ /* 0x000fe200078e0071 */
[----:B------:R-:W-:Y:S02]  /*27f20*/  MOV R12, R8 ;  /* 0x00000008000c7202 */ /* 0x000fe40000000f00 */
[----:B------:R-:W-:Y:S01]  /*27f30*/  SEL R113, R21, R10, P0 ;  /* 0x0000000a15717207 */ /* 0x000fe20000000000 */
[----:B------:R-:W-:-:S07]  /*27f40*/  IMAD.MOV.U32 R47, RZ, RZ, R14 ;  /* 0x000000ffff2f7224 */ /* 0x000fce00078e000e */
[----:B------:R-:W-:Y:S05]  /*27f50*/  WARPSYNC.COLLECTIVE R15, `(.L_x_676) ;  /* 0x000000000f087348 */ /* 0x000fea0003c00000 */
[----:B------:R0:W1:Y:S02]  /*27f60*/  SHFL.IDX P6, R14, R13, R12, R11 ;  /* 0x0000000c0d0e7389 */ /* 0x00006400000c000b */
[----:B01----:R-:W-:Y:S01]  /*27f70*/  ENDCOLLECTIVE ;  /* 0x000000000000791b */ /* 0x003fe20003800000 */
.L_x_676:
[----:B------:R-:W-:Y:S02]  /*27f80*/  SEL R0, R26, R47, P0 ;  /* 0x0000002f1a007207 */ /* 0x000fe40000000000 */
[----:B------:R-:W-:Y:S01]  /*27f90*/  SEL R6, R47, R26, P0 ;  /* 0x0000001a2f067207 */ /* 0x000fe20000000000 */
[----:B------:R-:W-:Y:S01]  /*27fa0*/  IMAD.MOV.U32 R13, RZ, RZ, R111 ;  /* 0x000000ffff0d7224 */ /* 0x000fe200078e006f */
[----:B------:R-:W-:Y:S01]  /*27fb0*/  SEL R111, R10, R21, P0 ;  /* 0x000000150a6f7207 */ /* 0x000fe20000000000 */
[----:B------:R-:W-:-:S07]  /*27fc0*/  IMAD.MOV.U32 R28, RZ, RZ, R14 ;  /* 0x000000ffff1c7224 */ /* 0x000fce00078e000e */
[----:B------:R-:W-:Y:S05]  /*27fd0*/  WARPSYNC.COLLECTIVE R15, `(.L_x_677) ;  /* 0x000000000f087348 */ /* 0x000fea0003c00000 */
[----:B------:R0:W1:Y:S02]  /*27fe0*/  SHFL.IDX P6, R14, R13, R12, R11 ;  /* 0x0000000c0d0e7389 */ /* 0x00006400000c000b */
[----:B01----:R-:W-:Y:S01]  /*27ff0*/  ENDCOLLECTIVE ;  /* 0x000000000000791b */ /* 0x003fe20003800000 */
.L_x_677:
[----:B------:R-:W-:Y:S01]  /*28000*/  IMAD.MOV.U32 R13, RZ, RZ, R49 ;  /* 0x000000ffff0d7224 */ /* 0x000fe200078e0031 */
[----:B------:R-:W-:Y:S01]  /*28010*/  MOV R12, R4 ;  /* 0x00000004000c7202 */ /* 0x000fe20000000f00 */
[----:B------:R-:W-:-:S07]  /*28020*/  IMAD.MOV.U32 R40, RZ, RZ, R14 ;  /* 0x000000ffff287224 */ /* 0x000fce00078e000e */
[----:B------:R-:W-:Y:S05]  /*28030*/  WARPSYNC.COLLECTIVE R15, `(.L_x_678) ;  /* 0x000000000f087348 */ /* 0x000fea0003c00000 */
[----:B------:R0:W1:Y:S02]  /*28040*/  SHFL.IDX P6, R14, R13, R12, R11 ;  /* 0x0000000c0d0e7389 */ /* 0x00006400000c000b */
[----:B01----:R-:W-:Y:S01]  /*28050*/  ENDCOLLECTIVE ;  /* 0x000000000000791b */ /* 0x003fe20003800000 */
.L_x_678:
[----:B------:R-:W-:Y:S02]  /*28060*/  IMAD.MOV.U32 R13, RZ, RZ, R51 ;  /* 0x000000ffff0d7224 */ /* 0x000fe400078e0033 */
[----:B------:R-:W-:-:S07]  /*28070*/  IMAD.MOV.U32 R49, RZ, RZ, R14 ;  /* 0x000000ffff317224 */ /* 0x000fce00078e000e */
[----:B------:R-:W-:Y:S05]  /*28080*/  WARPSYNC.COLLECTIVE R15, `(.L_x_679) ;  /* 0x000000000f087348 */ /* 0x000fea0003c00000 */
[----:B------:R0:W1:Y:S02]  /*28090*/  SHFL.IDX P6, R14, R13, R12, R11 ;  /* 0x0000000c0d0e7389 */ /* 0x00006400000c000b */
[----:B01----:R-:W-:Y:S01]  /*280a0*/  ENDCOLLECTIVE ;  /* 0x000000000000791b */ /* 0x003fe20003800000 */
.L_x_679:
[----:B------:R-:W-:Y:S01]  /*280b0*/  SEL R21, R28, R49, P0 ;  /* 0x000000311c157207 */ /* 0x000fe20000000000 */
[----:B------:R-:W-:Y:S01]  /*280c0*/  IMAD.MOV.U32 R13, RZ, RZ, R141 ;  /* 0x000000ffff0d7224 */ /* 0x000fe200078e008d */
[----:B------:R-:W-:Y:S01]  /*280d0*/  MOV R12, R8 ;  /* 0x00000008000c7202 */ /* 0x000fe20000000f00 */
[----:B------:R-:W-:-:S07]  /*280e0*/  IMAD.MOV.U32 R51, RZ, RZ, R14 ;  /* 0x000000ffff337224 */ /* 0x000fce00078e000e */
[----:B------:R-:W-:Y:S05]  /*280f0*/  WARPSYNC.COLLECTIVE R15, `(.L_x_680) ;  /* 0x000000000f087348 */ /* 0x000fea0003c00000 */
[----:B------:R0:W1:Y:S02]  /*28100*/  SHFL.IDX P6, R14, R13, R12, R11 ;  /* 0x0000000c0d0e7389 */ /* 0x00006400000c000b */
[----:B01----:R-:W-:Y:S01]  /*28110*/  ENDCOLLECTIVE ;  /* 0x000000000000791b */ /* 0x003fe20003800000 */
.L_x_680:
[----:B------:R-:W-:Y:S02]  /*28120*/  SEL R20, R40, R51, P0 ;  /* 0x0000003328147207 */ /* 0x000fe40000000000 */
[----:B------:R-:W-:Y:S01]  /*28130*/  SEL R40, R51, R40, P0 ;  /* 0x0000002833287207 */ /* 0x000fe20000000000 */
[----:B------:R-:W-:Y:S02]  /*28140*/  IMAD.MOV.U32 R13, RZ, RZ, R87 ;  /* 0x000000ffff0d7224 */ /* 0x000fe400078e0057 */
[----:B------:R-:W-:-:S07]  /*28150*/  IMAD.MOV.U32 R30, RZ, RZ, R14 ;  /* 0x000000ffff1e7224 */ /* 0x000fce00078e000e */
[----:B------:R-:W-:Y:S05]  /*28160*/  WARPSYNC.COLLECTIVE R15, `(.L_x_681) ;  /* 0x000000000f087348 */ /* 0x000fea0003c00000 */
[----:B------:R0:W1:Y:S02]  /*28170*/  SHFL.IDX P6, R14, R13, R12, R11 ;  /* 0x0000000c0d0e7389 */ /* 0x00006400000c000b */
[----:B01----:R-:W-:Y:S01]  /*28180*/  ENDCOLLECTIVE ;  /* 0x000000000000791b */ /* 0x003fe20003800000 */
.L_x_681:
[----:B------:R-:W-:Y:S01]  /*28190*/  IMAD.MOV.U32 R13, RZ, RZ, R53 ;  /* 0x000000ffff0d7224 */ /* 0x000fe200078e0035 */
[----:B------:R-:W-:Y:S01]  /*281a0*/  MOV R12, R4 ;  /* 0x00000004000c7202 */ /* 0x000fe20000000f00 */
[----:B------:R-:W-:-:S07]  /*281b0*/  IMAD.MOV.U32 R44, RZ, RZ, R14 ;  /* 0x000000ffff2c7224 */ /* 0x000fce00078e000e */
[----:B------:R-:W-:Y:S05]  /*281c0*/  WARPSYNC.COLLECTIVE R15, `(.L_x_682) ;  /* 0x000000000f087348 */ /* 0x000fea0003c00000 */
[----:B------:R0:W1:Y:S02]  /*281d0*/  SHFL.IDX P6, R14, R13, R12, R11 ;  /* 0x0000000c0d0e7389 */ /* 0x00006400000c000b */
[----:B01----:R-:W-:Y:S01]  /*281e0*/  ENDCOLLECTIVE ;  /* 0x000000000000791b */ /* 0x003fe20003800000 */
.L_x_682:
[----:B------:R-:W-:Y:S01]  /*281f0*/  IMAD.MOV.U32 R13, RZ, RZ, R41 ;  /* 0x000000ffff0d7224 */ /* 0x000fe200078e0029 */
[----:B------:R-:W-:Y:S01]  /*28200*/  SEL R41, R49, R28, P0 ;  /* 0x0000001c31297207 */ /* 0x000fe20000000000 */
[----:B------:R-:W-:-:S07]  /*28210*/  IMAD.MOV.U32 R53, RZ, RZ, R14 ;  /* 0x000000ffff357224 */ /* 0x000fce00078e000e */
[----:B------:R-:W-:Y:S05]  /*28220*/  WARPSYNC.COLLECTIVE R15, `(.L_x_683) ;  /* 0x000000000f087348 */ /* 0x000fea0003c00000 */
[----:B------:R0:W1:Y:S02]  /*28230*/  SHFL.IDX P6, R14, R13, R12, R11 ;  /* 0x0000000c0d0e7389 */ /* 0x00006400000c000b */
[----:B01----:R-:W-:Y:S01]  /*28240*/  ENDCOLLECTIVE ;  /* 0x000000000000791b */ /* 0x003fe20003800000 */
.L_x_683:
[----:B------:R-:W-:Y:S02]  /*28250*/  SEL R43, R30, R53, P0 ;  /* 0x000000351e2b7207 */ /* 0x000fe40000000000 */
[----:B------:R-:W-:Y:S01]  /*28260*/  SEL R45, R53, R30, P0 ;  /* 0x0000001e352d7207 */ /* 0x000fe20000000000 */
[----:B------:R-:W-:Y:S01]  /*28270*/  IMAD.MOV.U32 R13, RZ, RZ, R139 ;  /* 0x000000ffff0d7224 */ /* 0x000fe200078e008b */
[----:B------:R-:W-:Y:S01]  /*28280*/  MOV R12, R8 ;  /* 0x00000008000c7202 */ /* 0x000fe20000000f00 */
[----:B------:R-:W-:-:S07]  /*28290*/  IMAD.MOV.U32 R87, RZ, RZ, R14 ;  /* 0x000000ffff577224 */ /* 0x000fce00078e000e */
[----:B------:R-:W-:Y:S05]  /*282a0*/  WARPSYNC.COLLECTIVE R15, `(.L_x_684) ;  /* 0x000000000f087348 */ /* 0x000fea0003c00000 */
[----:B------:R0:W1:Y:S02]  /*282b0*/  SHFL.IDX P6, R14, R13, R12, R11 ;  /* 0x0000000c0d0e7389 */ /* 0x00006400000c000b */
[----:B01----:R-:W-:Y:S01]  /*282c0*/  ENDCOLLECTIVE ;  /* 0x000000000000791b */ /* 0x003fe20003800000 */
.L_x_684:
[----:B------:R-:W-:Y:S02]  /*282d0*/  SEL R42, R44, R87, P0 ;  /* 0x000000572c2a7207 */ /* 0x000fe40000000000 */
[----:B------:R-:W-:Y:S01]  /*282e0*/  SEL R44, R87, R44, P0 ;  /* 0x0000002c572c7207 */ /* 0x000fe20000000000 */
[----:B------:R-:W-:Y:S02]  /*282f0*/  IMAD.MOV.U32 R13, RZ, RZ, R137 ;  /* 0x000000ffff0d7224 */ /* 0x000fe400078e0089 */
[----:B------:R-:W-:-:S07]  /*28300*/  IMAD.MOV.U32 R32, RZ, RZ, R14 ;  /* 0x000000ffff207224 */ /* 0x000fce00078e000e */
[----:B------:R-:W-:Y:S05]  /*28310*/  WARPSYNC.COLLECTIVE R15, `(.L_x_685) ;  /* 0x000000000f087348 */ /* 0x000fea0003c00000 */
[----:B------:R0:W1:Y:S02]  /*28320*/  SHFL.IDX P6, R14, R13, R12, R11 ;  /* 0x0000000c0d0e7389 */ /* 0x00006400000c000b */
[----:B01----:R-:W-:Y:S01]  /*28330*/  ENDCOLLECTIVE ;  /* 0x000000000000791b */ /* 0x003fe20003800000 */
.L_x_685:
[----:B------:R-:W-:Y:S01]  /*28340*/  IMAD.MOV.U32 R13, RZ, RZ, R89 ;  /* 0x000000ffff0d7224 */ /* 0x000fe200078e0059 */
[----:B------:R-:W-:Y:S01]  /*28350*/  MOV R12, R4 ;  /* 0x00000004000c7202 */ /* 0x000fe20000000f00 */
[----:B------:R-:W-:-:S07]  /*28360*/  IMAD.MOV.U32 R48, RZ, RZ, R14 ;  /* 0x000000ffff307224 */ /* 0x000fce00078e000e */
[----:B------:R-:W-:Y:S05]  /*28370*/  WARPSYNC.COLLECTIVE R15, `(.L_x_686) ;  /* 0x000000000f087348 */ /* 0x000fea0003c00000 */
[----:B------:R0:W1:Y:S02]  /*28380*/  SHFL.IDX P6, R14, R13, R12, R11 ;  /* 0x0000000c0d0e7389 */ /* 0x00006400000c000b */
[----:B01----:R-:W-:Y:S01]  /*28390*/  ENDCOLLECTIVE ;  /* 0x000000000000791b */ /* 0x003fe20003800000 */
.L_x_686:
[----:B------:R-:W-:Y:S02]  /*283a0*/  IMAD.MOV.U32 R13, RZ, RZ, R93 ;  /* 0x000000ffff0d7224 */ /* 0x000fe400078e005d */
[----:B------:R-:W-:-:S07]  /*283b0*/  IMAD.MOV.U32 R89, RZ, RZ, R14 ;  /* 0x000000ffff597224 */ /* 0x000fce00078e000e */
[----:B------:R-:W-:Y:S05]  /*283c0*/  WARPSYNC.COLLECTIVE R15, `(.L_x_687) ;  /* 0x000000000f087348 */ /* 0x000fea0003c00000 */
[----:B------:R0:W1:Y:S02]  /*283d0*/  SHFL.IDX P6, R14, R13, R12, R11 ;  /* 0x0000000c0d0e7389 */ /* 0x00006400000c000b */
[----:B01----:R-:W-:Y:S01]  /*283e0*/  ENDCOLLECTIVE ;  /* 0x000000000000791b */ /* 0x003fe20003800000 */
.L_x_687:
        /* <DEDUP_REMOVED lines=8> */
.L_x_688:
[----:B------:R-:W-:Y:S02]  /*28470*/  SEL R46, R48, R93, P0 ;  /* 0x0000005d302e7207 */ /* 0x000fe40000000000 */
[----:B------:R-:W-:Y:S01]  /*28480*/  SEL R48, R93, R48, P0 ;  /* 0x000000305d307207 */ /* 0x000fe20000000000 */
[----:B------:R-:W-:Y:S02]  /*28490*/  IMAD.MOV.U32 R13, RZ, RZ, R133 ;  /* 0x000000ffff0d7224 */ /* 0x000fe400078e0085 */
[----:B------:R-:W-:-:S07]  /*284a0*/  IMAD.MOV.U32 R34, RZ, RZ, R14 ;  /* 0x000000ffff227224 */ /* 0x000fce00078e000e */
[----:B------:R-:W-:Y:S05]  /*284b0*/  WARPSYNC.COLLECTIVE R15, `(.L_x_689) ;  /* 0x000000000f087348 */ /* 0x000fea0003c00000 */
[----:B------:R0:W1:Y:S02]  /*284c0*/  SHFL.IDX P6, R14, R13, R12, R11 ;  /* 0x0000000c0d0e7389 */ /* 0x00006400000c000b */
[----:B01----:R-:W-:Y:S01]  /*284d0*/  ENDCOLLECTIVE ;  /* 0x000000000000791b */ /* 0x003fe20003800000 */
.L_x_689:
[----:B------:R-:W-:Y:S01]  /*284e0*/  IMAD.MOV.U32 R13, RZ, RZ, R95 ;  /* 0x000000ffff0d7224 */ /* 0x000fe200078e005f */
[----:B------:R-:W-:Y:S01]  /*284f0*/  MOV R12, R4 ;  /* 0x00000004000c7202 */ /* 0x000fe20000000f00 */
[----:B------:R-:W-:-:S07]  /*28500*/  IMAD.MOV.U32 R36, RZ, RZ, R14 ;  /* 0x000000ffff247224 */ /* 0x000fce00078e000e */
[----:B------:R-:W-:Y:S05]  /*28510*/  WARPSYNC.COLLECTIVE R15, `(.L_x_690) ;  /* 0x000000000f087348 */ /* 0x000fea0003c00000 */
[----:B------:R0:W1:Y:S02]  /*28520*/  SHFL.IDX P6, R14, R13, R12, R11 ;  /* 0x0000000c0d0e7389 */ /* 0x00006400000c000b */
[----:B01----:R-:W-:Y:S01]  /*28530*/  ENDCOLLECTIVE ;  /* 0x000000000000791b */ /* 0x003fe20003800000 */
.L_x_690:
[----:B------:R-:W-:Y:S02]  /*28540*/  IMAD.MOV.U32 R13, RZ, RZ, R97 ;  /* 0x000000ffff0d7224 */ /* 0x000fe400078e0061 */
[----:B------:R-:W-:-:S07]  /*28550*/  IMAD.MOV.U32 R95, RZ, RZ, R14 ;  /* 0x000000ffff5f7224 */ /* 0x000fce00078e000e */
[----:B------:R-:W-:Y:S05]  /*28560*/  WARPSYNC.COLLECTIVE R15, `(.L_x_691) ;  /* 0x000000000f087348 */ /* 0x000fea0003c00000 */
[----:B------:R0:W1:Y:S02]  /*28570*/  SHFL.IDX P6, R14, R13, R12, R11 ;  /* 0x0000000c0d0e7389 */ /* 0x00006400000c000b */
[----:B01----:R-:W-:Y:S01]  /*28580*/  ENDCOLLECTIVE ;  /* 0x000000000000791b */ /* 0x003fe20003800000 */
.L_x_691:
        /* <DEDUP_REMOVED lines=8> */
.L_x_692:
[----:B------:R-:W-:Y:S02]  /*28610*/  SEL R50, R36, R97, P0 ;  /* 0x0000006124327207 */ /* 0x000fe40000000000 */
[----:B------:R-:W-:Y:S01]  /*28620*/  SEL R106, R97, R36, P0 ;  /* 0x00000024616a7207 */ /* 0x000fe20000000000 */
[----:B------:R-:W-:Y:S02]  /*28630*/  IMAD.MOV.U32 R13, RZ, RZ, R129 ;  /* 0x000000ffff0d7224 */ /* 0x000fe400078e0081 */
[----:B------:R-:W-:-:S07]  /*28640*/  IMAD.MOV.U32 R38, RZ, RZ, R14 ;  /* 0x000000ffff267224 */ /* 0x000fce00078e000e */
[----:B------:R-:W-:Y:S05]  /*28650*/  WARPSYNC.COLLECTIVE R15, `(.L_x_693) ;  /* 0x000000000f087348 */ /* 0x000fea0003c00000 */
[----:B------:R0:W1:Y:S02]  /*28660*/  SHFL.IDX P6, R14, R13, R12, R11 ;  /* 0x0000000c0d0e7389 */ /* 0x00006400000c000b */
[----:B01----:R-:W-:Y:S01]  /*28670*/  ENDCOLLECTIVE ;  /* 0x000000000000791b */ /* 0x003fe20003800000 */
.L_x_693:
[----:B------:R-:W-:Y:S01]  /*28680*/  IMAD.MOV.U32 R13, RZ, RZ, R99 ;  /* 0x000000ffff0d7224 */ /* 0x000fe200078e0063 */
[----:B------:R-:W-:Y:S01]  /*28690*/  MOV R12, R4 ;  /* 0x00000004000c7202 */ /* 0x000fe20000000f00 */
[----:B------:R-:W-:-:S07]  /*286a0*/  IMAD.MOV.U32 R52, RZ, RZ, R14 ;  /* 0x000000ffff347224 */ /* 0x000fce00078e000e */
[----:B------:R-:W-:Y:S05]  /*286b0*/  WARPSYNC.COLLECTIVE R15, `(.L_x_694) ;  /* 0x000000000f087348 */ /* 0x000fea0003c00000 */
[----:B------:R0:W1:Y:S02]  /*286c0*/  SHFL.IDX P6, R14, R13, R12, R11 ;  /* 0x0000000c0d0e7389 */ /* 0x00006400000c000b */
[----:B01----:R-:W-:Y:S01]  /*286d0*/  ENDCOLLECTIVE ;  /* 0x000000000000791b */ /* 0x003fe20003800000 */
.L_x_694:
[----:B------:R-:W-:Y:S02]  /*286e0*/  IMAD.MOV.U32 R13, RZ, RZ, R101 ;  /* 0x000000ffff0d7224 */ /* 0x000fe400078e0065 */
[----:B------:R-:W-:-:S07]  /*286f0*/  IMAD.MOV.U32 R99, RZ, RZ, R14 ;  /* 0x000000ffff637224 */ /* 0x000fce00078e000e */
[----:B------:R-:W-:Y:S05]  /*28700*/  WARPSYNC.COLLECTIVE R15, `(.L_x_695) ;  /* 0x000000000f087348 */ /* 0x000fea0003c00000 */
[----:B------:R0:W1:Y:S02]  /*28710*/  SHFL.IDX P6, R14, R13, R12, R11 ;  /* 0x0000000c0d0e7389 */ /* 0x00006400000c000b */
[----:B01----:R-:W-:Y:S01]  /*28720*/  ENDCOLLECTIVE ;  /* 0x000000000000791b */ /* 0x003fe20003800000 */
.L_x_695:
        /* <DEDUP_REMOVED lines=8> */
.L_x_696:
[----:B------:R-:W-:Y:S02]  /*287b0*/  SEL R108, R52, R101, P0 ;  /* 0x00000065346c7207 */ /* 0x000fe40000000000 */
[----:B------:R-:W-:Y:S01]  /*287c0*/  SEL R114, R101, R52, P0 ;  /* 0x0000003465727207 */ /* 0x000fe20000000000 */
[----:B------:R-:W-:Y:S02]  /*287d0*/  IMAD.MOV.U32 R13, RZ, RZ, R125 ;  /* 0x000000ffff0d7224 */ /* 0x000fe400078e007d */
[----:B------:R-:W-:-:S07]  /*287e0*/  IMAD.MOV.U32 R56, RZ, RZ, R14 ;  /* 0x000000ffff387224 */ /* 0x000fce00078e000e */
[----:B------:R-:W-:Y:S05]  /*287f0*/  WARPSYNC.COLLECTIVE R15, `(.L_x_697) ;  /* 0x000000000f087348 */ /* 0x000fea0003c00000 */
[----:B------:R0:W1:Y:S02]  /*28800*/  SHFL.IDX P6, R14, R13, R12, R11 ;  /* 0x0000000c0d0e7389 */ /* 0x00006400000c000b */
[----:B01----:R-:W-:Y:S01]  /*28810*/  ENDCOLLECTIVE ;  /* 0x000000000000791b */ /* 0x003fe20003800000 */
.L_x_697:
[----:B------:R-:W-:Y:S01]  /*28820*/  IMAD.MOV.U32 R13, RZ, RZ, R103 ;  /* 0x000000ffff0d7224 */ /* 0x000fe200078e0067 */
[----:B------:R-:W-:Y:S01]  /*28830*/  MOV R12, R4 ;  /* 0x00000004000c7202 */ /* 0x000fe20000000f00 */
[----:B------:R-:W-:-:S07]  /*28840*/  IMAD.MOV.U32 R54, RZ, RZ, R14 ;  /* 0x000000ffff367224 */ /* 0x000fce00078e000e */
[----:B------:R-:W-:Y:S05]  /*28850*/  WARPSYNC.COLLECTIVE R15, `(.L_x_698) ;  /* 0x000000000f087348 */ /* 0x000fea0003c00000 */
[----:B------:R0:W1:Y:S02]  /*28860*/  SHFL.IDX P6, R14, R13, R12, R11 ;  /* 0x0000000c0d0e7389 */ /* 0x00006400000c000b */
[----:B01----:R-:W-:Y:S01]  /*28870*/  ENDCOLLECTIVE ;  /* 0x000000000000791b */ /* 0x003fe20003800000 */
.L_x_698:
[----:B------:R-:W-:Y:S02]  /*28880*/  IMAD.MOV.U32 R13, RZ, RZ, R105 ;  /* 0x000000ffff0d7224 */ /* 0x000fe400078e0069 */
[----:B------:R-:W-:-:S07]  /*28890*/  IMAD.MOV.U32 R103, RZ, RZ, R14 ;  /* 0x000000ffff677224 */ /* 0x000fce00078e000e */
[----:B------:R-:W-:Y:S05]  /*288a0*/  WARPSYNC.COLLECTIVE R15, `(.L_x_699) ;  /* 0x000000000f087348 */ /* 0x000fea0003c00000 */
[----:B------:R0:W1:Y:S02]  /*288b0*/  SHFL.IDX P6, R14, R13, R12, R11 ;  /* 0x0000000c0d0e7389 */ /* 0x00006400000c000b */
[----:B01----:R-:W-:Y:S01]  /*288c0*/  ENDCOLLECTIVE ;  /* 0x000000000000791b */ /* 0x003fe20003800000 */
.L_x_699:
        /* <DEDUP_REMOVED lines=8> */
.L_x_700:
[----:B------:R-:W-:Y:S02]  /*28950*/  SEL R52, R54, R105, P0 ;  /* 0x0000006936347207 */ /* 0x000fe40000000000 */
[----:B------:R-:W-:Y:S01]  /*28960*/  SEL R54, R105, R54, P0 ;  /* 0x0000003669367207 */ /* 0x000fe20000000000 */
[----:B------:R-:W-:Y:S02]  /*28970*/  IMAD.MOV.U32 R13, RZ, RZ, R117 ;  /* 0x000000ffff0d7224 */ /* 0x000fe400078e0075 */
[----:B------:R-:W-:-:S07]  /*28980*/  IMAD.MOV.U32 R60, RZ, RZ, R14 ;  /* 0x000000ffff3c7224 */ /* 0x000fce00078e000e */
[----:B------:R-:W-:Y:S05]  /*28990*/  WARPSYNC.COLLECTIVE R15, `(.L_x_701) ;  /* 0x000000000f087348 */ /* 0x000fea0003c00000 */
[----:B------:R0:W1:Y:S02]  /*289a0*/  SHFL.IDX P6, R14, R13, R12, R11 ;  /* 0x0000000c0d0e7389 */ /* 0x00006400000c000b */
[----:B01----:R-:W-:Y:S01]  /*289b0*/  ENDCOLLECTIVE ;  /* 0x000000000000791b */ /* 0x003fe20003800000 */
.L_x_701:
[----:B------:R-:W-:Y:S01]  /*289c0*/  IMAD.MOV.U32 R13, RZ, RZ, R107 ;  /* 0x000000ffff0d7224 */ /* 0x000fe200078e006b */
[----:B------:R-:W-:Y:S01]  /*289d0*/  MOV R12, R4 ;  /* 0x00000004000c7202 */ /* 0x000fe20000000f00 */
[----:B------:R-:W-:-:S07]  /*289e0*/  IMAD.MOV.U32 R58, RZ, RZ, R14 ;  /* 0x000000ffff3a7224 */ /* 0x000fce00078e000e */
[----:B------:R-:W-:Y:S05]  /*289f0*/  WARPSYNC.COLLECTIVE R15, `(.L_x_702) ;  /* 0x000000000f087348 */ /* 0x000fea0003c00000 */
[----:B------:R0:W1:Y:S02]  /*28a00*/  SHFL.IDX P6, R14, R13, R12, R11 ;  /* 0x0000000c0d0e7389 */ /* 0x00006400000c000b */
[----:B01----:R-:W-:Y:S01]  /*28a10*/  ENDCOLLECTIVE ;  /* 0x000000000000791b */ /* 0x003fe20003800000 */
.L_x_702:
[----:B------:R-:W-:Y:S02]  /*28a20*/  IMAD.MOV.U32 R13, RZ, RZ, R79 ;  /* 0x000000ffff0d7224 */ /* 0x000fe400078e004f */
[----:B------:R-:W-:-:S07]  /*28a30*/  IMAD.MOV.U32 R107, RZ, RZ, R14 ;  /* 0x000000ffff6b7224 */ /* 0x000fce00078e000e */
[----:B------:R-:W-:Y:S05]  /*28a40*/  WARPSYNC.COLLECTIVE R15, `(.L_x_703) ;  /* 0x000000000f087348 */ /* 0x000fea0003c00000 */
[----:B------:R0:W1:Y:S02]  /*28a50*/  SHFL.IDX P6, R14, R13, R12, R11 ;  /* 0x0000000c0d0e7389 */ /* 0x00006400000c000b */
[----:B01----:R-:W-:Y:S01]  /*28a60*/  ENDCOLLECTIVE ;  /* 0x000000000000791b */ /* 0x003fe20003800000 */
.L_x_703:
[----:B------:R-:W-:Y:S01]  /*28a70*/  IMAD.MOV.U32 R13, RZ, RZ, R109 ;  /* 0x000000ffff0d7224 */ /* 0x000fe200078e006d */
[----:B------:R-:W-:Y:S01]  /*28a80*/  MOV R12, R8 ;  /* 0x00000008000c7202 */ /* 0x000fe20000000f00 */
[----:B------:R-:W-:-:S07]  /*28a90*/  IMAD.MOV.U32 R79, RZ, RZ, R14 ;  /* 0x000000ffff4f7224 */ /* 0x000fce00078e000e */
[----:B------:R-:W-:Y:S05]  /*28aa0*/  WARPSYNC.COLLECTIVE R15, `(.L_x_704) ;  /* 0x000000000f087348 */ /* 0x000fea0003c00000 */
[----:B------:R0:W1:Y:S02]  /*28ab0*/  SHFL.IDX P6, R14, R13, R12, R11 ;  /* 0x0000000c0d0e7389 */ /* 0x00006400000c000b */
[----:B01----:R-:W-:Y:S01]  /*28ac0*/  ENDCOLLECTIVE ;  /* 0x000000000000791b */ /* 0x003fe20003800000 */
.L_x_704:
[----:B------:R-:W-:Y:S02]  /*28ad0*/  SEL R56, R58, R79, P0 ;  /* 0x0000004f3a387207 */ /* 0x000fe40000000000 */
[----:B------:R-:W-:Y:S01]  /*28ae0*/  SEL R58, R79, R58, P0 ;  /* 0x0000003a4f3a7207 */ /* 0x000fe20000000000 */
[----:B------:R-:W-:Y:S02]  /*28af0*/  IMAD.MOV.U32 R13, RZ, RZ, R85 ;  /* 0x000000ffff0d7224 */ /* 0x000fe400078e0055 */
[----:B------:R-:W-:-:S07]  /*28b00*/  IMAD.MOV.U32 R64, RZ, RZ, R14 ;  /* 0x000000ffff407224 */ /* 0x000fce00078e000e */
[----:B------:R-:W-:Y:S05]  /*28b10*/  WARPSYNC.COLLECTIVE R15, `(.L_x_705) ;  /* 0x000000000f087348 */ /* 0x000fea0003c00000 */
[----:B------:R0:W1:Y:S02]  /*28b20*/  SHFL.IDX P6, R14, R13, R12, R11 ;  /* 0x0000000c0d0e7389 */ /* 0x00006400000c000b */
[----:B01----:R-:W-:Y:S01]  /*28b30*/  ENDCOLLECTIVE ;  /* 0x000000000000791b */ /* 0x003fe20003800000 */
.L_x_705:
[----:B------:R-:W-:Y:S01]  /*28b40*/  IMAD.MOV.U32 R13, RZ, RZ, R57 ;  /* 0x000000ffff0d7224 */ /* 0x000fe200078e0039 */
[----:B------:R-:W-:Y:S02]  /*28b50*/  MOV R12, R4 ;  /* 0x00000004000c7202 */ /* 0x000fe40000000f00 */
[----:B------:R-:W-:Y:S01]  /*28b60*/  SEL R57, R107, R60, P0 ;  /* 0x0000003c6b397207 */ /* 0x000fe20000000000 */
[----:B------:R-:W-:-:S07]  /*28b70*/  IMAD.MOV.U32 R62, RZ, RZ, R14 ;  /* 0x000000ffff3e7224 */ /* 0x000fce00078e000e */
[----:B------:R-:W-:Y:S05]  /*28b80*/  WARPSYNC.COLLECTIVE R15, `(.L_x_706) ;  /* 0x000000000f087348 */ /* 0x000fea0003c00000 */
[----:B------:R0:W1:Y:S02]  /*28b90*/  SHFL.IDX P6, R14, R13, R12, R11 ;  /* 0x0000000c0d0e7389 */ /* 0x00006400000c000b */
[----:B01----:R-:W-:Y:S01]  /*28ba0*/  ENDCOLLECTIVE ;  /* 0x000000000000791b */ /* 0x003fe20003800000 */
.L_x_706:
[----:B------:R-:W-:Y:S01]  /*28bb0*/  IMAD.MOV.U32 R13, RZ, RZ, R55 ;  /* 0x000000ffff0d7224 */ /* 0x000fe200078e0037 */
[----:B------:R-:W-:Y:S01]  /*28bc0*/  SEL R55, R60, R107, P0 ;  /* 0x0000006b3c377207 */ /* 0x000fe20000000000 */
[----:B------:R-:W-:-:S07]  /*28bd0*/  IMAD.MOV.U32 R85, RZ, RZ, R14 ;  /* 0x000000ffff557224 */ /* 0x000fce00078e000e */
[----:B------:R-:W-:Y:S05]  /*28be0*/  WARPSYNC.COLLECTIVE R15, `(.L_x_707) ;  /* 0x000000000f087348 */ /* 0x000fea0003c00000 */
[----:B------:R0:W1:Y:S02]  /*28bf0*/  SHFL.IDX P6, R14, R13, R12, R11 ;  /* 0x0000000c0d0e7389 */ /* 0x00006400000c000b */
[----:B01----:R-:W-:Y:S01]  /*28c00*/  ENDCOLLECTIVE ;  /* 0x000000000000791b */ /* 0x003fe20003800000 */
.L_x_707:
[----:B------:R-:W-:Y:S01]  /*28c10*/  IMAD.MOV.U32 R13, RZ, RZ, R83 ;  /* 0x000000ffff0d7224 */ /* 0x000fe200078e0053 */
[----:B------:R-:W-:Y:S01]  /*28c20*/  MOV R12, R8 ;  /* 0x00000008000c7202 */ /* 0x000fe20000000f00 */
[----:B------:R-:W-:-:S07]  /*28c30*/  IMAD.MOV.U32 R109, RZ, RZ, R14 ;  /* 0x000000ffff6d7224 */ /* 0x000fce00078e000e */
[----:B------:R-:W-:Y:S05]  /*28c40*/  WARPSYNC.COLLECTIVE R15, `(.L_x_708) ;  /* 0x000000000f087348 */ /* 0x000fea0003c00000 */
[----:B------:R0:W1:Y:S02]  /*28c50*/  SHFL.IDX P6, R14, R13, R12, R11 ;  /* 0x0000000c0d0e7389 */ /* 0x00006400000c000b */
[----:B01----:R-:W-:Y:S01]  /*28c60*/  ENDCOLLECTIVE ;  /* 0x000000000000791b */ /* 0x003fe20003800000 */
.L_x_708:
[----:B------:R-:W-:Y:S02]  /*28c70*/  SEL R60, R62, R109, P0 ;  /* 0x0000006d3e3c7207 */ /* 0x000fe40000000000 */
[----:B------:R-:W-:Y:S01]  /*28c80*/  SEL R62, R109, R62, P0 ;  /* 0x0000003e6d3e7207 */ /* 0x000fe20000000000 */
[----:B------:R-:W-:Y:S02]  /*28c90*/  IMAD.MOV.U32 R13, RZ, RZ, R81 ;  /* 0x000000ffff0d7224 */ /* 0x000fe400078e0051 */
[----:B------:R-:W-:-:S07]  /*28ca0*/  IMAD.MOV.U32 R83, RZ, RZ, R14 ;  /* 0x000000ffff537224 */ /* 0x000fce00078e000e */
[----:B------:R-:W-:Y:S05]  /*28cb0*/  WARPSYNC.COLLECTIVE R15, `(.L_x_709) ;  /* 0x000000000f087348 */ /* 0x000fea0003c00000 */
[----:B------:R0:W1:Y:S02]  /*28cc0*/  SHFL.IDX P6, R14, R13, R12, R11 ;  /* 0x0000000c0d0e7389 */ /* 0x00006400000c000b */
[----:B01----:R-:W-:Y:S01]  /*28cd0*/  ENDCOLLECTIVE ;  /* 0x000000000000791b */ /* 0x003fe20003800000 */
.L_x_709:
[----:B------:R-:W-:Y:S01]  /*28ce0*/  IMAD.MOV.U32 R13, RZ, RZ, R67 ;  /* 0x000000ffff0d7224 */ /* 0x000fe200078e0043 */
[----:B------:R-:W-:Y:S01]  /*28cf0*/  MOV R12, R4 ;  /* 0x00000004000c7202 */ /* 0x000fe20000000f00 */
[----:B------:R-:W-:-:S07]  /*28d00*/  IMAD.MOV.U32 R81, RZ, RZ, R14 ;  /* 0x000000ffff517224 */ /* 0x000fce00078e000e */
[----:B------:R-:W-:Y:S05]  /*28d10*/  WARPSYNC.COLLECTIVE R15, `(.L_x_710) ;  /* 0x000000000f087348 */ /* 0x000fea0003c00000 */
[----:B------:R0:W1:Y:S02]  /*28d20*/  SHFL.IDX P6, R14, R13, R12, R11 ;  /* 0x0000000c0d0e7389 */ /* 0x00006400000c000b */
[----:B01----:R-:W-:Y:S01]  /*28d30*/  ENDCOLLECTIVE ;  /* 0x000000000000791b */ /* 0x003fe20003800000 */
.L_x_710:
[----:B------:R-:W-:Y:S02]  /*28d40*/  IMAD.MOV.U32 R13, RZ, RZ, R65 ;  /* 0x000000ffff0d7224 */ /* 0x000fe400078e0041 */
[----:B------:R-:W-:-:S07]  /*28d50*/  IMAD.MOV.U32 R66, RZ, RZ, R14 ;  /* 0x000000ffff427224 */ /* 0x000fce00078e000e */
[----:B------:R-:W-:Y:S05]  /*28d60*/  WARPSYNC.COLLECTIVE R15, `(.L_x_711) ;  /* 0x000000000f087348 */ /* 0x000fea0003c00000 */
[----:B------:R0:W1:Y:S02]  /*28d70*/  SHFL.IDX P6, R14, R13, R12, R11 ;  /* 0x0000000c0d0e7389 */ /* 0x00006400000c000b */
[----:B01----:R-:W-:Y:S01]  /*28d80*/  ENDCOLLECTIVE ;  /* 0x000000000000791b */ /* 0x003fe20003800000 */
.L_x_711:
[----:B------:R-:W-:Y:S01]  /*28d90*/  SEL R65, R66, R83, P0 ;  /* 0x0000005342417207 */ /* 0x000fe20000000000 */
[----:B------:R-:W-:Y:S01]  /*28da0*/  IMAD.MOV.U32 R13, RZ, RZ, R77 ;  /* 0x000000ffff0d7224 */ /* 0x000fe200078e004d */
[----:B------:R-:W-:Y:S01]  /*28db0*/  MOV R12, R8 ;  /* 0x00000008000c7202 */ /* 0x000fe20000000f00 */
[----:B------:R-:W-:-:S07]  /*28dc0*/  IMAD.MOV.U32 R70, RZ, RZ, R14 ;  /* 0x000000ffff467224 */ /* 0x000fce00078e000e */
[----:B------:R-:W-:Y:S05]  /*28dd0*/  WARPSYNC.COLLECTIVE R15, `(.L_x_712) ;  /* 0x000000000f087348 */ /* 0x000fea0003c00000 */
[----:B------:R0:W1:Y:S02]  /*28de0*/  SHFL.IDX P6, R14, R13, R12, R11 ;  /* 0x0000000c0d0e7389 */ /* 0x00006400000c000b */
[----:B01----:R-:W-:Y:S01]  /*28df0*/  ENDCOLLECTIVE ;  /* 0x000000000000791b */ /* 0x003fe20003800000 */
.L_x_712:
[----:B------:R-:W-:Y:S02]  /*28e00*/  IMAD.MOV.U32 R13, RZ, RZ, R75 ;  /* 0x000000ffff0d7224 */ /* 0x000fe400078e004b */
[----:B------:R-:W-:-:S07]  /*28e10*/  IMAD.MOV.U32 R77, RZ, RZ, R14 ;  /* 0x000000ffff4d7224 */ /* 0x000fce00078e000e */
[----:B------:R-:W-:Y:S05]  /*28e20*/  WARPSYNC.COLLECTIVE R15, `(.L_x_713) ;  /* 0x000000000f087348 */ /* 0x000fea0003c00000 */
[----:B------:R0:W1:Y:S02]  /*28e30*/  SHFL.IDX P6, R14, R13, R12, R11 ;  /* 0x0000000c0d0e7389 */ /* 0x00006400000c000b */
[----:B01----:R-:W-:Y:S01]  /*28e40*/  ENDCOLLECTIVE ;  /* 0x000000000000791b */ /* 0x003fe20003800000 */
.L_x_713:
[----:B------:R-:W-:Y:S01]  /*28e50*/  IMAD.MOV.U32 R13, RZ, RZ, R63 ;  /* 0x000000ffff0d7224 */ /* 0x000fe200078e003f */
[----:B------:R-:W-:Y:S02]  /*28e60*/  MOV R12, R4 ;  /* 0x00000004000c7202 */ /* 0x000fe40000000f00 */
[----:B------:R-:W-:Y:S01]  /*28e70*/  SEL R63, R83, R66, P0 ;  /* 0x00000042533f7207 */ /* 0x000fe20000000000 */
[----:B------:R-:W-:-:S07]  /*28e80*/  IMAD.MOV.U32 R75, RZ, RZ, R14 ;  /* 0x000000ffff4b7224 */ /* 0x000fce00078e000e */
[----:B------:R-:W-:Y:S05]  /*28e90*/  WARPSYNC.COLLECTIVE R15, `(.L_x_714) ;  /* 0x000000000f087348 */ /* 0x000fea0003c00000 */
[----:B------:R0:W1:Y:S02]  /*28ea0*/  SHFL.IDX P6, R14, R13, R12, R11 ;  /* 0x0000000c0d0e7389 */ /* 0x00006400000c000b */
[----:B01----:R-:W-:Y:S01]  /*28eb0*/  ENDCOLLECTIVE ;  /* 0x000000000000791b */ /* 0x003fe20003800000 */
.L_x_714:
[----:B------:R-:W-:Y:S01]  /*28ec0*/  IMAD.MOV.U32 R13, RZ, RZ, R59 ;  /* 0x000000ffff0d7224 */ /* 0x000fe200078e003b */
[----:B------:R-:W-:Y:S01]  /*28ed0*/  SEL R59, R64, R85, P0 ;  /* 0x00000055403b7207 */ /* 0x000fe20000000000 */
[----:B------:R-:W-:-:S07]  /*28ee0*/  IMAD.MOV.U32 R72, RZ, RZ, R14 ;  /* 0x000000ffff487224 */ /* 0x000fce00078e000e */
[----:B------:R-:W-:Y:S05]  /*28ef0*/  WARPSYNC.COLLECTIVE R15, `(.L_x_715) ;  /* 0x000000000f087348 */ /* 0x000fea0003c00000 */
[----:B------:R0:W1:Y:S02]  /*28f00*/  SHFL.IDX P6, R14, R13, R12, R11 ;  /* 0x0000000c0d0e7389 */ /* 0x00006400000c000b */
[----:B01----:R-:W-:Y:S01]  /*28f10*/  ENDCOLLECTIVE ;  /* 0x000000000000791b */ /* 0x003fe20003800000 */
.L_x_715:
[----:B------:R-:W-:Y:S01]  /*28f20*/  SEL R67, R77, R72, P0 ;  /* 0x000000484d437207 */ /* 0x000fe20000000000 */
[----:B------:R-:W-:Y:S01]  /*28f30*/  IMAD.MOV.U32 R13, RZ, RZ, R73 ;  /* 0x000000ffff0d7224 */ /* 0x000fe200078e0049 */
[----:B------:R-:W-:Y:S01]  /*28f40*/  MOV R12, R8 ;  /* 0x00000008000c7202 */ /* 0x000fe20000000f00 */
[----:B------:R-:W-:-:S07]  /*28f50*/  IMAD.MOV.U32 R74, RZ, RZ, R14 ;  /* 0x000000ffff4a7224 */ /* 0x000fce00078e000e */
[----:B------:R-:W-:Y:S05]  /*28f60*/  WARPSYNC.COLLECTIVE R15, `(.L_x_716) ;  /* 0x000000000f087348 */ /* 0x000fea0003c00000 */
[----:B------:R0:W1:Y:S02]  /*28f70*/  SHFL.IDX P6, R14, R13, R12, R11 ;  /* 0x0000000c0d0e7389 */ /* 0x00006400000c000b */
[----:B01----:R-:W-:Y:S01]  /*28f80*/  ENDCOLLECTIVE ;  /* 0x000000000000791b */ /* 0x003fe20003800000 */
.L_x_716:
[----:B------:R-:W-:Y:S01]  /*28f90*/  SEL R66, R75, R74, P0 ;  /* 0x0000004a4b427207 */ /* 0x000fe20000000000 */
[----:B------:R-:W-:Y:S01]  /*28fa0*/  IMAD.MOV.U32 R13, RZ, RZ, R71 ;  /* 0x000000ffff0d7224 */ /* 0x000fe200078e0047 */
[----:B------:R-:W-:Y:S01]  /*28fb0*/  SEL R71, R72, R77, P0 ;  /* 0x0000004d48477207 */ /* 0x000fe20000000000 */
[----:B------:R-:W-:-:S07]  /*28fc0*/  IMAD.MOV.U32 R76, RZ, RZ, R14 ;  /* 0x000000ffff4c7224 */ /* 0x000fce00078e000e */
[----:B------:R-:W-:Y:S05]  /*28fd0*/  WARPSYNC.COLLECTIVE R15, `(.L_x_717) ;  /* 0x000000000f087348 */ /* 0x000fea0003c00000 */
[----:B------:R0:W1:Y:S02]  /*28fe0*/  SHFL.IDX P6, R14, R13, R12, R11 ;  /* 0x0000000c0d0e7389 */ /* 0x00006400000c000b */
[----:B01----:R-:W-:Y:S01]  /*28ff0*/  ENDCOLLECTIVE ;  /* 0x000000000000791b */ /* 0x003fe20003800000 */
.L_x_717:
[----:B------:R-:W-:Y:S01]  /*29000*/  IMAD.MOV.U32 R13, RZ, RZ, R37 ;  /* 0x000000ffff0d7224 */ /* 0x000fe200078e0025 */
[----:B------:R-:W-:Y:S01]  /*29010*/  MOV R12, R4 ;  /* 0x00000004000c7202 */ /* 0x000fe20000000f00 */
[----:B------:R-:W-:-:S07]  /*29020*/  IMAD.MOV.U32 R78, RZ, RZ, R14 ;  /* 0x000000ffff4e7224 */ /* 0x000fce00078e000e */
[----:B------:R-:W-:Y:S05]  /*29030*/  WARPSYNC.COLLECTIVE R15, `(.L_x_718) ;  /* 0x000000000f087348 */ /* 0x000fea0003c00000 */
[----:B------:R0:W1:Y:S02]  /*29040*/  SHFL.IDX P6, R14, R13, R12, R11 ;  /* 0x0000000c0d0e7389 */ /* 0x00006400000c000b */
[----:B01----:R-:W-:Y:S01]  /*29050*/  ENDCOLLECTIVE ;  /* 0x000000000000791b */ /* 0x003fe20003800000 */
.L_x_718:
[----:B------:R-:W-:Y:S02]  /*29060*/  IMAD.MOV.U32 R13, RZ, RZ, R33 ;  /* 0x000000ffff0d7224 */ /* 0x000fe400078e0021 */
[----:B------:R-:W-:-:S07]  /*29070*/  IMAD.MOV.U32 R37, RZ, RZ, R14 ;  /* 0x000000ffff257224 */ /* 0x000fce00078e000e */
[----:B------:R-:W-:Y:S05]  /*29080*/  WARPSYNC.COLLECTIVE R15, `(.L_x_719) ;  /* 0x000000000f087348 */ /* 0x000fea0003c00000 */
[----:B------:R0:W1:Y:S02]  /*29090*/  SHFL.IDX P6, R14, R13, R12, R11 ;  /* 0x0000000c0d0e7389 */ /* 0x00006400000c000b */
[----:B01----:R-:W-:Y:S01]  /*290a0*/  ENDCOLLECTIVE ;  /* 0x000000000000791b */ /* 0x003fe20003800000 */
.L_x_719:
[----:B------:R-:W-:Y:S02]  /*290b0*/  SEL R73, R76, R37, P0 ;  /* 0x000000254c497207 */ /* 0x000fe40000000000 */
[----:B------:R-:W-:Y:S01]  /*290c0*/  SEL R79, R37, R76, P0 ;  /* 0x0000004c254f7207 */ /* 0x000fe20000000000 */
[----:B------:R-:W-:Y:S01]  /*290d0*/  IMAD.MOV.U32 R13, RZ, RZ, R61 ;  /* 0x000000ffff0d7224 */ /* 0x000fe200078e003d */
[----:B------:R-:W-:Y:S02]  /*290e0*/  MOV R12, R8 ;  /* 0x00000008000c7202 */ /* 0x000fe40000000f00 */
[----:B------:R-:W-:Y:S01]  /*290f0*/  SEL R61, R85, R64, P0 ;  /* 0x00000040553d7207 */ /* 0x000fe20000000000 */
[----:B------:R-:W-:Y:S01]  /*29100*/  IMAD.MOV.U32 R85, RZ, RZ, RZ ;  /* 0x000000ffff557224 */ /* 0x000fe200078e00ff */
[----:B------:R-:W-:Y:S01]  /*29110*/  SEL R64, R70, R81, P0 ;  /* 0x0000005146407207 */ /* 0x000fe20000000000 */
[----:B------:R-:W-:-:S07]  /*29120*/  IMAD.MOV.U32 R33, RZ, RZ, R14 ;  /* 0x000000ffff217224 */ /* 0x000fce00078e000e */
[----:B------:R-:W-:Y:S05]  /*29130*/  WARPSYNC.COLLECTIVE R15, `(.L_x_720) ;  /* 0x000000000f087348 */ /* 0x000fea0003c00000 */
[----:B------:R0:W1:Y:S02]  /*29140*/  SHFL.IDX P6, R14, R13, R12, R11 ;  /* 0x0000000c0d0e7389 */ /* 0x00006400000c000b */
[----:B01----:R-:W-:Y:S01]  /*29150*/  ENDCOLLECTIVE ;  /* 0x000000000000791b */ /* 0x003fe20003800000 */
.L_x_720:
[----:B------:R-:W-:Y:S02]  /*29160*/  SEL R72, R78, R33, P0 ;  /* 0x000000214e487207 */ /* 0x000fe40000000000 */
[----:B------:R-:W-:Y:S01]  /*29170*/  SEL R78, R33, R78, P0 ;  /* 0x0000004e214e7207 */ /* 0x000fe20000000000 */
[----:B------:R-:W-:Y:S02]  /*29180*/  IMAD.MOV.U32 R13, RZ, RZ, R39 ;  /* 0x000000ffff0d7224 */ /* 0x000fe400078e0027 */
[----:B------:R-:W-:-:S07]  /*29190*/  IMAD.MOV.U32 R80, RZ, RZ, R14 ;  /* 0x000000ffff507224 */ /* 0x000fce00078e000e */
[----:B------:R-:W-:Y:S05]  /*291a0*/  WARPSYNC.COLLECTIVE R15, `(.L_x_721) ;  /* 0x000000000f087348 */ /* 0x000fea0003c00000 */
[----:B------:R0:W1:Y:S02]  /*291b0*/  SHFL.IDX P6, R14, R13, R12, R11 ;  /* 0x0000000c0d0e7389 */ /* 0x00006400000c000b */
[----:B01----:R-:W-:Y:S01]  /*291c0*/  ENDCOLLECTIVE ;  /* 0x000000000000791b */ /* 0x003fe20003800000 */
.L_x_721:
[----:B------:R-:W-:Y:S01]  /*291d0*/  IMAD.MOV.U32 R13, RZ, RZ, R35 ;  /* 0x000000ffff0d7224 */ /* 0x000fe200078e0023 */
[----:B------:R-:W-:Y:S01]  /*291e0*/  MOV R12, R4 ;  /* 0x00000004000c7202 */ /* 0x000fe20000000f00 */
[----:B------:R-:W-:-:S07]  /*291f0*/  IMAD.MOV.U32 R39, RZ, RZ, R14 ;  /* 0x000000ffff277224 */ /* 0x000fce00078e000e */
[----:B------:R-:W-:Y:S05]  /*29200*/  WARPSYNC.COLLECTIVE R15, `(.L_x_722) ;  /* 0x000000000f087348 */ /* 0x000fea0003c00000 */
[----:B------:R0:W1:Y:S02]  /*29210*/  SHFL.IDX P6, R14, R13, R12, R11 ;  /* 0x0000000c0d0e7389 */ /* 0x00006400000c000b */
[----:B01----:R-:W-:Y:S01]  /*29220*/  ENDCOLLECTIVE ;  /* 0x000000000000791b */ /* 0x003fe20003800000 */
.L_x_722:
[----:B------:R-:W-:Y:S02]  /*29230*/  IMAD.MOV.U32 R13, RZ, RZ, R31 ;  /* 0x000000ffff0d7224 */ /* 0x000fe400078e001f */
[----:B------:R-:W-:-:S07]  /*29240*/  IMAD.MOV.U32 R35, RZ, RZ, R14 ;  /* 0x000000ffff237224 */ /* 0x000fce00078e000e */
[----:B------:R-:W-:Y:S05]  /*29250*/  WARPSYNC.COLLECTIVE R15, `(.L_x_723) ;  /* 0x000000000f087348 */ /* 0x000fea0003c00000 */
[----:B------:R0:W1:Y:S02]  /*29260*/  SHFL.IDX P6, R14, R13, R12, R11 ;  /* 0x0000000c0d0e7389 */ /* 0x00006400000c000b */
[----:B01----:R-:W-:Y:S01]  /*29270*/  ENDCOLLECTIVE ;  /* 0x000000000000791b */ /* 0x003fe20003800000 */
.L_x_723:
[----:B------:R-:W-:Y:S01]  /*29280*/  SEL R83, R35, R80, P0 ;  /* 0x0000005023537207 */ /* 0x000fe20000000000 */
[----:B------:R-:W-:Y:S01]  /*29290*/  IMAD.MOV.U32 R13, RZ, RZ, R27 ;  /* 0x000000ffff0d7224 */ /* 0x000fe200078e001b */
[----:B------:R-:W-:Y:S01]  /*292a0*/  MOV R12, R8 ;  /* 0x00000008000c7202 */ /* 0x000fe20000000f00 */
[----:B------:R-:W-:-:S07]  /*292b0*/  IMAD.MOV.U32 R82, RZ, RZ, R14 ;  /* 0x000000ffff527224 */ /* 0x000fce00078e000e */
[----:B------:R-:W-:Y:S05]  /*292c0*/  WARPSYNC.COLLECTIVE R15, `(.L_x_724) ;  /* 0x000000000f087348 */ /* 0x000fea0003c00000 */
[----:B------:R0:W1:Y:S02]  /*292d0*/  SHFL.IDX P6, R14, R13, R12, R11 ;  /* 0x0000000c0d0e7389 */ /* 0x00006400000c000b */
[----:B01----:R-:W-:Y:S01]  /*292e0*/  ENDCOLLECTIVE ;  /* 0x000000000000791b */ /* 0x003fe20003800000 */
.L_x_724:
[----:B------:R-:W-:Y:S02]  /*292f0*/  SEL R116, R39, R82, P0 ;  /* 0x0000005227747207 */ /* 0x000fe40000000000 */
[----:B------:R-:W-:Y:S01]  /*29300*/  SEL R82, R82, R39, P0 ;  /* 0x0000002752527207 */ /* 0x000fe20000000000 */
[----:B------:R-:W-:Y:S02]  /*29310*/  IMAD.MOV.U32 R13, RZ, RZ, R29 ;  /* 0x000000ffff0d7224 */ /* 0x000fe400078e001d */
[----:B------:R-:W-:-:S07]  /*29320*/  IMAD.MOV.U32 R27, RZ, RZ, R14 ;  /* 0x000000ffff1b7224 */ /* 0x000fce00078e000e */
[----:B------:R-:W-:Y:S05]  /*29330*/  WARPSYNC.COLLECTIVE R15, `(.L_x_725) ;  /* 0x000000000f087348 */ /* 0x000fea0003c00000 */
[----:B------:R0:W1:Y:S02]  /*29340*/  SHFL.IDX P6, R14, R13, R12, R11 ;  /* 0x0000000c0d0e7389 */ /* 0x00006400000c000b */
[----:B01----:R-:W-:Y:S01]  /*29350*/  ENDCOLLECTIVE ;  /* 0x000000000000791b */ /* 0x003fe20003800000 */
.L_x_725:
[----:B------:R-:W-:Y:S01]  /*29360*/  IMAD.MOV.U32 R13, RZ, RZ, R25 ;  /* 0x000000ffff0d7224 */ /* 0x000fe200078e0019 */
[----:B------:R-:W-:Y:S02]  /*29370*/  MOV R12, R4 ;  /* 0x00000004000c7202 */ /* 0x000fe40000000f00 */
[----:B------:R-:W-:Y:S02]  /*29380*/  SEL R4, R81, R70, P0 ;  /* 0x0000004651047207 */ /* 0x000fe40000000000 */
[----:B------:R-:W-:Y:S02]  /*29390*/  SEL R70, R74, R75, P0 ;  /* 0x0000004b4a467207 */ /* 0x000fe40000000000 */
[----:B------:R-:W-:Y:S01]  /*293a0*/  SEL R81, R80, R35, P0 ;  /* 0x0000002350517207 */ /* 0x000fe20000000000 */
[----:B------:R-:W-:-:S07]  /*293b0*/  IMAD.MOV.U32 R2, RZ, RZ, R14 ;  /* 0x000000ffff027224 */ /* 0x000fce00078e000e */
[----:B------:R-:W-:Y:S05]  /*293c0*/  WARPSYNC.COLLECTIVE R15, `(.L_x_726) ;  /* 0x000000000f087348 */ /* 0x000fea0003c00000 */
[----:B------:R0:W1:Y:S02]  /*293d0*/  SHFL.IDX P6, R14, R13, R12, R11 ;  /* 0x0000000c0d0e7389 */ /* 0x00006400000c000b */
[----:B01----:R-:W-:Y:S01]  /*293e0*/  ENDCOLLECTIVE ;  /* 0x000000000000791b */ /* 0x003fe20003800000 */
.L_x_726:
[----:B------:R-:W-:Y:S02]  /*293f0*/  IMAD.MOV.U32 R13, RZ, RZ, R9 ;  /* 0x000000ffff0d7224 */ /* 0x000fe400078e0009 */
[----:B------:R-:W-:-:S07]  /*29400*/  IMAD.MOV.U32 R8, RZ, RZ, R14 ;  /* 0x000000ffff087224 */ /* 0x000fce00078e000e */
[----:B------:R-:W-:Y:S05]  /*29410*/  WARPSYNC.COLLECTIVE R15, `(.L_x_727) ;  /* 0x000000000f087348 */ /* 0x000fea0003c00000 */
[----:B------:R0:W1:Y:S02]  /*29420*/  SHFL.IDX P6, R14, R13, R12, R11 ;  /* 0x0000000c0d0e7389 */ /* 0x00006400000c000b */
[----:B01----:R-:W-:Y:S01]  /*29430*/  ENDCOLLECTIVE ;  /* 0x000000000000791b */ /* 0x003fe20003800000 */
.L_x_727:
[----:B------:R-:W-:Y:S05]  /*29440*/  BRA `(.L_x_728) ;  /* 0xffffff3800a87947 */ /* 0x000fea000383ffff */
.L_x_488:
[----:B------:R-:W-:Y:S01]  /*29450*/  IMAD.MOV.U32 R13, RZ, RZ, R3 ;  /* 0x000000ffff0d7224 */ /* 0x000fe200078e0003 */
[----:B------:R-:W-:Y:S01]  /*29460*/  MOV R12, RZ ;  /* 0x000000ff000c7202 */ /* 0x000fe20000000f00 */
[----:B------:R-:W-:Y:S02]  /*29470*/  IMAD.MOV.U32 R11, RZ, RZ, 0x181f ;  /* 0x0000181fff0b7424 */ /* 0x000fe400078e00ff */
[----:B------:R-:W-:-:S07]  /*29480*/  IMAD.MOV.U32 R15, RZ, RZ, -0x1 ;  /* 0xffffffffff0f7424 */ /* 0x000fce00078e00ff */
[----:B-----5:R-:W-:Y:S05]  /*29490*/  WARPSYNC.COLLECTIVE R15, `(.L_x_729) ;  /* 0x000000000f087348 */ /* 0x020fea0003c00000 */
[----:B------:R0:W1:Y:S02]  /*294a0*/  SHFL.IDX P6, R14, R13, R12, R11 ;  /* 0x0000000c0d0e7389 */ /* 0x00006400000c000b */
[----:B01---5:R-:W-:Y:S01]  /*294b0*/  ENDCOLLECTIVE ;  /* 0x000000000000791b */ /* 0x023fe20003800000 */
.L_x_729:
[----:B------:R-:W-:Y:S02]  /*294c0*/  IMAD.MOV.U32 R13, RZ, RZ, R2 ;  /* 0x000000ffff0d7224 */ /* 0x000fe400078e0002 */
[----:B------:R-:W-:-:S07]  /*294d0*/  IMAD.MOV.U32 R0, RZ, RZ, R14 ;  /* 0x000000ffff007224 */ /* 0x000fce00078e000e */
[----:B------:R-:W-:Y:S05]  /*294e0*/  WARPSYNC.COLLECTIVE R15, `(.L_x_730) ;  /* 0x000000000f087348 */ /* 0x000fea0003c00000 */
[----:B------:R0:W1:Y:S02]  /*294f0*/  SHFL.IDX P6, R14, R13, R12, R11 ;  /* 0x0000000c0d0e7389 */ /* 0x00006400000c000b */
[----:B01----:R-:W-:Y:S01]  /*29500*/  ENDCOLLECTIVE ;  /* 0x000000000000791b */ /* 0x003fe20003800000 */
.L_x_730:
[----:B------:R-:W-:Y:S05]  /*29510*/  BRA `(.L_x_731) ;  /* 0xffffff4800647947 */ /* 0x000fea000383ffff */
.L_x_491:
[----:B------:R-:W-:Y:S01]  /*29520*/  BSSY B1, `(.L_x_732) ;  /* 0x0000008000017945 */ /* 0x000fe20003800000 */
[----:B------:R-:W-:Y:S01]  /*29530*/  MOV R13, R3 ;  /* 0x00000003000d7202 */ /* 0x000fe20000000f00 */
[----:B------:R-:W-:Y:S02]  /*29540*/  IMAD.MOV.U32 R12, RZ, RZ, 0x1 ;  /* 0x00000001ff0c7424 */ /* 0x000fe400078e00ff */
[----:B------:R-:W-:Y:S02]  /*29550*/  IMAD.MOV.U32 R11, RZ, RZ, 0x181f ;  /* 0x0000181fff0b7424 */ /* 0x000fe400078e00ff */
[----:B---3--:R-:W-:-:S07]  /*29560*/  IMAD.MOV.U32 R15, RZ, RZ, -0x1 ;  /* 0xffffffffff0f7424 */ /* 0x008fce00078e00ff */
[----:B012--5:R-:W-:Y:S05]  /*29570*/  WARPSYNC.COLLECTIVE R15, `(.L_x_733) ;  /* 0x000000000f087348 */ /* 0x027fea0003c00000 */
[----:B--2---:R2:W3:Y:S02]  /*29580*/  SHFL.IDX P6, R14, R13, R12, R11 ;  /* 0x0000000c0d0e7389 */ /* 0x0044e400000c000b */
[----:B0123-5:R-:W-:Y:S01]  /*29590*/  ENDCOLLECTIVE ;  /* 0x000000000000791b */ /* 0x02ffe20003800000 */
.L_x_733:
[----:B------:R-:W-:Y:S05]  /*295a0*/  BSYNC B1 ;  /* 0x0000000000017941 */ /* 0x000fea0003800000 */
.L_x_732:
[----:B------:R-:W-:Y:S01]  /*295b0*/  MOV R13, R2 ;  /* 0x00000002000d7202 */ /* 0x000fe20000000f00 */
[----:B------:R-:W-:Y:S02]  /*295c0*/  IMAD.MOV.U32 R12, RZ, RZ, 0x1 ;  /* 0x00000001ff0c7424 */ /* 0x000fe400078e00ff */
[----:B------:R-:W-:Y:S02]  /*295d0*/  IMAD.MOV.U32 R11, RZ, RZ, 0x181f ;  /* 0x0000181fff0b7424 */ /* 0x000fe400078e00ff */
[----:B------:R-:W-:Y:S02]  /*295e0*/  IMAD.MOV.U32 R15, RZ, RZ, -0x1 ;  /* 0xffffffffff0f7424 */ /* 0x000fe400078e00ff */
[----:B------:R-:W-:-:S07]  /*295f0*/  IMAD.MOV.U32 R0, RZ, RZ, R14 ;  /* 0x000000ffff007224 */ /* 0x000fce00078e000e */
[----:B------:R-:W-:Y:S05]  /*29600*/  WARPSYNC.COLLECTIVE R15, `(.L_x_734) ;  /* 0x000000000f087348 */ /* 0x000fea0003c00000 */
[----:B------:R0:W1:Y:S02]  /*29610*/  SHFL.IDX P6, R14, R13, R12, R11 ;  /* 0x0000000c0d0e7389 */ /* 0x00006400000c000b */
[----:B01----:R-:W-:Y:S01]  /*29620*/  ENDCOLLECTIVE ;  /* 0x000000000000791b */ /* 0x003fe20003800000 */
.L_x_734:
[----:B------:R-:W-:Y:S05]  /*29630*/  BRA `(.L_x_735) ;  /* 0xffffff4800707947 */ /* 0x000fea000383ffff */
.L_x_494:
[----:B------:R-:W-:Y:S01]  /*29640*/  BSSY B1, `(.L_x_736) ;  /* 0x0000008000017945 */ /* 0x000fe20003800000 */
[----:B------:R-:W-:Y:S01]  /*29650*/  IMAD.MOV.U32 R13, RZ, RZ, R3 ;  /* 0x000000ffff0d7224 */ /* 0x000fe200078e0003 */
[----:B------:R-:W-:Y:S01]  /*29660*/  MOV R12, 0x2 ;  /* 0x00000002000c7802 */ /* 0x000fe20000000f00 */
[----:B------:R-:W-:Y:S02]  /*29670*/  IMAD.MOV.U32 R11, RZ, RZ, 0x181f ;  /* 0x0000181fff0b7424 */ /* 0x000fe400078e00ff */
[----:B---3--:R-:W-:-:S07]  /*29680*/  IMAD.MOV.U32 R15, RZ, RZ, -0x1 ;  /* 0xffffffffff0f7424 */ /* 0x008fce00078e00ff */
[----:B012-45:R-:W-:Y:S05]  /*29690*/  WARPSYNC.COLLECTIVE R15, `(.L_x_737) ;  /* 0x000000000f087348 */ /* 0x037fea0003c00000 */
[----:B--2---:R2:W3:Y:S02]  /*296a0*/  SHFL.IDX P6, R14, R13, R12, R11 ;  /* 0x0000000c0d0e7389 */ /* 0x0044e400000c000b */
[----:B012345:R-:W-:Y:S01]  /*296b0*/  ENDCOLLECTIVE ;  /* 0x000000000000791b */ /* 0x03ffe20003800000 */
.L_x_737:
[----:B------:R-:W-:Y:S05]  /*296c0*/  BSYNC B1 ;  /* 0x0000000000017941 */ /* 0x000fea0003800000 */
.L_x_736:
[----:B------:R-:W-:Y:S01]  /*296d0*/  IMAD.MOV.U32 R13, RZ, RZ, R2 ;  /* 0x000000ffff0d7224 */ /* 0x000fe200078e0002 */
[----:B------:R-:W-:Y:S01]  /*296e0*/  MOV R12, 0x2 ;  /* 0x00000002000c7802 */ /* 0x000fe20000000f00 */
[----:B------:R-:W-:Y:S02]  /*296f0*/  IMAD.MOV.U32 R11, RZ, RZ, 0x181f ;  /* 0x0000181fff0b7424 */ /* 0x000fe400078e00ff */
[----:B------:R-:W-:Y:S02]  /*29700*/  IMAD.MOV.U32 R15, RZ, RZ, -0x1 ;  /* 0xffffffffff0f7424 */ /* 0x000fe400078e00ff */
[----:B------:R-:W-:-:S07]  /*29710*/  IMAD.MOV.U32 R0, RZ, RZ, R14 ;  /* 0x000000ffff007224 */ /* 0x000fce00078e000e */
[----:B------:R-:W-:Y:S05]  /*29720*/  WARPSYNC.COLLECTIVE R15, `(.L_x_738) ;  /* 0x000000000f087348 */ /* 0x000fea0003c00000 */
[----:B------:R0:W1:Y:S02]  /*29730*/  SHFL.IDX P6, R14, R13, R12, R11 ;  /* 0x0000000c0d0e7389 */ /* 0x00006400000c000b */
[----:B01----:R-:W-:Y:S01]  /*29740*/  ENDCOLLECTIVE ;  /* 0x000000000000791b */ /* 0x003fe20003800000 */
.L_x_738:
[----:B------:R-:W-:Y:S05]  /*29750*/  BRA `(.L_x_739) ;  /* 0xffffff48007c7947 */ /* 0x000fea000383ffff */
.L_x_497:
        /* <DEDUP_REMOVED lines=8> */
.L_x_741:
[----:B------:R-:W-:Y:S05]  /*297e0*/  BSYNC B1 ;  /* 0x0000000000017941 */ /* 0x000fea0003800000 */
.L_x_740:
        /* <DEDUP_REMOVED lines=8> */
.L_x_742:
[----:B------:R-:W-:Y:S05]  /*29870*/  BRA `(.L_x_743) ;  /* 0xffffff4800887947 */ /* 0x000fea000383ffff */
.L_x_499:
[----:B------:R-:W-:Y:S01]  /*29880*/  IMAD.MOV.U32 R13, RZ, RZ, R8 ;  /* 0x000000ffff0d7224 */ /* 0x000fe200078e0008 */
[----:B------:R-:W-:Y:S01]  /*29890*/  MOV R15, 0xffffffff ;  /* 0xffffffff000f7802 */ /* 0x000fe20000000f00 */
[----:B------:R-:W-:Y:S02]  /*298a0*/  IMAD.MOV.U32 R12, RZ, RZ, RZ ;  /* 0x000000ffff0c7224 */ /* 0x000fe400078e00ff */
[----:B------:R-:W-:-:S07]  /*298b0*/  IMAD.MOV.U32 R11, RZ, RZ, 0x1c1f ;  /* 0x00001c1fff0b7424 */ /* 0x000fce00078e00ff */
[----:B------:R-:W-:Y:S05]  /*298c0*/  WARPSYNC.COLLECTIVE R15, `(.L_x_744) ;  /* 0x000000000f087348 */ /* 0x000fea0003c00000 */
[----:B------:R0:W1:Y:S02]  /*298d0*/  SHFL.IDX P6, R14, R13, R12, R11 ;  /* 0x0000000c0d0e7389 */ /* 0x00006400000c000b */
[----:B01----:R-:W-:Y:S01]  /*298e0*/  ENDCOLLECTIVE ;  /* 0x000000000000791b */ /* 0x003fe20003800000 */
.L_x_744:
[----:B------:R-:W-:Y:S02]  /*298f0*/  IMAD.MOV.U32 R13, RZ, RZ, R2 ;  /* 0x000000ffff0d7224 */ /* 0x000fe400078e0002 */
[----:B------:R-:W-:-:S07]  /*29900*/  IMAD.MOV.U32 R9, RZ, RZ, R14 ;  /* 0x000000ffff097224 */ /* 0x000fce00078e000e */
[----:B------:R-:W-:Y:S05]  /*29910*/  WARPSYNC.COLLECTIVE R15, `(.L_x_745) ;  /* 0x000000000f087348 */ /* 0x000fea0003c00000 */
[----:B------:R0:W1:Y:S02]  /*29920*/  SHFL.IDX P6, R14, R13, R12, R11 ;  /* 0x0000000c0d0e7389 */ /* 0x00006400000c000b */
[----:B01----:R-:W-:Y:S01]  /*29930*/  ENDCOLLECTIVE ;  /* 0x000000000000791b */ /* 0x003fe20003800000 */
.L_x_745:
[----:B------:R-:W-:Y:S05]  /*29940*/  BRA `(.L_x_746) ;  /* 0xffffff4c00cc7947 */ /* 0x000fea000383ffff */
.L_x_502:
[----:B------:R-:W-:Y:S01]  /*29950*/  BSSY B1, `(.L_x_747) ;  /* 0x0000008000017945 */ /* 0x000fe20003800000 */
[----:B---3--:R-:W-:Y:S01]  /*29960*/  IMAD.MOV.U32 R13, RZ, RZ, R8 ;  /* 0x000000ffff0d7224 */ /* 0x008fe200078e0008 */
[----:B------:R-:W-:Y:S01]  /*29970*/  MOV R11, 0x1c1f ;  /* 0x00001c1f000b7802 */ /* 0x000fe20000000f00 */
[----:B------:R-:W-:Y:S02]  /*29980*/  IMAD.MOV.U32 R12, RZ, RZ, 0x1 ;  /* 0x00000001ff0c7424 */ /* 0x000fe400078e00ff */
[----:B------:R-:W-:-:S07]  /*29990*/  IMAD.MOV.U32 R15, RZ, RZ, -0x1 ;  /* 0xffffffffff0f7424 */ /* 0x000fce00078e00ff */
[----:B012---:R-:W-:Y:S05]  /*299a0*/  WARPSYNC.COLLECTIVE R15, `(.L_x_748) ;  /* 0x000000000f087348 */ /* 0x007fea0003c00000 */
[----:B--2---:R2:W3:Y:S02]  /*299b0*/  SHFL.IDX P6, R14, R13, R12, R11 ;  /* 0x0000000c0d0e7389 */ /* 0x0044e400000c000b */
[----:B0123--:R-:W-:Y:S01]  /*299c0*/  ENDCOLLECTIVE ;  /* 0x000000000000791b */ /* 0x00ffe20003800000 */
.L_x_748:
[----:B------:R-:W-:Y:S05]  /*299d0*/  BSYNC B1 ;  /* 0x0000000000017941 */ /* 0x000fea0003800000 */
.L_x_747:
        /* <DEDUP_REMOVED lines=8> */
.L_x_749:
[----:B------:R-:W-:Y:S05]  /*29a60*/  BRA `(.L_x_750) ;  /* 0xffffff5000d47947 */ /* 0x000fea000383ffff */
.L_x_506:
[----:B------:R-:W-:Y:S01]  /*29a70*/  IMAD.MOV.U32 R13, RZ, RZ, R3 ;  /* 0x000000ffff0d7224 */ /* 0x000fe200078e0003 */
[----:B------:R-:W-:Y:S01]  /*29a80*/  MOV R15, 0xffffffff ;  /* 0xffffffff000f7802 */ /* 0x000fe20000000f00 */
[----:B------:R-:W-:Y:S02]  /*29a90*/  IMAD.MOV.U32 R12, RZ, RZ, RZ ;  /* 0x000000ffff0c7224 */ /* 0x000fe400078e00ff */
[----:B------:R-:W-:-:S07]  /*29aa0*/  IMAD.MOV.U32 R11, RZ, RZ, 0x181f ;  /* 0x0000181fff0b7424 */ /* 0x000fce00078e00ff */
[----:B-1----:R-:W-:Y:S05]  /*29ab0*/  WARPSYNC.COLLECTIVE R15, `(.L_x_751) ;  /* 0x000000000f087348 */ /* 0x002fea0003c00000 */
[----:B------:R0:W2:Y:S02]  /*29ac0*/  SHFL.IDX P6, R14, R13, R12, R11 ;  /* 0x0000000c0d0e7389 */ /* 0x0000a400000c000b */
[----:B012---:R-:W-:Y:S01]  /*29ad0*/  ENDCOLLECTIVE ;  /* 0x000000000000791b */ /* 0x007fe20003800000 */
.L_x_751:
[----:B------:R-:W-:Y:S02]  /*29ae0*/  IMAD.MOV.U32 R13, RZ, RZ, R2 ;  /* 0x000000ffff0d7224 */ /* 0x000fe400078e0002 */
[----:B------:R-:W-:-:S07]  /*29af0*/  IMAD.MOV.U32 R0, RZ, RZ, R14 ;  /* 0x000000ffff007224 */ /* 0x000fce00078e000e */
[----:B------:R-:W-:Y:S05]  /*29b00*/  WARPSYNC.COLLECTIVE R15, `(.L_x_752) ;  /* 0x000000000f087348 */ /* 0x000fea0003c00000 */
[----:B------:R0:W1:Y:S02]  /*29b10*/  SHFL.IDX P6, R14, R13, R12, R11 ;  /* 0x0000000c0d0e7389 */ /* 0x00006400000c000b */
[----:B01----:R-:W-:Y:S01]  /*29b20*/  ENDCOLLECTIVE ;  /* 0x000000000000791b */ /* 0x003fe20003800000 */
.L_x_752:
[----:B------:R-:W-:Y:S05]  /*29b30*/  BRA `(.L_x_753) ;  /* 0xffffff6000007947 */ /* 0x000fea000383ffff */
.L_x_509:
[----:B------:R-:W-:Y:S01]  /*29b40*/  BSSY B1, `(.L_x_754) ;  /* 0x0000008000017945 */ /* 0x000fe20003800000 */
[----:B------:R-:W-:Y:S01]  /*29b50*/  IMAD.MOV.U32 R13, RZ, RZ, R3 ;  /* 0x000000ffff0d7224 */ /* 0x000fe200078e0003 */
[----:B------:R-:W-:Y:S01]  /*29b60*/  MOV R11, 0x181f ;  /* 0x0000181f000b7802 */ /* 0x000fe20000000f00 */
[----:B------:R-:W-:Y:S02]  /*29b70*/  IMAD.MOV.U32 R12, RZ, RZ, 0x1 ;  /* 0x00000001ff0c7424 */ /* 0x000fe400078e00ff */
[----:B----4-:R-:W-:-:S07]  /*29b80*/  IMAD.MOV.U32 R15, RZ, RZ, -0x1 ;  /* 0xffffffffff0f7424 */ /* 0x010fce00078e00ff */
[----:B0123--:R-:W-:Y:S05]  /*29b90*/  WARPSYNC.COLLECTIVE R15, `(.L_x_755) ;  /* 0x000000000f087348 */ /* 0x00ffea0003c00000 */
[----:B---3--:R3:W4:Y:S02]  /*29ba0*/  SHFL.IDX P6, R14, R13, R12, R11 ;  /* 0x0000000c0d0e7389 */ /* 0x00872400000c000b */
[----:B01234-:R-:W-:Y:S01]  /*29bb0*/  ENDCOLLECTIVE ;  /* 0x000000000000791b */ /* 0x01ffe20003800000 */
.L_x_755:
[----:B------:R-:W-:Y:S05]  /*29bc0*/  BSYNC B1 ;  /* 0x0000000000017941 */ /* 0x000fea0003800000 */
.L_x_754:
        /* <DEDUP_REMOVED lines=8> */
.L_x_756:
[----:B------:R-:W-:Y:S05]  /*29c50*/  BRA `(.L_x_757) ;  /* 0xffffff6000147947 */ /* 0x000fea000383ffff */
.L_x_512:
[----:B------:R-:W-:Y:S01]  /*29c60*/  BSSY B1, `(.L_x_758) ;  /* 0x0000008000017945 */ /* 0x000fe20003800000 */
[----:B------:R-:W-:Y:S01]  /*29c70*/  IMAD.MOV.U32 R13, RZ, RZ, R3 ;  /* 0x000000ffff0d7224 */ /* 0x000fe200078e0003 */
[----:B----4-:R-:W-:Y:S01]  /*29c80*/  MOV R15, 0xffffffff ;  /* 0xffffffff000f7802 */ /* 0x010fe20000000f00 */
[----:B------:R-:W-:Y:S02]  /*29c90*/  IMAD.MOV.U32 R12, RZ, RZ, 0x2 ;  /* 0x00000002ff0c7424 */ /* 0x000fe400078e00ff */
[----:B------:R-:W-:-:S07]  /*29ca0*/  IMAD.MOV.U32 R11, RZ, RZ, 0x181f ;  /* 0x0000181fff0b7424 */ /* 0x000fce00078e00ff */
[----:B0123--:R-:W-:Y:S05]  /*29cb0*/  WARPSYNC.COLLECTIVE R15, `(.L_x_759) ;  /* 0x000000000f087348 */ /* 0x00ffea0003c00000 */
[----:B---3--:R3:W4:Y:S02]  /*29cc0*/  SHFL.IDX P6, R14, R13, R12, R11 ;  /* 0x0000000c0d0e7389 */ /* 0x00872400000c000b */
[----:B01234-:R-:W-:Y:S01]  /*29cd0*/  ENDCOLLECTIVE ;  /* 0x000000000000791b */ /* 0x01ffe20003800000 */
.L_x_759:
[----:B------:R-:W-:Y:S05]  /*29ce0*/  BSYNC B1 ;  /* 0x0000000000017941 */ /* 0x000fea0003800000 */
.L_x_758:
[----:B------:R-:W-:Y:S01]  /*29cf0*/  IMAD.MOV.U32 R13, RZ, RZ, R2 ;  /* 0x000000ffff0d7224 */ /* 0x000fe200078e0002 */
[----:B------:R-:W-:Y:S01]  /*29d00*/  MOV R15, 0xffffffff ;  /* 0xffffffff000f7802 */ /* 0x000fe20000000f00 */
[----:B------:R-:W-:Y:S02]  /*29d10*/  IMAD.MOV.U32 R12, RZ, RZ, 0x2 ;  /* 0x00000002ff0c7424 */ /* 0x000fe400078e00ff */
[----:B------:R-:W-:Y:S02]  /*29d20*/  IMAD.MOV.U32 R11, RZ, RZ, 0x181f ;  /* 0x0000181fff0b7424 */ /* 0x000fe400078e00ff */
[----:B------:R-:W-:-:S07]  /*29d30*/  IMAD.MOV.U32 R0, RZ, RZ, R14 ;  /* 0x000000ffff007224 */ /* 0x000fce00078e000e */
[----:B------:R-:W-:Y:S05]  /*29d40*/  WARPSYNC.COLLECTIVE R15, `(.L_x_760) ;  /* 0x000000000f087348 */ /* 0x000fea0003c00000 */
[----:B------:R0:W1:Y:S02]  /*29d50*/  SHFL.IDX P6, R14, R13, R12, R11 ;  /* 0x0000000c0d0e7389 */ /* 0x00006400000c000b */
[----:B01----:R-:W-:Y:S01]  /*29d60*/  ENDCOLLECTIVE ;  /* 0x000000000000791b */ /* 0x003fe20003800000 */
.L_x_760:
[----:B------:R-:W-:Y:S05]  /*29d70*/  BRA `(.L_x_761) ;  /* 0xffffff6000247947 */ /* 0x000fea000383ffff */
.L_x_515:
[----:B------:R-:W-:Y:S01]  /*29d80*/  BSSY B1, `(.L_x_762) ;  /* 0x0000008000017945 */ /* 0x000fe20003800000 */
[----:B------:R-:W-:Y:S02]  /*29d90*/  IMAD.MOV.U32 R13, RZ, RZ, R3 ;  /* 0x000000ffff0d7224 */ /* 0x000fe400078e0003 */
[----:B------:R-:W-:Y:S02]  /*29da0*/  IMAD.MOV.U32 R12, RZ, RZ, 0x3 ;  /* 0x00000003ff0c7424 */ /* 0x000fe400078e00ff */
[----:B------:R-:W-:Y:S02]  /*29db0*/  IMAD.MOV.U32 R11, RZ, RZ, 0x181f ;  /* 0x0000181fff0b7424 */ /* 0x000fe400078e00ff */
[----:B0-----:R-:W-:-:S07]  /*29dc0*/  IMAD.MOV.U32 R15, RZ, RZ, -0x1 ;  /* 0xffffffffff0f7424 */ /* 0x001fce00078e00ff */
[----:B-1234-:R-:W-:Y:S05]  /*29dd0*/  WARPSYNC.COLLECTIVE R15, `(.L_x_763) ;  /* 0x000000000f087348 */ /* 0x01efea0003c00000 */
[----:B----4-:R0:W4:Y:S02]  /*29de0*/  SHFL.IDX P6, R14, R13, R12, R11 ;  /* 0x0000000c0d0e7389 */ /* 0x01012400000c000b */
[----:B01234-:R-:W-:Y:S01]  /*29df0*/  ENDCOLLECTIVE ;  /* 0x000000000000791b */ /* 0x01ffe20003800000 */
.L_x_763:
[----:B------:R-:W-:Y:S05]  /*29e00*/  BSYNC B1 ;  /* 0x0000000000017941 */ /* 0x000fea0003800000 */
.L_x_762:
[----:B------:R-:W-:Y:S01]  /*29e10*/  IMAD.MOV.U32 R13, RZ, RZ, R2 ;  /* 0x000000ffff0d7224 */ /* 0x000fe200078e0002 */
[----:B------:R-:W-:Y:S01]  /*29e20*/  MOV R0, R14 ;  /* 0x0000000e00007202 */ /* 0x000fe20000000f00 */
[----:B------:R-:W-:Y:S02]  /*29e30*/  IMAD.MOV.U32 R12, RZ, RZ, 0x3 ;  /* 0x00000003ff0c7424 */ /* 0x000fe400078e00ff */
[----:B------:R-:W-:Y:S02]  /*29e40*/  IMAD.MOV.U32 R11, RZ, RZ, 0x181f ;  /* 0x0000181fff0b7424 */ /* 0x000fe400078e00ff */
[----:B------:R-:W-:-:S07]  /*29e50*/  IMAD.MOV.U32 R15, RZ, RZ, -0x1 ;  /* 0xffffffffff0f7424 */ /* 0x000fce00078e00ff */
[----:B------:R-:W-:Y:S05]  /*29e60*/  WARPSYNC.COLLECTIVE R15, `(.L_x_764) ;  /* 0x000000000f087348 */ /* 0x000fea0003c00000 */
[----:B------:R0:W1:Y:S02]  /*29e70*/  SHFL.IDX P6, R14, R13, R12, R11 ;  /* 0x0000000c0d0e7389 */ /* 0x00006400000c000b */
[----:B01----:R-:W-:Y:S01]  /*29e80*/  ENDCOLLECTIVE ;  /* 0x000000000000791b */ /* 0x003fe20003800000 */
.L_x_764:
[----:B------:R-:W-:Y:S05]  /*29e90*/  BRA `(.L_x_765) ;  /* 0xffffff6000347947 */ /* 0x000fea000383ffff */
.L_x_532:
[----:B------:R-:W0:Y:S01]  /*29ea0*/  S2R R6, SR_TID.X ;  /* 0x0000000000067919 */ /* 0x000e220000002100 */
[----:B------:R-:W-:Y:S01]  /*29eb0*/  BSSY B1, `(.L_x_766) ;  /* 0x000000a000017945 */ /* 0x000fe20003800000 */
[----:B------:R-:W-:Y:S02]  /*29ec0*/  IMAD.MOV.U32 R12, RZ, RZ, RZ ;  /* 0x000000ffff0c7224 */ /* 0x000fe400078e00ff */
[----:B------:R-:W-:Y:S02]  /*29ed0*/  IMAD.MOV.U32 R11, RZ, RZ, 0x1f ;  /* 0x0000001fff0b7424 */ /* 0x000fe400078e00ff */
[----:B------:R-:W-:Y:S01]  /*29ee0*/  IMAD.MOV.U32 R15, RZ, RZ, -0x1 ;  /* 0xffffffffff0f7424 */ /* 0x000fe200078e00ff */
[----:B0-----:R-:W-:-:S04]  /*29ef0*/  SHF.R.U32.HI R6, RZ, 0x5, R6 ;  /* 0x00000005ff067819 */ /* 0x001fc80000011606 */
[----:B------:R-:W-:-:S04]  /*29f00*/  LOP3.LUT R6, R6, 0x3, RZ, 0xc0, !PT ;  /* 0x0000000306067812 */ /* 0x000fc800078ec0ff */
[----:B------:R-:W-:-:S07]  /*29f10*/  MOV R13, R6 ;  /* 0x00000006000d7202 */ /* 0x000fce0000000f00 */
[----:B------:R-:W-:Y:S05]  /*29f20*/  WARPSYNC.COLLECTIVE R15, `(.L_x_767) ;  /* 0x000000000f087348 */ /* 0x000fea0003c00000 */
[----:B------:R0:W1:Y:S02]  /*29f30*/  SHFL.IDX P6, R14, R13, R12, R11 ;  /* 0x0000000c0d0e7389 */ /* 0x00006400000c000b */
[----:B01----:R-:W-:Y:S01]  /*29f40*/  ENDCOLLECTIVE ;  /* 0x000000000000791b */ /* 0x003fe20003800000 */
.L_x_767:
[----:B------:R-:W-:Y:S05]  /*29f50*/  BSYNC B1 ;  /* 0x0000000000017941 */ /* 0x000fea0003800000 */
.L_x_766:
[----:B------:R-:W-:Y:S05]  /*29f60*/  BRA `(.L_x_768) ;  /* 0xffffff7800b07947 */ /* 0x000fea000383ffff */
.L_x_534:
[----:B------:R-:W-:Y:S01]  /*29f70*/  BSSY B1, `(.L_x_769) ;  /* 0x0000006000017945 */ /* 0x000fe20003800000 */
[----:B------:R-:W-:-:S07]  /*29f80*/  IMAD.MOV.U32 R15, RZ, RZ, -0x1 ;  /* 0xffffffffff0f7424 */ /* 0x000fce00078e00ff */
[----:B0-----:R-:W-:Y:S05]  /*29f90*/  WARPSYNC.COLLECTIVE R15, `(.L_x_770) ;  /* 0x000000000f0c7348 */ /* 0x001fea0003c00000 */
[----:B------:R-:W-:Y:S02]  /*29fa0*/  ELECT P6, UR62, PT ;  /* 0x00000000003e782f */ /* 0x000fe400038c0000 */
[----:B------:R-:W-:Y:S01]  /*29fb0*/  MOV R14, UR62 ;  /* 0x0000003e000e7c02 */ /* 0x000fe20008000f00 */
[----:B0-----:R-:W-:Y:S10]  /*29fc0*/  ENDCOLLECTIVE ;  /* 0x000000000000791b */ /* 0x001ff40003800000 */
.L_x_770:
[----:B------:R-:W-:Y:S05]  /*29fd0*/  BSYNC B1 ;  /* 0x0000000000017941 */ /* 0x000fea0003800000 */
.L_x_769:
[----:B------:R-:W-:Y:S05]  /*29fe0*/  BRA `(.L_x_533) ;  /* 0xffffff7800a87947 */ /* 0x000fea000383ffff */
.L_x_536:
[----:B0-----:R0:W1:Y:S02]  /*29ff0*/  SYNCS.PHASECHK.TRANS64.TRYWAIT P0, [R18+URZ+0x2e820], R4 ;  /* 0x02e82004120075a7 */ /* 0x001064000800017f */
[----:B-1----:R-:W-:Y:S05]  /*2a000*/  @!P0 NANOSLEEP.SYNCS 0x989680 ;  /* 0x009896800000895d */ /* 0x002fea0003900000 */
[----:B------:R-:W1:Y:S02]  /*2a010*/  @!P0 SYNCS.PHASECHK.TRANS64 P0, [R18+URZ+0x2e820], R4 ;  /* 0x02e82004120085a7 */ /* 0x000e64000800007f */
[----:B-1----:R-:W-:Y:S05]  /*2a020*/  @!P0 BRA `(.L_x_536) ;  /* 0xfffffffc00f08947 */ /* 0x002fea000383ffff */
[----:B------:R-:W-:Y:S05]  /*2a030*/  BRA `(.L_x_771) ;  /* 0xffffff7800b87947 */ /* 0x000fea000383ffff */
.L_x_540:
[----:B-1----:R1:W2:Y:S02]  /*2a040*/  SYNCS.PHASECHK.TRANS64.TRYWAIT P0, [R7+URZ+0x2e8a0], R9 ;  /* 0x02e8a009070075a7 */ /* 0x0022a4000800017f */
[----:B--2---:R-:W-:Y:S05]  /*2a050*/  @!P0 NANOSLEEP.SYNCS 0x989680 ;  /* 0x009896800000895d */ /* 0x004fea0003900000 */
[----:B------:R-:W2:Y:S02]  /*2a060*/  @!P0 SYNCS.PHASECHK.TRANS64 P0, [R7+URZ+0x2e8a0], R9 ;  /* 0x02e8a009070085a7 */ /* 0x000ea4000800007f */
[----:B--2---:R-:W-:Y:S05]  /*2a070*/  @!P0 BRA `(.L_x_540) ;  /* 0xfffffffc00f08947 */ /* 0x004fea000383ffff */
[----:B------:R-:W-:Y:S05]  /*2a080*/  BRA `(.L_x_772) ;  /* 0xffffff7800d87947 */ /* 0x000fea000383ffff */
.L_x_545:
[----:B0-----:R0:W2:Y:S02]  /*2a090*/  SYNCS.PHASECHK.TRANS64.TRYWAIT P0, [R7+URZ+0x2e8c0], R9 ;  /* 0x02e8c009070075a7 */ /* 0x0010a4000800017f */
[----:B--2---:R-:W-:Y:S05]  /*2a0a0*/  @!P0 NANOSLEEP.SYNCS 0x989680 ;  /* 0x009896800000895d */ /* 0x004fea0003900000 */
[----:B------:R-:W2:Y:S02]  /*2a0b0*/  @!P0 SYNCS.PHASECHK.TRANS64 P0, [R7+URZ+0x2e8c0], R9 ;  /* 0x02e8c009070085a7 */ /* 0x000ea4000800007f */
[----:B--2---:R-:W-:Y:S05]  /*2a0c0*/  @!P0 BRA `(.L_x_545) ;  /* 0xfffffffc00f08947 */ /* 0x004fea000383ffff */
[----:B------:R-:W-:Y:S05]  /*2a0d0*/  BRA `(.L_x_773) ;  /* 0xffffff7c00587947 */ /* 0x000fea000383ffff */
.L_x_552:
[----:B0-----:R0:W1:Y:S02]  /*2a0e0*/  SYNCS.PHASECHK.TRANS64.TRYWAIT P2, [R5+URZ+0x2e8a0], R6 ;  /* 0x02e8a006050075a7 */ /* 0x001064000804017f */
[----:B-1----:R-:W-:Y:S05]  /*2a0f0*/  @!P2 NANOSLEEP.SYNCS 0x989680 ;  /* 0x009896800000a95d */ /* 0x002fea0003900000 */
[----:B------:R-:W1:Y:S02]  /*2a100*/  @!P2 SYNCS.PHASECHK.TRANS64 P2, [R5+URZ+0x2e8a0], R6 ;  /* 0x02e8a0060500a5a7 */ /* 0x000e64000804007f */
[----:B-1----:R-:W-:Y:S05]  /*2a110*/  @!P2 BRA `(.L_x_552) ;  /* 0xfffffffc00f0a947 */ /* 0x002fea000383ffff */
[----:B------:R-:W-:Y:S05]  /*2a120*/  BRA `(.L_x_774) ;  /* 0xffffff80002c7947 */ /* 0x000fea000383ffff */
.L_x_557:
[----:B-1----:R1:W2:Y:S02]  /*2a130*/  SYNCS.PHASECHK.TRANS64.TRYWAIT P2, [R5+URZ+0x2e8c0], R6 ;  /* 0x02e8c006050075a7 */ /* 0x0022a4000804017f */
[----:B--2---:R-:W-:Y:S05]  /*2a140*/  @!P2 NANOSLEEP.SYNCS 0x989680 ;  /* 0x009896800000a95d */ /* 0x004fea0003900000 */
[----:B------:R-:W2:Y:S02]  /*2a150*/  @!P2 SYNCS.PHASECHK.TRANS64 P2, [R5+URZ+0x2e8c0], R6 ;  /* 0x02e8c0060500a5a7 */ /* 0x000ea4000804007f */
[----:B--2---:R-:W-:Y:S05]  /*2a160*/  @!P2 BRA `(.L_x_557) ;  /* 0xfffffffc00f0a947 */ /* 0x004fea000383ffff */
[----:B------:R-:W-:Y:S05]  /*2a170*/  BRA `(.L_x_775) ;  /* 0xffffff8000a87947 */ /* 0x000fea000383ffff */
.L_x_574:
[----:B------:R-:W2:Y:S01]  /*2a180*/  S2R R0, SR_TID.X ;  /* 0x0000000000007919 */ /* 0x000ea20000002100 */
[----:B------:R-:W-:Y:S01]  /*2a190*/  BSSY B0, `(.L_x_776) ;  /* 0x000000a000007945 */ /* 0x000fe20003800000 */
[----:B------:R-:W-:Y:S02]  /*2a1a0*/  IMAD.MOV.U32 R12, RZ, RZ, RZ ;  /* 0x000000ffff0c7224 */ /* 0x000fe400078e00ff */
[----:B------:R-:W-:Y:S02]  /*2a1b0*/  IMAD.MOV.U32 R11, RZ, RZ, 0x1f ;  /* 0x0000001fff0b7424 */ /* 0x000fe400078e00ff */
[----:B------:R-:W-:Y:S01]  /*2a1c0*/  IMAD.MOV.U32 R15, RZ, RZ, -0x1 ;  /* 0xffffffffff0f7424 */ /* 0x000fe200078e00ff */
[----:B--2---:R-:W-:-:S04]  /*2a1d0*/  SHF.R.U32.HI R0, RZ, 0x5, R0 ;  /* 0x00000005ff007819 */ /* 0x004fc80000011600 */
[----:B------:R-:W-:-:S04]  /*2a1e0*/  LOP3.LUT R0, R0, 0x3, RZ, 0xc0, !PT ;  /* 0x0000000300007812 */ /* 0x000fc800078ec0ff */
[----:B------:R-:W-:-:S07]  /*2a1f0*/  MOV R13, R0 ;  /* 0x00000000000d7202 */ /* 0x000fce0000000f00 */
[----:B01----:R-:W-:Y:S05]  /*2a200*/  WARPSYNC.COLLECTIVE R15, `(.L_x_777) ;  /* 0x000000000f087348 */ /* 0x003fea0003c00000 */
[----:B------:R2:W3:Y:S02]  /*2a210*/  SHFL.IDX P6, R14, R13, R12, R11 ;  /* 0x0000000c0d0e7389 */ /* 0x0004e400000c000b */
[----:B0123--:R-:W-:Y:S01]  /*2a220*/  ENDCOLLECTIVE ;  /* 0x000000000000791b */ /* 0x00ffe20003800000 */
.L_x_777:
[----:B------:R-:W-:Y:S05]  /*2a230*/  BSYNC B0 ;  /* 0x0000000000007941 */ /* 0x000fea0003800000 */
.L_x_776:
[----:B------:R-:W-:Y:S05]  /*2a240*/  BRA `(.L_x_778) ;  /* 0xffffff8c00cc7947 */ /* 0x000fea000383ffff */
.L_x_576:
[----:B------:R-:W-:Y:S01]  /*2a250*/  BSSY B0, `(.L_x_779) ;  /* 0x0000006000007945 */ /* 0x000fe20003800000 */
[----:B------:R-:W-:-:S07]  /*2a260*/  IMAD.MOV.U32 R15, RZ, RZ, -0x1 ;  /* 0xffffffffff0f7424 */ /* 0x000fce00078e00ff */
[----:B012---:R-:W-:Y:S05]  /*2a270*/  WARPSYNC.COLLECTIVE R15, `(.L_x_780) ;  /* 0x000000000f0c7348 */ /* 0x007fea0003c00000 */
[----:B------:R-:W-:Y:S02]  /*2a280*/  ELECT P6, UR62, PT ;  /* 0x00000000003e782f */ /* 0x000fe400038c0000 */
[----:B------:R-:W-:Y:S01]  /*2a290*/  MOV R14, UR62 ;  /* 0x0000003e000e7c02 */ /* 0x000fe20008000f00 */
[----:B012---:R-:W-:Y:S10]  /*2a2a0*/  ENDCOLLECTIVE ;  /* 0x000000000000791b */ /* 0x007ff40003800000 */
.L_x_780:
[----:B------:R-:W-:Y:S05]  /*2a2b0*/  BSYNC B0 ;  /* 0x0000000000007941 */ /* 0x000fea0003800000 */
.L_x_779:
[----:B------:R-:W-:Y:S05]  /*2a2c0*/  BRA `(.L_x_781) ;  /* 0xffffff8c00d47947 */ /* 0x000fea000383ffff */
.L_x_578:
[----:B-1----:R1:W2:Y:S02]  /*2a2d0*/  SYNCS.PHASECHK.TRANS64.TRYWAIT P0, [R2+URZ+0x2e880], R4 ;  /* 0x02e88004020075a7 */ /* 0x0022a4000800017f */
[----:B--2---:R-:W-:Y:S05]  /*2a2e0*/  @!P0 NANOSLEEP.SYNCS 0x989680 ;  /* 0x009896800000895d */ /* 0x004fea0003900000 */
[----:B------:R-:W2:Y:S02]  /*2a2f0*/  @!P0 SYNCS.PHASECHK.TRANS64 P0, [R2+URZ+0x2e880], R4 ;  /* 0x02e88004020085a7 */ /* 0x000ea4000800007f */
[----:B--2---:R-:W-:Y:S05]  /*2a300*/  @!P0 BRA `(.L_x_578) ;  /* 0xfffffffc00f08947 */ /* 0x004fea000383ffff */
[----:B------:R-:W-:Y:S05]  /*2a310*/  BRA `(.L_x_782) ;  /* 0xffffff9000407947 */ /* 0x000fea000383ffff */
.L_x_580:
[----:B0-----:R0:W2:Y:S02]  /*2a320*/  SYNCS.PHASECHK.TRANS64.TRYWAIT P0, [R2+URZ+0x2e840], R4 ;  /* 0x02e84004020075a7 */ /* 0x0010a4000800017f */
[----:B--2---:R-:W-:Y:S05]  /*2a330*/  @!P0 NANOSLEEP.SYNCS 0x989680 ;  /* 0x009896800000895d */ /* 0x004fea0003900000 */
[----:B------:R-:W2:Y:S02]  /*2a340*/  @!P0 SYNCS.PHASECHK.TRANS64 P0, [R2+URZ+0x2e840], R4 ;  /* 0x02e84004020085a7 */ /* 0x000ea4000800007f */
[----:B--2---:R-:W-:Y:S05]  /*2a350*/  @!P0 BRA `(.L_x_580) ;  /* 0xfffffffc00f08947 */ /* 0x004fea000383ffff */
[----:B------:R-:W-:Y:S05]  /*2a360*/  BRA `(.L_x_783) ;  /* 0xffffff9000987947 */ /* 0x000fea000383ffff */
.L_x_584:
[----:B------:R-:W2:Y:S01]  /*2a370*/  LDL.LU R11, [R1+0x5c] ;  /* 0x00005c00010b7983 */ /* 0x000ea20000300800 */
[----:B------:R-:W-:Y:S01]  /*2a380*/  MOV R13, R3 ;  /* 0x00000003000d7202 */ /* 0x000fe20000000f00 */
[----:B------:R-:W-:Y:S02]  /*2a390*/  IMAD.MOV.U32 R12, RZ, RZ, RZ ;  /* 0x000000ffff0c7224 */ /* 0x000fe400078e00ff */
[----:B------:R-:W-:Y:S02]  /*2a3a0*/  IMAD.MOV.U32 R15, RZ, RZ, -0x1 ;  /* 0xffffffffff0f7424 */ /* 0x000fe400078e00ff */
[----:B------:R-:W-:-:S04]  /*2a3b0*/  IMAD.IADD R0, R19, 0x1, R5 ;  /* 0x0000000113007824 */ /* 0x000fc800078e0205 */
[----:B------:R-:W-:Y:S02]  /*2a3c0*/  VIADD R5, R0, 0x10 ;  /* 0x0000001000057836 */ /* 0x000fe40000000000 */
[----:B--2---:R-:W-:Y:S02]  /*2a3d0*/  IMAD R2, R11, R8, RZ ;  /* 0x000000080b027224 */ /* 0x004fe400078e02ff */
[----:B------:R-:W-:-:S03]  /*2a3e0*/  IMAD.MOV.U32 R11, RZ, RZ, 0x181f ;  /* 0x0000181fff0b7424 */ /* 0x000fc600078e00ff */
[----:B------:R-:W-:-:S13]  /*2a3f0*/  ISETP.GE.AND P1, PT, R0, R2, PT ;  /* 0x000000020000720c */ /* 0x000fda0003f26270 */
[----:B-----5:R-:W-:Y:S05]  /*2a400*/  WARPSYNC.COLLECTIVE R15, `(.L_x_784) ;  /* 0x000000000f087348 */ /* 0x020fea0003c00000 */
[----:B------:R0:W1:Y:S02]  /*2a410*/  SHFL.IDX P6, R14, R13, R12, R11 ;  /* 0x0000000c0d0e7389 */ /* 0x00006400000c000b */
[----:B01---5:R-:W-:Y:S01]  /*2a420*/  ENDCOLLECTIVE ;  /* 0x000000000000791b */ /* 0x023fe20003800000 */
.L_x_784:
[----:B------:R-:W-:Y:S01]  /*2a430*/  MOV R13, R4 ;  /* 0x00000004000d7202 */ /* 0x000fe20000000f00 */
[----:B------:R-:W-:-:S07]  /*2a440*/  IMAD.MOV.U32 R6, RZ, RZ, R14 ;  /* 0x000000ffff067224 */ /* 0x000fce00078e000e */
[----:B------:R-:W-:Y:S05]  /*2a450*/  WARPSYNC.COLLECTIVE R15, `(.L_x_785) ;  /* 0x000000000f087348 */ /* 0x000fea0003c00000 */
[----:B------:R0:W1:Y:S02]  /*2a460*/  SHFL.IDX P6, R14, R13, R12, R11 ;  /* 0x0000000c0d0e7389 */ /* 0x00006400000c000b */
[----:B01----:R-:W-:Y:S01]  /*2a470*/  ENDCOLLECTIVE ;  /* 0x000000000000791b */ /* 0x003fe20003800000 */
.L_x_785:
[----:B------:R-:W-:Y:S01]  /*2a480*/  MOV R13, R3 ;  /* 0x00000003000d7202 */ /* 0x000fe20000000f00 */
[----:B------:R-:W-:Y:S02]  /*2a490*/  IMAD.MOV.U32 R12, RZ, RZ, 0x1 ;  /* 0x00000001ff0c7424 */ /* 0x000fe400078e00ff */
[----:B------:R-:W-:-:S07]  /*2a4a0*/  IMAD.MOV.U32 R7, RZ, RZ, R14 ;  /* 0x000000ffff077224 */ /* 0x000fce00078e000e */
[----:B------:R-:W-:Y:S05]  /*2a4b0*/  WARPSYNC.COLLECTIVE R15, `(.L_x_786) ;  /* 0x000000000f087348 */ /* 0x000fea0003c00000 */
[----:B------:R0:W1:Y:S02]  /*2a4c0*/  SHFL.IDX P6, R14, R13, R12, R11 ;  /* 0x0000000c0d0e7389 */ /* 0x00006400000c000b */
[----:B01----:R-:W-:Y:S01]  /*2a4d0*/  ENDCOLLECTIVE ;  /* 0x000000000000791b */ /* 0x003fe20003800000 */
.L_x_786:
        /* <DEDUP_REMOVED lines=15> */
.L_x_787:
[----:B------:R-:W-:Y:S01]  /*2a5d0*/  MOV R13, R3 ;  /* 0x00000003000d7202 */ /* 0x000fe20000000f00 */
[----:B------:R-:W-:Y:S02]  /*2a5e0*/  IMAD.MOV.U32 R12, RZ, RZ, 0x2 ;  /* 0x00000002ff0c7424 */ /* 0x000fe400078e00ff */
[----:B------:R-:W-:-:S07]  /*2a5f0*/  IMAD.MOV.U32 R5, RZ, RZ, R14 ;  /* 0x000000ffff057224 */ /* 0x000fce00078e000e */
[----:B------:R-:W-:Y:S05]  /*2a600*/  WARPSYNC.COLLECTIVE R15, `(.L_x_788) ;  /* 0x000000000f087348 */ /* 0x000fea0003c00000 */
[----:B------:R0:W1:Y:S02]  /*2a610*/  SHFL.IDX P6, R14, R13, R12, R11 ;  /* 0x0000000c0d0e7389 */ /* 0x00006400000c000b */
[----:B01----:R-:W-:Y:S01]  /*2a620*/  ENDCOLLECTIVE ;  /* 0x000000000000791b */ /* 0x003fe20003800000 */
.L_x_788:
[----:B------:R-:W-:-:S04]  /*2a630*/  @!P1 IADD3 R5, P2, R10, R5, RZ ;  /* 0x000000050a059210 */ /* 0x000fc80007f5e0ff */
[----:B------:R-:W-:-:S05]  /*2a640*/  @!P1 IADD3.X R6, RZ, R6, RZ, P2, !PT ;  /* 0x00000006ff069210 */ /* 0x000fca00017fe4ff */
[----:B------:R-:W-:Y:S02]  /*2a650*/  @!P1 IMAD.MOV.U32 R7, RZ, RZ, R6 ;  /* 0x000000ffff079224 */ /* 0x000fe400078e0006 */
[----:B------:R-:W-:Y:S02]  /*2a660*/  @!P1 IMAD.MOV.U32 R6, RZ, RZ, R5 ;  /* 0x000000ffff069224 */ /* 0x000fe400078e0005 */
[----:B------:R-:W-:Y:S02]  /*2a670*/  IMAD.MOV.U32 R13, RZ, RZ, R4 ;  /* 0x000000ffff0d7224 */ /* 0x000fe400078e0004 */
[----:B------:R-:W-:Y:S01]  /*2a680*/  VIADD R5, R0, 0x20 ;  /* 0x0000002000057836 */ /* 0x000fe20000000000 */
[----:B------:R-:W-:Y:S01]  /*2a690*/  @!PT LDS RZ, [RZ] ;  /* 0x00000000fffff984 */ /* 0x000fe20000000800 */
[----:B------:R-:W-:Y:S01]  /*2a6a0*/  @!PT LDS RZ, [RZ] ;  /* 0x00000000fffff984 */ /* 0x000fe20000000800 */
[----:B------:R-:W-:Y:S01]  /*2a6b0*/  @!PT LDS RZ, [RZ] ;  /* 0x00000000fffff984 */ /* 0x000fe20000000800 */
[----:B------:R0:W-:Y:S04]  /*2a6c0*/  @!P1 LDGSTS.E.BYPASS.LTC128B.128 [R9+0x1cc00], desc[UR60][R6.64], !P0 ;  /* 0x1cc0000006099fae */ /* 0x0001e8000c101d7c */
[----:B------:R-:W-:Y:S01]  /*2a6d0*/  ISETP.GE.AND P1, PT, R5, R2, PT ;  /* 0x000000020500720c */ /* 0x000fe20003f26270 */
[----:B0-----:R-:W-:-:S12]  /*2a6e0*/  IMAD.MOV.U32 R6, RZ, RZ, R14 ;  /* 0x000000ffff067224 */ /* 0x001fd800078e000e */
[----:B------:R-:W-:Y:S05]  /*2a6f0*/  WARPSYNC.COLLECTIVE R15, `(.L_x_789) ;  /* 0x000000000f087348 */ /* 0x000fea0003c00000 */
[----:B------:R0:W1:Y:S02]  /*2a700*/  SHFL.IDX P6, R14, R13, R12, R11 ;  /* 0x0000000c0d0e7389 */ /* 0x00006400000c000b */
[----:B01----:R-:W-:Y:S01]  /*2a710*/  ENDCOLLECTIVE ;  /* 0x000000000000791b */ /* 0x003fe20003800000 */
.L_x_789:
[----:B------:R-:W-:Y:S02]  /*2a720*/  IMAD.MOV.U32 R13, RZ, RZ, R3 ;  /* 0x000000ffff0d7224 */ /* 0x000fe400078e0003 */
[----:B------:R-:W-:Y:S01]  /*2a730*/  IMAD.MOV.U32 R12, RZ, RZ, 0x3 ;  /* 0x00000003ff0c7424 */ /* 0x000fe200078e00ff */
[----:B------:R-:W-:-:S07]  /*2a740*/  MOV R5, R14 ;  /* 0x0000000e00057202 */ /* 0x000fce0000000f00 */
[----:B------:R-:W-:Y:S05]  /*2a750*/  WARPSYNC.COLLECTIVE R15, `(.L_x_790) ;  /* 0x000000000f087348 */ /* 0x000fea0003c00000 */
[----:B------:R0:W1:Y:S02]  /*2a760*/  SHFL.IDX P6, R14, R13, R12, R11 ;  /* 0x0000000c0d0e7389 */ /* 0x00006400000c000b */
[----:B01----:R-:W-:Y:S01]  /*2a770*/  ENDCOLLECTIVE ;  /* 0x000000000000791b */ /* 0x003fe20003800000 */
.L_x_790:
[----:B------:R-:W-:-:S05]  /*2a780*/  @!P1 IADD3 R5, P2, R10, R5, RZ ;  /* 0x000000050a059210 */ /* 0x000fca0007f5e0ff */
[----:B------:R-:W-:-:S04]  /*2a790*/  @!P1 IMAD.X R6, RZ, RZ, R6, P2 ;  /* 0x000000ffff069224 */ /* 0x000fc800010e0606 */
[----:B------:R-:W-:Y:S02]  /*2a7a0*/  @!P1 IMAD.MOV.U32 R7, RZ, RZ, R6 ;  /* 0x000000ffff079224 */ /* 0x000fe400078e0006 */
[----:B------:R-:W-:Y:S01]  /*2a7b0*/  @!P1 IMAD.MOV.U32 R6, RZ, RZ, R5 ;  /* 0x000000ffff069224 */ /* 0x000fe200078e0005 */
[----:B------:R-:W-:Y:S02]  /*2a7c0*/  MOV R13, R4 ;  /* 0x00000004000d7202 */ /* 0x000fe40000000f00 */
[----:B------:R-:W-:Y:S02]  /*2a7d0*/  IADD3 R5, R0, 0x30, RZ ;  /* 0x0000003000057810 */ /* 0x000fe40007ffe0ff */
[----:B------:R-:W-:Y:S01]  /*2a7e0*/  @!PT LDS RZ, [RZ] ;  /* 0x00000000fffff984 */ /* 0x000fe20000000800 */
[----:B------:R-:W-:Y:S01]  /*2a7f0*/  @!PT LDS RZ, [RZ] ;  /* 0x00000000fffff984 */ /* 0x000fe20000000800 */
[----:B------:R-:W-:Y:S01]  /*2a800*/  @!PT LDS RZ, [RZ] ;  /* 0x00000000fffff984 */ /* 0x000fe20000000800 */
[----:B------:R0:W-:Y:S02]  /*2a810*/  @!P1 LDGSTS.E.BYPASS.LTC128B.128 [R9+0x1d400], desc[UR60][R6.64], !P0 ;  /* 0x1d40000006099fae */ /* 0x0001e4000c101d7c */
[----:B------:R-:W-:Y:S01]  /*2a820*/  ISETP.GE.AND P1, PT, R5, R2, PT ;  /* 0x000000020500720c */ /* 0x000fe20003f26270 */
[----:B0-----:R-:W-:-:S12]  /*2a830*/  IMAD.MOV.U32 R6, RZ, RZ, R14 ;  /* 0x000000ffff067224 */ /* 0x001fd800078e000e */
[----:B------:R-:W-:Y:S05]  /*2a840*/  WARPSYNC.COLLECTIVE R15, `(.L_x_791) ;  /* 0x000000000f087348 */ /* 0x000fea0003c00000 */
[----:B------:R0:W1:Y:S02]  /*2a850*/  SHFL.IDX P6, R14, R13, R12, R11 ;  /* 0x0000000c0d0e7389 */ /* 0x00006400000c000b */
[----:B01----:R-:W-:Y:S01]  /*2a860*/  ENDCOLLECTIVE ;  /* 0x000000000000791b */ /* 0x003fe20003800000 */
.L_x_791:
[----:B------:R-:W-:Y:S02]  /*2a870*/  IMAD.MOV.U32 R13, RZ, RZ, R3 ;  /* 0x000000ffff0d7224 */ /* 0x000fe400078e0003 */
[----:B------:R-:W-:Y:S02]  /*2a880*/  IMAD.MOV.U32 R12, RZ, RZ, 0x4 ;  /* 0x00000004ff0c7424 */ /* 0x000fe400078e00ff */
[----:B------:R-:W-:-:S07]  /*2a890*/  IMAD.MOV.U32 R5, RZ, RZ, R14 ;  /* 0x000000ffff057224 */ /* 0x000fce00078e000e */
[----:B------:R-:W-:Y:S05]  /*2a8a0*/  WARPSYNC.COLLECTIVE R15, `(.L_x_792) ;  /* 0x000000000f087348 */ /* 0x000fea0003c00000 */
[----:B------:R0:W1:Y:S02]  /*2a8b0*/  SHFL.IDX P6, R14, R13, R12, R11 ;  /* 0x0000000c0d0e7389 */ /* 0x00006400000c000b */
[----:B01----:R-:W-:Y:S01]  /*2a8c0*/  ENDCOLLECTIVE ;  /* 0x000000000000791b */ /* 0x003fe20003800000 */
.L_x_792:
[----:B------:R-:W-:-:S05]  /*2a8d0*/  @!P1 IADD3 R5, P2, R10, R5, RZ ;  /* 0x000000050a059210 */ /* 0x000fca0007f5e0ff */
[----:B------:R-:W-:-:S04]  /*2a8e0*/  @!P1 IMAD.X R6, RZ, RZ, R6, P2 ;  /* 0x000000ffff069224 */ /* 0x000fc800010e0606 */
[----:B------:R-:W-:Y:S01]  /*2a8f0*/  @!P1 IMAD.MOV.U32 R7, RZ, RZ, R6 ;  /* 0x000000ffff079224 */ /* 0x000fe200078e0006 */
[----:B------:R-:W-:Y:S01]  /*2a900*/  @!P1 MOV R6, R5 ;  /* 0x0000000500069202 */ /* 0x000fe20000000f00 */
[----:B------:R-:W-:Y:S02]  /*2a910*/  IMAD.MOV.U32 R13, RZ, RZ, R4 ;  /* 0x000000ffff0d7224 */ /* 0x000fe400078e0004 */
[----:B------:R-:W-:Y:S02]  /*2a920*/  VIADD R5, R0, 0x40 ;  /* 0x0000004000057836 */ /* 0x000fe40000000000 */
[----:B------:R-:W-:Y:S01]  /*2a930*/  @!PT LDS RZ, [RZ] ;  /* 0x00000000fffff984 */ /* 0x000fe20000000800 */
[----:B------:R-:W-:Y:S01]  /*2a940*/  @!PT LDS RZ, [RZ] ;  /* 0x00000000fffff984 */ /* 0x000fe20000000800 */
[----:B------:R-:W-:Y:S01]  /*2a950*/  @!PT LDS RZ, [RZ] ;  /* 0x00000000fffff984 */ /* 0x000fe20000000800 */
[----:B------:R0:W-:Y:S03]  /*2a960*/  @!P1 LDGSTS.E.BYPASS.LTC128B.128 [R9+0x1dc00], desc[UR60][R6.64], !P0 ;  /* 0x1dc0000006099fae */ /* 0x0001e6000c101d7c */
[----:B------:R-:W-:Y:S02]  /*2a970*/  ISETP.GE.AND P1, PT, R5, R2, PT ;  /* 0x000000020500720c */ /* 0x000fe40003f26270 */
[----:B0-----:R-:W-:-:S11]  /*2a980*/  MOV R6, R14 ;  /* 0x0000000e00067202 */ /* 0x001fd60000000f00 */
[----:B------:R-:W-:Y:S05]  /*2a990*/  WARPSYNC.COLLECTIVE R15, `(.L_x_793) ;  /* 0x000000000f087348 */ /* 0x000fea0003c00000 */
[----:B------:R0:W1:Y:S02]  /*2a9a0*/  SHFL.IDX P6, R14, R13, R12, R11 ;  /* 0x0000000c0d0e7389 */ /* 0x00006400000c000b */
[----:B01----:R-:W-:Y:S01]  /*2a9b0*/  ENDCOLLECTIVE ;  /* 0x000000000000791b */ /* 0x003fe20003800000 */
.L_x_793:
[----:B------:R-:W-:Y:S01]  /*2a9c0*/  IMAD.MOV.U32 R13, RZ, RZ, R3 ;  /* 0x000000ffff0d7224 */ /* 0x000fe200078e0003 */
[----:B------:R-:W-:Y:S01]  /*2a9d0*/  MOV R12, 0x5 ;  /* 0x00000005000c7802 */ /* 0x000fe20000000f00 */
[----:B------:R-:W-:-:S07]  /*2a9e0*/  IMAD.MOV.U32 R5, RZ, RZ, R14 ;  /* 0x000000ffff057224 */ /* 0x000fce00078e000e */
[----:B------:R-:W-:Y:S05]  /*2a9f0*/  WARPSYNC.COLLECTIVE R15, `(.L_x_794) ;  /* 0x000000000f087348 */ /* 0x000fea0003c00000 */
[----:B------:R0:W1:Y:S02]  /*2aa00*/  SHFL.IDX P6, R14, R13, R12, R11 ;  /* 0x0000000c0d0e7389 */ /* 0x00006400000c000b */
[----:B01----:R-:W-:Y:S01]  /*2aa10*/  ENDCOLLECTIVE ;  /* 0x000000000000791b */ /* 0x003fe20003800000 */
.L_x_794:
[----:B------:R-:W-:-:S05]  /*2aa20*/  @!P1 IADD3 R5, P2, R10, R5, RZ ;  /* 0x000000050a059210 */ /* 0x000fca0007f5e0ff */
[----:B------:R-:W-:-:S05]  /*2aa30*/  @!P1 IMAD.X R6, RZ, RZ, R6, P2 ;  /* 0x000000ffff069224 */ /* 0x000fca00010e0606 */
[----:B------:R-:W-:Y:S01]  /*2aa40*/  @!P1 MOV R7, R6 ;  /* 0x0000000600079202 */ /* 0x000fe20000000f00 */
        /* <DEDUP_REMOVED lines=12> */
.L_x_795:
[----:B------:R-:W-:Y:S01]  /*2ab10*/  IMAD.MOV.U32 R13, RZ, RZ, R3 ;  /* 0x000000ffff0d7224 */ /* 0x000fe200078e0003 */
[----:B------:R-:W-:Y:S01]  /*2ab20*/  MOV R12, 0x6 ;  /* 0x00000006000c7802 */ /* 0x000fe20000000f00 */
[----:B------:R-:W-:-:S07]  /*2ab30*/  IMAD.MOV.U32 R5, RZ, RZ, R14 ;  /* 0x000000ffff057224 */ /* 0x000fce00078e000e */
[----:B------:R-:W-:Y:S05]  /*2ab40*/  WARPSYNC.COLLECTIVE R15, `(.L_x_796) ;  /* 0x000000000f087348 */ /* 0x000fea0003c00000 */
[----:B------:R0:W1:Y:S02]  /*2ab50*/  SHFL.IDX P6, R14, R13, R12, R11 ;  /* 0x0000000c0d0e7389 */ /* 0x00006400000c000b */
[----:B01----:R-:W-:Y:S01]  /*2ab60*/  ENDCOLLECTIVE ;  /* 0x000000000000791b */ /* 0x003fe20003800000 */
.L_x_796:
[----:B------:R-:W-:-:S04]  /*2ab70*/  @!P1 IADD3 R5, P2, R10, R5, RZ ;  /* 0x000000050a059210 */ /* 0x000fc80007f5e0ff */
[----:B------:R-:W-:-:S05]  /*2ab80*/  @!P1 IADD3.X R6, RZ, R6, RZ, P2, !PT ;  /* 0x00000006ff069210 */ /* 0x000fca00017fe4ff */
[----:B------:R-:W-:Y:S02]  /*2ab90*/  @!P1 IMAD.MOV.U32 R7, RZ, RZ, R6 ;  /* 0x000000ffff079224 */ /* 0x000fe400078e0006 */
[----:B------:R-:W-:Y:S02]  /*2aba0*/  @!P1 IMAD.MOV.U32 R6, RZ, RZ, R5 ;  /* 0x000000ffff069224 */ /* 0x000fe400078e0005 */
[----:B------:R-:W-:-:S03]  /*2abb0*/  IMAD.MOV.U32 R13, RZ, RZ, R4 ;  /* 0x000000ffff0d7224 */ /* 0x000fc600078e0004 */
[----:B------:R-:W-:Y:S01]  /*2abc0*/  @!PT LDS RZ, [RZ] ;  /* 0x00000000fffff984 */ /* 0x000fe20000000800 */
[----:B------:R-:W-:Y:S01]  /*2abd0*/  @!PT LDS RZ, [RZ] ;  /* 0x00000000fffff984 */ /* 0x000fe20000000800 */
[----:B------:R-:W-:Y:S01]  /*2abe0*/  @!PT LDS RZ, [RZ] ;  /* 0x00000000fffff984 */ /* 0x000fe20000000800 */
[----:B------:R0:W-:Y:S02]  /*2abf0*/  @!P1 LDGSTS.E.BYPASS.LTC128B.128 [R9+0x1ec00], desc[UR60][R6.64], !P0 ;  /* 0x1ec0000006099fae */ /* 0x0001e4000c101d7c */
[----:B0-----:R-:W-:Y:S01]  /*2ac00*/  IMAD.MOV.U32 R6, RZ, RZ, R14 ;  /* 0x000000ffff067224 */ /* 0x001fe200078e000e */
[----:B------:R-:W-:-:S07]  /*2ac10*/  IADD3 R7, R0, 0x60, RZ ;  /* 0x0000006000077810 */ /* 0x000fce0007ffe0ff */
[----:B------:R-:W-:Y:S05]  /*2ac20*/  WARPSYNC.COLLECTIVE R15, `(.L_x_797) ;  /* 0x000000000f087348 */ /* 0x000fea0003c00000 */
[----:B------:R0:W1:Y:S02]  /*2ac30*/  SHFL.IDX P6, R14, R13, R12, R11 ;  /* 0x0000000c0d0e7389 */ /* 0x00006400000c000b */
[----:B01----:R-:W-:Y:S01]  /*2ac40*/  ENDCOLLECTIVE ;  /* 0x000000000000791b */ /* 0x003fe20003800000 */
.L_x_797:
[----:B------:R-:W-:Y:S02]  /*2ac50*/  ISETP.GE.AND P1, PT, R7, R2, PT ;  /* 0x000000020700720c */ /* 0x000fe40003f26270 */
[----:B------:R-:W-:Y:S01]  /*2ac60*/  MOV R13, R3 ;  /* 0x00000003000d7202 */ /* 0x000fe20000000f00 */
[----:B------:R-:W-:Y:S02]  /*2ac70*/  IMAD.MOV.U32 R12, RZ, RZ, 0x7 ;  /* 0x00000007ff0c7424 */ /* 0x000fe400078e00ff */
[----:B------:R-:W-:-:S08]  /*2ac80*/  IMAD.MOV.U32 R5, RZ, RZ, R14 ;  /* 0x000000ffff057224 */ /* 0x000fd000078e000e */
[----:B------:R-:W-:Y:S05]  /*2ac90*/  WARPSYNC.COLLECTIVE R15, `(.L_x_798) ;  /* 0x000000000f087348 */ /* 0x000fea0003c00000 */
[----:B------:R0:W1:Y:S02]  /*2aca0*/  SHFL.IDX P6, R14, R13, R12, R11 ;  /* 0x0000000c0d0e7389 */ /* 0x00006400000c000b */
[----:B01----:R-:W-:Y:S01]  /*2acb0*/  ENDCOLLECTIVE ;  /* 0x000000000000791b */ /* 0x003fe20003800000 */
.L_x_798:
[----:B------:R-:W-:-:S05]  /*2acc0*/  @!P1 IADD3 R5, P2, R10, R5, RZ ;  /* 0x000000050a059210 */ /* 0x000fca0007f5e0ff */
[----:B------:R-:W-:-:S04]  /*2acd0*/  @!P1 IMAD.X R6, RZ, RZ, R6, P2 ;  /* 0x000000ffff069224 */ /* 0x000fc800010e0606 */
[----:B------:R-:W-:Y:S02]  /*2ace0*/  @!P1 IMAD.MOV.U32 R7, RZ, RZ, R6 ;  /* 0x000000ffff079224 */ /* 0x000fe400078e0006 */
[----:B------:R-:W-:Y:S02]  /*2acf0*/  IMAD.MOV.U32 R13, RZ, RZ, R4 ;  /* 0x000000ffff0d7224 */ /* 0x000fe400078e0004 */
[----:B------:R-:W-:-:S05]  /*2ad00*/  @!P1 IMAD.MOV.U32 R6, RZ, RZ, R5 ;  /* 0x000000ffff069224 */ /* 0x000fca00078e0005 */
        /* <DEDUP_REMOVED lines=8> */
.L_x_799:
[----:B------:R-:W-:Y:S01]  /*2ad90*/  MOV R3, R14 ;  /* 0x0000000e00037202 */ /* 0x000fe20000000f00 */
[----:B------:R-:W-:Y:S06]  /*2ada0*/  BRA `(.L_x_800) ;  /* 0xffffff9000f87947 */ /* 0x000fec000383ffff */
.L_x_587:
[----:B0-----:R0:W1:Y:S02]  /*2adb0*/  SYNCS.PHASECHK.TRANS64.TRYWAIT P0, [R18+URZ+0x2e820], R0 ;  /* 0x02e82000120075a7 */ /* 0x001064000800017f */
[----:B-1----:R-:W-:Y:S05]  /*2adc0*/  @!P0 NANOSLEEP.SYNCS 0x989680 ;  /* 0x009896800000895d */ /* 0x002fea0003900000 */
[----:B------:R-:W1:Y:S02]  /*2add0*/  @!P0 SYNCS.PHASECHK.TRANS64 P0, [R18+URZ+0x2e820], R0 ;  /* 0x02e82000120085a7 */ /* 0x000e64000800007f */
[----:B-1----:R-:W-:Y:S05]  /*2ade0*/  @!P0 BRA `(.L_x_587) ;  /* 0xfffffffc00f08947 */ /* 0x002fea000383ffff */
[----:B------:R-:W-:Y:S05]  /*2adf0*/  BRA `(.L_x_801) ;  /* 0xffffff9400547947 */ /* 0x000fea000383ffff */
.L_x_593:
[----:B--2---:R2:W3:Y:S02]  /*2ae00*/  SYNCS.PHASECHK.TRANS64.TRYWAIT P0, [R6+URZ+0x2e880], R5 ;  /* 0x02e88005060075a7 */ /* 0x0044e4000800017f */
[----:B---3--:R-:W-:Y:S05]  /*2ae10*/  @!P0 NANOSLEEP.SYNCS 0x989680 ;  /* 0x009896800000895d */ /* 0x008fea0003900000 */
[----:B------:R-:W3:Y:S02]  /*2ae20*/  @!P0 SYNCS.PHASECHK.TRANS64 P0, [R6+URZ+0x2e880], R5 ;  /* 0x02e88005060085a7 */ /* 0x000ee4000800007f */
[----:B---3--:R-:W-:Y:S05]  /*2ae30*/  @!P0 BRA `(.L_x_593) ;  /* 0xfffffffc00f08947 */ /* 0x008fea000383ffff */
[----:B------:R-:W-:Y:S05]  /*2ae40*/  BRA `(.L_x_802) ;  /* 0xffffff9800107947 */ /* 0x000fea000383ffff */
.L_x_598:
[----:B-1----:R1:W3:Y:S02]  /*2ae50*/  SYNCS.PHASECHK.TRANS64.TRYWAIT P0, [R6+URZ+0x2e840], R5 ;  /* 0x02e84005060075a7 */ /* 0x0022e4000800017f */
[----:B---3--:R-:W-:Y:S05]  /*2ae60*/  @!P0 NANOSLEEP.SYNCS 0x989680 ;  /* 0x009896800000895d */ /* 0x008fea0003900000 */
[----:B------:R-:W3:Y:S02]  /*2ae70*/  @!P0 SYNCS.PHASECHK.TRANS64 P0, [R6+URZ+0x2e840], R5 ;  /* 0x02e84005060085a7 */ /* 0x000ee4000800007f */
[----:B---3--:R-:W-:Y:S05]  /*2ae80*/  @!P0 BRA `(.L_x_598) ;  /* 0xfffffffc00f08947 */ /* 0x008fea000383ffff */
[----:B------:R-:W-:Y:S05]  /*2ae90*/  BRA `(.L_x_803) ;  /* 0xffffff9800907947 */ /* 0x000fea000383ffff */
.L_x_604:
[----:B--2---:R2:W3:Y:S02]  /*2aea0*/  SYNCS.PHASECHK.TRANS64.TRYWAIT P0, [R19+URZ+0x2e870], R4 ;  /* 0x02e87004130075a7 */ /* 0x0044e4000800017f */
[----:B---3--:R-:W-:Y:S05]  /*2aeb0*/  @!P0 NANOSLEEP.SYNCS 0x989680 ;  /* 0x009896800000895d */ /* 0x008fea0003900000 */
[----:B------:R-:W3:Y:S02]  /*2aec0*/  @!P0 SYNCS.PHASECHK.TRANS64 P0, [R19+URZ+0x2e870], R4 ;  /* 0x02e87004130085a7 */ /* 0x000ee4000800007f */
[----:B---3--:R-:W-:Y:S05]  /*2aed0*/  @!P0 BRA `(.L_x_604) ;  /* 0xfffffffc00f08947 */ /* 0x008fea000383ffff */
[----:B------:R-:W-:Y:S05]  /*2aee0*/  BRA `(.L_x_804) ;  /* 0xffffff9c002c7947 */ /* 0x000fea000383ffff */
.L_x_606:
[----:B---3--:R3:W4:Y:S02]  /*2aef0*/  SYNCS.PHASECHK.TRANS64.TRYWAIT P0, [R19+URZ+0x2e860], R2 ;  /* 0x02e86002130075a7 */ /* 0x008724000800017f */
[----:B----4-:R-:W-:Y:S05]  /*2af00*/  @!P0 NANOSLEEP.SYNCS 0x989680 ;  /* 0x009896800000895d */ /* 0x010fea0003900000 */
[----:B------:R-:W4:Y:S02]  /*2af10*/  @!P0 SYNCS.PHASECHK.TRANS64 P0, [R19+URZ+0x2e860], R2 ;  /* 0x02e86002130085a7 */ /* 0x000f24000800007f */
[----:B----4-:R-:W-:Y:S05]  /*2af20*/  @!P0 BRA `(.L_x_606) ;  /* 0xfffffffc00f08947 */ /* 0x010fea000383ffff */
[----:B------:R-:W-:Y:S05]  /*2af30*/  BRA `(.L_x_805) ;  /* 0xffffff9c00347947 */ /* 0x000fea000383ffff */
.L_x_613:
[----:B0-----:R0:W1:Y:S02]  /*2af40*/  SYNCS.PHASECHK.TRANS64.TRYWAIT P1, [R16+URZ+0x2e870], R0 ;  /* 0x02e87000100075a7 */ /* 0x001064000802017f */
[----:B-1----:R-:W-:Y:S05]  /*2af50*/  @!P1 NANOSLEEP.SYNCS 0x989680 ;  /* 0x009896800000995d */ /* 0x002fea0003900000 */
[----:B------:R-:W1:Y:S02]  /*2af60*/  @!P1 SYNCS.PHASECHK.TRANS64 P1, [R16+URZ+0x2e870], R0 ;  /* 0x02e87000100095a7 */ /* 0x000e64000802007f */
[----:B-1----:R-:W-:Y:S05]  /*2af70*/  @!P1 BRA `(.L_x_613) ;  /* 0xfffffffc00f09947 */ /* 0x002fea000383ffff */
[----:B------:R-:W-:Y:S05]  /*2af80*/  BRA `(.L_x_806) ;  /* 0xffffffa400707947 */ /* 0x000fea000383ffff */
.L_x_615:
[----:B0-----:R0:W1:Y:S02]  /*2af90*/  SYNCS.PHASECHK.TRANS64.TRYWAIT P1, [R16+URZ+0x2e860], R0 ;  /* 0x02e86000100075a7 */ /* 0x001064000802017f */
[----:B-1----:R-:W-:Y:S05]  /*2afa0*/  @!P1 NANOSLEEP.SYNCS 0x989680 ;  /* 0x009896800000995d */ /* 0x002fea0003900000 */
[----:B------:R-:W1:Y:S02]  /*2afb0*/  @!P1 SYNCS.PHASECHK.TRANS64 P1, [R16+URZ+0x2e860], R0 ;  /* 0x02e86000100095a7 */ /* 0x000e64000802007f */
[----:B-1----:R-:W-:Y:S05]  /*2afc0*/  @!P1 BRA `(.L_x_615) ;  /* 0xfffffffc00f09947 */ /* 0x002fea000383ffff */
[----:B------:R-:W-:Y:S05]  /*2afd0*/  BRA `(.L_x_807) ;  /* 0xffffffa400787947 */ /* 0x000fea000383ffff */
.L_x_619:
[----:B------:R-:W2:Y:S01]  /*2afe0*/  LDL R3, [R1] ;  /* 0x0000000001037983 */ /* 0x000ea20000100800 */
[----:B------:R-:W-:Y:S01]  /*2aff0*/  BSSY B0, `(.L_x_808) ;  /* 0x0000008000007945 */ /* 0x000fe20003800000 */
[----:B------:R-:W-:Y:S01]  /*2b000*/  IMAD.MOV.U32 R12, RZ, RZ, RZ ;  /* 0x000000ffff0c7224 */ /* 0x000fe200078e00ff */
[----:B------:R-:W-:Y:S01]  /*2b010*/  MOV R15, 0xffffffff ;  /* 0xffffffff000f7802 */ /* 0x000fe20000000f00 */
[----:B------:R-:W-:Y:S02]  /*2b020*/  IMAD.MOV.U32 R11, RZ, RZ, 0x1f ;  /* 0x0000001fff0b7424 */ /* 0x000fe400078e00ff */
[----:B--2---:R-:W-:-:S07]  /*2b030*/  IMAD.MOV.U32 R13, RZ, RZ, R3 ;  /* 0x000000ffff0d7224 */ /* 0x004fce00078e0003 */
[----:B01----:R-:W-:Y:S05]  /*2b040*/  WARPSYNC.COLLECTIVE R15, `(.L_x_809) ;  /* 0x000000000f087348 */ /* 0x003fea0003c00000 */
[----:B------:R2:W3:Y:S02]  /*2b050*/  SHFL.IDX P6, R14, R13, R12, R11 ;  /* 0x0000000c0d0e7389 */ /* 0x0004e400000c000b */
[----:B0123--:R-:W-:Y:S01]  /*2b060*/  ENDCOLLECTIVE ;  /* 0x000000000000791b */ /* 0x00ffe20003800000 */
.L_x_809:
[----:B------:R-:W-:Y:S05]  /*2b070*/  BSYNC B0 ;  /* 0x0000000000007941 */ /* 0x000fea0003800000 */
.L_x_808:
[----:B------:R0:W5:Y:S01]  /*2b080*/  LDL R2, [R1+0xc] ;  /* 0x00000c0001027983 */ /* 0x0001620000100800 */
[----:B------:R-:W-:Y:S01]  /*2b090*/  IMAD.MOV.U32 R13, RZ, RZ, R3 ;  /* 0x000000ffff0d7224 */ /* 0x000fe200078e0003 */
[----:B------:R-:W-:Y:S01]  /*2b0a0*/  MOV R11, 0x1f ;  /* 0x0000001f000b7802 */ /* 0x000fe20000000f00 */
[----:B------:R-:W-:Y:S02]  /*2b0b0*/  IMAD.MOV.U32 R12, RZ, RZ, 0x1 ;  /* 0x00000001ff0c7424 */ /* 0x000fe400078e00ff */
[----:B------:R-:W-:Y:S02]  /*2b0c0*/  IMAD.MOV.U32 R15, RZ, RZ, -0x1 ;  /* 0xffffffffff0f7424 */ /* 0x000fe400078e00ff */
[----:B------:R-:W-:-:S07]  /*2b0d0*/  IMAD.MOV.U32 R0, RZ, RZ, R14 ;  /* 0x000000ffff007224 */ /* 0x000fce00078e000e */
[----:B0----5:R-:W-:Y:S05]  /*2b0e0*/  WARPSYNC.COLLECTIVE R15, `(.L_x_810) ;  /* 0x000000000f087348 */ /* 0x021fea0003c00000 */
[----:B------:R1:W2:Y:S02]  /*2b0f0*/  SHFL.IDX P6, R14, R13, R12, R11 ;  /* 0x0000000c0d0e7389 */ /* 0x0002a400000c000b */
[----:B012--5:R-:W-:Y:S01]  /*2b100*/  ENDCOLLECTIVE ;  /* 0x000000000000791b */ /* 0x027fe20003800000 */
.L_x_810:
[----:B------:R-:W-:Y:S01]  /*2b110*/  ULDC UR4, c[0x0][0xc3c] ;  /* 0x00030f0000047ab9 */ /* 0x000fe20000000800 */
[----:B------:R-:W-:Y:S02]  /*2b120*/  IMAD.IADD R7, R2, 0x1, R16 ;  /* 0x0000000102077824 */ /* 0x000fe400078e0210 */
[----:B------:R-:W-:Y:S02]  /*2b130*/  IMAD.MOV.U32 R11, RZ, RZ, RZ ;  /* 0x000000ffff0b7224 */ /* 0x000fe400078e00ff */
[----:B------:R-:W-:Y:S01]  /*2b140*/  IMAD.MOV.U32 R9, RZ, RZ, R14 ;  /* 0x000000ffff097224 */ /* 0x000fe200078e000e */
[----:B------:R-:W-:-:S13]  /*2b150*/  ISETP.GE.OR P1, PT, R7, UR4, !P0 ;  /* 0x0000000407007c0c */ /* 0x000fda000c726670 */
[----:B------:R-:W0:Y:S08]  /*2b160*/  @!P1 LDC.64 R2, c[0x0][0xc80] ;  /* 0x00032000ff029b82 */ /* 0x000e300000000a00 */
[----:B------:R-:W1:Y:S01]  /*2b170*/  @!P1 LDC.64 R4, c[0x0][0xc78] ;  /* 0x00031e00ff049b82 */ /* 0x000e620000000a00 */
[----:B0-----:R-:W-:-:S05]  /*2b180*/  @!P1 IMAD.WIDE R2, R7, 0x4, R2 ;  /* 0x0000000407029825 */ /* 0x001fca00078e0202 */
[----:B------:R1:W2:Y:S02]  /*2b190*/  @!P1 LDG.E R6, desc[UR60][R2.64] ;  /* 0x0000003c02069981 */ /* 0x0002a4000c1e1900 */
[----:B-1----:R-:W-:-:S06]  /*2b1a0*/  @!P1 IMAD.WIDE R2, R7, 0x4, R4 ;  /* 0x0000000407029825 */ /* 0x002fcc00078e0204 */
[----:B------:R-:W3:Y:S01]  /*2b1b0*/  @!P1 LDG.E R2, desc[UR60][R2.64] ;  /* 0x0000003c02029981 */ /* 0x000ee2000c1e1900 */
[----:B------:R-:W-:Y:S02]  /*2b1c0*/  MOV R5, RZ ;  /* 0x000000ff00057202 */ /* 0x000fe40000000f00 */
[C---:B------:R-:W-:Y:S02]  /*2b1d0*/  ISETP.GE.U32.AND P2, PT, R16.reuse, 0x2, PT ;  /* 0x000000021000780c */ /* 0x040fe40003f46070 */
[C---:B------:R-:W-:Y:S02]  /*2b1e0*/  ISETP.GE.U32.AND P3, PT, R16.reuse, 0x4, PT ;  /* 0x000000041000780c */ /* 0x040fe40003f66070 */
[C---:B------:R-:W-:Y:S02]  /*2b1f0*/  ISETP.GE.U32.AND P4, PT, R16.reuse, 0x8, PT ;  /* 0x000000081000780c */ /* 0x040fe40003f86070 */
[----:B------:R-:W-:Y:S02]  /*2b200*/  ISETP.GE.U32.AND P5, PT, R16, 0x10, PT ;  /* 0x000000101000780c */ /* 0x000fe40003fa6070 */
[----:B------:R-:W-:Y:S01]  /*2b210*/  MOV R8, RZ ;  /* 0x000000ff00087202 */ /* 0x000fe20000000f00 */
[----:B--2---:R-:W-:-:S02]  /*2b220*/  @!P1 IMAD.MOV.U32 R5, RZ, RZ, R6 ;  /* 0x000000ffff059224 */ /* 0x004fc400078e0006 */
[----:B------:R-:W-:Y:S02]  /*2b230*/  IMAD.MOV.U32 R6, RZ, RZ, RZ ;  /* 0x000000ffff067224 */ /* 0x000fe400078e00ff */
[----:B---3--:R-:W-:Y:S01]  /*2b240*/  @!P1 IMAD.MOV.U32 R6, RZ, RZ, R2 ;  /* 0x000000ffff069224 */ /* 0x008fe200078e0002 */
[----:B------:R-:W-:-:S03]  /*2b250*/  ISETP.NE.AND P1, PT, R16, RZ, PT ;  /* 0x000000ff1000720c */ /* 0x000fc60003f25270 */
[----:B------:R-:W-:-:S05]  /*2b260*/  IMAD R2, R6, R5, RZ ;  /* 0x0000000506027224 */ /* 0x000fca00078e02ff */
[----:B------:R-:W-:-:S07]  /*2b270*/  MOV R13, R2 ;  /* 0x00000002000d7202 */ /* 0x000fce0000000f00 */
[----:B------:R-:W-:Y:S05]  /*2b280*/  WARPSYNC.COLLECTIVE R15, `(.L_x_811) ;  /* 0x000000000f087348 */ /* 0x000fea0003c00000 */
[----:B------:R0:W1:Y:S02]  /*2b290*/  SHFL.UP P6, R14, R13, R12, R11 ;  /* 0x0400000c0d0e7389 */ /* 0x00006400000c000b */
[----:B01----:R-:W-:Y:S01]  /*2b2a0*/  ENDCOLLECTIVE ;  /* 0x000000000000791b */ /* 0x003fe20003800000 */
.L_x_811:
[----:B------:R-:W-:Y:S02]  /*2b2b0*/  IMAD.MOV.U32 R12, RZ, RZ, 0x2 ;  /* 0x00000002ff0c7424 */ /* 0x000fe400078e00ff */
[----:B------:R-:W-:-:S05]  /*2b2c0*/  IMAD.MOV.U32 R3, RZ, RZ, R14 ;  /* 0x000000ffff037224 */ /* 0x000fca00078e000e */
[----:B------:R-:W-:-:S05]  /*2b2d0*/  SEL R3, R3, RZ, P1 ;  /* 0x000000ff03037207 */ /* 0x000fca0000800000 */
[----:B------:R-:W-:-:S05]  /*2b2e0*/  IMAD.IADD R2, R2, 0x1, R3 ;  /* 0x0000000102027824 */ /* 0x000fca00078e0203 */
[----:B------:R-:W-:-:S07]  /*2b2f0*/  MOV R13, R2 ;  /* 0x00000002000d7202 */ /* 0x000fce0000000f00 */
[----:B------:R-:W-:Y:S05]  /*2b300*/  WARPSYNC.COLLECTIVE R15, `(.L_x_812) ;  /* 0x000000000f087348 */ /* 0x000fea0003c00000 */
[----:B------:R0:W1:Y:S02]  /*2b310*/  SHFL.UP P6, R14, R13, R12, R11 ;  /* 0x0400000c0d0e7389 */ /* 0x00006400000c000b */
[----:B01----:R-:W-:Y:S01]  /*2b320*/  ENDCOLLECTIVE ;  /* 0x000000000000791b */ /* 0x003fe20003800000 */
.L_x_812:
        /* <DEDUP_REMOVED lines=8> */
.L_x_813:
        /* <DEDUP_REMOVED lines=8> */
.L_x_814:
        /* <DEDUP_REMOVED lines=8> */
.L_x_815:
[----:B------:R-:W-:Y:S02]  /*2b4b0*/  IMAD.MOV.U32 R12, RZ, RZ, 0x1f ;  /* 0x0000001fff0c7424 */ /* 0x000fe400078e00ff */
[----:B------:R-:W-:Y:S02]  /*2b4c0*/  IMAD.MOV.U32 R11, RZ, RZ, 0x1f ;  /* 0x0000001fff0b7424 */ /* 0x000fe400078e00ff */
[----:B------:R-:W-:-:S05]  /*2b4d0*/  IMAD.MOV.U32 R3, RZ, RZ, R14 ;  /* 0x000000ffff037224 */ /* 0x000fca00078e000e */
[----:B------:R-:W-:-:S05]  /*2b4e0*/  SEL R3, R3, RZ, P5 ;  /* 0x000000ff03037207 */ /* 0x000fca0002800000 */
[----:B------:R-:W-:-:S05]  /*2b4f0*/  IMAD.IADD R7, R2, 0x1, R3 ;  /* 0x0000000102077824 */ /* 0x000fca00078e0203 */
[----:B------:R-:W-:-:S07]  /*2b500*/  MOV R13, R7 ;  /* 0x00000007000d7202 */ /* 0x000fce0000000f00 */
[----:B------:R-:W-:Y:S05]  /*2b510*/  WARPSYNC.COLLECTIVE R15, `(.L_x_816) ;  /* 0x000000000f087348 */ /* 0x000fea0003c00000 */
[----:B------:R0:W1:Y:S02]  /*2b520*/  SHFL.IDX P6, R14, R13, R12, R11 ;  /* 0x0000000c0d0e7389 */ /* 0x00006400000c000b */
[----:B01----:R-:W-:Y:S01]  /*2b530*/  ENDCOLLECTIVE ;  /* 0x000000000000791b */ /* 0x003fe20003800000 */
.L_x_816:
[----:B------:R-:W-:Y:S01]  /*2b540*/  IMAD.MOV.U32 R2, RZ, RZ, R14 ;  /* 0x000000ffff027224 */ /* 0x000fe200078e000e */
[----:B------:R-:W-:Y:S06]  /*2b550*/  BRA `(.L_x_817) ;  /* 0xffffffa800d87947 */ /* 0x000fec000383ffff */
.L_x_622:
[----:B------:R-:W-:Y:S01]  /*2b560*/  BSSY B0, `(.L_x_818) ;  /* 0x0000008000007945 */ /* 0x000fe20003800000 */
[----:B------:R-:W-:Y:S01]  /*2b570*/  IMAD.MOV.U32 R13, RZ, RZ, R2 ;  /* 0x000000ffff0d7224 */ /* 0x000fe200078e0002 */
[----:B------:R-:W-:Y:S01]  /*2b580*/  MOV R15, 0xffffffff ;  /* 0xffffffff000f7802 */ /* 0x000fe20000000f00 */
[----:B------:R-:W-:Y:S02]  /*2b590*/  IMAD.MOV.U32 R12, RZ, RZ, 0x1 ;  /* 0x00000001ff0c7424 */ /* 0x000fe400078e00ff */
[----:B------:R-:W-:-:S07]  /*2b5a0*/  IMAD.MOV.U32 R11, RZ, RZ, RZ ;  /* 0x000000ffff0b7224 */ /* 0x000fce00078e00ff */
[----:B0-----:R-:W-:Y:S05]  /*2b5b0*/  WARPSYNC.COLLECTIVE R15, `(.L_x_819) ;  /* 0x000000000f087348 */ /* 0x001fea0003c00000 */
[----:B------:R1:W2:Y:S02]  /*2b5c0*/  SHFL.UP P6, R14, R13, R12, R11 ;  /* 0x0400000c0d0e7389 */ /* 0x0002a400000c000b */
[----:B012---:R-:W-:Y:S01]  /*2b5d0*/  ENDCOLLECTIVE ;  /* 0x000000000000791b */ /* 0x007fe20003800000 */
.L_x_819:
[----:B------:R-:W-:Y:S05]  /*2b5e0*/  BSYNC B0 ;  /* 0x0000000000007941 */ /* 0x000fea0003800000 */
.L_x_818:
[----:B------:R-:W-:Y:S01]  /*2b5f0*/  IMAD.MOV.U32 R3, RZ, RZ, R14 ;  /* 0x000000ffff037224 */ /* 0x000fe200078e000e */
[----:B------:R-:W-:Y:S01]  /*2b600*/  MOV R12, 0x2 ;  /* 0x00000002000c7802 */ /* 0x000fe20000000f00 */
[----:B------:R-:W-:Y:S02]  /*2b610*/  IMAD.MOV.U32 R11, RZ, RZ, RZ ;  /* 0x000000ffff0b7224 */ /* 0x000fe400078e00ff */
[----:B------:R-:W-:Y:S01]  /*2b620*/  IMAD.MOV.U32 R15, RZ, RZ, -0x1 ;  /* 0xffffffffff0f7424 */ /* 0x000fe200078e00ff */
[----:B------:R-:W-:-:S05]  /*2b630*/  SEL R3, R3, RZ, P1 ;  /* 0x000000ff03037207 */ /* 0x000fca0000800000 */
[----:B------:R-:W-:-:S04]  /*2b640*/  IMAD.IADD R2, R2, 0x1, R3 ;  /* 0x0000000102027824 */ /* 0x000fc800078e0203 */
[----:B------:R-:W-:-:S07]  /*2b650*/  IMAD.MOV.U32 R13, RZ, RZ, R2 ;  /* 0x000000ffff0d7224 */ /* 0x000fce00078e0002 */
[----:B------:R-:W-:Y:S05]  /*2b660*/  WARPSYNC.COLLECTIVE R15, `(.L_x_820) ;  /* 0x000000000f087348 */ /* 0x000fea0003c00000 */
[----:B------:R0:W1:Y:S02]  /*2b670*/  SHFL.UP P6, R14, R13, R12, R11 ;  /* 0x0400000c0d0e7389 */ /* 0x00006400000c000b */
[----:B01----:R-:W-:Y:S01]  /*2b680*/  ENDCOLLECTIVE ;  /* 0x000000000000791b */ /* 0x003fe20003800000 */
.L_x_820:
[----:B------:R-:W-:Y:S02]  /*2b690*/  IMAD.MOV.U32 R12, RZ, RZ, 0x4 ;  /* 0x00000004ff0c7424 */ /* 0x000fe400078e00ff */
[----:B------:R-:W-:-:S05]  /*2b6a0*/  IMAD.MOV.U32 R3, RZ, RZ, R14 ;  /* 0x000000ffff037224 */ /* 0x000fca00078e000e */
[----:B------:R-:W-:-:S04]  /*2b6b0*/  SEL R3, R3, RZ, P2 ;  /* 0x000000ff03037207 */ /* 0x000fc80001000000 */
[----:B------:R-:W-:-:S05]  /*2b6c0*/  IADD3 R2, R2, R3, RZ ;  /* 0x0000000302027210 */ /* 0x000fca0007ffe0ff */
[----:B------:R-:W-:-:S07]  /*2b6d0*/  IMAD.MOV.U32 R13, RZ, RZ, R2 ;  /* 0x000000ffff0d7224 */ /* 0x000fce00078e0002 */
[----:B------:R-:W-:Y:S05]  /*2b6e0*/  WARPSYNC.COLLECTIVE R15, `(.L_x_821) ;  /* 0x000000000f087348 */ /* 0x000fea0003c00000 */
[----:B------:R0:W1:Y:S02]  /*2b6f0*/  SHFL.UP P6, R14, R13, R12, R11 ;  /* 0x0400000c0d0e7389 */ /* 0x00006400000c000b */
[----:B01----:R-:W-:Y:S01]  /*2b700*/  ENDCOLLECTIVE ;  /* 0x000000000000791b */ /* 0x003fe20003800000 */
.L_x_821:
        /* <DEDUP_REMOVED lines=8> */
.L_x_822:
        /* <DEDUP_REMOVED lines=8> */
.L_x_823:
[----:B------:R-:W-:Y:S02]  /*2b810*/  IMAD.MOV.U32 R12, RZ, RZ, 0x1f ;  /* 0x0000001fff0c7424 */ /* 0x000fe400078e00ff */
[----:B------:R-:W-:Y:S02]  /*2b820*/  IMAD.MOV.U32 R11, RZ, RZ, 0x1f ;  /* 0x0000001fff0b7424 */ /* 0x000fe400078e00ff */
[----:B------:R-:W-:-:S05]  /*2b830*/  IMAD.MOV.U32 R3, RZ, RZ, R14 ;  /* 0x000000ffff037224 */ /* 0x000fca00078e000e */
[----:B------:R-:W-:-:S04]  /*2b840*/  SEL R3, R3, RZ, P5 ;  /* 0x000000ff03037207 */ /* 0x000fc80002800000 */
[----:B------:R-:W-:-:S05]  /*2b850*/  IADD3 R7, R2, R3, RZ ;  /* 0x0000000302077210 */ /* 0x000fca0007ffe0ff */
[----:B------:R-:W-:-:S07]  /*2b860*/  IMAD.MOV.U32 R13, RZ, RZ, R7 ;  /* 0x000000ffff0d7224 */ /* 0x000fce00078e0007 */
[----:B------:R-:W-:Y:S05]  /*2b870*/  WARPSYNC.COLLECTIVE R15, `(.L_x_824) ;  /* 0x000000000f087348 */ /* 0x000fea0003c00000 */
[----:B------:R0:W1:Y:S02]  /*2b880*/  SHFL.IDX P6, R14, R13, R12, R11 ;  /* 0x0000000c0d0e7389 */ /* 0x00006400000c000b */
[----:B01----:R-:W-:Y:S01]  /*2b890*/  ENDCOLLECTIVE ;  /* 0x000000000000791b */ /* 0x003fe20003800000 */
.L_x_824:
[----:B------:R-:W-:Y:S01]  /*2b8a0*/  MOV R2, R14 ;  /* 0x0000000e00027202 */ /* 0x000fe20000000f00 */
[----:B------:R-:W-:Y:S06]  /*2b8b0*/  BRA `(.L_x_825) ;  /* 0xffffffa800ac7947 */ /* 0x000fec000383ffff */
.L_x_624:
[----:B------:R-:W-:Y:S01]  /*2b8c0*/  BSSY B0, `(.L_x_826) ;  /* 0x0000006000007945 */ /* 0x000fe20003800000 */
[----:B------:R-:W-:Y:S01]  /*2b8d0*/  PLOP3.LUT P6, PT, P6, PT, PT, 0x8, 0x0 ;  /* 0x000000000000781c */ /* 0x000fe200037ce170 */
[----:B------:R-:W-:-:S12]  /*2b8e0*/  IMAD.MOV.U32 R15, RZ, RZ, -0x1 ;  /* 0xffffffffff0f7424 */ /* 0x000fd800078e00ff */
[----:B0-----:R-:W-:Y:S05]  /*2b8f0*/  WARPSYNC.COLLECTIVE R15, `(.L_x_827) ;  /* 0x000000000f087348 */ /* 0x001fea0003c00000 */
[----:B------:R-:W-:Y:S01]  /*2b900*/  VOTE.ANY R14, PT, P6 ;  /* 0x00000000000e7806 */ /* 0x000fe200030e0100 */
[----:B0-----:R-:W-:Y:S06]  /*2b910*/  ENDCOLLECTIVE ;  /* 0x000000000000791b */ /* 0x001fec0003800000 */
.L_x_827:
[----:B------:R-:W-:Y:S05]  /*2b920*/  BSYNC B0 ;  /* 0x0000000000007941 */ /* 0x000fea0003800000 */
.L_x_826:
[----:B------:R-:W-:Y:S02]  /*2b930*/  IMAD.MOV.U32 R4, RZ, RZ, R14 ;  /* 0x000000ffff047224 */ /* 0x000fe400078e000e */
[----:B------:R-:W-:Y:S02]  /*2b940*/  IMAD.MOV.U32 R13, RZ, RZ, R5 ;  /* 0x000000ffff0d7224 */ /* 0x000fe400078e0005 */
[----:B------:R-:W0:Y:S01]  /*2b950*/  POPC R2, R4 ;  /* 0x0000000400027309 */ /* 0x000e220000000000 */
[----:B------:R-:W-:Y:S02]  /*2b960*/  IMAD.MOV.U32 R11, RZ, RZ, 0x1f ;  /* 0x0000001fff0b7424 */ /* 0x000fe400078e00ff */
[----:B------:R-:W-:Y:S01]  /*2b970*/  IMAD.MOV.U32 R15, RZ, RZ, -0x1 ;  /* 0xffffffffff0f7424 */ /* 0x000fe200078e00ff */
[----:B0-----:R-:W-:-:S07]  /*2b980*/  MOV R12, R2 ;  /* 0x00000002000c7202 */ /* 0x001fce0000000f00 */
[----:B------:R-:W-:Y:S05]  /*2b990*/  WARPSYNC.COLLECTIVE R15, `(.L_x_828) ;  /* 0x000000000f087348 */ /* 0x000fea0003c00000 */
[----:B------:R0:W1:Y:S02]  /*2b9a0*/  SHFL.IDX P6, R14, R13, R12, R11 ;  /* 0x0000000c0d0e7389 */ /* 0x00006400000c000b */
[----:B01----:R-:W-:Y:S01]  /*2b9b0*/  ENDCOLLECTIVE ;  /* 0x000000000000791b */ /* 0x003fe20003800000 */
.L_x_828:
[----:B------:R-:W-:Y:S01]  /*2b9c0*/  MOV R13, R6 ;  /* 0x00000006000d7202 */ /* 0x000fe20000000f00 */
[----:B------:R-:W-:-:S07]  /*2b9d0*/  IMAD.MOV.U32 R5, RZ, RZ, R14 ;  /* 0x000000ffff057224 */ /* 0x000fce00078e000e */
[----:B------:R-:W-:Y:S05]  /*2b9e0*/  WARPSYNC.COLLECTIVE R15, `(.L_x_829) ;  /* 0x000000000f087348 */ /* 0x000fea0003c00000 */
[----:B------:R0:W1:Y:S02]  /*2b9f0*/  SHFL.IDX P6, R14, R13, R12, R11 ;  /* 0x0000000c0d0e7389 */ /* 0x00006400000c000b */
[----:B01----:R-:W-:Y:S01]  /*2ba00*/  ENDCOLLECTIVE ;  /* 0x000000000000791b */ /* 0x003fe20003800000 */
.L_x_829:
[----:B------:R-:W-:Y:S01]  /*2ba10*/  IMAD.MOV.U32 R6, RZ, RZ, R14 ;  /* 0x000000ffff067224 */ /* 0x000fe200078e000e */
[----:B------:R-:W-:Y:S06]  /*2ba20*/  BRA `(.L_x_830) ;  /* 0xffffffa8008c7947 */ /* 0x000fec000383ffff */
.L_x_626:
[----:B------:R-:W-:Y:S01]  /*2ba30*/  BSSY B0, `(.L_x_831) ;  /* 0x0000007000007945 */ /* 0x000fe20003800000 */
[----:B------:R-:W-:Y:S01]  /*2ba40*/  IMAD.MOV.U32 R13, RZ, RZ, R7 ;  /* 0x000000ffff0d7224 */ /* 0x000fe200078e0007 */
[----:B------:R-:W-:Y:S01]  /*2ba50*/  MOV R15, 0xffffffff ;  /* 0xffffffff000f7802 */ /* 0x000fe20000000f00 */
[----:B------:R-:W-:-:S07]  /*2ba60*/  IMAD.MOV.U32 R11, RZ, RZ, 0x1f ;  /* 0x0000001fff0b7424 */ /* 0x000fce00078e00ff */
[----:B0123--:R-:W-:Y:S05]  /*2ba70*/  WARPSYNC.COLLECTIVE R15, `(.L_x_832) ;  /* 0x000000000f087348 */ /* 0x00ffea0003c00000 */
[----:B------:R4:W0:Y:S02]  /*2ba80*/  SHFL.IDX P6, R14, R13, R12, R11 ;  /* 0x0000000c0d0e7389 */ /* 0x00082400000c000b */
[----:B01234-:R-:W-:Y:S01]  /*2ba90*/  ENDCOLLECTIVE ;  /* 0x000000000000791b */ /* 0x01ffe20003800000 */
.L_x_832:
[----:B------:R-:W-:Y:S05]  /*2baa0*/  BSYNC B0 ;  /* 0x0000000000007941 */ /* 0x000fea0003800000 */
.L_x_831:
[----:B------:R-:W-:Y:S01]  /*2bab0*/  IMAD.MOV.U32 R7, RZ, RZ, R14 ;  /* 0x000000ffff077224 */ /* 0x000fe200078e000e */
[----:B------:R-:W-:Y:S06]  /*2bac0*/  BRA `(.L_x_833) ;  /* 0xffffffa8007c7947 */ /* 0x000fec000383ffff */
.L_x_630:
[----:B0-----:R0:W1:Y:S02]  /*2bad0*/  SYNCS.PHASECHK.TRANS64.TRYWAIT P0, [R0+URZ+0x2e820], R3 ;  /* 0x02e82003000075a7 */ /* 0x001064000800017f */
[----:B-1----:R-:W-:Y:S05]  /*2bae0*/  @!P0 NANOSLEEP.SYNCS 0x989680 ;  /* 0x009896800000895d */ /* 0x002fea0003900000 */
[----:B------:R-:W1:Y:S02]  /*2baf0*/  @!P0 SYNCS.PHASECHK.TRANS64 P0, [R0+URZ+0x2e820], R3 ;  /* 0x02e82003000085a7 */ /* 0x000e64000800007f */
[----:B-1----:R-:W-:Y:S05]  /*2bb00*/  @!P0 BRA `(.L_x_630) ;  /* 0xfffffffc00f08947 */ /* 0x002fea000383ffff */
[----:B------:R-:W-:Y:S05]  /*2bb10*/  BRA `(.L_x_834) ;  /* 0xffffffb0001c7947 */ /* 0x000fea000383ffff */
.L_x_631:
[----:B------:R-:W1:Y:S01]  /*2bb20*/  S2R R2, SR_TID.X ;  /* 0x0000000000027919 */ /* 0x000e620000002100 */
[----:B------:R-:W-:Y:S01]  /*2bb30*/  BSSY B0, `(.L_x_835) ;  /* 0x000000a000007945 */ /* 0x000fe20003800000 */
[----:B------:R-:W-:Y:S01]  /*2bb40*/  IMAD.MOV.U32 R12, RZ, RZ, RZ ;  /* 0x000000ffff0c7224 */ /* 0x000fe200078e00ff */
[----:B------:R-:W-:Y:S01]  /*2bb50*/  MOV R11, 0x1f ;  /* 0x0000001f000b7802 */ /* 0x000fe20000000f00 */
[----:B------:R-:W-:Y:S01]  /*2bb60*/  IMAD.MOV.U32 R15, RZ, RZ, -0x1 ;  /* 0xffffffffff0f7424 */ /* 0x000fe200078e00ff */
[----:B-1----:R-:W-:-:S04]  /*2bb70*/  SHF.R.U32.HI R2, RZ, 0x5, R2 ;  /* 0x00000005ff027819 */ /* 0x002fc80000011602 */
[----:B------:R-:W-:-:S05]  /*2bb80*/  LOP3.LUT R2, R2, 0x3, RZ, 0xc0, !PT ;  /* 0x0000000302027812 */ /* 0x000fca00078ec0ff */
[----:B------:R-:W-:-:S07]  /*2bb90*/  IMAD.MOV.U32 R13, RZ, RZ, R2 ;  /* 0x000000ffff0d7224 */ /* 0x000fce00078e0002 */
[----:B0-----:R-:W-:Y:S05]  /*2bba0*/  WARPSYNC.COLLECTIVE R15, `(.L_x_836) ;  /* 0x000000000f087348 */ /* 0x001fea0003c00000 */
[----:B------:R1:W2:Y:S02]  /*2bbb0*/  SHFL.IDX P6, R14, R13, R12, R11 ;  /* 0x0000000c0d0e7389 */ /* 0x0002a400000c000b */
[----:B012---:R-:W-:Y:S01]  /*2bbc0*/  ENDCOLLECTIVE ;  /* 0x000000000000791b */ /* 0x007fe20003800000 */
.L_x_836:
[----:B------:R-:W-:Y:S05]  /*2bbd0*/  BSYNC B0 ;  /* 0x0000000000007941 */ /* 0x000fea0003800000 */
.L_x_835:
[----:B------:R-:W-:Y:S05]  /*2bbe0*/  BRA `(.L_x_837) ;  /* 0xffffffb000047947 */ /* 0x000fea000383ffff */
.L_x_632:
[----:B------:R-:W-:Y:S01]  /*2bbf0*/  BSSY B0, `(.L_x_838) ;  /* 0x0000006000007945 */ /* 0x000fe20003800000 */
[----:B------:R-:W-:-:S07]  /*2bc00*/  IMAD.MOV.U32 R15, RZ, RZ, -0x1 ;  /* 0xffffffffff0f7424 */ /* 0x000fce00078e00ff */
[----:B01----:R-:W-:Y:S05]  /*2bc10*/  WARPSYNC.COLLECTIVE R15, `(.L_x_839) ;  /* 0x000000000f0c7348 */ /* 0x003fea0003c00000 */
[----:B------:R-:W-:Y:S02]  /*2bc20*/  ELECT P6, UR62, PT ;  /* 0x00000000003e782f */ /* 0x000fe400038c0000 */
[----:B------:R-:W-:Y:S01]  /*2bc30*/  MOV R14, UR62 ;  /* 0x0000003e000e7c02 */ /* 0x000fe20008000f00 */
[----:B01----:R-:W-:Y:S10]  /*2bc40*/  ENDCOLLECTIVE ;  /* 0x000000000000791b */ /* 0x003ff40003800000 */
.L_x_839:
[----:B------:R-:W-:Y:S05]  /*2bc50*/  BSYNC B0 ;  /* 0x0000000000007941 */ /* 0x000fea0003800000 */
.L_x_838:
[----:B------:R-:W-:Y:S05]  /*2bc60*/  BRA `(.L_x_840) ;  /* 0xffffffac00f87947 */ /* 0x000fea000383ffff */
.L_x_634:
[----:B0-----:R0:W1:Y:S02]  /*2bc70*/  SYNCS.PHASECHK.TRANS64.TRYWAIT P1, [R6+URZ], R5 ;  /* 0x00000005060075a7 */ /* 0x001064000802017f */
[----:B-1----:R-:W-:Y:S05]  /*2bc80*/  @!P1 NANOSLEEP.SYNCS 0x989680 ;  /* 0x009896800000995d */ /* 0x002fea0003900000 */
[----:B------:R-:W1:Y:S02]  /*2bc90*/  @!P1 SYNCS.PHASECHK.TRANS64 P1, [R6+URZ], R5 ;  /* 0x00000005060095a7 */ /* 0x000e64000802007f */
[----:B-1----:R-:W-:Y:S05]  /*2bca0*/  @!P1 BRA `(.L_x_634) ;  /* 0xfffffffc00f09947 */ /* 0x002fea000383ffff */
[----:B------:R-:W-:Y:S05]  /*2bcb0*/  BRA `(.L_x_841) ;  /* 0xffffffb000347947 */ /* 0x000fea000383ffff */
.L_x_635:
[----:B-1----:R1:W2:Y:S02]  /*2bcc0*/  SYNCS.PHASECHK.TRANS64.TRYWAIT P1, [R7+URZ], R2 ;  /* 0x00000002070075a7 */ /* 0x0022a4000802017f */
[----:B--2---:R-:W-:Y:S05]  /*2bcd0*/  @!P1 NANOSLEEP.SYNCS 0x989680 ;  /* 0x009896800000995d */ /* 0x004fea0003900000 */
[----:B------:R-:W2:Y:S02]  /*2bce0*/  @!P1 SYNCS.PHASECHK.TRANS64 P1, [R7+URZ], R2 ;  /* 0x00000002070095a7 */ /* 0x000ea4000802007f */
[----:B--2---:R-:W-:Y:S05]  /*2bcf0*/  @!P1 BRA `(.L_x_635) ;  /* 0xfffffffc00f09947 */ /* 0x004fea000383ffff */
[----:B------:R-:W-:Y:S05]  /*2bd00*/  BRA `(.L_x_842) ;  /* 0xffffffb000287947 */ /* 0x000fea000383ffff */
.L_x_637:
[----:B--2---:R2:W3:Y:S02]  /*2bd10*/  SYNCS.PHASECHK.TRANS64.TRYWAIT P1, [R4+URZ+0x2e860], R5 ;  /* 0x02e86005040075a7 */ /* 0x0044e4000802017f */
[----:B---3--:R-:W-:Y:S05]  /*2bd20*/  @!P1 NANOSLEEP.SYNCS 0x989680 ;  /* 0x009896800000995d */ /* 0x008fea0003900000 */
[----:B------:R-:W3:Y:S02]  /*2bd30*/  @!P1 SYNCS.PHASECHK.TRANS64 P1, [R4+URZ+0x2e860], R5 ;  /* 0x02e86005040095a7 */ /* 0x000ee4000802007f */
[----:B---3--:R-:W-:Y:S05]  /*2bd40*/  @!P1 BRA `(.L_x_637) ;  /* 0xfffffffc00f09947 */ /* 0x008fea000383ffff */
[----:B------:R-:W-:Y:S05]  /*2bd50*/  BRA `(.L_x_843) ;  /* 0xffffffb0002c7947 */ /* 0x000fea000383ffff */
.L_x_639:
[----:B---3--:R3:W4:Y:S02]  /*2bd60*/  SYNCS.PHASECHK.TRANS64.TRYWAIT P1, [R3+URZ+0x2e860], R2 ;  /* 0x02e86002030075a7 */ /* 0x008724000802017f */
[----:B----4-:R-:W-:Y:S05]  /*2bd70*/  @!P1 NANOSLEEP.SYNCS 0x989680 ;  /* 0x009896800000995d */ /* 0x010fea0003900000 */
[----:B------:R-:W4:Y:S02]  /*2bd80*/  @!P1 SYNCS.PHASECHK.TRANS64 P1, [R3+URZ+0x2e860], R2 ;  /* 0x02e86002030095a7 */ /* 0x000f24000802007f */
[----:B----4-:R-:W-:Y:S05]  /*2bd90*/  @!P1 BRA `(.L_x_639) ;  /* 0xfffffffc00f09947 */ /* 0x010fea000383ffff */
[----:B------:R-:W-:Y:S05]  /*2bda0*/  BRA `(.L_x_844) ;  /* 0xffffffb0002c7947 */ /* 0x000fea000383ffff */
.L_x_641:
[----:B----4-:R4:W0:Y:S02]  /*2bdb0*/  SYNCS.PHASECHK.TRANS64.TRYWAIT P0, [R4+URZ+0x2e880], R5 ;  /* 0x02e88005040075a7 */ /* 0x010824000800017f */
[----:B0-----:R-:W-:Y:S05]  /*2bdc0*/  @!P0 NANOSLEEP.SYNCS 0x989680 ;  /* 0x009896800000895d */ /* 0x001fea0003900000 */
[----:B------:R-:W0:Y:S02]  /*2bdd0*/  @!P0 SYNCS.PHASECHK.TRANS64 P0, [R4+URZ+0x2e880], R5 ;  /* 0x02e88005040085a7 */ /* 0x000e24000800007f */
[----:B0-----:R-:W-:Y:S05]  /*2bde0*/  @!P0 BRA `(.L_x_641) ;  /* 0xfffffffc00f08947 */ /* 0x001fea000383ffff */
[----:B------:R-:W-:Y:S05]  /*2bdf0*/  BRA `(.L_x_642) ;  /* 0xffffffb000287947 */ /* 0x000fea000383ffff */
.L_x_845:
        /* <DEDUP_REMOVED lines=16> */
.L_x_2818:


//--------------------- .text._ZN7cutlass13device_kernelIN5flash11enable_sm90INS1_16FlashAttnFwdSm90INS1_25CollectiveMainloopFwdSm90ILi2EN4cute5tupleIJNS5_1CILi1EEES8_S8_EEENS6_IJNS7_ILi128EEENS7_ILi192EEESA_EEELi128ENS_12float_e4m3_tEfNS_4arch4Sm90ELb0ELb1ELb1ELb0ELb0ELb0ELb0ELb1ELb1ELb1ELb1ELb0EEENS1_21CollectiveEpilogueFwdINS6_IJSA_SA_SB_EEES9_NS_10bfloat16_tESF_Li256ELb0ELb1ELb1ELb1EEENS1_19SingleTileSchedulerILb0ELb1ELb1ELi128EEEEEEEEEvNT_6ParamsE --------------------------
	.section	.text._ZN7cutlass13device_kernelIN5flash11enable_sm90INS1_16FlashAttnFwdSm90INS1_25CollectiveMainloopFwdSm90ILi2EN4cute5tupleIJNS5_1CILi1EEES8_S8_EEENS6_IJNS7_ILi128EEENS7_ILi192EEESA_EEELi128ENS_12float_e4m3_tEfNS_4arch4Sm90ELb0ELb1ELb1ELb0ELb0ELb0ELb0ELb1ELb1ELb1ELb1ELb0EEENS1_21CollectiveEpilogueFwdINS6_IJSA_SA_SB_EEES9_NS_10bfloat16_tESF_Li256ELb0ELb1ELb1ELb1EEENS1_19SingleTileSchedulerILb0ELb1ELb1ELi128EEEEEEEEEvNT_6ParamsE,"ax",@progbits
	.align	128
.text._ZN7cutlass13device_kernelIN5flash11enable_sm90INS1_16FlashAttnFwdSm90INS1_25CollectiveMainloopFwdSm90ILi2EN4cute5tupleIJNS5_1CILi1EEES8_S8_EEENS6_IJNS7_ILi128EEENS7_ILi192EEESA_EEELi128ENS_12float_e4m3_tEfNS_4arch4Sm90ELb0ELb1ELb1ELb0ELb0ELb0ELb0ELb1ELb1ELb1ELb1ELb0EEENS1_21CollectiveEpilogueFwdINS6_IJSA_SA_SB_EEES9_NS_10bfloat16_tESF_Li256ELb0ELb1ELb1ELb1EEENS1_19SingleTileSchedulerILb0ELb1ELb1ELi128EEEEEEEEEvNT_6ParamsE:
        .type           _ZN7cutlass13device_kernelIN5flash11enable_sm90INS1_16FlashAttnFwdSm90INS1_25CollectiveMainloopFwdSm90ILi2EN4cute5tupleIJNS5_1CILi1EEES8_S8_EEENS6_IJNS7_ILi128EEENS7_ILi192EEESA_EEELi128ENS_12float_e4m3_tEfNS_4arch4Sm90ELb0ELb1ELb1ELb0ELb0ELb0ELb0ELb1ELb1ELb1ELb1ELb0EEENS1_21CollectiveEpilogueFwdINS6_IJSA_SA_SB_EEES9_NS_10bfloat16_tESF_Li256ELb0ELb1ELb1ELb1EEENS1_19SingleTileSchedulerILb0ELb1ELb1ELi128EEEEEEEEEvNT_6ParamsE,@function
        .size           _ZN7cutlass13device_kernelIN5flash11enable_sm90INS1_16FlashAttnFwdSm90INS1_25CollectiveMainloopFwdSm90ILi2EN4cute5tupleIJNS5_1CILi1EEES8_S8_EEENS6_IJNS7_ILi128EEENS7_ILi192EEESA_EEELi128ENS_12float_e4m3_tEfNS_4arch4Sm90ELb0ELb1ELb1ELb0ELb0ELb0ELb0ELb1ELb1ELb1ELb1ELb0EEENS1_21CollectiveEpilogueFwdINS6_IJSA_SA_SB_EEES9_NS_10bfloat16_tESF_Li256ELb0ELb1ELb1ELb1EEENS1_19SingleTileSchedulerILb0ELb1ELb1ELi128EEEEEEEEEvNT_6ParamsE,(.L_x_2819 - _ZN7cutlass13device_kernelIN5flash11enable_sm90INS1_16FlashAttnFwdSm90INS1_25CollectiveMainloopFwdSm90ILi2EN4cute5tupleIJNS5_1CILi1EEES8_S8_EEENS6_IJNS7_ILi128EEENS7_ILi192EEESA_EEELi128ENS_12float_e4m3_tEfNS_4arch4Sm90ELb0ELb1ELb1ELb0ELb0ELb0ELb0ELb1ELb1ELb1ELb1ELb0EEENS1_21CollectiveEpilogueFwdINS6_IJSA_SA_SB_EEES9_NS_10bfloat16_tESF_Li256ELb0ELb1ELb1ELb1EEENS1_19SingleTileSchedulerILb0ELb1ELb1ELi128EEEEEEEEEvNT_6ParamsE)
        .other          _ZN7cutlass13device_kernelIN5flash11enable_sm90INS1_16FlashAttnFwdSm90INS1_25CollectiveMainloopFwdSm90ILi2EN4cute5tupleIJNS5_1CILi1EEES8_S8_EEENS6_IJNS7_ILi128EEENS7_ILi192EEESA_EEELi128ENS_12float_e4m3_tEfNS_4arch4Sm90ELb0ELb1ELb1ELb0ELb0ELb0ELb0ELb1ELb1ELb1ELb1ELb0EEENS1_21CollectiveEpilogueFwdINS6_IJSA_SA_SB_EEES9_NS_10bfloat16_tESF_Li256ELb0ELb1ELb1ELb1EEENS1_19SingleTileSchedulerILb0ELb1ELb1ELi128EEEEEEEEEvNT_6ParamsE,@"STO_CUDA_ENTRY STV_DEFAULT"
_ZN7cutlass13device_kernelIN5flash11enable_sm90INS1_16FlashAttnFwdSm90INS1_25CollectiveMainloopFwdSm90ILi2EN4cute5tupleIJNS5_1CILi1EEES8_S8_EEENS6_IJNS7_ILi128EEENS7_ILi192EEESA_EEELi128ENS_12float_e4m3_tEfNS_4arch4Sm90ELb0ELb1ELb1ELb0ELb0ELb0ELb0ELb1ELb1ELb1ELb1ELb0EEENS1_21CollectiveEpilogueFwdINS6_IJSA_SA_SB_EEES9_NS_10bfloat16_tESF_Li256ELb0ELb1ELb1ELb1EEENS1_19SingleTileSchedulerILb0ELb1ELb1ELi128EEEEEEEEEvNT_6ParamsE:
        /* <DEDUP_REMOVED lines=18> */
.L_x_847:
[----:B------:R-:W-:Y:S05]  /*0120*/  BSYNC B0 ;  /* 0x0000000000007941 */ /* 0x000fea0003800000 */
.L_x_846:
        /* <DEDUP_REMOVED lines=41> */
.L_x_848:
        /* <DEDUP_REMOVED lines=22> */
.L_x_849:
        /* <DEDUP_REMOVED lines=18> */
.L_x_850:
        /* <DEDUP_REMOVED lines=22> */
.L_x_851:
        /* <DEDUP_REMOVED lines=22> */
.L_x_852:
[----:B------:R-:W-:Y:S01]  /*0900*/  PLOP3.LUT P0, PT, PT, PT, UP0, 0x80, 0x0 ;  /* 0x000000000000781c */ /* 0x000fe20003f0f008 */
[----:B------:R-:W-:Y:S01]  /*0910*/  UMOV UR41, 0x1 ;  /* 0x0000000100297882 */ /* 0x000fe20000000000 */
[----:B------:R-:W-:Y:S01]  /*0920*/  NOP ;  /* 0x0000000000007918 */ /* 0x000fe20000000000 */
[----:B------:R-:W-:Y:S01]  /*0930*/  USEL UR41, UR41, 0x2, !UP0 ;  /* 0x0000000229297887 */ /* 0x000fe2000c000000 */
[----:B------:R-:W-:Y:S01]  /*0940*/  BSSY B6, `(.L_x_853) ;  /* 0x0001b1f000067945 */ /* 0x000fe20003800000 */
[----:B------:R-:W-:Y:S01]  /*0950*/  ULDC.64 UR42, c[0x0][0x208] ;  /* 0x00008200002a7ab9 */ /* 0x000fe20000000a00 */
[----:B012-4-:R-:W-:Y:S07]  /*0960*/  BAR.SYNC.DEFER_BLOCKING 0x0 ;  /* 0x0000000000007b1d */ /* 0x017fee0000010000 */
[----:B------:R-:W-:Y:S05]  /*0970*/  @!P0 BRA `(.L_x_854) ;  /* 0x0000017400808947 */ /* 0x000fea0003800000 */
.L_x_855:
[----:B------:R-:W-:-:S08]  /*0980*/  NOP ;  /* 0x0000000000007918 */ /* 0x000fd00000000000 */
[----:B------:R-:W0:Y:S02]  /*0990*/  USETMAXREG.TRY_ALLOC.CTAPOOL UP0, 0xf0 ;  /* 0x000000f0000079c8 */ /* 0x000e240008000600 */
[----:B0-----:R-:W-:-:S13]  /*09a0*/  PLOP3.LUT P0, PT, PT, PT, UP0, 0x80, 0x0 ;  /* 0x000000000000781c */ /* 0x001fda0003f0f008 */
[----:B------:R-:W-:Y:S05]  /*09b0*/  @!P0 BRA `(.L_x_855) ;  /* 0xfffffffc00f08947 */ /* 0x000fea000383ffff */
[----:B------:R-:W0:Y:S01]  /*09c0*/  S2R R5, SR_TID.X ;  /* 0x0000000000057919 */ /* 0x000e220000002100 */
[----:B------:R-:W1:Y:S01]  /*09d0*/  S2UR UR6, SR_CTAID.Y ;  /* 0x00000000000679c3 */ /* 0x000e620000002600 */
[----:B------:R-:W-:Y:S02]  /*09e0*/  ULDC UR7, c[0x0][0xc50] ;  /* 0x0003140000077ab9 */ /* 0x000fe40000000800 */
[----:B------:R-:W-:-:S05]  /*09f0*/  UISETP.NE.AND UP0, UPT, UR7, 0x1, UPT ;  /* 0x000000010700788c */ /* 0x000fca000bf05270 */
[----:B------:R-:W2:Y:S06]  /*0a00*/  S2UR UR36, SR_CTAID.Z ;  /* 0x00000000002479c3 */ /* 0x000eac0000002700 */
[----:B------:R-:W-:Y:S01]  /*0a10*/  @UP0 ULDC UR4, c[0x0][0xc54] ;  /* 0x0003150000040ab9 */ /* 0x000fe20000000800 */
[----:B------:R-:W-:Y:S01]  /*0a20*/  @UP0 ULDC UR8, c[0x0][0xc58] ;  /* 0x0003160000080ab9 */ /* 0x000fe20000000800 */
[----:B-1----:R-:W-:Y:S02]  /*0a30*/  UIMAD.WIDE.U32 UR4, UR6, UR4, URZ ;  /* 0x00000004060472a5 */ /* 0x002fe4000f8e003f */
[----:B------:R-:W-:-:S02]  /*0a40*/  UMOV UR37, UR6 ;  /* 0x0000000600257c82 */ /* 0x000fc40008000000 */
[----:B------:R-:W-:Y:S01]  /*0a50*/  @UP0 USHF.R.U32.HI UR37, URZ, UR8, UR5 ;  /* 0x000000083f250299 */ /* 0x000fe20008011605 */
[----:B0-----:R-:W-:-:S03]  /*0a60*/  LOP3.LUT R0, R5, 0xffffff80, RZ, 0xc0, !PT ;  /* 0xffffff8005007812 */ /* 0x001fc600078ec0ff */
[----:B------:R-:W-:Y:S01]  /*0a70*/  UIADD3 UR4, -UR37, URZ, URZ ;  /* 0x0000003f25047290 */ /* 0x000fe2000fffe13f */
[----:B------:R-:W-:Y:S06]  /*0a80*/  BAR.ARV 0x8, 0x180 ;  /* 0x0206000000007b1d */ /* 0x000fec0000002000 */
[----:B------:R-:W-:Y:S01]  /*0a90*/  ISETP.NE.AND P0, PT, R0, 0x80, PT ;  /* 0x000000800000780c */ /* 0x000fe20003f05270 */
[----:B------:R-:W-:-:S12]  /*0aa0*/  UIMAD UR6, UR7, UR4, UR6 ;  /* 0x00000004070672a4 */ /* 0x000fd8000f8e0206 */
[----:B------:R-:W-:Y:S06]  /*0ab0*/  @!P0 BAR.ARV 0x9, 0x100 ;  /* 0x0244000000008b1d */ /* 0x000fec0000002000 */
[----:B--2---:R-:W-:-:S13]  /*0ac0*/  ISETP.LE.AND P0, PT, RZ, UR36, PT ;  /* 0x00000024ff007c0c */ /* 0x004fda000bf03270 */
[----:B------:R-:W-:Y:S05]  /*0ad0*/  @!P0 BRA `(.L_x_856) ;  /* 0x000001b000148947 */ /* 0x000fea0003800000 */
[----:B------:R-:W0:Y:S01]  /*0ae0*/  LDC.64 R2, c[0x0][0x418] ;  /* 0x00010600ff027b82 */ /* 0x000e220000000a00 */
[----:B------:R-:W-:Y:S01]  /*0af0*/  ULDC UR4, c[0x0][0x448] ;  /* 0x0001120000047ab9 */ /* 0x000fe20000000800 */
[----:B------:R-:W-:Y:S01]  /*0b00*/  USHF.R.S32.HI UR38, URZ, 0x1f, UR36 ;  /* 0x0000001f3f267899 */ /* 0x000fe20008011424 */
[----:B------:R-:W-:Y:S01]  /*0b10*/  VIADD R120, R5, 0xffffff80 ;  /* 0xffffff8005787836 */ /* 0x000fe20000000000 */
[----:B------:R-:W-:-:S04]  /*0b20*/  UISETP.NE.AND UP1, UPT, UR4, 0x1, UPT ;  /* 0x000000010400788c */ /* 0x000fc8000bf25270 */
[----:B------:R-:W1:Y:S07]  /*0b30*/  S2UR UR45, SR_CTAID.X ;  /* 0x00000000002d79c3 */ /* 0x000e6e0000002500 */
[----:B------:R-:W-:Y:S01]  /*0b40*/  @UP1 ULDC UR5, c[0x0][0x44c] ;  /* 0x0001130000051ab9 */ /* 0x000fe20000000800 */
[----:B------:R-:W2:Y:S01]  /*0b50*/  LDC R22, c[0x0][0x288] ;  /* 0x0000a200ff167b82 */ /* 0x000ea20000000800 */
[----:B------:R-:W-:-:S07]  /*0b60*/  @UP1 ULDC UR9, c[0x0][0x450] ;  /* 0x0001140000091ab9 */ /* 0x000fce0000000800 */
[----:B------:R-:W3:Y:S01]  /*0b70*/  LDC R17, c[0x0][0x424] ;  /* 0x00010900ff117b82 */ /* 0x000ee20000000800 */
[----:B0-----:R-:W-:-:S04]  /*0b80*/  ISETP.NE.U32.AND P0, PT, R2, RZ, PT ;  /* 0x000000ff0200720c */ /* 0x001fc80003f05070 */
[----:B------:R-:W-:-:S03]  /*0b90*/  ISETP.NE.AND.EX P0, PT, R3, RZ, PT, P0 ;  /* 0x000000ff0300720c */ /* 0x000fc60003f05300 */
[----:B------:R-:W0:Y:S01]  /*0ba0*/  LDC R4, c[0x0][0x2f0] ;  /* 0x0000bc00ff047b82 */ /* 0x000e220000000800 */
[----:B-1----:R-:W-:-:S04]  /*0bb0*/  USHF.L.U32 UR45, UR45, 0x7, URZ ;  /* 0x000000072d2d7899 */ /* 0x002fc8000800063f */
[----:B------:R-:W-:Y:S02]  /*0bc0*/  @UP1 UIADD3 UR4, UR45, 0x7f, URZ ;  /* 0x0000007f2d041890 */ /* 0x000fe4000fffe03f */
[----:B------:R-:W-:Y:S01]  /*0bd0*/  UIADD3 UR7, UR45, 0x7f, URZ ;  /* 0x0000007f2d077890 */ /* 0x000fe2000fffe03f */
[----:B--2---:R-:W-:Y:S01]  /*0be0*/  IADD3 R0, -R22, 0x1, RZ ;  /* 0x0000000116007810 */ /* 0x004fe20007ffe1ff */
[----:B------:R-:W-:-:S04]  /*0bf0*/  UIMAD.WIDE.U32 UR4, UR4, UR5, URZ ;  /* 0x00000005040472a5 */ /* 0x000fc8000f8e003f */
[----:B------:R-:W-:Y:S01]  /*0c00*/  @UP1 USHF.R.U32.HI UR7, URZ, UR9, UR5 ;  /* 0x000000093f071299 */ /* 0x000fe20008011605 */
[----:B---3--:R-:W-:Y:S02]  /*0c10*/  SEL R17, R17, 0x1, P0 ;  /* 0x0000000111117807 */ /* 0x008fe40000000000 */
[----:B------:R-:W-:Y:S02]  /*0c20*/  ULDC.64 UR4, c[0x0][0x9e0] ;  /* 0x0002780000047ab9 */ /* 0x000fe40000000a00 */
[----:B------:R-:W-:Y:S01]  /*0c30*/  UISETP.GE.AND UP0, UPT, UR5, 0x1, UPT ;  /* 0x000000010500788c */ /* 0x000fe2000bf06270 */
[----:B0-----:R-:W-:-:S05]  /*0c40*/  IMAD R0, R17, R4, R0 ;  /* 0x0000000411007224 */ /* 0x001fca00078e0200 */
[----:B------:R-:W-:Y:S01]  /*0c50*/  PLOP3.LUT P1, PT, PT, PT, UP0, 0x80, 0x0 ;  /* 0x000000000000781c */ /* 0x000fe20003f2f008 */
[----:B------:R-:W-:Y:S01]  /*0c60*/  IMAD R19, R17, R4, RZ ;  /* 0x0000000411137224 */ /* 0x000fe200078e02ff */
[----:B------:R-:W-:-:S13]  /*0c70*/  R2UR UR8, R0 ;  /* 0x00000000000872ca */ /* 0x000fda00000e0000 */
[----:B------:R-:W-:-:S04]  /*0c80*/  UIADD3 UR7, UR8, UR7, URZ ;  /* 0x0000000708077290 */ /* 0x000fc8000fffe03f */
[----:B------:R-:W-:-:S06]  /*0c90*/  UIADD3 UR4, UR7, UR4, URZ ;  /* 0x0000000407047290 */ /* 0x000fcc000fffe03f */
[----:B------:R-:W-:Y:S01]  /*0ca0*/  IMAD.U32 R0, RZ, RZ, UR4 ;  /* 0x00000004ff007e24 */ /* 0x000fe2000f8e00ff */
[----:B------:R-:W-:Y:S06]  /*0cb0*/  @!P1 BRA `(.L_x_857) ;  /* 0x0000000000409947 */ /* 0x000fec0003800000 */
[----:B------:R-:W-:Y:S01]  /*0cc0*/  ISETP.LT.AND P0, PT, RZ, UR7, PT ;  /* 0x00000007ff007c0c */ /* 0x000fe2000bf01270 */
[----:B------:R-:W-:-:S12]  /*0cd0*/  UIADD3 UR4, UR7, -0x1, URZ ;  /* 0xffffffff07047890 */ /* 0x000fd8000fffe03f */
[----:B------:R-:W-:Y:S05]  /*0ce0*/  @P0 BRA `(.L_x_858) ;  /* 0x00000000001c0947 */ /* 0x000fea0003800000 */
[----:B------:R-:W-:Y:S02]  /*0cf0*/  UISETP.NE.AND UP0, UPT, UR5, 0x1, UPT ;  /* 0x000000010500788c */ /* 0x000fe4000bf05270 */
[----:B------:R-:W-:-:S09]  /*0d00*/  UIADD3 UR4, -UR7, URZ, URZ ;  /* 0x0000003f07047290 */ /* 0x000fd2000fffe13f */
[----:B------:R-:W-:Y:S02]  /*0d10*/  @UP0 ULDC.64 UR10, c[0x0][0x9e8] ;  /* 0x00027a00000a0ab9 */ /* 0x000fe40000000a00 */
[----:B------:R-:W-:-:S04]  /*0d20*/  UIMAD.WIDE.U32 UR8, UR4, UR10, URZ ;  /* 0x0000000a040872a5 */ /* 0x000fc8000f8e003f */
[----:B------:R-:W-:-:S04]  /*0d30*/  @UP0 USHF.R.U32.HI UR4, URZ, UR11, UR9 ;  /* 0x0000000b3f040299 */ /* 0x000fc80008011609 */
[----:B------:R-:W-:Y:S01]  /*0d40*/  ULOP3.LUT UR4, URZ, UR4, URZ, 0x33, !UPT ;  /* 0x000000043f047292 */ /* 0x000fe2000f8e333f */
[----:B------:R-:W-:Y:S11]  /*0d50*/  BRA `(.L_x_859) ;  /* 0x0000000000107947 */ /* 0x000ff60003800000 */
.L_x_858:
[----:B------:R-:W-:-:S11]  /*0d60*/  UISETP.NE.AND UP0, UPT, UR5, 0x1, UPT ;  /* 0x000000010500788c */ /* 0x000fd6000bf05270 */
[----:B------:R-:W-:Y:S02]  /*0d70*/  @UP0 ULDC.64 UR10, c[0x0][0x9e8] ;  /* 0x00027a00000a0ab9 */ /* 0x000fe40000000a00 */
[----:B------:R-:W-:-:S04]  /*0d80*/  UIMAD.WIDE.U32 UR8, UR4, UR10, URZ ;  /* 0x0000000a040872a5 */ /* 0x000fc8000f8e003f */
[----:B------:R-:W-:-:S12]  /*0d90*/  @UP0 USHF.R.U32.HI UR4, URZ, UR11, UR9 ;  /* 0x0000000b3f040299 */ /* 0x000fd80008011609 */
.L_x_859:
[----:B------:R-:W-:-:S06]  /*0da0*/  UIMAD UR4, UR4, UR5, UR5 ;  /* 0x00000005040472a4 */ /* 0x000fcc000f8e0205 */
[----:B------:R-:W-:-:S07]  /*0db0*/  VIMNMX R0, R0, UR4, PT ;  /* 0x0000000400007c48 */ /* 0x000fce000bfe0100 */
.L_x_857:
[CC--:B------:R-:W-:Y:S01]  /*0dc0*/  IMAD R22, R17.reuse, R4.reuse, -R22 ;  /* 0x0000000411167224 */ /* 0x0c0fe200078e0a16 */
[----:B------:R-:W-:Y:S01]  /*0dd0*/  @UP1 ULDC UR8, c[0x0][0x44c] ;  /* 0x0001130000081ab9 */ /* 0x000fe20000000800 */
[----:B------:R-:W-:Y:S01]  /*0de0*/  VIADD R2, R0, 0xbf ;  /* 0x000000bf00027836 */ /* 0x000fe20000000000 */
[----:B------:R-:W-:Y:S01]  /*0df0*/  UIMAD.WIDE.U32 UR8, UR45, UR8, URZ ;  /* 0x000000082d0872a5 */ /* 0x000fe2000f8e003f */
[----:B------:R-:W-:Y:S01]  /*0e00*/  IMAD R0, R17, R4, 0xbf ;  /* 0x000000bf11007424 */ /* 0x000fe200078e0204 */
[----:B------:R-:W-:Y:S01]  /*0e10*/  R2UR UR7, R22 ;  /* 0x00000000160772ca */ /* 0x000fe200000e0000 */
[----:B------:R-:W-:Y:S01]  /*0e20*/  @UP1 ULDC UR10, c[0x0][0x450] ;  /* 0x00011400000a1ab9 */ /* 0x000fe20000000800 */
[----:B------:R-:W-:Y:S01]  /*0e30*/  IMAD.HI R2, R2, 0x2aaaaaab, RZ ;  /* 0x2aaaaaab02027827 */ /* 0x000fe200078e02ff */
[----:B------:R-:W-:Y:S01]  /*0e40*/  UMOV UR4, UR45 ;  /* 0x0000002d00047c82 */ /* 0x000fe20008000000 */
[----:B------:R-:W-:Y:S02]  /*0e50*/  @UP1 USHF.R.U32.HI UR4, URZ, UR10, UR9 ;  /* 0x0000000a3f041299 */ /* 0x000fe40008011609 */
[----:B------:R-:W-:Y:S01]  /*0e60*/  IMAD.HI R0, R0, 0x2aaaaaab, RZ ;  /* 0x2aaaaaab00007827 */ /* 0x000fe200078e02ff */
[----:B------:R-:W-:-:S04]  /*0e70*/  SHF.R.U32.HI R5, RZ, 0x1f, R2 ;  /* 0x0000001fff057819 */ /* 0x000fc80000011602 */
[----:B------:R-:W-:Y:S02]  /*0e80*/  SHF.R.U32.HI R3, RZ, 0x1f, R0 ;  /* 0x0000001fff037819 */ /* 0x000fe40000011600 */
[----:B------:R-:W-:Y:S01]  /*0e90*/  UIADD3 UR4, UR7, UR4, URZ ;  /* 0x0000000407047290 */ /* 0x000fe2000fffe03f */
[----:B------:R-:W-:Y:S02]  /*0ea0*/  LEA.HI.SX32 R2, R2, R5, 0x1b ;  /* 0x0000000502027211 */ /* 0x000fe400078fdaff */
[----:B------:R-:W-:Y:S01]  /*0eb0*/  ULDC UR7, c[0x0][0x9dc] ;  /* 0x0002770000077ab9 */ /* 0x000fe20000000800 */
[----:B------:R-:W-:Y:S01]  /*0ec0*/  LEA.HI.SX32 R3, R0, R3, 0x1b ;  /* 0x0000000300037211 */ /* 0x000fe200078fdaff */
[----:B------:R-:W-:-:S03]  /*0ed0*/  UIADD3 UR7, UR4, -UR7, URZ ;  /* 0x8000000704077290 */ /* 0x000fc6000fffe03f */
[----:B------:R-:W-:Y:S01]  /*0ee0*/  VIMNMX R16, R3, R2, PT ;  /* 0x0000000203107248 */ /* 0x000fe20003fe0100 */
[----:B------:R-:W-:Y:S08]  /*0ef0*/  @!P1 BRA `(.L_x_860) ;  /* 0x0000000000449947 */ /* 0x000ff00003800000 */
[----:B------:R-:W-:-:S06]  /*0f00*/  UISETP.GT.AND UP0, UPT, UR4, -0x1, UPT ;  /* 0xffffffff0400788c */ /* 0x000fcc000bf04270 */
[----:B------:R-:W-:-:S13]  /*0f10*/  PLOP3.LUT P0, PT, PT, PT, UP0, 0x80, 0x0 ;  /* 0x000000000000781c */ /* 0x000fda0003f0f008 */
[----:B------:R-:W-:Y:S05]  /*0f20*/  @P0 BRA `(.L_x_861) ;  /* 0x00000000001c0947 */ /* 0x000fea0003800000 */
[----:B------:R-:W-:Y:S02]  /*0f30*/  UISETP.NE.AND UP0, UPT, UR5, 0x1, UPT ;  /* 0x000000010500788c */ /* 0x000fe4000bf05270 */
[----:B------:R-:W-:-:S09]  /*0f40*/  ULOP3.LUT UR4, URZ, UR4, URZ, 0x33, !UPT ;  /* 0x000000043f047292 */ /* 0x000fd2000f8e333f */
[----:B------:R-:W-:Y:S02]  /*0f50*/  @UP0 ULDC.64 UR10, c[0x0][0x9e8] ;  /* 0x00027a00000a0ab9 */ /* 0x000fe40000000a00 */
[----:B------:R-:W-:-:S04]  /*0f60*/  UIMAD.WIDE.U32 UR8, UR4, UR10, URZ ;  /* 0x0000000a040872a5 */ /* 0x000fc8000f8e003f */
[----:B------:R-:W-:-:S04]  /*0f70*/  @UP0 USHF.R.U32.HI UR4, URZ, UR11, UR9 ;  /* 0x0000000b3f040299 */ /* 0x000fc80008011609 */
[----:B------:R-:W-:Y:S01]  /*0f80*/  ULOP3.LUT UR4, URZ, UR4, URZ, 0x33, !UPT ;  /* 0x000000043f047292 */ /* 0x000fe2000f8e333f */
[----:B------:R-:W-:Y:S11]  /*0f90*/  BRA `(.L_x_862) ;  /* 0x0000000000107947 */ /* 0x000ff60003800000 */
.L_x_861:
[----:B------:R-:W-:-:S11]  /*0fa0*/  UISETP.NE.AND UP0, UPT, UR5, 0x1, UPT ;  /* 0x000000010500788c */ /* 0x000fd6000bf05270 */
[----:B------:R-:W-:Y:S02]  /*0fb0*/  @UP0 ULDC.64 UR10, c[0x0][0x9e8] ;  /* 0x00027a00000a0ab9 */ /* 0x000fe40000000a00 */
[----:B------:R-:W-:-:S04]  /*0fc0*/  UIMAD.WIDE.U32 UR8, UR4, UR10, URZ ;  /* 0x0000000a040872a5 */ /* 0x000fc8000f8e003f */
[----:B------:R-:W-:-:S12]  /*0fd0*/  @UP0 USHF.R.U32.HI UR4, URZ, UR11, UR9 ;  /* 0x0000000b3f040299 */ /* 0x000fd80008011609 */
.L_x_862:
[----:B------:R-:W-:-:S04]  /*0fe0*/  UIMAD UR4, UR4, UR5, URZ ;  /* 0x00000005040472a4 */ /* 0x000fc8000f8e023f */
[----:B------:R-:W-:-:S04]  /*0ff0*/  UISETP.LT.AND UP0, UPT, UR7, UR4, UPT ;  /* 0x000000040700728c */ /* 0x000fc8000bf01270 */
[----:B------:R-:W-:-:S12]  /*1000*/  USEL UR7, UR7, UR4, !UP0 ;  /* 0x0000000407077287 */ /* 0x000fd8000c000000 */
.L_x_860:
[----:B------:R-:W-:Y:S02]  /*1010*/  UIMAD.WIDE UR4, UR7, 0x2aaaaaab, URZ ;  /* 0x2aaaaaab070478a5 */ /* 0x000fe4000f8e023f */
[----:B------:R-:W-:Y:S02]  /*1020*/  USHF.R.U32.HI UR10, URZ, 0x10, UR6 ;  /* 0x000000103f0a7899 */ /* 0x000fe40008011606 */
[----:B------:R-:W-:Y:S02]  /*1030*/  USHF.R.U32.HI UR4, URZ, 0x1f, UR5 ;  /* 0x0000001f3f047899 */ /* 0x000fe40008011605 */
[----:B------:R-:W-:Y:S02]  /*1040*/  ULOP3.LUT UR39, UR6, 0xffff, URZ, 0xc0, !UPT ;  /* 0x0000ffff06277892 */ /* 0x000fe4000f8ec03f */
[----:B------:R-:W-:-:S04]  /*1050*/  ULEA.HI.SX32 UR4, UR5, UR4, 0x1b ;  /* 0x0000000405047291 */ /* 0x000fc8000f8fda3f */
[----:B------:R-:W-:-:S04]  /*1060*/  UISETP.LT.AND UP0, UPT, URZ, UR4, UPT ;  /* 0x000000043f00728c */ /* 0x000fc8000bf01270 */
[----:B------:R-:W-:Y:S02]  /*1070*/  USEL UR9, URZ, UR4, !UP0 ;  /* 0x000000043f097287 */ /* 0x000fe4000c000000 */
[----:B------:R-:W-:Y:S01]  /*1080*/  UISETP.NE.AND UP0, UPT, UR10, URZ, UPT ;  /* 0x0000003f0a00728c */ /* 0x000fe2000bf05270 */
[----:B------:R-:W-:-:S03]  /*1090*/  UMOV UR4, URZ ;  /* 0x0000003f00047c82 */ /* 0x000fc60008000000 */
[----:B------:R-:W-:-:S07]  /*10a0*/  ISETP.GT.AND P0, PT, R16, UR9, PT ;  /* 0x0000000910007c0c */ /* 0x000fce000bf04270 */
[----:B------:R-:W-:-:S06]  /*10b0*/  @!UP0 ULDC UR10, c[0x0][0x9f0] ;  /* 0x00027c00000a8ab9 */ /* 0x000fcc0000000800 */
[----:B------:R-:W-:Y:S05]  /*10c0*/  @!P0 BRA `(.L_x_863) ;  /* 0x00000000008c8947 */ /* 0x000fea0003800000 */
[----:B------:R-:W-:Y:S01]  /*10d0*/  IMAD.U32 R5, RZ, RZ, UR10 ;  /* 0x0000000aff057e24 */ /* 0x000fe2000f8e00ff */
[----:B------:R-:W-:-:S04]  /*10e0*/  UMOV UR4, URZ ;  /* 0x0000003f00047c82 */ /* 0x000fc80008000000 */
[----:B------:R-:W-:-:S04]  /*10f0*/  IABS R0, R5 ;  /* 0x0000000500007213 */ /* 0x000fc80000000000 */
[----:B------:R-:W-:Y:S02]  /*1100*/  R2UR UR11, R0 ;  /* 0x00000000000b72ca */ /* 0x000fe400000e0000 */
[----:B------:R-:W-:Y:S02]  /*1110*/  IADD3 R0, R5, -0x1, R16 ;  /* 0xffffffff05007810 */ /* 0x000fe40007ffe010 */
[----:B------:R-:W-:Y:S02]  /*1120*/  IABS R5, R5 ;  /* 0x0000000500057213 */ /* 0x000fe40000000000 */
[----:B------:R-:W-:-:S03]  /*1130*/  R2UR UR6, R0 ;  /* 0x00000000000672ca */ /* 0x000fc600000e0000 */
[----:B------:R-:W-:-:S04]  /*1140*/  IMAD.MOV R5, RZ, RZ, -R5 ;  /* 0x000000ffff057224 */ /* 0x000fc800078e0a05 */
[----:B------:R-:W0:Y:S06]  /*1150*/  I2F.RP R2, UR11 ;  /* 0x0000000b00027d06 */ /* 0x000e2c0008209400 */
[----:B------:R-:W-:-:S06]  /*1160*/  UIADD3 UR6, -UR9, UR6, URZ ;  /* 0x0000000609067290 */ /* 0x000fcc000fffe13f */
[----:B------:R-:W-:Y:S01]  /*1170*/  IMAD.U32 R0, RZ, RZ, UR6 ;  /* 0x00000006ff007e24 */ /* 0x000fe2000f8e00ff */
[----:B------:R-:W-:Y:S01]  /*1180*/  ULOP3.LUT UR6, UR6, UR10, URZ, 0x3c, !UPT ;  /* 0x0000000a06067292 */ /* 0x000fe2000f8e3c3f */
[----:B0-----:R-:W0:Y:S03]  /*1190*/  MUFU.RCP R2, R2 ;  /* 0x0000000200027308 */ /* 0x001e260000001000 */
[----:B------:R-:W-:-:S04]  /*11a0*/  IABS R0, R0 ;  /* 0x0000000000007213 */ /* 0x000fc80000000000 */
[----:B------:R-:W-:Y:S01]  /*11b0*/  R2UR UR8, R0 ;  /* 0x00000000000872ca */ /* 0x000fe200000e0000 */
[----:B------:R-:W-:Y:S02]  /*11c0*/  IMAD.MOV.U32 R0, RZ, RZ, R5 ;  /* 0x000000ffff007224 */ /* 0x000fe400078e0005 */
[----:B0-----:R-:W-:-:S06]  /*11d0*/  VIADD R3, R2, 0xffffffe ;  /* 0x0ffffffe02037836 */ /* 0x001fcc0000000000 */
        /* <DEDUP_REMOVED lines=18> */
.L_x_863:
[----:B------:R-:W-:Y:S02]  /*1300*/  UIMAD UR39, UR39, UR4, UR9 ;  /* 0x00000004272772a4 */ /* 0x000fe4000f8e0209 */
[----:B------:R-:W-:Y:S01]  /*1310*/  IMAD.U32 R3, RZ, RZ, UR4 ;  /* 0x00000004ff037e24 */ /* 0x000fe2000f8e00ff */
[----:B------:R-:W-:Y:S02]  /*1320*/  PLOP3.LUT P0, PT, PT, PT, PT, 0x80, 0x0 ;  /* 0x000000000000781c */ /* 0x000fe40003f0f070 */
[----:B------:R-:W-:Y:S01]  /*1330*/  CS2R R124, SRZ ;  /* 0x00000000007c7805 */ /* 0x000fe2000001ff00 */
[----:B------:R-:W-:Y:S01]  /*1340*/  IMAD.MOV.U32 R0, RZ, RZ, RZ ;  /* 0x000000ffff007224 */ /* 0x000fe200078e00ff */
[----:B------:R-:W-:Y:S02]  /*1350*/  CS2R R126, SRZ ;  /* 0x00000000007e7805 */ /* 0x000fe4000001ff00 */
[----:B------:R-:W-:Y:S02]  /*1360*/  VIADDMNMX R16, R3, UR39, R16, PT ;  /* 0x0000002703107c46 */ /* 0x000fe4000b800110 */
[----:B------:R-:W-:-:S02]  /*1370*/  CS2R R2, SRZ ;  /* 0x0000000000027805 */ /* 0x000fc4000001ff00 */
[----:B------:R-:W-:Y:S01]  /*1380*/  CS2R R122, SRZ ;  /* 0x00000000007a7805 */ /* 0x000fe2000001ff00 */
[----:B------:R-:W-:Y:S01]  /*1390*/  IMAD.MOV.U32 R6, RZ, RZ, RZ ;  /* 0x000000ffff067224 */ /* 0x000fe200078e00ff */
[----:B------:R-:W-:Y:S02]  /*13a0*/  ISETP.GT.AND P1, PT, R16, UR39, PT ;  /* 0x0000002710007c0c */ /* 0x000fe4000bf24270 */
        /* <DEDUP_REMOVED lines=29> */
[----:B------:R-:W-:Y:S01]  /*1580*/  SHF.R.S32.HI R123, RZ, 0x1f, R120 ;  /* 0x0000001fff7b7819 */ /* 0x000fe20000011478 */
[----:B------:R-:W0:Y:S01]  /*1590*/  S2UR UR5, SR_CgaCtaId ;  /* 0x00000000000579c3 */ /* 0x000e220000008800 */
[----:B------:R-:W-:Y:S02]  /*15a0*/  UMOV UR44, 0x400 ;  /* 0x00000400002c7882 */ /* 0x000fe40000000000 */
[----:B------:R-:W-:-:S04]  /*15b0*/  LEA.HI R122, R123, R120, RZ, 0x7 ;  /* 0x000000787b7a7211 */ /* 0x000fc800078f38ff */
[----:B------:R-:W-:-:S05]  /*15c0*/  SHF.R.S32.HI R121, RZ, 0x7, R122 ;  /* 0x00000007ff797819 */ /* 0x000fca000001147a */
        /* <DEDUP_REMOVED lines=29> */
.L_x_865:
[----:B------:R-:W-:Y:S01]  /*17a0*/  ULDC.64 UR6, c[0x0][0x990] ;  /* 0x0002640000067ab9 */ /* 0x000fe20000000a00 */
[----:B------:R-:W-:Y:S01]  /*17b0*/  ULDC.64 UR4, c[0x0][0x998] ;  /* 0x0002660000047ab9 */ /* 0x000fe20000000a00 */
[----:B------:R-:W-:Y:S01]  /*17c0*/  UISETP.NE.U32.AND UP0, UPT, UR6, URZ, UPT ;  /* 0x0000003f0600728c */ /* 0x000fe2000bf05070 */
[----:B------:R-:W-:Y:S01]  /*17d0*/  IMAD.MOV.U32 R7, RZ, RZ, 0x3f800000 ;  /* 0x3f800000ff077424 */ /* 0x000fe200078e00ff */
[----:B------:R-:W-:Y:S01]  /*17e0*/  UISETP.NE.U32.AND UP1, UPT, UR4, URZ, UPT ;  /* 0x0000003f0400728c */ /* 0x000fe2000bf25070 */
[----:B------:R-:W-:Y:S01]  /*17f0*/  IMAD.MOV.U32 R0, RZ, RZ, 0x3f800000 ;  /* 0x3f800000ff007424 */ /* 0x000fe200078e00ff */
[----:B------:R-:W-:Y:S02]  /*1800*/  UISETP.NE.AND.EX UP0, UPT, UR7, URZ, UPT, UP0 ;  /* 0x0000003f0700728c */ /* 0x000fe4000bf05300 */
[----:B------:R-:W-:-:S04]  /*1810*/  UISETP.NE.AND.EX UP1, UPT, UR5, URZ, UPT, UP1 ;  /* 0x0000003f0500728c */ /* 0x000fc8000bf25310 */
[----:B------:R-:W-:Y:S02]  /*1820*/  PLOP3.LUT P0, PT, PT, PT, UP0, 0x80, 0x0 ;  /* 0x000000000000781c */ /* 0x000fe40003f0f008 */
[----:B------:R-:W-:-:S03]  /*1830*/  PLOP3.LUT P1, PT, PT, PT, UP1, 0x80, 0x0 ;  /* 0x000000000000781c */ /* 0x000fc60003f2f018 */
[----:B------:R-:W-:Y:S01]  /*1840*/  @UP0 ULDC.64 UR12, c[0x0][0x9a8] ;  /* 0x00026a00000c0ab9 */ /* 0x000fe20000000a00 */
[----:B------:R-:W-:Y:S01]  /*1850*/  @UP0 ULDC.64 UR16, c[0x0][0x9b0] ;  /* 0x00026c0000100ab9 */ /* 0x000fe20000000a00 */
[----:B------:R-:W-:Y:S01]  /*1860*/  @UP1 ULDC.64 UR14, c[0x0][0x9b8] ;  /* 0x00026e00000e1ab9 */ /* 0x000fe20000000a00 */
[----:B------:R-:W-:Y:S02]  /*1870*/  @UP0 UIMAD UR10, UR38, UR12, URZ ;  /* 0x0000000c260a02a4 */ /* 0x000fe4000f8e023f */
[----:B------:R-:W-:Y:S02]  /*1880*/  @UP0 UIMAD.WIDE.U32 UR8, UR36, UR12, URZ ;  /* 0x0000000c240802a5 */ /* 0x000fe4000f8e003f */
[----:B------:R-:W-:Y:S02]  /*1890*/  @UP1 UIMAD UR12, UR38, UR14, URZ ;  /* 0x0000000e260c12a4 */ /* 0x000fe4000f8e023f */
[----:B------:R-:W-:Y:S02]  /*18a0*/  @UP0 UIMAD UR13, UR36, UR13, UR10 ;  /* 0x0000000d240d02a4 */ /* 0x000fe4000f8e020a */
[----:B------:R-:W-:-:S02]  /*18b0*/  @UP1 UIMAD.WIDE.U32 UR10, UR36, UR14, URZ ;  /* 0x0000000e240a12a5 */ /* 0x000fc4000f8e003f */
[----:B------:R-:W-:Y:S02]  /*18c0*/  @UP1 UIMAD UR14, UR36, UR15, UR12 ;  /* 0x0000000f240e12a4 */ /* 0x000fe4000f8e020c */
[----:B------:R-:W-:Y:S02]  /*18d0*/  @UP0 USHF.R.S32.HI UR12, URZ, 0x1f, UR37 ;  /* 0x0000001f3f0c0899 */ /* 0x000fe40008011425 */
[----:B------:R-:W-:Y:S01]  /*18e0*/  @UP1 USHF.R.S32.HI UR15, URZ, 0x1f, UR37 ;  /* 0x0000001f3f0f1899 */ /* 0x000fe20008011425 */
[----:B------:R-:W-:Y:S01]  /*18f0*/  @UP1 ULDC.64 UR18, c[0x0][0x9c0] ;  /* 0x0002700000121ab9 */ /* 0x000fe20000000a00 */
[----:B------:R-:W-:Y:S02]  /*1900*/  @UP0 UIMAD UR12, UR12, UR16, URZ ;  /* 0x000000100c0c02a4 */ /* 0x000fe4000f8e023f */
[----:B------:R-:W-:Y:S02]  /*1910*/  @UP0 UIADD3 UR9, UR9, UR13, URZ ;  /* 0x0000000d09090290 */ /* 0x000fe4000fffe03f */
[----:B------:R-:W-:-:S02]  /*1920*/  @UP1 UIMAD UR13, UR15, UR18, URZ ;  /* 0x000000120f0d12a4 */ /* 0x000fc4000f8e023f */
[----:B------:R-:W-:Y:S02]  /*1930*/  @UP1 UIADD3 UR11, UR11, UR14, URZ ;  /* 0x0000000e0b0b1290 */ /* 0x000fe4000fffe03f */
[----:B------:R-:W-:Y:S02]  /*1940*/  @UP0 UIMAD UR12, UR37, UR17, UR12 ;  /* 0x00000011250c02a4 */ /* 0x000fe4000f8e020c */
[----:B------:R-:W-:Y:S02]  /*1950*/  @UP0 UIMAD.WIDE.U32 UR8, UR37, UR16, UR8 ;  /* 0x00000010250802a5 */ /* 0x000fe4000f8e0008 */
[----:B------:R-:W-:Y:S02]  /*1960*/  @UP1 UIMAD UR13, UR37, UR19, UR13 ;  /* 0x00000013250d12a4 */ /* 0x000fe4000f8e020d */
[----:B------:R-:W-:Y:S02]  /*1970*/  @UP1 UIMAD.WIDE.U32 UR10, UR37, UR18, UR10 ;  /* 0x00000012250a12a5 */ /* 0x000fe4000f8e000a */
[----:B------:R-:W-:-:S02]  /*1980*/  @UP0 UIADD3 UR12, UR9, UR12, URZ ;  /* 0x0000000c090c0290 */ /* 0x000fc4000fffe03f */
[----:B------:R-:W-:Y:S02]  /*1990*/  @UP0 ULEA UR6, UP2, UR8, UR6, 0x2 ;  /* 0x0000000608060291 */ /* 0x000fe4000f84103f */
[----:B------:R-:W-:Y:S02]  /*19a0*/  @UP1 UIADD3 UR9, UR11, UR13, URZ ;  /* 0x0000000d0b091290 */ /* 0x000fe4000fffe03f */
[----:B------:R-:W-:Y:S02]  /*19b0*/  @UP1 ULEA UR4, UP3, UR10, UR4, 0x2 ;  /* 0x000000040a041291 */ /* 0x000fe4000f86103f */
[----:B------:R-:W-:Y:S01]  /*19c0*/  @UP0 ULEA.HI.X UR7, UR8, UR7, UR12, 0x2, UP2 ;  /* 0x0000000708070291 */ /* 0x000fe200090f140c */
[----:B------:R-:W-:Y:S01]  /*19d0*/  IMAD.U32 R2, RZ, RZ, UR6 ;  /* 0x00000006ff027e24 */ /* 0x000fe2000f8e00ff */
[----:B------:R-:W-:Y:S02]  /*19e0*/  @UP1 ULEA.HI.X UR5, UR10, UR5, UR9, 0x2, UP3 ;  /* 0x000000050a051291 */ /* 0x000fe400098f1409 */
[----:B------:R-:W-:Y:S01]  /*19f0*/  IMAD.U32 R4, RZ, RZ, UR4 ;  /* 0x00000004ff047e24 */ /* 0x000fe2000f8e00ff */
[----:B------:R-:W-:Y:S01]  /*1a00*/  SHF.L.U32 R8, RZ, 0x1f, RZ ;  /* 0x0000001fff087819 */ /* 0x000fe200000006ff */
[----:B------:R-:W-:Y:S01]  /*1a10*/  IMAD.U32 R3, RZ, RZ, UR7 ;  /* 0x00000007ff037e24 */ /* 0x000fe2000f8e00ff */
[----:B------:R-:W-:Y:S01]  /*1a20*/  ULDC UR4, c[0x0][0x9d8] ;  /* 0x0002760000047ab9 */ /* 0x000fe20000000800 */
[----:B------:R-:W-:-:S03]  /*1a30*/  IMAD.U32 R5, RZ, RZ, UR5 ;  /* 0x00000005ff057e24 */ /* 0x000fc6000f8e00ff */
[----:B------:R-:W2:Y:S04]  /*1a40*/  @P0 LDG.E R7, desc[UR42][R2.64] ;  /* 0x0000002a02070981 */ /* 0x000ea8000c1e1900 */
[----:B------:R-:W2:Y:S01]  /*1a50*/  @P1 LDG.E R0, desc[UR42][R4.64] ;  /* 0x0000002a04001981 */ /* 0x000ea2000c1e1900 */
[----:B------:R-:W0:Y:S01]  /*1a60*/  SYNCS.PHASECHK.TRANS64.TRYWAIT P0, [UR44+0x28800], R8 ;  /* 0x02880008ff0075a7 */ /* 0x000e22000800016c */
[----:B--2---:R-:W-:-:S04]  /*1a70*/  FMUL.FTZ R0, R7, R0 ;  /* 0x0000000007007220 */ /* 0x004fc80000410000 */
[----:B------:R-:W-:Y:S01]  /*1a80*/  FMUL.FTZ R0, R0, UR4 ;  /* 0x0000000400007c20 */ /* 0x000fe20008410000 */
[----:B0-----:R-:W-:Y:S06]  /*1a90*/  @!P0 BRA `(.L_x_866) ;  /* 0x000001a0002c8947 */ /* 0x001fec0003800000 */
.L_x_1003:
[----:B------:R-:W-:-:S06]  /*1aa0*/  ULOP3.LUT UR4, UR41, 0x1, URZ, 0xfc, !UPT ;  /* 0x0000000129047892 */ /* 0x000fcc000f8efc3f */
[----:B------:R-:W-:-:S05]  /*1ab0*/  IMAD.U32 R2, RZ, RZ, UR4 ;  /* 0x00000004ff027e24 */ /* 0x000fca000f8e00ff */
[----:B------:R-:W-:-:S13]  /*1ac0*/  ISETP.NE.AND P0, PT, R2, 0x3, PT ;  /* 0x000000030200780c */ /* 0x000fda0003f05270 */
[----:B------:R-:W-:Y:S05]  /*1ad0*/  @!P0 BRA `(.L_x_867) ;  /* 0x0000000000048947 */ /* 0x000fea0003800000 */
[----:B------:R-:W-:Y:S01]  /*1ae0*/  BPT.TRAP 0x1 ;  /* 0x000000040000795c */ /* 0x000fe20000300000 */
.L_x_867:
[----:B------:R1:W2:Y:S01]  /*1af0*/  SYNCS.PHASECHK.TRANS64.TRYWAIT P2, [UR44+0x28830], R8 ;  /* 0x02883008ff0075a7 */ /* 0x0002a2000804016c */
[----:B------:R-:W-:Y:S05]  /*1b00*/  @!P0 BRA `(.L_x_868) ;  /* 0x0000000000048947 */ /* 0x000fea0003800000 */
[----:B------:R-:W-:Y:S01]  /*1b10*/  BPT.TRAP 0x1 ;  /* 0x000000040000795c */ /* 0x000fe20000300000 */
.L_x_868:
[----:B------:R-:W3:Y:S01]  /*1b20*/  S2R R2, SR_TID.X ;  /* 0x0000000000027919 */ /* 0x000ee20000002100 */
[----:B------:R-:W-:-:S05]  /*1b30*/  IMAD.U32 R6, RZ, RZ, UR46 ;  /* 0x0000002eff067e24 */ /* 0x000fca000f8e00ff */
[----:B------:R-:W-:Y:S02]  /*1b40*/  LOP3.LUT R6, R6, 0x10000, RZ, 0xfc, !PT ;  /* 0x0001000006067812 */ /* 0x000fe400078efcff */
[----:B---3--:R-:W-:-:S04]  /*1b50*/  LOP3.LUT R2, R2, 0x7f, RZ, 0xc0, !PT ;  /* 0x0000007f02027812 */ /* 0x008fc800078ec0ff */
[----:B------:R-:W-:Y:S01]  /*1b60*/  ISETP.NE.AND P1, PT, R2, RZ, PT ;  /* 0x000000ff0200720c */ /* 0x000fe20003f25270 */
[----:B--2---:R-:W-:-:S12]  /*1b70*/  @P2 BRA `(.L_x_869) ;  /* 0x0000000000082947 */ /* 0x004fd80003800000 */
[----:B------:R-:W2:Y:S02]  /*1b80*/  SYNCS.PHASECHK.TRANS64.TRYWAIT P2, [UR44+0x28830], R8 ;  /* 0x02883008ff0075a7 */ /* 0x000ea4000804016c */
[----:B--2---:R-:W-:Y:S05]  /*1b90*/  @!P2 BRA `(.L_x_870) ;  /* 0x000001a00004a947 */ /* 0x004fea0003800000 */
.L_x_869:
[----:B------:R-:W-:Y:S05]  /*1ba0*/  WARPSYNC.ALL ;  /* 0x0000000000007948 */ /* 0x000fea0003800000 */
[----:B------:R-:W-:Y:S01]  /*1bb0*/  IMAD.MOV.U32 R7, RZ, RZ, 0x40000040 ;  /* 0x40000040ff077424 */ /* 0x000fe200078e00ff */
[----:B------:R-:W-:Y:S01]  /*1bc0*/  UIADD3 UR4, UR44, 0x1c400, URZ ;  /* 0x0001c4002c047890 */ /* 0x000fe2000fffe03f */
[C---:B------:R-:W-:Y:S01]  /*1bd0*/  R2UR UR8, R6.reuse ;  /* 0x00000000060872ca */ /* 0x040fe200000e0000 */
[----:B------:R-:W-:Y:S02]  /*1be0*/  WARPGROUP.ARRIVE ;  /* 0x00000000000079c5 */ /* 0x000fe40000000000 */
[----:B------:R-:W-:Y:S01]  /*1bf0*/  R2UR UR9, R7 ;  /* 0x00000000070972ca */ /* 0x000fe200000e0000 */
[----:B------:R-:W-:Y:S01]  /*1c00*/  USHF.R.U32.HI UR4, URZ, 0x4, UR4 ;  /* 0x000000043f047899 */ /* 0x000fe20008011604 */
[----:B------:R-:W-:Y:S01]  /*1c10*/  R2UR UR16, R6 ;  /* 0x00000000061072ca */ /* 0x000fe200000e0000 */
[----:B------:R-:W-:Y:S01]  /*1c20*/  UMOV UR11, 0x40000040 ;  /* 0x40000040000b7882 */ /* 0x000fe20000000000 */
[----:B------:R-:W-:Y:S01]  /*1c30*/  UMOV UR21, 0x40000040 ;  /* 0x4000004000157882 */ /* 0x000fe20000000000 */
[----:B------:R-:W-:Y:S01]  /*1c40*/  ULOP3.LUT UR4, UR4, 0x3fff, URZ, 0xc0, !UPT ;  /* 0x00003fff04047892 */ /* 0x000fe2000f8ec03f */
[----:B------:R-:W-:Y:S01]  /*1c50*/  LOP3.LUT R9, R122, 0xffffff80, RZ, 0xc0, !PT ;  /* 0xffffff807a097812 */ /* 0x000fe200078ec0ff */
[----:B------:R-:W-:Y:S01]  /*1c60*/  UMOV UR23, 0x40000040 ;  /* 0x4000004000177882 */ /* 0x000fe20000000000 */
[----:B------:R-:W-:Y:S01]  /*1c70*/  UMOV UR13, 0x40000040 ;  /* 0x40000040000d7882 */ /* 0x000fe20000000000 */
[----:B------:R-:W-:Y:S01]  /*1c80*/  ULOP3.LUT UR6, UR4, 0x10000, URZ, 0xfc, !UPT ;  /* 0x0001000004067892 */ /* 0x000fe2000f8efc3f */
[----:B------:R-:W-:Y:S01]  /*1c90*/  LEA.HI R123, R123, R120, RZ, 0x2 ;  /* 0x000000787b7b7211 */ /* 0x000fe200078f10ff */
[----:B------:R-:W-:Y:S01]  /*1ca0*/  UMOV UR15, 0x40000040 ;  /* 0x40000040000f7882 */ /* 0x000fe20000000000 */
[----:B------:R-:W-:Y:S01]  /*1cb0*/  UMOV UR17, 0x40000040 ;  /* 0x4000004000117882 */ /* 0x000fe20000000000 */
[----:B------:R-:W-:Y:S01]  /*1cc0*/  UIADD3 UR22, UR6, 0x2, URZ ;  /* 0x0000000206167890 */ /* 0x000fe2000fffe03f */
[----:B------:R-:W-:Y:S01]  /*1cd0*/  LOP3.LUT R123, R123, 0xfffffffc, RZ, 0xc0, !PT ;  /* 0xfffffffc7b7b7812 */ /* 0x000fe200078ec0ff */
[----:B------:R-:W-:Y:S01]  /*1ce0*/  UIADD3 UR20, UR16, 0x2, URZ ;  /* 0x0000000210147890 */ /* 0x000fe2000fffe03f */
[----:B------:R-:W-:Y:S01]  /*1cf0*/  UMOV UR10, UR6 ;  /* 0x00000006000a7c82 */ /* 0x000fe20008000000 */
[----:B------:R-:W-:Y:S01]  /*1d00*/  UIADD3 UR12, UR16, 0x4, URZ ;  /* 0x00000004100c7890 */ /* 0x000fe2000fffe03f */
[----:B------:R-:W-:Y:S01]  /*1d10*/  QGMMA.64x192x32.F32.E4M3.E4M3 R24, gdesc[UR8], RZ, !UPT, gsb0 ;  /* 0x02e00000081879f3 */ /* 0x000fe2000c0008ff */
[----:B------:R-:W-:Y:S01]  /*1d20*/  UIADD3 UR14, UR6, 0x4, URZ ;  /* 0x00000004060e7890 */ /* 0x000fe2000fffe03f */
[----:B------:R-:W-:Y:S01]  /*1d30*/  IMAD.IADD R123, R120, 0x1, -R123 ;  /* 0x00000001787b7824 */ /* 0x000fe200078e0a7b */
[----:B------:R-:W-:-:S02]  /*1d40*/  UIADD3 UR16, UR16, 0x6, URZ ;  /* 0x0000000610107890 */ /* 0x000fc4000fffe03f */
[----:B------:R-:W-:Y:S01]  /*1d50*/  UIADD3 UR18, UR6, 0x6, URZ ;  /* 0x0000000606127890 */ /* 0x000fe2000fffe03f */
[----:B------:R-:W-:Y:S01]  /*1d60*/  UMOV UR19, 0x40000040 ;  /* 0x4000004000137882 */ /* 0x000fe20000000000 */
[----:B------:R-:W-:Y:S01]  /*1d70*/  ULDC UR4, c[0x0][0x448] ;  /* 0x0001120000047ab9 */ /* 0x000fe20000000800 */
[----:B------:R-:W-:Y:S01]  /*1d80*/  ULDC UR28, c[0x0][0x288] ;  /* 0x0000a200001c7ab9 */ /* 0x000fe20000000800 */
[----:B------:R-:W-:Y:S01]  /*1d90*/  UISETP.NE.AND UP0, UPT, UR4, 0x1, UPT ;  /* 0x000000010400788c */ /* 0x000fe2000bf05270 */
[----:B------:R-:W-:Y:S02]  /*1da0*/  ULDC UR7, c[0x0][0x9dc] ;  /* 0x0002770000077ab9 */ /* 0x000fe40000000800 */
[----:B------:R-:W-:-:S03]  /*1db0*/  ULOP3.LUT UR7, URZ, UR7, URZ, 0x33, !UPT ;  /* 0x000000073f077292 */ /* 0x000fc6000f8e333f */
[----:B------:R-:W-:Y:S02]  /*1dc0*/  PLOP3.LUT P2, PT, PT, PT, UP0, 0x80, 0x0 ;  /* 0x000000000000781c */ /* 0x000fe40003f4f008 */
[----:B------:R-:W-:-:S03]  /*1dd0*/  PLOP3.LUT P3, PT, PT, PT, UP0, 0x80, 0x0 ;  /* 0x000000000000781c */ /* 0x000fc60003f6f008 */
[----:B------:R-:W-:Y:S01]  /*1de0*/  @UP0 ULDC UR4, c[0x0][0x44c] ;  /* 0x0001130000040ab9 */ /* 0x000fe20000000800 */
[----:B------:R-:W-:Y:S02]  /*1df0*/  WARPGROUP.DEPBAR.LE gsb0, 0x0 ;  /* 0x00008000000079c5 */ /* 0x000fe40000010000 */
[----:B------:R-:W-:-:S06]  /*1e00*/  WARPGROUP.ARRIVE ;  /* 0x00000000000079c5 */ /* 0x000fcc0000000000 */
[----:B------:R-:W-:Y:S03]  /*1e10*/  QGMMA.64x192x32.F32.E4M3.E4M3 R24, gdesc[UR20], R24, gsb0 ;  /* 0x02e00000141879f3 */ /* 0x000fe60008000818 */
[----:B------:R-:W-:Y:S02]  /*1e20*/  WARPGROUP.DEPBAR.LE gsb0, 0x0 ;  /* 0x00008000000079c5 */ /* 0x000fe40000010000 */
[----:B------:R-:W-:-:S15]  /*1e30*/  WARPGROUP.ARRIVE ;  /* 0x00000000000079c5 */ /* 0x000fde0000000000 */
[----:B------:R-:W-:Y:S03]  /*1e40*/  QGMMA.64x192x32.F32.E4M3.E4M3 R24, gdesc[UR12], R24, gsb0 ;  /* 0x02e000000c1879f3 */ /* 0x000fe60008000818 */
[----:B------:R-:W-:Y:S02]  /*1e50*/  WARPGROUP.DEPBAR.LE gsb0, 0x0 ;  /* 0x00008000000079c5 */ /* 0x000fe40000010000 */
[----:B------:R-:W-:-:S15]  /*1e60*/  WARPGROUP.ARRIVE ;  /* 0x00000000000079c5 */ /* 0x000fde0000000000 */
[----:B------:R-:W-:Y:S03]  /*1e70*/  QGMMA.64x192x32.F32.E4M3.E4M3 R24, gdesc[UR16], R24, gsb0 ;  /* 0x02e00000101879f3 */ /* 0x000fe60008000818 */
[----:B------:R-:W-:Y:S02]  /*1e80*/  WARPGROUP.DEPBAR.LE gsb0, 0x0 ;  /* 0x00008000000079c5 */ /* 0x000fe40000010000 */
[----:B------:R-:W-:Y:S01]  /*1e90*/  FMUL.FTZ R131, R0, R77 ;  /* 0x0000004d00837220 */ /* 0x000fe20000410000 */
[----:B------:R-:W-:Y:S01]  /*1ea0*/  IMAD.IADD R77, R120, 0x1, -R9 ;  /* 0x00000001784d7824 */ /* 0x000fe200078e0a09 */
[----:B------:R-:W-:Y:S01]  /*1eb0*/  LEA.HI R9, R121, R121, RZ, 0x1 ;  /* 0x0000007979097211 */ /* 0x000fe200078f08ff */
[C---:B------:R-:W-:Y:S01]  /*1ec0*/  FMUL.FTZ R130, R0.reuse, R76 ;  /* 0x0000004c00827220 */ /* 0x040fe20000410000 */
[C---:B------:R-:W-:Y:S01]  /*1ed0*/  FMUL.FTZ R125, R0.reuse, R28 ;  /* 0x0000001c007d7220 */ /* 0x040fe20000410000 */
[C---:B0-----:R-:W-:Y:S01]  /*1ee0*/  FMUL.FTZ R3, R0.reuse, R27 ;  /* 0x0000001b00037220 */ /* 0x041fe20000410000 */
[----:B-1----:R-:W-:Y:S01]  /*1ef0*/  SHF.R.S32.HI R8, RZ, 0x1f, R77 ;  /* 0x0000001fff087819 */ /* 0x002fe2000001144d */
[C---:B------:R-:W-:Y:S01]  /*1f00*/  FMUL.FTZ R21, R0.reuse, R47 ;  /* 0x0000002f00157220 */ /* 0x040fe20000410000 */
[----:B------:R-:W-:Y:S01]  /*1f10*/  LOP3.LUT R28, R9, 0x3fffffe, RZ, 0xc0, !PT ;  /* 0x03fffffe091c7812 */ /* 0x000fe200078ec0ff */
[----:B------:R-:W-:Y:S01]  /*1f20*/  FMUL.FTZ R47, R0, R79 ;  /* 0x0000004f002f7220 */ /* 0x000fe20000410000 */
[-C--:B------:R-:W-:Y:S01]  /*1f30*/  LEA.HI R76, R8, R77.reuse, RZ, 0x2 ;  /* 0x0000004d084c7211 */ /* 0x080fe200078f10ff */
[----:B------:R-:W-:Y:S01]  /*1f40*/  FMUL.FTZ R79, R0, R80 ;  /* 0x00000050004f7220 */ /* 0x000fe20000410000 */
[----:B------:R-:W-:Y:S01]  /*1f50*/  LEA.HI R9, R8, R77, RZ, 0x5 ;  /* 0x0000004d08097211 */ /* 0x000fe200078f28ff */
[C---:B------:R-:W-:Y:S01]  /*1f60*/  FMUL.FTZ R80, R0.reuse, R81 ;  /* 0x0000005100507220 */ /* 0x040fe20000410000 */
[--C-:B------:R-:W-:Y:S01]  /*1f70*/  SHF.R.S32.HI R8, RZ, 0x2, R76.reuse ;  /* 0x00000002ff087819 */ /* 0x100fe2000001144c */
[C---:B------:R-:W-:Y:S01]  /*1f80*/  FMUL.FTZ R81, R0.reuse, R84 ;  /* 0x0000005400517220 */ /* 0x040fe20000410000 */
[----:B------:R-:W-:Y:S01]  /*1f90*/  SHF.R.S32.HI R27, RZ, 0x1f, R76 ;  /* 0x0000001fff1b7819 */ /* 0x000fe2000001144c */
[C---:B------:R-:W-:Y:S01]  /*1fa0*/  FMUL.FTZ R126, R0.reuse, R29 ;  /* 0x0000001d007e7220 */ /* 0x040fe20000410000 */
[----:B------:R-:W-:Y:S01]  /*1fb0*/  SHF.R.S32.HI R9, RZ, 0x5, R9 ;  /* 0x00000005ff097819 */ /* 0x000fe20000011409 */
[C---:B------:R-:W-:Y:S01]  /*1fc0*/  FMUL.FTZ R29, R0.reuse, R54 ;  /* 0x00000036001d7220 */ /* 0x040fe20000410000 */
[----:B------:R-:W-:Y:S01]  /*1fd0*/  LEA.HI R27, R27, R8, RZ, 0x3 ;  /* 0x000000081b1b7211 */ /* 0x000fe200078f18ff */
[C---:B------:R-:W-:Y:S01]  /*1fe0*/  FMUL.FTZ R54, R0.reuse, R86 ;  /* 0x0000005600367220 */ /* 0x040fe20000410000 */
[----:B------:R-:W-:Y:S01]  /*1ff0*/  LEA.HI R84, R123, R123, RZ, 0x1 ;  /* 0x0000007b7b547211 */ /* 0x000fe200078f08ff */
[----:B------:R-:W-:Y:S01]  /*2000*/  IMAD.IADD R121, R121, 0x1, -R28 ;  /* 0x0000000179797824 */ /* 0x000fe200078e0a1c */
[----:B------:R-:W-:Y:S01]  /*2010*/  LEA R9, R9, UR45, 0x4 ;  /* 0x0000002d09097c11 */ /* 0x000fe2000f8e20ff */
[C---:B------:R-:W-:Y:S01]  /*2020*/  FMUL.FTZ R13, R0.reuse, R39 ;  /* 0x00000027000d7220 */ /* 0x040fe20000410000 */
[----:B------:R-:W-:Y:S01]  /*2030*/  LOP3.LUT R27, R27, 0xfffffff8, RZ, 0xc0, !PT ;  /* 0xfffffff81b1b7812 */ /* 0x000fe200078ec0ff */
[----:B------:R-:W-:Y:S01]  /*2040*/  FMUL.FTZ R39, R0, R71 ;  /* 0x0000004700277220 */ /* 0x000fe20000410000 */
[----:B------:R-:W-:Y:S01]  /*2050*/  LOP3.LUT R84, R84, 0x1ffffffe, RZ, 0xc0, !PT ;  /* 0x1ffffffe54547812 */ /* 0x000fe200078ec0ff */
[C---:B------:R-:W-:Y:S01]  /*2060*/  FMUL.FTZ R71, R0.reuse, R103 ;  /* 0x0000006700477220 */ /* 0x040fe20000410000 */
[----:B------:R-:W-:Y:S01]  /*2070*/  IADD3 R86, R9, R8, -R27 ;  /* 0x0000000809567210 */ /* 0x000fe20007ffe81b */
[----:B------:R-:W-:Y:S01]  /*2080*/  FMUL.FTZ R103, R0, R105 ;  /* 0x0000006900677220 */ /* 0x000fe20000410000 */
[----:B------:R-:W-:-:S02]  /*2090*/  IMAD.U32 R9, RZ, RZ, UR44 ;  /* 0x0000002cff097e24 */ /* 0x000fc4000f8e00ff */
[C---:B------:R-:W-:Y:S01]  /*20a0*/  FMUL.FTZ R105, R0.reuse, R108 ;  /* 0x0000006c00697220 */ /* 0x040fe20000410000 */
[----:B------:R-:W-:Y:S02]  /*20b0*/  IMAD.IADD R8, R123, 0x1, -R84 ;  /* 0x000000017b087824 */ /* 0x000fe400078e0a54 */
[C---:B------:R-:W-:Y:S01]  /*20c0*/  FMUL.FTZ R2, R0.reuse, R26 ;  /* 0x0000001a00027220 */ /* 0x040fe20000410000 */
[----:B------:R-:W-:Y:S02]  /*20d0*/  IMAD R121, R121, 0x40, R86 ;  /* 0x0000004079797824 */ /* 0x000fe400078e0256 */
[C---:B------:R-:W-:Y:S01]  /*20e0*/  FMUL.FTZ R128, R0.reuse, R33 ;  /* 0x0000002100807220 */ /* 0x040fe20000410000 */
[----:B------:R-:W-:Y:S02]  /*20f0*/  @!P1 VIADD R9, R9, 0x28840 ;  /* 0x0002884009099836 */ /* 0x000fe40000000000 */
[----:B------:R-:W-:Y:S01]  /*2100*/  FMUL.FTZ R26, R0, R50 ;  /* 0x00000032001a7220 */ /* 0x000fe20000410000 */
[----:B------:R-:W-:-:S02]  /*2110*/  IMAD R8, R8, 0x8, R121 ;  /* 0x0000000808087824 */ /* 0x000fc400078e0279 */
[C---:B------:R-:W-:Y:S01]  /*2120*/  FMUL.FTZ R33, R0.reuse, R62 ;  /* 0x0000003e00217220 */ /* 0x040fe20000410000 */
[C---:B------:R-:W-:Y:S01]  /*2130*/  FMUL.FTZ R50, R0.reuse, R82 ;  /* 0x0000005200327220 */ /* 0x040fe20000410000 */
[----:B------:R-:W-:Y:S01]  /*2140*/  FMUL.FTZ R62, R0, R94 ;  /* 0x0000005e003e7220 */ /* 0x000fe20000410000 */
[----:B------:R-:W-:Y:S01]  /*2150*/  @P2 IMAD.HI.U32 R84, R8, UR4, RZ ;  /* 0x0000000408542c27 */ /* 0x000fe2000f8e00ff */
[----:B------:R-:W-:-:S03]  /*2160*/  @UP0 ULDC UR4, c[0x0][0x450] ;  /* 0x0001140000040ab9 */ /* 0x000fc60000000800 */
[C---:B------:R-:W-:Y:S01]  /*2170*/  FMUL.FTZ R82, R0.reuse, R85 ;  /* 0x0000005500527220 */ /* 0x040fe20000410000 */
[----:B------:R-:W-:Y:S01]  /*2180*/  FMUL.FTZ R5, R0, R31 ;  /* 0x0000001f00057220 */ /* 0x000fe20000410000 */
[----:B------:R-:W-:Y:S01]  /*2190*/  IMAD.MOV.U32 R108, RZ, RZ, R8 ;  /* 0x000000ffff6c7224 */ /* 0x000fe200078e0008 */
[----:B------:R-:W-:Y:S01]  /*21a0*/  @P3 SHF.R.U32.HI R108, RZ, UR4, R84 ;  /* 0x00000004ff6c3c19 */ /* 0x000fe20008011654 */
[----:B------:R-:W-:Y:S01]  /*21b0*/  IMAD.MOV.U32 R85, RZ, RZ, -0xc0 ;  /* 0xffffff40ff557424 */ /* 0x000fe200078e00ff */
[----:B------:R-:W-:Y:S01]  /*21c0*/  LOP3.LUT R84, R76, 0x7ffffffc, RZ, 0xc0, !PT ;  /* 0x7ffffffc4c547812 */ /* 0x000fe200078ec0ff */
[----:B------:R-:W-:Y:S01]  /*21d0*/  ULDC.64 UR4, c[0x0][0x9e0] ;  /* 0x0002780000047ab9 */ /* 0x000fe20000000a00 */
[----:B------:R-:W-:Y:S01]  /*21e0*/  @!P1 PRMT R76, RZ, 0x654, R9 ;  /* 0x00000654ff4c9816 */ /* 0x000fe20000000009 */
[----:B------:R-:W0:Y:S01]  /*21f0*/  SHFL.IDX PT, R94, R108, RZ, 0x1c1f ;  /* 0x001c1fff6c5e7589 */ /* 0x000e2200000e0000 */
[C---:B------:R-:W-:Y:S01]  /*2200*/  FMUL.FTZ R14, R0.reuse, R38 ;  /* 0x00000026000e7220 */ /* 0x040fe20000410000 */
[C---:B------:R-:W-:Y:S01]  /*2210*/  FMUL.FTZ R124, R0.reuse, R25 ;  /* 0x00000019007c7220 */ /* 0x040fe20000410000 */
[C---:B------:R-:W-:Y:S01]  /*2220*/  FMUL.FTZ R20, R0.reuse, R42 ;  /* 0x0000002a00147220 */ /* 0x040fe20000410000 */
[C---:B------:R-:W-:Y:S01]  /*2230*/  FMUL.FTZ R15, R0.reuse, R43 ;  /* 0x0000002b000f7220 */ /* 0x040fe20000410000 */
[C---:B------:R-:W-:Y:S01]  /*2240*/  FMUL.FTZ R31, R0.reuse, R58 ;  /* 0x0000003a001f7220 */ /* 0x040fe20000410000 */
[C---:B------:R-:W-:Y:S01]  /*2250*/  FMUL.FTZ R38, R0.reuse, R70 ;  /* 0x0000004600267220 */ /* 0x040fe20000410000 */
[----:B------:R-:W-:Y:S01]  /*2260*/  UISETP.GE.AND UP1, UPT, UR5, 0x1, UPT ;  /* 0x000000010500788c */ /* 0x000fe2000bf26270 */
[C---:B------:R-:W-:Y:S01]  /*2270*/  FMUL.FTZ R10, R0.reuse, R30 ;  /* 0x0000001e000a7220 */ /* 0x040fe20000410000 */
        /* <DEDUP_REMOVED lines=21> */
[----:B------:R-:W-:Y:S01]  /*23d0*/  FMUL.FTZ R75, R0, R107 ;  /* 0x0000006b004b7220 */ /* 0x000fe20000410000 */
[----:B------:R-:W-:Y:S01]  /*23e0*/  IMAD.IADD R9, R77, 0x1, -R84 ;  /* 0x000000014d097824 */ /* 0x000fe200078e0a54 */
[----:B------:R1:W-:Y:S01]  /*23f0*/  @!P1 SYNCS.ARRIVE.TRANS64.RED.A1T0 RZ, [R76+URZ], RZ ;  /* 0x000000ff4cff99a7 */ /* 0x0003e2000810043f */
[----:B------:R-:W-:-:S02]  /*2400*/  IMAD R86, R16, R85, 0xc1 ;  /* 0x000000c110567424 */ /* 0x000fc400078e0255 */
        /* <DEDUP_REMOVED lines=41> */
[----:B-1----:R-:W-:Y:S01]  /*26a0*/  FMUL.FTZ R76, R0, R119 ;  /* 0x00000077004c7220 */ /* 0x002fe20000410000 */
[----:B------:R-:W-:Y:S01]  /*26b0*/  IMAD R88, R9, -0x2, R86 ;  /* 0xfffffffe09587824 */ /* 0x000fe200078e0256 */
[----:B------:R-:W-:Y:S01]  /*26c0*/  PLOP3.LUT P2, PT, PT, PT, UP1, 0x40, 0x0 ;  /* 0x000000000000781c */ /* 0x000fe20003f4e818 */
[--C-:B------:R-:W-:Y:S01]  /*26d0*/  IMAD R84, R16, -0xc0, R19.reuse ;  /* 0xffffff4010547824 */ /* 0x100fe200078e0213 */
[----:B------:R-:W1:Y:S01]  /*26e0*/  MUFU.TANH R4, R4 ;  /* 0x0000000400047308 */ /* 0x000e620000002400 */
[----:B------:R-:W-:Y:S01]  /*26f0*/  VIADD R114, R86, 0xffffffff ;  /* 0xffffffff56727836 */ /* 0x000fe20000000000 */
[----:B------:R-:W-:Y:S01]  /*2700*/  IADD3 R85, R88, -UR28, R19 ;  /* 0x8000001c58557c10 */ /* 0x000fe2000fffe013 */
[----:B------:R-:W-:-:S02]  /*2710*/  VIADD R84, R84, 0xc0 ;  /* 0x000000c054547836 */ /* 0x000fc40000000000 */
[----:B------:R-:W-:Y:S02]  /*2720*/  VIADD R115, R88, 0xffffffff ;  /* 0xffffffff58737836 */ /* 0x000fe40000000000 */
[----:B------:R-:W-:Y:S01]  /*2730*/  IMAD R111, R9, -0x2, R84 ;  /* 0xfffffffe096f7824 */ /* 0x000fe200078e0254 */
[----:B------:R-:W2:Y:S01]  /*2740*/  MUFU.TANH R124, R124 ;  /* 0x0000007c007c7308 */ /* 0x000ea20000002400 */
[C---:B------:R-:W-:Y:S02]  /*2750*/  VIADD R112, R85.reuse, UR4 ;  /* 0x0000000455707c36 */ /* 0x040fe40008000000 */
[----:B------:R-:W-:-:S03]  /*2760*/  VIADD R113, R85, UR7 ;  /* 0x0000000755717c36 */ /* 0x000fc60008000000 */
[----:B0-----:R-:W-:Y:S01]  /*2770*/  VIADDMNMX R109, R94, R112, R111, PT ;  /* 0x000000705e6d7246 */ /* 0x001fe2000380016f */
[----:B------:R-:W-:Y:S01]  /*2780*/  IMAD.IADD R110, R113, 0x1, R94 ;  /* 0x00000001716e7824 */ /* 0x000fe200078e025e */
[----:B------:R-:W0:Y:S08]  /*2790*/  MUFU.TANH R2, R2 ;  /* 0x0000000200027308 */ /* 0x000e300000002400 */
[----:B------:R-:W3:Y:S08]  /*27a0*/  MUFU.TANH R3, R3 ;  /* 0x0000000300037308 */ /* 0x000ef00000002400 */
[----:B------:R-:W4:Y:S08]  /*27b0*/  MUFU.TANH R125, R125 ;  /* 0x0000007d007d7308 */ /* 0x000f300000002400 */
[----:B------:R-:W0:Y:S08]  /*27c0*/  MUFU.TANH R126, R126 ;  /* 0x0000007e007e7308 */ /* 0x000e300000002400 */
        /* <DEDUP_REMOVED lines=89> */
[----:B------:R-:W0:Y:S01]  /*2d60*/  MUFU.TANH R76, R76 ;  /* 0x0000004c004c7308 */ /* 0x000e220000002400 */
[----:B-1234-:R-:W-:Y:S05]  /*2d70*/  @P2 BRA `(.L_x_871) ;  /* 0x0000000000542947 */ /* 0x01efea0003800000 */
[----:B------:R-:W-:Y:S01]  /*2d80*/  IADD3 R84, R19, -UR28, R94 ;  /* 0x8000001c13547c10 */ /* 0x000fe2000fffe05e */
[----:B------:R-:W-:Y:S03]  /*2d90*/  BSSY B0, `(.L_x_872) ;  /* 0x0000010000007945 */ /* 0x000fe60003800000 */
[----:B------:R-:W-:-:S13]  /*2da0*/  ISETP.GT.AND P2, PT, R84, -0x1, PT ;  /* 0xffffffff5400780c */ /* 0x000fda0003f44270 */
[----:B------:R-:W-:Y:S05]  /*2db0*/  @P2 BRA `(.L_x_873) ;  /* 0x0000000000202947 */ /* 0x000fea0003800000 */
[----:B------:R-:W-:Y:S01]  /*2dc0*/  UISETP.NE.AND UP2, UPT, UR5, 0x1, UPT ;  /* 0x000000010500788c */ /* 0x000fe2000bf45270 */
[----:B------:R-:W-:-:S05]  /*2dd0*/  LOP3.LUT R84, RZ, R84, RZ, 0x33, !PT ;  /* 0x00000054ff547212 */ /* 0x000fca00078e33ff */
[----:B------:R-:W-:-:S05]  /*2de0*/  PLOP3.LUT P2, PT, PT, PT, UP2, 0x80, 0x0 ;  /* 0x000000000000781c */ /* 0x000fca0003f4f028 */
[----:B------:R-:W-:-:S08]  /*2df0*/  @UP2 ULDC.64 UR8, c[0x0][0x9e8] ;  /* 0x00027a0000082ab9 */ /* 0x000fd00000000a00 */
[----:B------:R-:W-:-:S05]  /*2e00*/  @P2 IMAD.HI.U32 R85, R84, UR8, RZ ;  /* 0x0000000854552c27 */ /* 0x000fca000f8e00ff */
[----:B------:R-:W-:-:S04]  /*2e10*/  @P2 SHF.R.U32.HI R84, RZ, UR9, R85 ;  /* 0x00000009ff542c19 */ /* 0x000fc80008011655 */
[----:B------:R-:W-:Y:S01]  /*2e20*/  LOP3.LUT R84, RZ, R84, RZ, 0x33, !PT ;  /* 0x00000054ff547212 */ /* 0x000fe200078e33ff */
[----:B------:R-:W-:Y:S06]  /*2e30*/  BRA `(.L_x_874) ;  /* 0x0000000000147947 */ /* 0x000fec0003800000 */
.L_x_873:
[----:B------:R-:W-:-:S06]  /*2e40*/  UISETP.NE.AND UP2, UPT, UR5, 0x1, UPT ;  /* 0x000000010500788c */ /* 0x000fcc000bf45270 */
[----:B------:R-:W-:-:S05]  /*2e50*/  PLOP3.LUT P2, PT, PT, PT, UP2, 0x80, 0x0 ;  /* 0x000000000000781c */ /* 0x000fca0003f4f028 */
[----:B------:R-:W-:-:S08]  /*2e60*/  @UP2 ULDC.64 UR8, c[0x0][0x9e8] ;  /* 0x00027a0000082ab9 */ /* 0x000fd00000000a00 */
[----:B------:R-:W-:-:S05]  /*2e70*/  @P2 IMAD.HI.U32 R85, R84, UR8, RZ ;  /* 0x0000000854552c27 */ /* 0x000fca000f8e00ff */
[----:B------:R-:W-:-:S07]  /*2e80*/  @P2 SHF.R.U32.HI R84, RZ, UR9, R85 ;  /* 0x00000009ff542c19 */ /* 0x000fce0008011655 */
.L_x_874:
[----:B------:R-:W-:Y:S05]  /*2e90*/  BSYNC B0 ;  /* 0x0000000000007941 */ /* 0x000fea0003800000 */
.L_x_872:
[----:B------:R-:W-:-:S05]  /*2ea0*/  IMAD R84, R84, UR5, R115 ;  /* 0x0000000554547c24 */ /* 0x000fca000f8e0273 */
[----:B------:R-:W-:Y:S02]  /*2eb0*/  VIMNMX R110, R110, R84, !PT ;  /* 0x000000546e6e7248 */ /* 0x000fe40007fe0100 */
[----:B------:R-:W-:-:S07]  /*2ec0*/  VIADDMNMX R109, R84, UR5, R109, PT ;  /* 0x00000005546d7c46 */ /* 0x000fce000b80016d */
.L_x_871:
[C---:B------:R-:W-:Y:S02]  /*2ed0*/  ISETP.GE.AND P2, PT, R114.reuse, 0x2, PT ;  /* 0x000000027200780c */ /* 0x040fe40003f46270 */
[----:B------:R-:W-:Y:S02]  /*2ee0*/  ISETP.GE.AND P5, PT, R114, 0xa, PT ;  /* 0x0000000a7200780c */ /* 0x000fe40003fa6270 */
[----:B------:R-:W-:Y:S02]  /*2ef0*/  ISETP.GT.AND P3, PT, R110, 0x1, !P2 ;  /* 0x000000016e00780c */ /* 0x000fe40005764270 */
[----:B------:R-:W-:Y:S02]  /*2f00*/  ISETP.GE.AND P4, PT, R114, 0x9, PT ;  /* 0x000000097200780c */ /* 0x000fe40003f86270 */
[----:B------:R-:W-:Y:S02]  /*2f10*/  ISETP.LT.OR P3, PT, R109, 0x2, P3 ;  /* 0x000000026d00780c */ /* 0x000fe40001f61670 */
[----:B------:R-:W-:-:S02]  /*2f20*/  P2R R119, PR, RZ, 0x10 ;  /* 0x00000010ff777803 */ /* 0x000fc40000000000 */
[----:B------:R-:W-:Y:S02]  /*2f30*/  FSEL R124, R124, -INF , !P3 ;  /* 0xff8000007c7c7808 */ /* 0x000fe40005800000 */
[C---:B------:R-:W-:Y:S02]  /*2f40*/  ISETP.GT.AND P3, PT, R110.reuse, 0x9, !P5 ;  /* 0x000000096e00780c */ /* 0x040fe40006f64270 */
[----:B------:R-:W-:Y:S02]  /*2f50*/  P2R R120, PR, RZ, 0x20 ;  /* 0x00000020ff787803 */ /* 0x000fe40000000000 */
[----:B------:R-:W-:Y:S02]  /*2f60*/  ISETP.LT.OR P3, PT, R109, 0xa, P3 ;  /* 0x0000000a6d00780c */ /* 0x000fe40001f61670 */
[----:B------:R-:W-:Y:S02]  /*2f70*/  ISETP.GT.AND P4, PT, R110, 0x8, !P4 ;  /* 0x000000086e00780c */ /* 0x000fe40006784270 */
[----:B------:R-:W-:-:S02]  /*2f80*/  ISETP.GE.AND P5, PT, R114, 0x11, PT ;  /* 0x000000117200780c */ /* 0x000fc40003fa6270 */
[----:B0-----:R-:W-:Y:S02]  /*2f90*/  FSEL R126, R126, -INF , !P3 ;  /* 0xff8000007e7e7808 */ /* 0x001fe40005800000 */
[----:B------:R-:W-:Y:S02]  /*2fa0*/  ISETP.LT.OR P4, PT, R109, 0x9, P4 ;  /* 0x000000096d00780c */ /* 0x000fe40002781670 */
[----:B------:R-:W-:Y:S02]  /*2fb0*/  ISETP.GT.AND P3, PT, R110, 0x10, !P5 ;  /* 0x000000106e00780c */ /* 0x000fe40006f64270 */
[----:B------:R-:W-:Y:S02]  /*2fc0*/  FSEL R125, R125, -INF , !P4 ;  /* 0xff8000007d7d7808 */ /* 0x000fe40006000000 */
[----:B------:R-:W-:Y:S02]  /*2fd0*/  ISETP.LT.OR P3, PT, R109, 0x11, P3 ;  /* 0x000000116d00780c */ /* 0x000fe40001f61670 */
[----:B------:R-:W-:-:S02]  /*2fe0*/  ISETP.GE.AND P4, PT, R114, 0x12, PT ;  /* 0x000000127200780c */ /* 0x000fc40003f86270 */
[----:B------:R-:W-:Y:S02]  /*2ff0*/  FSEL R127, R127, -INF , !P3 ;  /* 0xff8000007f7f7808 */ /* 0x000fe40005800000 */
[----:B------:R-:W-:Y:S02]  /*3000*/  ISETP.GT.AND P3, PT, R110, 0x11, !P4 ;  /* 0x000000116e00780c */ /* 0x000fe40006764270 */
[----:B------:R-:W-:Y:S02]  /*3010*/  P2R R122, PR, RZ, 0x10 ;  /* 0x00000010ff7a7803 */ /* 0x000fe40000000000 */
[----:B------:R-:W-:Y:S02]  /*3020*/  ISETP.LT.OR P3, PT, R109, 0x12, P3 ;  /* 0x000000126d00780c */ /* 0x000fe40001f61670 */
[----:B------:R-:W-:Y:S02]  /*3030*/  ISETP.GE.AND P4, PT, R114, 0x19, PT ;  /* 0x000000197200780c */ /* 0x000fe40003f86270 */
[----:B------:R-:W-:-:S02]  /*3040*/  FSEL R128, R128, -INF , !P3 ;  /* 0xff80000080807808 */ /* 0x000fc40005800000 */
[----:B------:R-:W-:Y:S02]  /*3050*/  ISETP.GT.AND P3, PT, R110, 0x18, !P4 ;  /* 0x000000186e00780c */ /* 0x000fe40006764270 */
[----:B------:R-:W-:Y:S02]  /*3060*/  P2R R123, PR, RZ, 0x10 ;  /* 0x00000010ff7b7803 */ /* 0x000fe40000000000 */
[----:B------:R-:W-:Y:S02]  /*3070*/  ISETP.LT.OR P3, PT, R109, 0x19, P3 ;  /* 0x000000196d00780c */ /* 0x000fe40001f61670 */
[----:B------:R-:W-:Y:S02]  /*3080*/  ISETP.GE.AND P4, PT, R114, 0x1a, PT ;  /* 0x0000001a7200780c */ /* 0x000fe40003f86270 */
[----:B------:R-:W-:Y:S02]  /*3090*/  FSEL R129, R129, -INF , !P3 ;  /* 0xff80000081817808 */ /* 0x000fe40005800000 */
[----:B------:R-:W-:-:S02]  /*30a0*/  ISETP.GT.AND P3, PT, R110, 0x19, !P4 ;  /* 0x000000196e00780c */ /* 0x000fc40006764270 */
[----:B------:R-:W-:Y:S02]  /*30b0*/  P2R R137, PR, RZ, 0x10 ;  /* 0x00000010ff897803 */ /* 0x000fe40000000000 */
[----:B------:R-:W-:Y:S02]  /*30c0*/  ISETP.LT.OR P3, PT, R109, 0x1a, P3 ;  /* 0x0000001a6d00780c */ /* 0x000fe40001f61670 */
[----:B------:R-:W-:Y:S02]  /*30d0*/  ISETP.GE.AND P4, PT, R114, 0x21, PT ;  /* 0x000000217200780c */ /* 0x000fe40003f86270 */
[----:B------:R-:W-:Y:S02]  /*30e0*/  FSEL R97, R37, -INF , !P3 ;  /* 0xff80000025617808 */ /* 0x000fe40005800000 */
[----:B------:R-:W-:Y:S02]  /*30f0*/  ISETP.GT.AND P3, PT, R110, 0x20, !P4 ;  /* 0x000000206e00780c */ /* 0x000fe40006764270 */
[----:B------:R-:W-:-:S02]  /*3100*/  P2R R138, PR, RZ, 0x10 ;  /* 0x00000010ff8a7803 */ /* 0x000fc40000000000 */
[C---:B------:R-:W-:Y:S02]  /*3110*/  ISETP.LT.OR P3, PT, R109.reuse, 0x21, P3 ;  /* 0x000000216d00780c */ /* 0x040fe40001f61670 */
[----:B------:R-:W-:Y:S02]  /*3120*/  ISETP.GE.AND P4, PT, R114, 0x22, PT ;  /* 0x000000227200780c */ /* 0x000fe40003f86270 */
[----:B------:R-:W-:Y:S02]  /*3130*/  FSEL R101, R40, -INF , !P3 ;  /* 0xff80000028657808 */ /* 0x000fe40005800000 */
[----:B------:R-:W-:Y:S02]  /*3140*/  ISETP.GT.AND P3, PT, R110, 0x21, !P4 ;  /* 0x000000216e00780c */ /* 0x000fe40006764270 */
[----:B------:R-:W-:Y:S02]  /*3150*/  P2R R139, PR, RZ, 0x10 ;  /* 0x00000010ff8b7803 */ /* 0x000fe40000000000 */
[----:B------:R-:W-:-:S02]  /*3160*/  ISETP.LT.OR P3, PT, R109, 0x22, P3 ;  /* 0x000000226d00780c */ /* 0x000fc40001f61670 */
[----:B------:R-:W-:Y:S02]  /*3170*/  ISETP.GE.AND P4, PT, R114, 0x29, PT ;  /* 0x000000297200780c */ /* 0x000fe40003f86270 */
[----:B------:R-:W-:Y:S02]  /*3180*/  FSEL R100, R41, -INF , !P3 ;  /* 0xff80000029647808 */ /* 0x000fe40005800000 */
[----:B------:R-:W-:Y:S02]  /*3190*/  ISETP.GT.AND P3, PT, R110, 0x28, !P4 ;  /* 0x000000286e00780c */ /* 0x000fe40006764270 */
[----:B------:R-:W-:Y:S02]  /*31a0*/  P2R R140, PR, RZ, 0x10 ;  /* 0x00000010ff8c7803 */ /* 0x000fe40000000000 */
        /* <DEDUP_REMOVED lines=63> */
[----:B------:R-:W-:Y:S01]  /*35a0*/  ISETP.GT.AND P3, PT, R110, 0x59, !P4 ;  /* 0x000000596e00780c */ /* 0x000fe20006764270 */
[----:B------:R-:W0:Y:S01]  /*35b0*/  SHFL.IDX PT, R68, R108, 0x1, 0x1c1f ;  /* 0x003c1f006c447f89 */ /* 0x000e2200000e0000 */
        /* <DEDUP_REMOVED lines=46> */
[----:B------:R-:W-:Y:S02]  /*38a0*/  ISETP.LT.OR P3, PT, R109, 0x81, P3 ;  /* 0x000000816d00780c */ /* 0x000fe40001f61670 */
        /* <DEDUP_REMOVED lines=16> */
[----:B------:R-:W-:Y:S01]  /*39b0*/  FSEL R45, R92, -INF , !P3 ;  /* 0xff8000005c2d7808 */ /* 0x000fe20005800000 */
[----:B0-----:R-:W-:Y:S01]  /*39c0*/  IMAD.IADD R92, R113, 0x1, R68 ;  /* 0x00000001715c7824 */ /* 0x001fe200078e0244 */
        /* <DEDUP_REMOVED lines=38> */
[----:B------:R-:W-:Y:S02]  /*3c30*/  P2R R121, PR, RZ, 0x20 ;  /* 0x00000020ff797803 */ /* 0x000fe40000000000 */
[----:B------:R-:W-:Y:S02]  /*3c40*/  FSEL R49, R104, -INF , !P3 ;  /* 0xff80000068317808 */ /* 0x000fe40005800000 */
[----:B------:R-:W-:Y:S02]  /*3c50*/  ISETP.GE.AND P3, PT, R114, 0xb1, PT ;  /* 0x000000b17200780c */ /* 0x000fe40003f66270 */
[----:B------:R-:W-:Y:S02]  /*3c60*/  VIADDMNMX R90, R68, R112, R111, PT ;  /* 0x00000070445a7246 */ /* 0x000fe4000380016f */
[----:B------:R-:W-:-:S04]  /*3c70*/  ISETP.GT.AND P4, PT, R110, 0xb0, !P3 ;  /* 0x000000b06e00780c */ /* 0x000fc80005f84270 */
[----:B------:R-:W-:-:S04]  /*3c80*/  ISETP.LT.OR P4, PT, R109, 0xb1, P4 ;  /* 0x000000b16d00780c */ /* 0x000fc80002781670 */
[----:B------:R-:W-:Y:S02]  /*3c90*/  FSEL R40, R106, -INF , !P4 ;  /* 0xff8000006a287808 */ /* 0x000fe40006000000 */
[----:B------:R-:W-:-:S04]  /*3ca0*/  ISETP.GE.AND P4, PT, R114, 0xb2, PT ;  /* 0x000000b27200780c */ /* 0x000fc80003f86270 */
        /* <DEDUP_REMOVED lines=8> */
[----:B------:R-:W-:Y:S02]  /*3d30*/  P2R R102, PR, RZ, 0x40 ;  /* 0x00000040ff667803 */ /* 0x000fe40000000000 */
[----:B------:R-:W-:-:S04]  /*3d40*/  ISETP.GT.AND P6, PT, R110, RZ, !P6 ;  /* 0x000000ff6e00720c */ /* 0x000fc800077c4270 */
[----:B------:R-:W-:-:S04]  /*3d50*/  ISETP.LT.OR P6, PT, R109, 0x1, P6 ;  /* 0x000000016d00780c */ /* 0x000fc800037c1670 */
[----:B------:R-:W-:Y:S02]  /*3d60*/  FSEL R103, R4, -INF , !P6 ;  /* 0xff80000004677808 */ /* 0x000fe40007000000 */
[----:B------:R-:W-:-:S04]  /*3d70*/  ISETP.GE.AND P6, PT, R114, 0xba, PT ;  /* 0x000000ba7200780c */ /* 0x000fc80003fc6270 */
[----:B------:R-:W-:Y:S02]  /*3d80*/  P2R R104, PR, RZ, 0x40 ;  /* 0x00000040ff687803 */ /* 0x000fe40000000000 */
[----:B------:R-:W-:-:S04]  /*3d90*/  ISETP.GT.AND P6, PT, R110, 0xb9, !P6 ;  /* 0x000000b96e00780c */ /* 0x000fc800077c4270 */
[----:B------:R-:W-:-:S04]  /*3da0*/  ISETP.LT.OR P6, PT, R109, 0xba, P6 ;  /* 0x000000ba6d00780c */ /* 0x000fc800037c1670 */
[----:B------:R-:W-:Y:S02]  /*3db0*/  FSEL R4, R117, -INF , !P6 ;  /* 0xff80000075047808 */ /* 0x000fe40007000000 */
[----:B------:R-:W-:-:S13]  /*3dc0*/  PLOP3.LUT P6, PT, PT, PT, UP1, 0x40, 0x0 ;  /* 0x000000000000781c */ /* 0x000fda0003fce818 */
[----:B------:R-:W-:Y:S05]  /*3dd0*/  @P6 BRA `(.L_x_875) ;  /* 0x00000000005c6947 */ /* 0x000fea0003800000 */
        /* <DEDUP_REMOVED lines=8> */
[----:B------:R-:W-:Y:S01]  /*3e60*/  @P6 IMAD.HI.U32 R68, R65, UR8, RZ ;  /* 0x0000000841446c27 */ /* 0x000fe2000f8e00ff */
[----:B------:R-:W-:-:S13]  /*3e70*/  PLOP3.LUT P6, PT, PT, PT, UP2, 0x80, 0x0 ;  /* 0x000000000000781c */ /* 0x000fda0003fcf028 */
[----:B------:R-:W-:-:S04]  /*3e80*/  @P6 SHF.R.U32.HI R65, RZ, UR9, R68 ;  /* 0x00000009ff416c19 */ /* 0x000fc80008011644 */
[----:B------:R-:W-:Y:S01]  /*3e90*/  LOP3.LUT R65, RZ, R65, RZ, 0x33, !PT ;  /* 0x00000041ff417212 */ /* 0x000fe200078e33ff */
[----:B------:R-:W-:Y:S06]  /*3ea0*/  BRA `(.L_x_878) ;  /* 0x0000000000187947 */ /* 0x000fec0003800000 */
.L_x_877:
[----:B------:R-:W-:-:S06]  /*3eb0*/  UISETP.NE.AND UP2, UPT, UR5, 0x1, UPT ;  /* 0x000000010500788c */ /* 0x000fcc000bf45270 */
[----:B------:R-:W-:-:S05]  /*3ec0*/  PLOP3.LUT P6, PT, PT, PT, UP2, 0x80, 0x0 ;  /* 0x000000000000781c */ /* 0x000fca0003fcf028 */
[----:B------:R-:W-:-:S08]  /*3ed0*/  @UP2 ULDC.64 UR8, c[0x0][0x9e8] ;  /* 0x00027a0000082ab9 */ /* 0x000fd00000000a00 */
[----:B------:R-:W-:Y:S01]  /*3ee0*/  @P6 IMAD.HI.U32 R68, R65, UR8, RZ ;  /* 0x0000000841446c27 */ /* 0x000fe2000f8e00ff */
[----:B------:R-:W-:-:S13]  /*3ef0*/  PLOP3.LUT P6, PT, PT, PT, UP2, 0x80, 0x0 ;  /* 0x000000000000781c */ /* 0x000fda0003fcf028 */
[----:B------:R-:W-:-:S07]  /*3f00*/  @P6 SHF.R.U32.HI R65, RZ, UR9, R68 ;  /* 0x00000009ff416c19 */ /* 0x000fce0008011644 */
.L_x_878:
[----:B------:R-:W-:Y:S05]  /*3f10*/  BSYNC B0 ;  /* 0x0000000000007941 */ /* 0x000fea0003800000 */
.L_x_876:
[----:B------:R-:W-:-:S05]  /*3f20*/  IMAD R65, R65, UR5, R115 ;  /* 0x0000000541417c24 */ /* 0x000fca000f8e0273 */
[----:B------:R-:W-:Y:S02]  /*3f30*/  VIMNMX R92, R92, R65, !PT ;  /* 0x000000415c5c7248 */ /* 0x000fe40007fe0100 */
[----:B------:R-:W-:-:S07]  /*3f40*/  VIADDMNMX R90, R65, UR5, R90, PT ;  /* 0x00000005415a7c46 */ /* 0x000fce000b80015a */
.L_x_875:
[----:B------:R-:W-:Y:S01]  /*3f50*/  ISETP.GT.AND P2, PT, R92, 0x1, !P2 ;  /* 0x000000015c00780c */ /* 0x000fe20005744270 */
[----:B------:R-:W-:Y:S01]  /*3f60*/  ULDC UR8, c[0x0][0x988] ;  /* 0x0002620000087ab9 */ /* 0x000fe20000000800 */
[----:B------:R-:W-:Y:S01]  /*3f70*/  ISETP.NE.AND P6, PT, R139, RZ, PT ;  /* 0x000000ff8b00720c */ /* 0x000fe20003fc5270 */
[----:B------:R-:W-:Y:S01]  /*3f80*/  @UP0 ULDC UR10, c[0x0][0x44c] ;  /* 0x00011300000a0ab9 */ /* 0x000fe20000000800 */
[----:B------:R-:W-:Y:S01]  /*3f90*/  ISETP.LT.OR P2, PT, R90, 0x2, P2 ;  /* 0x000000025a00780c */ /* 0x000fe20001741670 */
[----:B------:R-:W-:Y:S01]  /*3fa0*/  UIMAD.WIDE.U32 UR10, UR45, UR10, URZ ;  /* 0x0000000a2d0a72a5 */ /* 0x000fe2000f8e003f */
[----:B------:R-:W-:Y:S01]  /*3fb0*/  ISETP.GT.AND P3, PT, R92, 0xb0, !P3 ;  /* 0x000000b05c00780c */ /* 0x000fe20005f64270 */
[----:B------:R-:W-:Y:S01]  /*3fc0*/  @UP0 ULDC UR14, c[0x0][0x450] ;  /* 0x00011400000e0ab9 */ /* 0x000fe20000000800 */
[----:B------:R-:W-:Y:S01]  /*3fd0*/  FSEL R68, R3, -INF , !P2 ;  /* 0xff80000003447808 */ /* 0x000fe20005000000 */
[----:B------:R-:W-:Y:S01]  /*3fe0*/  @UP0 USHF.R.U32.HI UR45, URZ, UR14, UR11 ;  /* 0x0000000e3f2d0299 */ /* 0x000fe2000801160b */
[----:B------:R-:W-:-:S02]  /*3ff0*/  ISETP.NE.AND P2, PT, R119, RZ, PT ;  /* 0x000000ff7700720c */ /* 0x000fc40003f45270 */
[C---:B------:R-:W-:Y:S02]  /*4000*/  ISETP.GT.AND P4, PT, R92.reuse, 0xb1, !P4 ;  /* 0x000000b15c00780c */ /* 0x040fe40006784270 */
[----:B------:R-:W-:Y:S02]  /*4010*/  ISETP.GT.AND P2, PT, R92, 0x8, !P2 ;  /* 0x000000085c00780c */ /* 0x000fe40005744270 */
[C---:B------:R-:W-:Y:S02]  /*4020*/  ISETP.LT.OR P3, PT, R90.reuse, 0xb1, P3 ;  /* 0x000000b15a00780c */ /* 0x040fe40001f61670 */
[----:B------:R-:W-:Y:S02]  /*4030*/  ISETP.LT.OR P2, PT, R90, 0x9, P2 ;  /* 0x000000095a00780c */ /* 0x000fe40001741670 */
[----:B------:R-:W-:Y:S02]  /*4040*/  ISETP.GT.AND P5, PT, R92, 0xb8, !P5 ;  /* 0x000000b85c00780c */ /* 0x000fe40006fa4270 */
[----:B------:R-:W-:-:S02]  /*4050*/  FSEL R65, R10, -INF , !P2 ;  /* 0xff8000000a417808 */ /* 0x000fc40005000000 */
[----:B------:R-:W-:Y:S02]  /*4060*/  ISETP.NE.AND P2, PT, R120, RZ, PT ;  /* 0x000000ff7800720c */ /* 0x000fe40003f45270 */
[----:B------:R-:W-:Y:S02]  /*4070*/  FMNMX.FTZ R10, R103, R124, !PT ;  /* 0x0000007c670a7209 */ /* 0x000fe40007810000 */
[----:B------:R-:W-:Y:S02]  /*4080*/  ISETP.GT.AND P2, PT, R92, 0x9, !P2 ;  /* 0x000000095c00780c */ /* 0x000fe40005744270 */
[C---:B------:R-:W-:Y:S02]  /*4090*/  ISETP.LT.OR P4, PT, R90.reuse, 0xb2, P4 ;  /* 0x000000b25a00780c */ /* 0x040fe40002781670 */
[C---:B------:R-:W-:Y:S02]  /*40a0*/  ISETP.LT.OR P2, PT, R90.reuse, 0xa, P2 ;  /* 0x0000000a5a00780c */ /* 0x040fe40001741670 */
[----:B------:R-:W-:-:S02]  /*40b0*/  ISETP.LT.OR P5, PT, R90, 0xb9, P5 ;  /* 0x000000b95a00780c */ /* 0x000fc40002fa1670 */
[----:B------:R-:W-:Y:S02]  /*40c0*/  FSEL R5, R5, -INF , !P2 ;  /* 0xff80000005057808 */ /* 0x000fe40005000000 */
[----:B------:R-:W-:Y:S02]  /*40d0*/  ISETP.NE.AND P2, PT, R121, RZ, PT ;  /* 0x000000ff7900720c */ /* 0x000fe40003f45270 */
[----:B------:R-:W-:Y:S02]  /*40e0*/  FSEL R77, R77, -INF , !P5 ;  /* 0xff8000004d4d7808 */ /* 0x000fe40006800000 */
[----:B------:R-:W-:Y:S02]  /*40f0*/  ISETP.GT.AND P2, PT, R92, 0x10, !P2 ;  /* 0x000000105c00780c */ /* 0x000fe40005744270 */
[----:B------:R-:W-:Y:S02]  /*4100*/  R2UR UR9, R22 ;  /* 0x00000000160972ca */ /* 0x000fe400000e0000 */
[----:B------:R-:W-:-:S04]  /*4110*/  ISETP.LT.OR P2, PT, R90, 0x11, P2 ;  /* 0x000000115a00780c */ /* 0x000fc80001741670 */
[----:B------:R-:W-:Y:S02]  /*4120*/  FSEL R12, R12, -INF , !P2 ;  /* 0xff8000000c0c7808 */ /* 0x000fe40005000000 */
[----:B------:R-:W-:-:S04]  /*4130*/  ISETP.NE.AND P2, PT, R122, RZ, PT ;  /* 0x000000ff7a00720c */ /* 0x000fc80003f45270 */
[----:B------:R-:W-:Y:S01]  /*4140*/  ISETP.GT.AND P2, PT, R92, 0x11, !P2 ;  /* 0x000000115c00780c */ /* 0x000fe20005744270 */
[----:B------:R-:W-:-:S03]  /*4150*/  UIADD3 UR45, UR9, UR45, URZ ;  /* 0x0000002d092d7290 */ /* 0x000fc6000fffe03f */
[----:B------:R-:W-:Y:S01]  /*4160*/  ISETP.LT.OR P2, PT, R90, 0x12, P2 ;  /* 0x000000125a00780c */ /* 0x000fe20001741670 */
[----:B------:R-:W-:-:S03]  /*4170*/  UIADD3 UR4, UR45, UR4, URZ ;  /* 0x000000042d047290 */ /* 0x000fc6000fffe03f */
[----:B------:R-:W-:Y:S02]  /*4180*/  FSEL R3, R11, -INF , !P2 ;  /* 0xff8000000b037808 */ /* 0x000fe40005000000 */
[----:B------:R-:W-:Y:S02]  /*4190*/  ISETP.NE.AND P2, PT, R123, RZ, PT ;  /* 0x000000ff7b00720c */ /* 0x000fe40003f45270 */
[----:B------:R-:W-:Y:S02]  /*41a0*/  FMNMX.FTZ R11, R125, R10, !PT ;  /* 0x0000000a7d0b7209 */ /* 0x000fe40007810000 */
[----:B------:R-:W-:Y:S02]  /*41b0*/  ISETP.GT.AND P2, PT, R92, 0x18, !P2 ;  /* 0x000000185c00780c */ /* 0x000fe40005744270 */
[----:B------:R-:W-:Y:S02]  /*41c0*/  FMNMX.FTZ R10, R126, R11, !PT ;  /* 0x0000000b7e0a7209 */ /* 0x000fe40007810000 */
[----:B------:R-:W-:-:S02]  /*41d0*/  ISETP.LT.OR P2, PT, R90, 0x19, P2 ;  /* 0x000000195a00780c */ /* 0x000fc40001741670 */
[----:B------:R-:W-:Y:S02]  /*41e0*/  FMNMX.FTZ R11, R127, R10, !PT ;  /* 0x0000000a7f0b7209 */ /* 0x000fe40007810000 */
[----:B------:R-:W-:Y:S02]  /*41f0*/  FSEL R14, R14, -INF , !P2 ;  /* 0xff8000000e0e7808 */ /* 0x000fe40005000000 */
[----:B------:R-:W-:Y:S02]  /*4200*/  ISETP.NE.AND P2, PT, R137, RZ, PT ;  /* 0x000000ff8900720c */ /* 0x000fe40003f45270 */
[----:B------:R-:W-:Y:S02]  /*4210*/  FMNMX.FTZ R10, R128, R11, !PT ;  /* 0x0000000b800a7209 */ /* 0x000fe40007810000 */
[----:B------:R-:W-:Y:S02]  /*4220*/  ISETP.GT.AND P2, PT, R92, 0x19, !P2 ;  /* 0x000000195c00780c */ /* 0x000fe40005744270 */
[----:B------:R-:W-:-:S02]  /*4230*/  FMNMX.FTZ R10, R129, R10, !PT ;  /* 0x0000000a810a7209 */ /* 0x000fc40007810000 */
[----:B------:R-:W-:Y:S02]  /*4240*/  ISETP.LT.OR P2, PT, R90, 0x1a, P2 ;  /* 0x0000001a5a00780c */ /* 0x000fe40001741670 */
[----:B------:R-:W-:Y:S02]  /*4250*/  FMNMX.FTZ R10, R97, R10, !PT ;  /* 0x0000000a610a7209 */ /* 0x000fe40007810000 */
[----:B------:R-:W-:Y:S02]  /*4260*/  FSEL R13, R13, -INF , !P2 ;  /* 0xff8000000d0d7808 */ /* 0x000fe40005000000 */
[----:B------:R-:W-:Y:S02]  /*4270*/  ISETP.NE.AND P2, PT, R138, RZ, PT ;  /* 0x000000ff8a00720c */ /* 0x000fe40003f45270 */
[----:B------:R-:W-:Y:S02]  /*4280*/  FMNMX.FTZ R11, R101, R10, !PT ;  /* 0x0000000a650b7209 */ /* 0x000fe40007810000 */
[----:B------:R-:W-:-:S02]  /*4290*/  ISETP.GT.AND P2, PT, R92, 0x20, !P2 ;  /* 0x000000205c00780c */ /* 0x000fc40005744270 */
[----:B------:R-:W-:Y:S02]  /*42a0*/  FMNMX.FTZ R10, R100, R11, !PT ;  /* 0x0000000b640a7209 */ /* 0x000fe40007810000 */
[----:B------:R-:W-:Y:S02]  /*42b0*/  ISETP.LT.OR P2, PT, R90, 0x21, P2 ;  /* 0x000000215a00780c */ /* 0x000fe40001741670 */
[----:B------:R-:W-:Y:S02]  /*42c0*/  FMNMX.FTZ R11, R99, R10, !PT ;  /* 0x0000000a630b7209 */ /* 0x000fe40007810000 */
[----:B------:R-:W-:Y:S02]  /*42d0*/  FSEL R20, R20, -INF , !P2 ;  /* 0xff80000014147808 */ /* 0x000fe40005000000 */
[----:B------:R-:W-:Y:S02]  /*42e0*/  ISETP.GT.AND P2, PT, R92, 0x21, !P6 ;  /* 0x000000215c00780c */ /* 0x000fe40007744270 */
[----:B------:R-:W-:-:S02]  /*42f0*/  ISETP.NE.AND P6, PT, R150, RZ, PT ;  /* 0x000000ff9600720c */ /* 0x000fc40003fc5270 */
        /* <DEDUP_REMOVED lines=10> */
[----:B------:R-:W-:Y:S02]  /*43a0*/  ISETP.NE.AND P2, PT, R141, RZ, PT ;  /* 0x000000ff8d00720c */ /* 0x000fe40003f45270 */
[----:B------:R-:W-:-:S02]  /*43b0*/  FMNMX.FTZ R10, R93, R10, !PT ;  /* 0x0000000a5d0a7209 */ /* 0x000fc40007810000 */
[----:B------:R-:W-:Y:S02]  /*43c0*/  ISETP.GT.AND P2, PT, R92, 0x29, !P2 ;  /* 0x000000295c00780c */ /* 0x000fe40005744270 */
[----:B------:R-:W-:Y:S02]  /*43d0*/  FMNMX.FTZ R10, R91, R10, !PT ;  /* 0x0000000a5b0a7209 */ /* 0x000fe40007810000 */
[----:B------:R-:W-:Y:S02]  /*43e0*/  ISETP.LT.OR P2, PT, R90, 0x2a, P2 ;  /* 0x0000002a5a00780c */ /* 0x000fe40001741670 */
[----:B------:R-:W-:Y:S02]  /*43f0*/  FMNMX.FTZ R11, R89, R10, !PT ;  /* 0x0000000a590b7209 */ /* 0x000fe40007810000 */
[----:B------:R-:W-:Y:S02]  /*4400*/  FSEL R21, R21, -INF , !P2 ;  /* 0xff80000015157808 */ /* 0x000fe40005000000 */
[----:B------:R-:W-:-:S02]  /*4410*/  ISETP.NE.AND P2, PT, R142, RZ, PT ;  /* 0x000000ff8e00720c */ /* 0x000fc40003f45270 */
[----:B------:R-:W-:Y:S02]  /*4420*/  FMNMX.FTZ R10, R88, R11, !PT ;  /* 0x0000000b580a7209 */ /* 0x000fe40007810000 */
[----:B------:R-:W-:Y:S02]  /*4430*/  ISETP.GT.AND P2, PT, R92, 0x30, !P2 ;  /* 0x000000305c00780c */ /* 0x000fe40005744270 */
[----:B------:R-:W-:Y:S02]  /*4440*/  FMNMX.FTZ R11, R87, R10, !PT ;  /* 0x0000000a570b7209 */ /* 0x000fe40007810000 */
[----:B------:R-:W-:Y:S02]  /*4450*/  ISETP.LT.OR P2, PT, R90, 0x31, P2 ;  /* 0x000000315a00780c */ /* 0x000fe40001741670 */
[----:B------:R-:W-:Y:S02]  /*4460*/  FMNMX.FTZ R11, R84, R11, !PT ;  /* 0x0000000b540b7209 */ /* 0x000fe40007810000 */
[----:B------:R-:W-:-:S02]  /*4470*/  FSEL R26, R26, -INF , !P2 ;  /* 0xff8000001a1a7808 */ /* 0x000fc40005000000 */
[----:B------:R-:W-:Y:S02]  /*4480*/  ISETP.NE.AND P2, PT, R143, RZ, PT ;  /* 0x000000ff8f00720c */ /* 0x000fe40003f45270 */
[----:B------:R-:W-:Y:S02]  /*4490*/  FMNMX.FTZ R10, R86, R11, !PT ;  /* 0x0000000b560a7209 */ /* 0x000fe40007810000 */
[----:B------:R-:W-:Y:S02]  /*44a0*/  ISETP.GT.AND P2, PT, R92, 0x31, !P2 ;  /* 0x000000315c00780c */ /* 0x000fe40005744270 */
[----:B------:R-:W-:Y:S02]  /*44b0*/  FMNMX.FTZ R10, R85, R10, !PT ;  /* 0x0000000a550a7209 */ /* 0x000fe40007810000 */
[----:B------:R-:W-:Y:S02]  /*44c0*/  ISETP.LT.OR P2, PT, R90, 0x32, P2 ;  /* 0x000000325a00780c */ /* 0x000fe40001741670 */
[----:B------:R-:W-:-:S02]  /*44d0*/  FMNMX.FTZ R11, R69, R10, !PT ;  /* 0x0000000a450b7209 */ /* 0x000fc40007810000 */
        /* <DEDUP_REMOVED lines=43> */
[----:B------:R-:W-:Y:S02]  /*4790*/  ISETP.GT.AND P2, PT, R92, 0x50, !P6 ;  /* 0x000000505c00780c */ /* 0x000fe40007744270 */
[----:B------:R-:W-:Y:S02]  /*47a0*/  ISETP.NE.AND P6, PT, R161, RZ, PT ;  /* 0x000000ffa100720c */ /* 0x000fe40003fc5270 */
        /* <DEDUP_REMOVED lines=14> */
[----:B------:R-:W-:-:S03]  /*4890*/  ISETP.LT.OR P2, PT, R90, 0x59, P2 ;  /* 0x000000595a00780c */ /* 0x000fc60001741670 */
[----:B------:R-:W0:Y:S01]  /*48a0*/  SHFL.BFLY PT, R10, R11, 0x2, 0x1f ;  /* 0x0c401f000b0a7f89 */ /* 0x000e2200000e0000 */
[----:B------:R-:W-:Y:S02]  /*48b0*/  FSEL R38, R38, -INF , !P2 ;  /* 0xff80000026267808 */ /* 0x000fe40005000000 */
[----:B------:R-:W-:-:S04]  /*48c0*/  ISETP.NE.AND P2, PT, R153, RZ, PT ;  /* 0x000000ff9900720c */ /* 0x000fc80003f45270 */
[----:B------:R-:W-:-:S04]  /*48d0*/  ISETP.GT.AND P2, PT, R92, 0x59, !P2 ;  /* 0x000000595c00780c */ /* 0x000fc80005744270 */
[----:B------:R-:W-:-:S04]  /*48e0*/  ISETP.LT.OR P2, PT, R90, 0x5a, P2 ;  /* 0x0000005a5a00780c */ /* 0x000fc80001741670 */
        /* <DEDUP_REMOVED lines=29> */
[----:B------:R-:W-:Y:S02]  /*4ac0*/  ISETP.GT.AND P2, PT, R92, 0x79, !P6 ;  /* 0x000000795c00780c */ /* 0x000fe40007744270 */
[----:B------:R-:W-:Y:S02]  /*4ad0*/  ISETP.NE.AND P6, PT, R167, RZ, PT ;  /* 0x000000ffa700720c */ /* 0x000fe40003fc5270 */
        /* <DEDUP_REMOVED lines=44> */
[----:B0-----:R-:W-:Y:S02]  /*4da0*/  FMNMX.FTZ R102, R11, R10, !PT ;  /* 0x0000000a0b667209 */ /* 0x001fe40007810000 */
[----:B------:R-:W-:-:S03]  /*4db0*/  ISETP.LT.OR P2, PT, R90, 0xa9, P2 ;  /* 0x000000a95a00780c */ /* 0x000fc60001741670 */
[----:B------:R-:W0:Y:S01]  /*4dc0*/  SHFL.BFLY PT, R105, R102, 0x1, 0x1f ;  /* 0x0c201f0066697f89 */ /* 0x000e2200000e0000 */
[----:B------:R-:W-:Y:S02]  /*4dd0*/  FSEL R78, R78, -INF , !P2 ;  /* 0xff8000004e4e7808 */ /* 0x000fe40005000000 */
[----:B0-----:R-:W-:Y:S01]  /*4de0*/  FMNMX.FTZ R10, R102, R105, !PT ;  /* 0x00000069660a7209 */ /* 0x001fe20007810000 */
[----:B------:R-:W-:-:S03]  /*4df0*/  IMAD.U32 R105, RZ, RZ, UR8 ;  /* 0x00000008ff697e24 */ /* 0x000fc6000f8e00ff */
[C---:B------:R-:W-:Y:S01]  /*4e00*/  FSETP.NEU.FTZ.AND P2, PT, R10.reuse, -INF , PT ;  /* 0xff8000000a00780b */ /* 0x040fe20003f5d000 */
[----:B------:R-:W-:-:S05]  /*4e10*/  FFMA.FTZ R108, R10, R105, -8 ;  /* 0xc10000000a6c7423 */ /* 0x000fca0000010069 */
[----:B------:R-:W-:Y:S02]  /*4e20*/  FSEL R108, R108, RZ, P2 ;  /* 0x000000ff6c6c7208 */ /* 0x000fe40001000000 */
[----:B------:R-:W-:Y:S02]  /*4e30*/  ISETP.GT.AND P2, PT, R92, RZ, !P6 ;  /* 0x000000ff5c00720c */ /* 0x000fe40007744270 */
[----:B------:R-:W-:Y:S01]  /*4e40*/  ISETP.NE.AND P6, PT, R104, RZ, PT ;  /* 0x000000ff6800720c */ /* 0x000fe20003fc5270 */
[--C-:B------:R-:W-:Y:S01]  /*4e50*/  FFMA.FTZ R109, R97, UR8, -R108.reuse ;  /* 0x00000008616d7c23 */ /* 0x100fe2000801086c */
[----:B------:R-:W-:Y:S01]  /*4e60*/  ISETP.LT.OR P2, PT, R90, 0x1, P2 ;  /* 0x000000015a00780c */ /* 0x000fe20001741670 */
[--C-:B------:R-:W-:Y:S01]  /*4e70*/  FFMA.FTZ R97, R101, UR8, -R108.reuse ;  /* 0x0000000865617c23 */ /* 0x100fe2000801086c */
[--C-:B------:R-:W-:Y:S01]  /*4e80*/  FFMA.FTZ R101, R83, UR8, -R108.reuse ;  /* 0x0000000853657c23 */ /* 0x100fe2000801086c */
[----:B------:R-:W-:Y:S01]  /*4e90*/  FSEL R83, R28, -INF , !P3 ;  /* 0xff8000001c537808 */ /* 0x000fe20005800000 */
[--C-:B------:R-:W-:Y:S01]  /*4ea0*/  FFMA.FTZ R102, R125, UR8, -R108.reuse ;  /* 0x000000087d667c23 */ /* 0x100fe2000801086c */
[----:B------:R-:W-:Y:S01]  /*4eb0*/  FSEL R111, R2, -INF , !P2 ;  /* 0xff800000026f7808 */ /* 0x000fe20005000000 */
[--C-:B------:R-:W-:Y:S01]  /*4ec0*/  FFMA.FTZ R2, R103, UR8, -R108.reuse ;  /* 0x0000000867027c23 */ /* 0x100fe2000801086c */
[----:B------:R-:W-:Y:S01]  /*4ed0*/  ISETP.NE.AND P2, PT, R118, RZ, PT ;  /* 0x000000ff7600720c */ /* 0x000fe20003f45270 */
[--C-:B------:R-:W-:Y:S01]  /*4ee0*/  FFMA.FTZ R103, R124, UR8, -R108.reuse ;  /* 0x000000087c677c23 */ /* 0x100fe2000801086c */
[----:B------:R-:W-:Y:S01]  /*4ef0*/  FMNMX.FTZ R110, R111, R68, !PT ;  /* 0x000000446f6e7209 */ /* 0x000fe20007810000 */
[--C-:B------:R-:W-:Y:S01]  /*4f00*/  FFMA.FTZ R105, R126, UR8, -R108.reuse ;  /* 0x000000087e697c23 */ /* 0x100fe2000801086c */
[----:B------:R-:W-:Y:S01]  /*4f10*/  ISETP.GT.AND P2, PT, R92, 0xa9, !P2 ;  /* 0x000000a95c00780c */ /* 0x000fe20005744270 */
[----:B------:R-:W-:Y:S01]  /*4f20*/  MUFU.EX2 R2, R2 ;  /* 0x0000000200027308 */ /* 0x000fe20000000800 */
[----:B------:R-:W-:Y:S01]  /*4f30*/  FMNMX.FTZ R110, R65, R110, !PT ;  /* 0x0000006e416e7209 */ /* 0x000fe20007810000 */
[--C-:B------:R-:W-:Y:S01]  /*4f40*/  FFMA.FTZ R104, R127, UR8, -R108.reuse ;  /* 0x000000087f687c23 */ /* 0x100fe2000801086c */
[----:B------:R-:W-:Y:S01]  /*4f50*/  ISETP.LT.OR P2, PT, R90, 0xaa, P2 ;  /* 0x000000aa5a00780c */ /* 0x000fe20001741670 */
[--C-:B------:R-:W-:Y:S01]  /*4f60*/  FFMA.FTZ R107, R128, UR8, -R108.reuse ;  /* 0x00000008806b7c23 */ /* 0x100fe2000801086c */
[----:B------:R-:W-:Y:S01]  /*4f70*/  FMNMX.FTZ R11, R5, R110, !PT ;  /* 0x0000006e050b7209 */ /* 0x000fe20007810000 */
[--C-:B------:R-:W-:Y:S01]  /*4f80*/  FFMA.FTZ R106, R129, UR8, -R108.reuse ;  /* 0x00000008816a7c23 */ /* 0x100fe2000801086c */
[----:B------:R-:W-:Y:S01]  /*4f90*/  FSEL R24, R24, -INF , !P2 ;  /* 0xff80000018187808 */ /* 0x000fe20005000000 */
[----:B------:R-:W-:Y:S01]  /*4fa0*/  MUFU.EX2 R103, R103 ;  /* 0x0000006700677308 */ /* 0x000fe20000000800 */
[----:B------:R-:W-:Y:S01]  /*4fb0*/  FMNMX.FTZ R110, R12, R11, !PT ;  /* 0x0000000b0c6e7209 */ /* 0x000fe20007810000 */
[--C-:B------:R-:W-:Y:S01]  /*4fc0*/  FFMA.FTZ R100, R100, UR8, -R108.reuse ;  /* 0x0000000864647c23 */ /* 0x100fe2000801086c */
[----:B------:R-:W-:Y:S01]  /*4fd0*/  ISETP.GT.AND P6, PT, R92, 0xb9, !P6 ;  /* 0x000000b95c00780c */ /* 0x000fe200077c4270 */
[--C-:B------:R-:W-:Y:S01]  /*4fe0*/  FFMA.FTZ R99, R99, UR8, -R108.reuse ;  /* 0x0000000863637c23 */ /* 0x100fe2000801086c */
[----:B------:R-:W-:Y:S01]  /*4ff0*/  FMNMX.FTZ R11, R3, R110, !PT ;  /* 0x0000006e030b7209 */ /* 0x000fe20007810000 */
[--C-:B------:R-:W-:Y:S01]  /*5000*/  FFMA.FTZ R98, R98, UR8, -R108.reuse ;  /* 0x0000000862627c23 */ /* 0x100fe2000801086c */
[----:B------:R-:W-:Y:S01]  /*5010*/  FSEL R92, R27, -INF , !P4 ;  /* 0xff8000001b5c7808 */ /* 0x000fe20006000000 */
[--C-:B------:R-:W-:Y:S01]  /*5020*/  FFMA.FTZ R27, R64, UR8, -R108.reuse ;  /* 0x00000008401b7c23 */ /* 0x100fe2000801086c */
[----:B------:R-:W-:Y:S01]  /*5030*/  FMNMX.FTZ R110, R14, R11, !PT ;  /* 0x0000000b0e6e7209 */ /* 0x000fe20007810000 */
[----:B------:R-:W-:Y:S01]  /*5040*/  MUFU.EX2 R102, R102 ;  /* 0x0000006600667308 */ /* 0x000fe20000000800 */
[----:B------:R-:W-:Y:S01]  /*5050*/  ISETP.LT.OR P6, PT, R90, 0xba, P6 ;  /* 0x000000ba5a00780c */ /* 0x000fe200037c1670 */
[--C-:B------:R-:W-:Y:S01]  /*5060*/  FFMA.FTZ R96, R96, UR8, -R108.reuse ;  /* 0x0000000860607c23 */ /* 0x100fe2000801086c */
[----:B------:R-:W-:Y:S01]  /*5070*/  FMNMX.FTZ R11, R13, R110, !PT ;  /* 0x0000006e0d0b7209 */ /* 0x000fe20007810000 */
[--C-:B------:R-:W-:Y:S01]  /*5080*/  FFMA.FTZ R95, R95, UR8, -R108.reuse ;  /* 0x000000085f5f7c23 */ /* 0x100fe2000801086c */
[----:B------:R-:W-:Y:S01]  /*5090*/  FSEL R76, R76, -INF , !P6 ;  /* 0xff8000004c4c7808 */ /* 0x000fe20007000000 */
[--C-:B------:R-:W-:Y:S01]  /*50a0*/  FFMA.FTZ R94, R94, UR8, -R108.reuse ;  /* 0x000000085e5e7c23 */ /* 0x100fe2000801086c */
[----:B------:R-:W-:Y:S01]  /*50b0*/  FMNMX.FTZ R110, R20, R11, !PT ;  /* 0x0000000b146e7209 */ /* 0x000fe20007810000 */
[----:B------:R-:W0:Y:S01]  /*50c0*/  MUFU.EX2 R105, R105 ;  /* 0x0000006900697308 */ /* 0x000e220000000800 */
[--C-:B------:R-:W-:Y:S01]  /*50d0*/  FFMA.FTZ R93, R93, UR8, -R108.reuse ;  /* 0x000000085d5d7c23 */ /* 0x100fe2000801086c */
[--C-:B------:R-:W-:Y:S01]  /*50e0*/  FFMA.FTZ R91, R91, UR8, -R108.reuse ;  /* 0x000000085b5b7c23 */ /* 0x100fe2000801086c */
[----:B------:R-:W-:Y:S01]  /*50f0*/  FMNMX.FTZ R110, R15, R110, !PT ;  /* 0x0000006e0f6e7209 */ /* 0x000fe20007810000 */
[--C-:B------:R-:W-:Y:S01]  /*5100*/  FFMA.FTZ R88, R88, UR8, -R108.reuse ;  /* 0x0000000858587c23 */ /* 0x100fe2000801086c */
[--C-:B------:R-:W-:Y:S01]  /*5110*/  FFMA.FTZ R87, R87, UR8, -R108.reuse ;  /* 0x0000000857577c23 */ /* 0x100fe2000801086c */
[--C-:B------:R-:W-:Y:S01]  /*5120*/  FFMA.FTZ R84, R84, UR8, -R108.reuse ;  /* 0x0000000854547c23 */ /* 0x100fe2000801086c */
[----:B------:R-:W-:Y:S01]  /*5130*/  FMNMX.FTZ R110, R23, R110, !PT ;  /* 0x0000006e176e7209 */ /* 0x000fe20007810000 */
[----:B------:R-:W-:Y:S01]  /*5140*/  MUFU.EX2 R28, R101 ;  /* 0x00000065001c7308 */ /* 0x000fe20000000800 */
        /* <DEDUP_REMOVED lines=23> */
[--C-:B------:R-:W-:Y:S01]  /*52c0*/  FFMA.FTZ R37, R37, UR8, -R108.reuse ;  /* 0x0000000825257c23 */ /* 0x100fe2000801086c */
[----:B------:R-:W-:Y:S01]  /*52d0*/  FFMA.FTZ R4, R4, UR8, -R108 ;  /* 0x0000000804047c23 */ /* 0x000fe2000801086c */
[----:B------:R-:W-:Y:S01]  /*52e0*/  MUFU.EX2 R106, R106 ;  /* 0x0000006a006a7308 */ /* 0x000fe20000000800 */
[----:B------:R-:W-:-:S02]  /*52f0*/  FMNMX.FTZ R112, R32, R11, !PT ;  /* 0x0000000b20707209 */ /* 0x000fc40007810000 */
[----:B0-----:R-:W-:Y:S02]  /*5300*/  F2FP.SATFINITE.E4M3.F32.PACK_AB_MERGE_C R204, R105, R102, RZ ;  /* 0x0000006669cc723e */ /* 0x001fe400048070ff */
[----:B------:R-:W-:Y:S02]  /*5310*/  FMNMX.FTZ R11, R33, R112, !PT ;  /* 0x00000070210b7209 */ /* 0x000fe40007810000 */
[----:B------:R-:W-:Y:S01]  /*5320*/  F2FP.SATFINITE.E4M3.F32.PACK_AB_MERGE_C R204, R103, R2, R204 ;  /* 0x0000000267cc723e */ /* 0x000fe200048070cc */
[----:B------:R-:W0:Y:S01]  /*5330*/  MUFU.EX2 R109, R109 ;  /* 0x0000006d006d7308 */ /* 0x000e220000000800 */
[----:B------:R-:W-:-:S04]  /*5340*/  FMNMX.FTZ R112, R34, R11, !PT ;  /* 0x0000000b22707209 */ /* 0x000fc80007810000 */
[----:B------:R-:W-:-:S03]  /*5350*/  FMNMX.FTZ R11, R35, R112, !PT ;  /* 0x00000070230b7209 */ /* 0x000fc60007810000 */
[----:B------:R-:W-:Y:S01]  /*5360*/  MUFU.EX2 R97, R97 ;  /* 0x0000006100617308 */ /* 0x000fe20000000800 */
[----:B------:R-:W-:-:S04]  /*5370*/  FMNMX.FTZ R11, R36, R11, !PT ;  /* 0x0000000b240b7209 */ /* 0x000fc80007810000 */
[----:B------:R-:W-:-:S03]  /*5380*/  FMNMX.FTZ R86, R38, R11, !PT ;  /* 0x0000000b26567209 */ /* 0x000fc60007810000 */
[----:B------:R-:W-:Y:S01]  /*5390*/  MUFU.EX2 R100, R100 ;  /* 0x0000006400647308 */ /* 0x000fe20000000800 */
[----:B------:R-:W-:Y:S01]  /*53a0*/  FMNMX.FTZ R11, R39, R86, !PT ;  /* 0x00000056270b7209 */ /* 0x000fe20007810000 */
[--C-:B------:R-:W-:Y:S01]  /*53b0*/  FFMA.FTZ R86, R69, UR8, -R108.reuse ;  /* 0x0000000845567c23 */ /* 0x100fe2000801086c */
[----:B------:R-:W-:Y:S01]  /*53c0*/  FFMA.FTZ R69, R72, UR8, -R108 ;  /* 0x0000000848457c23 */ /* 0x000fe2000801086c */
[----:B0-----:R-:W-:Y:S02]  /*53d0*/  F2FP.SATFINITE.E4M3.F32.PACK_AB_MERGE_C R206, R109, R106, RZ ;  /* 0x0000006a6dce723e */ /* 0x001fe400048070ff */
[----:B------:R-:W-:Y:S02]  /*53e0*/  FMNMX.FTZ R112, R42, R11, !PT ;  /* 0x0000000b2a707209 */ /* 0x000fe40007810000 */
[----:B------:R-:W-:Y:S01]  /*53f0*/  MUFU.EX2 R99, R99 ;  /* 0x0000006300637308 */ /* 0x000fe20000000800 */
[----:B------:R-:W-:Y:S02]  /*5400*/  F2FP.SATFINITE.E4M3.F32.PACK_AB_MERGE_C R206, R107, R104, R206 ;  /* 0x000000686bce723e */ /* 0x000fe400048070ce */
[----:B------:R-:W-:-:S04]  /*5410*/  FMNMX.FTZ R11, R43, R112, !PT ;  /* 0x000000702b0b7209 */ /* 0x000fc80007810000 */
[----:B------:R-:W-:Y:S01]  /*5420*/  FMNMX.FTZ R72, R46, R11, !PT ;  /* 0x0000000b2e487209 */ /* 0x000fe20007810000 */
[----:B------:R-:W0:Y:S03]  /*5430*/  MUFU.EX2 R98, R98 ;  /* 0x0000006200627308 */ /* 0x000e260000000800 */
[----:B------:R-:W-:Y:S01]  /*5440*/  FMNMX.FTZ R11, R47, R72, !PT ;  /* 0x000000482f0b7209 */ /* 0x000fe20007810000 */
[--C-:B------:R-:W-:Y:S01]  /*5450*/  FFMA.FTZ R72, R73, UR8, -R108.reuse ;  /* 0x0000000849487c23 */ /* 0x100fe2000801086c */
[----:B------:R-:W-:Y:S02]  /*5460*/  FFMA.FTZ R73, R130, UR8, -R108 ;  /* 0x0000000882497c23 */ /* 0x000fe4000801086c */
[----:B------:R-:W-:Y:S01]  /*5470*/  FMNMX.FTZ R112, R50, R11, !PT ;  /* 0x0000000b32707209 */ /* 0x000fe20007810000 */
[----:B------:R-:W-:Y:S03]  /*5480*/  MUFU.EX2 R96, R96 ;  /* 0x0000006000607308 */ /* 0x000fe60000000800 */
[----:B------:R-:W-:-:S04]  /*5490*/  FMNMX.FTZ R11, R51, R112, !PT ;  /* 0x00000070330b7209 */ /* 0x000fc80007810000 */
[----:B------:R-:W-:Y:S01]  /*54a0*/  FMNMX.FTZ R112, R54, R11, !PT ;  /* 0x0000000b36707209 */ /* 0x000fe20007810000 */
[----:B------:R-:W-:Y:S01]  /*54b0*/  MUFU.EX2 R95, R95 ;  /* 0x0000005f005f7308 */ /* 0x000fe20000000800 */
[----:B0-----:R-:W-:Y:S02]  /*54c0*/  F2FP.SATFINITE.E4M3.F32.PACK_AB_MERGE_C R200, R98, R99, RZ ;  /* 0x0000006362c8723e */ /* 0x001fe400048070ff */
[----:B------:R-:W-:Y:S01]  /*54d0*/  FMNMX.FTZ R11, R55, R112, !PT ;  /* 0x00000070370b7209 */ /* 0x000fe20007810000 */
[----:B------:R-:W-:Y:S01]  /*54e0*/  FFMA.FTZ R112, R131, UR8, -R108 ;  /* 0x0000000883707c23 */ /* 0x000fe2000801086c */
[----:B------:R-:W-:Y:S02]  /*54f0*/  F2FP.SATFINITE.E4M3.F32.PACK_AB_MERGE_C R200, R100, R97, R200 ;  /* 0x0000006164c8723e */ /* 0x000fe400048070c8 */
[----:B------:R-:W-:Y:S01]  /*5500*/  FMNMX.FTZ R114, R58, R11, !PT ;  /* 0x0000000b3a727209 */ /* 0x000fe20007810000 */
[----:B------:R-:W-:Y:S03]  /*5510*/  MUFU.EX2 R94, R94 ;  /* 0x0000005e005e7308 */ /* 0x000fe60000000800 */
[----:B------:R-:W-:-:S04]  /*5520*/  FMNMX.FTZ R11, R59, R114, !PT ;  /* 0x000000723b0b7209 */ /* 0x000fc80007810000 */
        /* <DEDUP_REMOVED lines=19> */
[--C-:B------:R-:W-:Y:S01]  /*5660*/  FFMA.FTZ R64, R45, UR8, -R108.reuse ;  /* 0x000000082d407c23 */ /* 0x100fe2000801086c */
[--C-:B------:R-:W-:Y:S01]  /*5670*/  FFMA.FTZ R45, R60, UR8, -R108.reuse ;  /* 0x000000083c2d7c23 */ /* 0x100fe2000801086c */
[--C-:B------:R-:W-:Y:S01]  /*5680*/  FFMA.FTZ R60, R53, UR8, -R108.reuse ;  /* 0x00000008353c7c23 */ /* 0x100fe2000801086c */
[----:B------:R-:W-:Y:S01]  /*5690*/  FMNMX.FTZ R11, R76, R11, !PT ;  /* 0x0000000b4c0b7209 */ /* 0x000fe20007810000 */
[----:B------:R-:W-:Y:S01]  /*56a0*/  FFMA.FTZ R53, R48, UR8, -R108 ;  /* 0x0000000830357c23 */ /* 0x000fe2000801086c */
[----:B------:R-:W-:Y:S03]  /*56b0*/  MUFU.EX2 R89, R89 ;  /* 0x0000005900597308 */ /* 0x000fe60000000800 */
[----:B------:R-:W0:Y:S05]  /*56c0*/  SHFL.BFLY PT, R90, R11, 0x2, 0x1f ;  /* 0x0c401f000b5a7f89 */ /* 0x000e2a00000e0000 */
[----:B------:R-:W-:Y:S08]  /*56d0*/  MUFU.EX2 R85, R85 ;  /* 0x0000005500557308 */ /* 0x000ff00000000800 */
[----:B------:R-:W-:Y:S08]  /*56e0*/  MUFU.EX2 R86, R86 ;  /* 0x0000005600567308 */ /* 0x000ff00000000800 */
[----:B------:R-:W-:Y:S01]  /*56f0*/  MUFU.EX2 R73, R73 ;  /* 0x0000004900497308 */ /* 0x000fe20000000800 */
[----:B0-----:R-:W-:-:S05]  /*5700*/  FMNMX.FTZ R90, R11, R90, !PT ;  /* 0x0000005a0b5a7209 */ /* 0x001fca0007810000 */
[----:B------:R-:W0:Y:S02]  /*5710*/  SHFL.BFLY PT, R11, R90, 0x1, 0x1f ;  /* 0x0c201f005a0b7f89 */ /* 0x000e2400000e0000 */
[----:B------:R-:W-:Y:S08]  /*5720*/  MUFU.EX2 R112, R112 ;  /* 0x0000007000707308 */ /* 0x000ff00000000800 */
[----:B------:R-:W-:Y:S08]  /*5730*/  MUFU.EX2 R69, R69 ;  /* 0x0000004500457308 */ /* 0x000ff00000000800 */
[----:B------:R-:W-:Y:S01]  /*5740*/  MUFU.EX2 R72, R72 ;  /* 0x0000004800487308 */ /* 0x000fe20000000800 */
[----:B0-----:R-:W-:Y:S01]  /*5750*/  FMNMX.FTZ R11, R90, R11, !PT ;  /* 0x0000000b5a0b7209 */ /* 0x001fe20007810000 */
[----:B------:R-:W-:-:S06]  /*5760*/  IMAD.U32 R90, RZ, RZ, UR8 ;  /* 0x00000008ff5a7e24 */ /* 0x000fcc000f8e00ff */
[----:B------:R-:W-:Y:S01]  /*5770*/  MUFU.EX2 R81, R81 ;  /* 0x0000005100517308 */ /* 0x000fe20000000800 */
[C---:B------:R-:W-:Y:S01]  /*5780*/  FSETP.NEU.FTZ.AND P2, PT, R11.reuse, -INF , PT ;  /* 0xff8000000b00780b */ /* 0x040fe20003f5d000 */
[----:B------:R-:W-:-:S05]  /*5790*/  FFMA.FTZ R90, R11, R90, -8 ;  /* 0xc10000000b5a7423 */ /* 0x000fca000001005a */
[----:B------:R-:W-:Y:S01]  /*57a0*/  FSEL R90, R90, RZ, P2 ;  /* 0x000000ff5a5a7208 */ /* 0x000fe20001000000 */
[----:B------:R-:W-:Y:S01]  /*57b0*/  MUFU.EX2 R82, R82 ;  /* 0x0000005200527308 */ /* 0x000fe20000000800 */
[----:B------:R-:W-:-:S03]  /*57c0*/  PLOP3.LUT P2, PT, PT, PT, UP1, 0x40, 0x0 ;  /* 0x000000000000781c */ /* 0x000fc60003f4e818 */
[--C-:B------:R-:W-:Y:S01]  /*57d0*/  FFMA.FTZ R48, R111, UR8, -R90.reuse ;  /* 0x000000086f307c23 */ /* 0x100fe2000801085a */
[--C-:B------:R-:W-:Y:S01]  /*57e0*/  FFMA.FTZ R101, R68, UR8, -R90.reuse ;  /* 0x0000000844657c23 */ /* 0x100fe2000801085a */
[--C-:B------:R-:W-:Y:S01]  /*57f0*/  FFMA.FTZ R68, R5, UR8, -R90.reuse ;  /* 0x0000000805447c23 */ /* 0x100fe2000801085a */
[--C-:B------:R-:W-:Y:S01]  /*5800*/  FFMA.FTZ R5, R12, UR8, -R90.reuse ;  /* 0x000000080c057c23 */ /* 0x100fe2000801085a */
[--C-:B------:R-:W-:Y:S01]  /*5810*/  FFMA.FTZ R12, R3, UR8, -R90.reuse ;  /* 0x00000008030c7c23 */ /* 0x100fe2000801085a */
[--C-:B------:R-:W-:Y:S01]  /*5820*/  FFMA.FTZ R65, R65, UR8, -R90.reuse ;  /* 0x0000000841417c23 */ /* 0x100fe2000801085a */
[--C-:B------:R-:W-:Y:S01]  /*5830*/  FFMA.FTZ R3, R20, UR8, -R90.reuse ;  /* 0x0000000814037c23 */ /* 0x100fe2000801085a */
[--C-:B------:R-:W-:Y:S01]  /*5840*/  FFMA.FTZ R20, R25, UR8, -R90.reuse ;  /* 0x0000000819147c23 */ /* 0x100fe2000801085a */
[----:B------:R-:W-:Y:S01]  /*5850*/  MUFU.EX2 R48, R48 ;  /* 0x0000003000307308 */ /* 0x000fe20000000800 */
[----:B------:R-:W-:Y:S01]  /*5860*/  FADD.FTZ R25, R2, R103 ;  /* 0x0000006702197221 */ /* 0x000fe20000010000 */
[--C-:B------:R-:W-:Y:S01]  /*5870*/  FFMA.FTZ R116, R30, UR8, -R90.reuse ;  /* 0x000000081e747c23 */ /* 0x100fe2000801085a */
[--C-:B------:R-:W-:Y:S01]  /*5880*/  FFMA.FTZ R30, R36, UR8, -R90.reuse ;  /* 0x00000008241e7c23 */ /* 0x100fe2000801085a */
[--C-:B------:R-:W-:Y:S01]  /*5890*/  FFMA.FTZ R108, R14, UR8, -R90.reuse ;  /* 0x000000080e6c7c23 */ /* 0x100fe2000801085a */
[----:B------:R-:W-:Y:S01]  /*58a0*/  FADD.FTZ R36, R102, R25 ;  /* 0x0000001966247221 */ /* 0x000fe20000010000 */
[--C-:B------:R-:W-:Y:S01]  /*58b0*/  FFMA.FTZ R113, R13, UR8, -R90.reuse ;  /* 0x000000080d717c23 */ /* 0x100fe2000801085a */
[----:B------:R-:W-:Y:S01]  /*58c0*/  FFMA.FTZ R14, R15, UR8, -R90 ;  /* 0x000000080f0e7c23 */ /* 0x000fe2000801085a */
[----:B------:R-:W0:Y:S01]  /*58d0*/  MUFU.EX2 R101, R101 ;  /* 0x0000006500657308 */ /* 0x000e220000000800 */
[----:B------:R-:W-:Y:S01]  /*58e0*/  FADD.FTZ R25, R105, R36 ;  /* 0x0000002469197221 */ /* 0x000fe20000010000 */
[--C-:B------:R-:W-:Y:S01]  /*58f0*/  FFMA.FTZ R15, R31, UR8, -R90.reuse ;  /* 0x000000081f0f7c23 */ /* 0x100fe2000801085a */
[--C-:B------:R-:W-:Y:S01]  /*5900*/  FFMA.FTZ R111, R23, UR8, -R90.reuse ;  /* 0x00000008176f7c23 */ /* 0x100fe2000801085a */
[--C-:B------:R-:W-:Y:S01]  /*5910*/  FFMA.FTZ R114, R21, UR8, -R90.reuse ;  /* 0x0000000815727c23 */ /* 0x100fe2000801085a */
[----:B------:R-:W-:Y:S01]  /*5920*/  FADD.FTZ R36, R104, R25 ;  /* 0x0000001968247221 */ /* 0x000fe20000010000 */
[--C-:B------:R-:W-:Y:S01]  /*5930*/  FFMA.FTZ R23, R42, UR8, -R90.reuse ;  /* 0x000000082a177c23 */ /* 0x100fe2000801085a */
[----:B------:R-:W-:Y:S01]  /*5940*/  FFMA.FTZ R13, R26, UR8, -R90 ;  /* 0x000000081a0d7c23 */ /* 0x000fe2000801085a */
[----:B------:R-:W1:Y:S01]  /*5950*/  MUFU.EX2 R65, R65 ;  /* 0x0000004100417308 */ /* 0x000e620000000800 */
[----:B------:R-:W-:Y:S01]  /*5960*/  FADD.FTZ R25, R107, R36 ;  /* 0x000000246b197221 */ /* 0x000fe20000010000 */
[--C-:B------:R-:W-:Y:S01]  /*5970*/  FFMA.FTZ R21, R35, UR8, -R90.reuse ;  /* 0x0000000823157c23 */ /* 0x100fe2000801085a */
[--C-:B------:R-:W-:Y:S01]  /*5980*/  FFMA.FTZ R29, R29, UR8, -R90.reuse ;  /* 0x000000081d1d7c23 */ /* 0x100fe2000801085a */
[--C-:B------:R-:W-:Y:S01]  /*5990*/  FFMA.FTZ R26, R32, UR8, -R90.reuse ;  /* 0x00000008201a7c23 */ /* 0x100fe2000801085a */
[----:B------:R-:W-:Y:S01]  /*59a0*/  FADD.FTZ R42, R106, R25 ;  /* 0x000000196a2a7221 */ /* 0x000fe20000010000 */
[--C-:B------:R-:W-:Y:S01]  /*59b0*/  FFMA.FTZ R33, R33, UR8, -R90.reuse ;  /* 0x0000000821217c23 */ /* 0x100fe2000801085a */
[----:B------:R-:W-:Y:S01]  /*59c0*/  FFMA.FTZ R34, R34, UR8, -R90 ;  /* 0x0000000822227c23 */ /* 0x000fe2000801085a */
[----:B------:R-:W2:Y:S01]  /*59d0*/  MUFU.EX2 R68, R68 ;  /* 0x0000004400447308 */ /* 0x000ea20000000800 */
[----:B0-----:R-:W-:Y:S01]  /*59e0*/  FADD.FTZ R36, R48, R101 ;  /* 0x0000006530247221 */ /* 0x001fe20000010000 */
[----:B------:R-:W-:Y:S01]  /*59f0*/  FADD.FTZ R42, R109, R42 ;  /* 0x0000002a6d2a7221 */ /* 0x000fe20000010000 */
[--C-:B------:R-:W-:Y:S01]  /*5a00*/  FFMA.FTZ R38, R38, UR8, -R90.reuse ;  /* 0x0000000826267c23 */ /* 0x100fe2000801085a */
[--C-:B------:R-:W-:Y:S01]  /*5a10*/  FFMA.FTZ R39, R39, UR8, -R90.reuse ;  /* 0x0000000827277c23 */ /* 0x100fe2000801085a */
[----:B------:R-:W-:Y:S01]  /*5a20*/  FFMA.FTZ R32, R43, UR8, -R90 ;  /* 0x000000082b207c23 */ /* 0x000fe2000801085a */
[----:B------:R-:W-:Y:S01]  /*5a30*/  FADD.FTZ R35, R97, R42 ;  /* 0x0000002a61237221 */ /* 0x000fe20000010000 */
[----:B------:R-:W-:Y:S01]  /*5a40*/  FFMA.FTZ R46, R46, UR8, -R90 ;  /* 0x000000082e2e7c23 */ /* 0x000fe2000801085a */
[----:B------:R-:W0:Y:S01]  /*5a50*/  MUFU.EX2 R5, R5 ;  /* 0x0000000500057308 */ /* 0x000e220000000800 */
[----:B-1----:R-:W-:Y:S01]  /*5a60*/  FADD.FTZ R31, R65, R36 ;  /* 0x00000024411f7221 */ /* 0x002fe20000010000 */
[----:B------:R-:W-:Y:S01]  /*5a70*/  FADD.FTZ R42, R100, R35 ;  /* 0x00000023642a7221 */ /* 0x000fe20000010000 */
[--C-:B------:R-:W-:Y:S01]  /*5a80*/  FFMA.FTZ R47, R47, UR8, -R90.reuse ;  /* 0x000000082f2f7c23 */ /* 0x100fe2000801085a */
[--C-:B------:R-:W-:Y:S01]  /*5a90*/  FFMA.FTZ R25, R50, UR8, -R90.reuse ;  /* 0x0000000832197c23 */ /* 0x100fe2000801085a */
[----:B------:R-:W-:Y:S01]  /*5aa0*/  FFMA.FTZ R51, R51, UR8, -R90 ;  /* 0x0000000833337c23 */ /* 0x000fe2000801085a */
[----:B------:R-:W-:Y:S01]  /*5ab0*/  FADD.FTZ R35, R99, R42 ;  /* 0x0000002a63237221 */ /* 0x000fe20000010000 */
[--C-:B------:R-:W-:Y:S01]  /*5ac0*/  FFMA.FTZ R54, R54, UR8, -R90.reuse ;  /* 0x0000000836367c23 */ /* 0x100fe2000801085a */
[----:B------:R-:W1:Y:S01]  /*5ad0*/  MUFU.EX2 R12, R12 ;  /* 0x0000000c000c7308 */ /* 0x000e620000000800 */
[----:B--2---:R-:W-:Y:S01]  /*5ae0*/  FADD.FTZ R36, R68, R31 ;  /* 0x0000001f44247221 */ /* 0x004fe20000010000 */
[----:B------:R-:W-:Y:S01]  /*5af0*/  FADD.FTZ R35, R98, R35 ;  /* 0x0000002362237221 */ /* 0x000fe20000010000 */
[--C-:B------:R-:W-:Y:S01]  /*5b00*/  FFMA.FTZ R55, R55, UR8, -R90.reuse ;  /* 0x0000000837377c23 */ /* 0x100fe2000801085a */
[--C-:B------:R-:W-:Y:S01]  /*5b10*/  FFMA.FTZ R58, R58, UR8, -R90.reuse ;  /* 0x000000083a3a7c23 */ /* 0x100fe2000801085a */
[--C-:B------:R-:W-:Y:S01]  /*5b20*/  FFMA.FTZ R59, R59, UR8, -R90.reuse ;  /* 0x000000083b3b7c23 */ /* 0x100fe2000801085a */
[----:B------:R-:W-:Y:S01]  /*5b30*/  FADD.FTZ R42, R96, R35 ;  /* 0x00000023602a7221 */ /* 0x000fe20000010000 */
[----:B------:R-:W-:Y:S01]  /*5b40*/  FFMA.FTZ R62, R62, UR8, -R90 ;  /* 0x000000083e3e7c23 */ /* 0x000fe2000801085a */
[----:B------:R-:W2:Y:S01]  /*5b50*/  MUFU.EX2 R108, R108 ;  /* 0x0000006c006c7308 */ /* 0x000ea20000000800 */
[----:B0-----:R-:W-:Y:S01]  /*5b60*/  FADD.FTZ R31, R5, R36 ;  /* 0x00000024051f7221 */ /* 0x001fe20000010000 */
[----:B------:R-:W-:Y:S01]  /*5b70*/  FADD.FTZ R35, R95, R42 ;  /* 0x0000002a5f237221 */ /* 0x000fe20000010000 */
[--C-:B------:R-:W-:Y:S01]  /*5b80*/  FFMA.FTZ R63, R63, UR8, -R90.reuse ;  /* 0x000000083f3f7c23 */ /* 0x100fe2000801085a */
[--C-:B------:R-:W-:Y:S01]  /*5b90*/  FFMA.FTZ R66, R66, UR8, -R90.reuse ;  /* 0x0000000842427c23 */ /* 0x100fe2000801085a */
[--C-:B------:R-:W-:Y:S01]  /*5ba0*/  FFMA.FTZ R67, R67, UR8, -R90.reuse ;  /* 0x0000000843437c23 */ /* 0x100fe2000801085a */
[--C-:B------:R-:W-:Y:S01]  /*5bb0*/  FFMA.FTZ R70, R70, UR8, -R90.reuse ;  /* 0x0000000846467c23 */ /* 0x100fe2000801085a */
[--C-:B------:R-:W-:Y:S01]  /*5bc0*/  FFMA.FTZ R71, R71, UR8, -R90.reuse ;  /* 0x0000000847477c23 */ /* 0x100fe2000801085a */
[----:B------:R-:W0:Y:S01]  /*5bd0*/  MUFU.EX2 R113, R113 ;  /* 0x0000007100717308 */ /* 0x000e220000000800 */
[----:B-1----:R-:W-:Y:S01]  /*5be0*/  FADD.FTZ R31, R12, R31 ;  /* 0x0000001f0c1f7221 */ /* 0x002fe20000010000 */
[--C-:B------:R-:W-:Y:S01]  /*5bf0*/  FFMA.FTZ R74, R74, UR8, -R90.reuse ;  /* 0x000000084a4a7c23 */ /* 0x100fe2000801085a */
[--C-:B------:R-:W-:Y:S01]  /*5c00*/  FFMA.FTZ R75, R75, UR8, -R90.reuse ;  /* 0x000000084b4b7c23 */ /* 0x100fe2000801085a */
[--C-:B------:R-:W-:Y:S01]  /*5c10*/  FFMA.FTZ R78, R78, UR8, -R90.reuse ;  /* 0x000000084e4e7c23 */ /* 0x100fe2000801085a */
[--C-:B------:R-:W-:Y:S01]  /*5c20*/  FFMA.FTZ R24, R24, UR8, -R90.reuse ;  /* 0x0000000818187c23 */ /* 0x100fe2000801085a */
[--C-:B------:R-:W-:Y:S01]  /*5c30*/  FFMA.FTZ R83, R83, UR8, -R90.reuse ;  /* 0x0000000853537c23 */ /* 0x100fe2000801085a */
[--C-:B------:R-:W-:Y:S01]  /*5c40*/  FFMA.FTZ R92, R92, UR8, -R90.reuse ;  /* 0x000000085c5c7c23 */ /* 0x100fe2000801085a */
[----:B------:R-:W1:Y:S01]  /*5c50*/  MUFU.EX2 R3, R3 ;  /* 0x0000000300037308 */ /* 0x000e620000000800 */
[----:B--2---:R-:W-:Y:S01]  /*5c60*/  FADD.FTZ R36, R108, R31 ;  /* 0x0000001f6c247221 */ /* 0x004fe20000010000 */
[--C-:B------:R-:W-:Y:S01]  /*5c70*/  FFMA.FTZ R77, R77, UR8, -R90.reuse ;  /* 0x000000084d4d7c23 */ /* 0x100fe2000801085a */
[----:B------:R-:W-:Y:S01]  /*5c80*/  FFMA.FTZ R76, R76, UR8, -R90 ;  /* 0x000000084c4c7c23 */ /* 0x000fe2000801085a */
[----:B------:R-:W-:-:S04]  /*5c90*/  F2FP.SATFINITE.E4M3.F32.PACK_AB_MERGE_C R65, R68, R65, RZ ;  /* 0x000000414441723e */ /* 0x000fc800048070ff */
[----:B------:R-:W2:Y:S01]  /*5ca0*/  MUFU.EX2 R14, R14 ;  /* 0x0000000e000e7308 */ /* 0x000ea20000000800 */
[C---:B0-----:R-:W-:Y:S01]  /*5cb0*/  FADD.FTZ R36, R113.reuse, R36 ;  /* 0x0000002471247221 */ /* 0x041fe20000010000 */
[----:B------:R-:W-:Y:S02]  /*5cc0*/  F2FP.SATFINITE.E4M3.F32.PACK_AB_MERGE_C R108, R113, R108, RZ ;  /* 0x0000006c716c723e */ /* 0x000fe400048070ff */
[----:B------:R-:W-:Y:S02]  /*5cd0*/  F2FP.SATFINITE.E4M3.F32.PACK_AB_MERGE_C R205, R101, R48, R65 ;  /* 0x0000003065cd723e */ /* 0x000fe40004807041 */
[----:B------:R-:W-:Y:S02]  /*5ce0*/  F2FP.SATFINITE.E4M3.F32.PACK_AB_MERGE_C R207, R12, R5, R108 ;  /* 0x000000050ccf723e */ /* 0x000fe4000480706c */
[----:B------:R-:W0:Y:S01]  /*5cf0*/  MUFU.EX2 R111, R111 ;  /* 0x0000006f006f7308 */ /* 0x000e220000000800 */
[----:B-1----:R-:W-:Y:S01]  /*5d00*/  FADD.FTZ R31, R3, R36 ;  /* 0x00000024031f7221 */ /* 0x002fe20000010000 */
[----:B------:R-:W-:Y:S01]  /*5d10*/  FADD.FTZ R36, R94, R35 ;  /* 0x000000235e247221 */ /* 0x000fe20000010000 */
[----:B------:R-:W-:-:S03]  /*5d20*/  F2FP.SATFINITE.E4M3.F32.PACK_AB_MERGE_C R94, R93, R94, RZ ;  /* 0x0000005e5d5e723e */ /* 0x000fc600048070ff */
[----:B------:R-:W-:Y:S01]  /*5d30*/  FADD.FTZ R36, R93, R36 ;  /* 0x000000245d247221 */ /* 0x000fe20000010000 */
[----:B------:R-:W-:Y:S01]  /*5d40*/  F2FP.SATFINITE.E4M3.F32.PACK_AB_MERGE_C R202, R95, R96, R94 ;  /* 0x000000605fca723e */ /* 0x000fe2000480705e */
[----:B------:R-:W1:Y:S01]  /*5d50*/  MUFU.EX2 R114, R114 ;  /* 0x0000007200727308 */ /* 0x000e620000000800 */
[----:B--2---:R-:W-:Y:S01]  /*5d60*/  FADD.FTZ R2, R14, R31 ;  /* 0x0000001f0e027221 */ /* 0x004fe20000010000 */
[----:B------:R-:W-:-:S04]  /*5d70*/  FADD.FTZ R35, R91, R36 ;  /* 0x000000245b237221 */ /* 0x000fc80000010000 */
[----:B------:R-:W-:Y:S02]  /*5d80*/  FADD.FTZ R35, R110, R35 ;  /* 0x000000236e237221 */ /* 0x000fe40000010000 */
[----:B------:R-:W2:Y:S01]  /*5d90*/  MUFU.EX2 R13, R13 ;  /* 0x0000000d000d7308 */ /* 0x000ea20000000800 */
[----:B0-----:R-:W-:Y:S01]  /*5da0*/  FADD.FTZ R31, R111, R2 ;  /* 0x000000026f1f7221 */ /* 0x001fe20000010000 */
[----:B------:R-:W-:Y:S01]  /*5db0*/  FADD.FTZ R36, R88, R35 ;  /* 0x0000002358247221 */ /* 0x000fe20000010000 */
[C---:B------:R-:W-:Y:S02]  /*5dc0*/  F2FP.SATFINITE.E4M3.F32.PACK_AB_MERGE_C R88, R87.reuse, R88, RZ ;  /* 0x000000585758723e */ /* 0x040fe400048070ff */
[----:B------:R-:W-:Y:S01]  /*5dd0*/  F2FP.SATFINITE.E4M3.F32.PACK_AB_MERGE_C R35, R86, R85, RZ ;  /* 0x000000555623723e */ /* 0x000fe200048070ff */
[----:B------:R-:W-:Y:S01]  /*5de0*/  FADD.FTZ R87, R87, R36 ;  /* 0x0000002457577221 */ /* 0x000fe20000010000 */
[----:B------:R-:W-:Y:S01]  /*5df0*/  F2FP.SATFINITE.E4M3.F32.PACK_AB_MERGE_C R196, R110, R91, R88 ;  /* 0x0000005b6ec4723e */ /* 0x000fe20004807058 */
[----:B------:R-:W0:Y:S01]  /*5e00*/  MUFU.EX2 R20, R20 ;  /* 0x0000001400147308 */ /* 0x000e220000000800 */
[----:B-1----:R-:W-:Y:S01]  /*5e10*/  FADD.FTZ R2, R114, R31 ;  /* 0x0000001f72027221 */ /* 0x002fe20000010000 */
[----:B------:R-:W-:Y:S01]  /*5e20*/  FADD.FTZ R36, R84, R87 ;  /* 0x0000005754247221 */ /* 0x000fe20000010000 */
[----:B------:R-:W-:-:S02]  /*5e30*/  F2FP.SATFINITE.E4M3.F32.PACK_AB_MERGE_C R198, R89, R84, R35 ;  /* 0x0000005459c6723e */ /* 0x000fc40004807023 */
[----:B------:R-:W-:Y:S01]  /*5e40*/  F2FP.SATFINITE.E4M3.F32.PACK_AB_MERGE_C R35, R112, R73, RZ ;  /* 0x000000497023723e */ /* 0x000fe200048070ff */
[----:B------:R-:W-:Y:S01]  /*5e50*/  FADD.FTZ R36, R89, R36 ;  /* 0x0000002459247221 */ /* 0x000fe20000010000 */
[----:B------:R-:W-:Y:S01]  /*5e60*/  F2FP.SATFINITE.E4M3.F32.PACK_AB_MERGE_C R111, R114, R111, RZ ;  /* 0x0000006f726f723e */ /* 0x000fe200048070ff */
[----:B------:R-:W1:Y:S01]  /*5e70*/  MUFU.EX2 R29, R29 ;  /* 0x0000001d001d7308 */ /* 0x000e620000000800 */
[----:B--2---:R-:W-:Y:S01]  /*5e80*/  FADD.FTZ R31, R13, R2 ;  /* 0x000000020d1f7221 */ /* 0x004fe20000010000 */
[----:B------:R-:W-:Y:S01]  /*5e90*/  FADD.FTZ R85, R85, R36 ;  /* 0x0000002455557221 */ /* 0x000fe20000010000 */
[----:B------:R-:W-:Y:S02]  /*5ea0*/  F2FP.SATFINITE.E4M3.F32.PACK_AB_MERGE_C R192, R72, R69, R35 ;  /* 0x0000004548c0723e */ /* 0x000fe40004807023 */
[----:B------:R-:W-:Y:S01]  /*5eb0*/  F2FP.SATFINITE.E4M3.F32.PACK_AB_MERGE_C R201, R14, R3, R111 ;  /* 0x000000030ec9723e */ /* 0x000fe2000480706f */
[----:B------:R-:W-:Y:S02]  /*5ec0*/  FADD.FTZ R86, R86, R85 ;  /* 0x0000005556567221 */ /* 0x000fe40000010000 */
[----:B------:R-:W2:Y:S01]  /*5ed0*/  MUFU.EX2 R116, R116 ;  /* 0x0000007400747308 */ /* 0x000ea20000000800 */
[----:B0-----:R-:W-:Y:S01]  /*5ee0*/  FADD.FTZ R2, R20, R31 ;  /* 0x0000001f14027221 */ /* 0x001fe20000010000 */
[----:B------:R-:W-:-:S04]  /*5ef0*/  FADD.FTZ R69, R69, R86 ;  /* 0x0000005645457221 */ /* 0x000fc80000010000 */
[----:B------:R-:W-:Y:S02]  /*5f00*/  FADD.FTZ R72, R72, R69 ;  /* 0x0000004548487221 */ /* 0x000fe40000010000 */
[----:B------:R-:W0:Y:S01]  /*5f10*/  MUFU.EX2 R15, R15 ;  /* 0x0000000f000f7308 */ /* 0x000e220000000800 */
[----:B-1----:R-:W-:Y:S01]  /*5f20*/  FADD.FTZ R31, R29, R2 ;  /* 0x000000021d1f7221 */ /* 0x002fe20000010000 */
[----:B------:R-:W-:-:S04]  /*5f30*/  FADD.FTZ R73, R73, R72 ;  /* 0x0000004849497221 */ /* 0x000fc80000010000 */
[----:B------:R-:W-:Y:S02]  /*5f40*/  FADD.FTZ R112, R112, R73 ;  /* 0x0000004970707221 */ /* 0x000fe40000010000 */
[----:B------:R-:W1:Y:S01]  /*5f50*/  MUFU.EX2 R26, R26 ;  /* 0x0000001a001a7308 */ /* 0x000e620000000800 */
[C---:B--2---:R-:W-:Y:S01]  /*5f60*/  FADD.FTZ R2, R116.reuse, R31 ;  /* 0x0000001f74027221 */ /* 0x044fe20000010000 */
[----:B------:R-:W-:-:S04]  /*5f70*/  F2FP.SATFINITE.E4M3.F32.PACK_AB_MERGE_C R116, R116, R29, RZ ;  /* 0x0000001d7474723e */ /* 0x000fc800048070ff */
[----:B------:R-:W-:Y:S02]  /*5f80*/  F2FP.SATFINITE.E4M3.F32.PACK_AB_MERGE_C R203, R20, R13, R116 ;  /* 0x0000000d14cb723e */ /* 0x000fe40004807074 */
[----:B------:R-:W2:Y:S01]  /*5f90*/  MUFU.EX2 R33, R33 ;  /* 0x0000002100217308 */ /* 0x000ea20000000800 */
[----:B0-----:R-:W-:-:S07]  /*5fa0*/  FADD.FTZ R31, R15, R2 ;  /* 0x000000020f1f7221 */ /* 0x001fce0000010000 */
        /* <DEDUP_REMOVED lines=9> */
[----:B-1----:R-:W-:-:S07]  /*6040*/  FADD.FTZ R31, R21, R2 ;  /* 0x00000002151f7221 */ /* 0x002fce0000010000 */
[----:B------:R-:W1:Y:S01]  /*6050*/  MUFU.EX2 R39, R39 ;  /* 0x0000002700277308 */ /* 0x000e620000000800 */
[----:B--2---:R-:W-:-:S07]  /*6060*/  FADD.FTZ R31, R30, R31 ;  /* 0x0000001f1e1f7221 */ /* 0x004fce0000010000 */
[----:B------:R-:W2:Y:S01]  /*6070*/  MUFU.EX2 R23, R23 ;  /* 0x0000001700177308 */ /* 0x000ea20000000800 */
[----:B0-----:R-:W-:-:S07]  /*6080*/  FADD.FTZ R2, R38, R31 ;  /* 0x0000001f26027221 */ /* 0x001fce0000010000 */
[----:B------:R-:W0:Y:S01]  /*6090*/  MUFU.EX2 R32, R32 ;  /* 0x0000002000207308 */ /* 0x000e220000000800 */
[C---:B-1----:R-:W-:Y:S01]  /*60a0*/  FADD.FTZ R2, R39.reuse, R2 ;  /* 0x0000000227027221 */ /* 0x042fe20000010000 */
[----:B------:R-:W-:-:S04]  /*60b0*/  F2FP.SATFINITE.E4M3.F32.PACK_AB_MERGE_C R38, R39, R38, RZ ;  /* 0x000000262726723e */ /* 0x000fc800048070ff */
[----:B------:R-:W-:Y:S02]  /*60c0*/  F2FP.SATFINITE.E4M3.F32.PACK_AB_MERGE_C R199, R30, R21, R38 ;  /* 0x000000151ec7723e */ /* 0x000fe40004807026 */
[----:B------:R-:W-:Y:S01]  /*60d0*/  MUFU.EX2 R79, R79 ;  /* 0x0000004f004f7308 */ /* 0x000fe20000000800 */
[----:B--2---:R-:W-:Y:S01]  /*60e0*/  FADD.FTZ R31, R23, R2 ;  /* 0x00000002171f7221 */ /* 0x004fe20000010000 */
[----:B------:R-:W-:-:S06]  /*60f0*/  F2FP.SATFINITE.E4M3.F32.PACK_AB_MERGE_C R2, R82, R81, RZ ;  /* 0x000000515202723e */ /* 0x000fcc00048070ff */
[----:B------:R-:W1:Y:S01]  /*6100*/  MUFU.EX2 R80, R80 ;  /* 0x0000005000507308 */ /* 0x000e620000000800 */
[----:B0-----:R-:W-:-:S07]  /*6110*/  FADD.FTZ R31, R32, R31 ;  /* 0x0000001f201f7221 */ /* 0x001fce0000010000 */
[----:B------:R-:W0:Y:S08]  /*6120*/  MUFU.EX2 R46, R46 ;  /* 0x0000002e002e7308 */ /* 0x000e300000000800 */
[----:B------:R-:W2:Y:S01]  /*6130*/  MUFU.EX2 R47, R47 ;  /* 0x0000002f002f7308 */ /* 0x000ea20000000800 */
[----:B-1----:R-:W-:Y:S01]  /*6140*/  F2FP.SATFINITE.E4M3.F32.PACK_AB_MERGE_C R194, R80, R79, R2 ;  /* 0x0000004f50c2723e */ /* 0x002fe20004807002 */
[----:B------:R-:W-:-:S04]  /*6150*/  FADD.FTZ R79, R79, R112 ;  /* 0x000000704f4f7221 */ /* 0x000fc80000010000 */
[----:B------:R-:W-:Y:S02]  /*6160*/  FADD.FTZ R80, R80, R79 ;  /* 0x0000004f50507221 */ /* 0x000fe40000010000 */
[----:B------:R-:W1:Y:S01]  /*6170*/  MUFU.EX2 R25, R25 ;  /* 0x0000001900197308 */ /* 0x000e620000000800 */
[----:B0-----:R-:W-:Y:S01]  /*6180*/  FADD.FTZ R2, R46, R31 ;  /* 0x0000001f2e027221 */ /* 0x001fe20000010000 */
[----:B------:R-:W-:-:S04]  /*6190*/  FADD.FTZ R81, R81, R80 ;  /* 0x0000005051517221 */ /* 0x000fc80000010000 */
[----:B------:R-:W-:Y:S02]  /*61a0*/  FADD.FTZ R81, R82, R81 ;  /* 0x0000005152517221 */ /* 0x000fe40000010000 */
[----:B------:R-:W-:Y:S01]  /*61b0*/  MUFU.EX2 R61, R61 ;  /* 0x0000003d003d7308 */ /* 0x000fe20000000800 */
[C---:B--2---:R-:W-:Y:S01]  /*61c0*/  FADD.FTZ R2, R47.reuse, R2 ;  /* 0x000000022f027221 */ /* 0x044fe20000010000 */
[----:B------:R-:W-:-:S04]  /*61d0*/  F2FP.SATFINITE.E4M3.F32.PACK_AB_MERGE_C R46, R47, R46, RZ ;  /* 0x0000002e2f2e723e */ /* 0x000fc800048070ff */
[----:B------:R-:W-:Y:S02]  /*61e0*/  F2FP.SATFINITE.E4M3.F32.PACK_AB_MERGE_C R193, R32, R23, R46 ;  /* 0x0000001720c1723e */ /* 0x000fe4000480702e */
[----:B------:R-:W0:Y:S01]  /*61f0*/  MUFU.EX2 R64, R64 ;  /* 0x0000004000407308 */ /* 0x000e220000000800 */
[----:B-1----:R-:W-:-:S07]  /*6200*/  FADD.FTZ R29, R25, R2 ;  /* 0x00000002191d7221 */ /* 0x002fce0000010000 */
[----:B------:R-:W1:Y:S08]  /*6210*/  MUFU.EX2 R22, R51 ;  /* 0x0000003300167308 */ /* 0x000e700000000800 */
[----:B------:R-:W2:Y:S01]  /*6220*/  MUFU.EX2 R27, R27 ;  /* 0x0000001b001b7308 */ /* 0x000ea20000000800 */
[----:B0-----:R-:W-:-:S07]  /*6230*/  F2FP.SATFINITE.E4M3.F32.PACK_AB_MERGE_C R2, R64, R61, RZ ;  /* 0x0000003d4002723e */ /* 0x001fce00048070ff */
[----:B------:R-:W0:Y:S01]  /*6240*/  MUFU.EX2 R54, R54 ;  /* 0x0000003600367308 */ /* 0x000e220000000800 */
[----:B-1----:R-:W-:-:S07]  /*6250*/  FADD.FTZ R29, R22, R29 ;  /* 0x0000001d161d7221 */ /* 0x002fce0000010000 */
[----:B------:R-:W1:Y:S01]  /*6260*/  MUFU.EX2 R55, R55 ;  /* 0x0000003700377308 */ /* 0x000e620000000800 */
[----:B--2---:R-:W-:Y:S01]  /*6270*/  F2FP.SATFINITE.E4M3.F32.PACK_AB_MERGE_C R188, R27, R28, R2 ;  /* 0x0000001c1bbc723e */ /* 0x004fe20004807002 */
[----:B------:R-:W-:-:S04]  /*6280*/  FADD.FTZ R28, R28, R81 ;  /* 0x000000511c1c7221 */ /* 0x000fc80000010000 */
[----:B------:R-:W-:Y:S02]  /*6290*/  FADD.FTZ R28, R27, R28 ;  /* 0x0000001c1b1c7221 */ /* 0x000fe40000010000 */
[----:B------:R-:W2:Y:S01]  /*62a0*/  MUFU.EX2 R58, R58 ;  /* 0x0000003a003a7308 */ /* 0x000ea20000000800 */
[----:B0-----:R-:W-:Y:S01]  /*62b0*/  FADD.FTZ R2, R54, R29 ;  /* 0x0000001d36027221 */ /* 0x001fe20000010000 */
[----:B------:R-:W-:-:S04]  /*62c0*/  FADD.FTZ R61, R61, R28 ;  /* 0x0000001c3d3d7221 */ /* 0x000fc80000010000 */
[----:B------:R-:W-:Y:S02]  /*62d0*/  FADD.FTZ R61, R64, R61 ;  /* 0x0000003d403d7221 */ /* 0x000fe40000010000 */
[----:B------:R-:W0:Y:S01]  /*62e0*/  MUFU.EX2 R59, R59 ;  /* 0x0000003b003b7308 */ /* 0x000e220000000800 */
[C---:B-1----:R-:W-:Y:S01]  /*62f0*/  F2FP.SATFINITE.E4M3.F32.PACK_AB_MERGE_C R54, R55.reuse, R54, RZ ;  /* 0x000000363736723e */ /* 0x042fe200048070ff */
[----:B------:R-:W-:-:S03]  /*6300*/  FADD.FTZ R55, R55, R2 ;  /* 0x0000000237377221 */ /* 0x000fc60000010000 */
[----:B------:R-:W-:-:S03]  /*6310*/  F2FP.SATFINITE.E4M3.F32.PACK_AB_MERGE_C R195, R22, R25, R54 ;  /* 0x0000001916c3723e */ /* 0x000fc60004807036 */
[----:B------:R-:W1:Y:S01]  /*6320*/  MUFU.EX2 R62, R62 ;  /* 0x0000003e003e7308 */ /* 0x000e620000000800 */
[----:B--2---:R-:W-:-:S07]  /*6330*/  FADD.FTZ R2, R58, R55 ;  /* 0x000000373a027221 */ /* 0x004fce0000010000 */
[----:B------:R-:W-:Y:S01]  /*6340*/  MUFU.EX2 R57, R57 ;  /* 0x0000003900397308 */ /* 0x000fe20000000800 */
[----:B0-----:R-:W-:-:S07]  /*6350*/  FADD.FTZ R27, R59, R2 ;  /* 0x000000023b1b7221 */ /* 0x001fce0000010000 */
[----:B------:R-:W0:Y:S01]  /*6360*/  MUFU.EX2 R56, R56 ;  /* 0x0000003800387308 */ /* 0x000e220000000800 */
[----:B-1----:R-:W-:-:S07]  /*6370*/  FADD.FTZ R2, R62, R27 ;  /* 0x0000001b3e027221 */ /* 0x002fce0000010000 */
[----:B------:R-:W1:Y:S08]  /*6380*/  MUFU.EX2 R63, R63 ;  /* 0x0000003f003f7308 */ /* 0x000e700000000800 */
[----:B------:R-:W-:Y:S01]  /*6390*/  MUFU.EX2 R44, R44 ;  /* 0x0000002c002c7308 */ /* 0x000fe20000000800 */
[----:B0-----:R-:W-:-:S07]  /*63a0*/  F2FP.SATFINITE.E4M3.F32.PACK_AB_MERGE_C R12, R56, R57, RZ ;  /* 0x00000039380c723e */ /* 0x001fce00048070ff */
[----:B------:R-:W0:Y:S01]  /*63b0*/  MUFU.EX2 R45, R45 ;  /* 0x0000002d002d7308 */ /* 0x000e220000000800 */
[C---:B-1----:R-:W-:Y:S01]  /*63c0*/  F2FP.SATFINITE.E4M3.F32.PACK_AB_MERGE_C R62, R63.reuse, R62, RZ ;  /* 0x0000003e3f3e723e */ /* 0x042fe200048070ff */
[----:B------:R-:W-:-:S03]  /*63d0*/  FADD.FTZ R63, R63, R2 ;  /* 0x000000023f3f7221 */ /* 0x000fc60000010000 */
[----:B------:R-:W-:-:S03]  /*63e0*/  F2FP.SATFINITE.E4M3.F32.PACK_AB_MERGE_C R189, R59, R58, R62 ;  /* 0x0000003a3bbd723e */ /* 0x000fc6000480703e */
[----:B------:R-:W1:Y:S08]  /*63f0*/  MUFU.EX2 R66, R66 ;  /* 0x0000004200427308 */ /* 0x000e700000000800 */
[----:B------:R-:W2:Y:S01]  /*6400*/  MUFU.EX2 R67, R67 ;  /* 0x0000004300437308 */ /* 0x000ea20000000800 */
[----:B0-----:R-:W-:Y:S01]  /*6410*/  F2FP.SATFINITE.E4M3.F32.PACK_AB_MERGE_C R190, R45, R44, R12 ;  /* 0x0000002c2dbe723e */ /* 0x001fe2000480700c */
[----:B------:R-:W-:-:S04]  /*6420*/  FADD.FTZ R44, R44, R61 ;  /* 0x0000003d2c2c7221 */ /* 0x000fc80000010000 */
[----:B------:R-:W-:Y:S02]  /*6430*/  FADD.FTZ R44, R45, R44 ;  /* 0x0000002c2d2c7221 */ /* 0x000fe40000010000 */
[----:B------:R-:W0:Y:S01]  /*6440*/  MUFU.EX2 R70, R70 ;  /* 0x0000004600467308 */ /* 0x000e220000000800 */
[----:B-1----:R-:W-:Y:S01]  /*6450*/  FADD.FTZ R2, R66, R63 ;  /* 0x0000003f42027221 */ /* 0x002fe20000010000 */
[----:B------:R-:W-:-:S04]  /*6460*/  FADD.FTZ R57, R57, R44 ;  /* 0x0000002c39397221 */ /* 0x000fc80000010000 */
[----:B------:R-:W-:Y:S02]  /*6470*/  FADD.FTZ R56, R56, R57 ;  /* 0x0000003938387221 */ /* 0x000fe40000010000 */
[----:B------:R-:W-:Y:S01]  /*6480*/  MUFU.EX2 R52, R52 ;  /* 0x0000003400347308 */ /* 0x000fe20000000800 */
[----:B--2---:R-:W-:-:S07]  /*6490*/  FADD.FTZ R3, R67, R2 ;  /* 0x0000000243037221 */ /* 0x004fce0000010000 */
[----:B------:R-:W1:Y:S01]  /*64a0*/  MUFU.EX2 R49, R49 ;  /* 0x0000003100317308 */ /* 0x000e620000000800 */
[----:B0-----:R-:W-:-:S07]  /*64b0*/  FADD.FTZ R2, R70, R3 ;  /* 0x0000000346027221 */ /* 0x001fce0000010000 */
[----:B------:R-:W0:Y:S08]  /*64c0*/  MUFU.EX2 R71, R71 ;  /* 0x0000004700477308 */ /* 0x000e300000000800 */
[----:B------:R-:W-:Y:S01]  /*64d0*/  MUFU.EX2 R41, R41 ;  /* 0x0000002900297308 */ /* 0x000fe20000000800 */
[----:B-1----:R-:W-:-:S07]  /*64e0*/  F2FP.SATFINITE.E4M3.F32.PACK_AB_MERGE_C R12, R49, R52, RZ ;  /* 0x00000034310c723e */ /* 0x002fce00048070ff */
[----:B------:R-:W1:Y:S01]  /*64f0*/  MUFU.EX2 R60, R60 ;  /* 0x0000003c003c7308 */ /* 0x000e620000000800 */
[C---:B0-----:R-:W-:Y:S01]  /*6500*/  F2FP.SATFINITE.E4M3.F32.PACK_AB_MERGE_C R70, R71.reuse, R70, RZ ;  /* 0x000000464746723e */ /* 0x041fe200048070ff */
[----:B------:R-:W-:-:S03]  /*6510*/  FADD.FTZ R71, R71, R2 ;  /* 0x0000000247477221 */ /* 0x000fc60000010000 */
[----:B------:R-:W-:-:S03]  /*6520*/  F2FP.SATFINITE.E4M3.F32.PACK_AB_MERGE_C R191, R67, R66, R70 ;  /* 0x0000004243bf723e */ /* 0x000fc60004807046 */
        /* <DEDUP_REMOVED lines=10> */
[----:B--2---:R-:W-:-:S07]  /*65d0*/  FADD.FTZ R3, R75, R2 ;  /* 0x000000024b037221 */ /* 0x004fce0000010000 */
[----:B------:R-:W0:Y:S01]  /*65e0*/  MUFU.EX2 R4, R4 ;  /* 0x0000000400047308 */ /* 0x000e220000000800 */
[----:B-1----:R-:W-:-:S07]  /*65f0*/  FADD.FTZ R2, R78, R3 ;  /* 0x000000034e027221 */ /* 0x002fce0000010000 */
[----:B------:R-:W1:Y:S08]  /*6600*/  MUFU.EX2 R5, R24 ;  /* 0x0000001800057308 */ /* 0x000e700000000800 */
[----:B------:R-:W-:Y:S01]  /*6610*/  MUFU.EX2 R40, R40 ;  /* 0x0000002800287308 */ /* 0x000fe20000000800 */
[----:B0-----:R-:W-:-:S07]  /*6620*/  F2FP.SATFINITE.E4M3.F32.PACK_AB_MERGE_C R12, R4, R37, RZ ;  /* 0x00000025040c723e */ /* 0x001fce00048070ff */
[----:B------:R-:W0:Y:S01]  /*6630*/  MUFU.EX2 R53, R53 ;  /* 0x0000003500357308 */ /* 0x000e220000000800 */
[C---:B-1----:R-:W-:Y:S01]  /*6640*/  FADD.FTZ R2, R5.reuse, R2 ;  /* 0x0000000205027221 */ /* 0x042fe20000010000 */
[----:B------:R-:W-:-:S04]  /*6650*/  F2FP.SATFINITE.E4M3.F32.PACK_AB_MERGE_C R78, R5, R78, RZ ;  /* 0x0000004e054e723e */ /* 0x000fc800048070ff */
[----:B------:R-:W-:Y:S02]  /*6660*/  F2FP.SATFINITE.E4M3.F32.PACK_AB_MERGE_C R185, R75, R74, R78 ;  /* 0x0000004a4bb9723e */ /* 0x000fe4000480704e */
[----:B------:R-:W1:Y:S08]  /*6670*/  MUFU.EX2 R83, R83 ;  /* 0x0000005300537308 */ /* 0x000e700000000800 */
[----:B------:R-:W2:Y:S01]  /*6680*/  MUFU.EX2 R92, R92 ;  /* 0x0000005c005c7308 */ /* 0x000ea20000000800 */
[----:B0-----:R-:W-:Y:S01]  /*6690*/  F2FP.SATFINITE.E4M3.F32.PACK_AB_MERGE_C R186, R53, R40, R12 ;  /* 0x0000002835ba723e */ /* 0x001fe2000480700c */
[----:B------:R-:W-:-:S04]  /*66a0*/  FADD.FTZ R40, R40, R49 ;  /* 0x0000003128287221 */ /* 0x000fc80000010000 */
[----:B------:R-:W-:Y:S02]  /*66b0*/  FADD.FTZ R40, R53, R40 ;  /* 0x0000002835287221 */ /* 0x000fe40000010000 */
[----:B------:R-:W-:Y:S01]  /*66c0*/  MUFU.EX2 R77, R77 ;  /* 0x0000004d004d7308 */ /* 0x000fe20000000800 */
[----:B-1----:R-:W-:Y:S01]  /*66d0*/  FADD.FTZ R3, R83, R2 ;  /* 0x0000000253037221 */ /* 0x002fe20000010000 */
[----:B------:R-:W-:-:S04]  /*66e0*/  FADD.FTZ R5, R37, R40 ;  /* 0x0000002825057221 */ /* 0x000fc80000010000 */
[----:B------:R-:W-:Y:S02]  /*66f0*/  FADD.FTZ R5, R4, R5 ;  /* 0x0000000504057221 */ /* 0x000fe40000010000 */
[----:B------:R-:W0:Y:S01]  /*6700*/  MUFU.EX2 R76, R76 ;  /* 0x0000004c004c7308 */ /* 0x000e220000000800 */
[----:B--2---:R-:W-:Y:S01]  /*6710*/  FADD.FTZ R2, R92, R3 ;  /* 0x000000035c027221 */ /* 0x004fe20000010000 */
[----:B0-----:R-:W-:-:S03]  /*6720*/  F2FP.SATFINITE.E4M3.F32.PACK_AB_MERGE_C R3, R76, R77, RZ ;  /* 0x0000004d4c03723e */ /* 0x001fc600048070ff */
[----:B------:R-:W-:Y:S01]  /*6730*/  FADD.FTZ R77, R77, R2 ;  /* 0x000000024d4d7221 */ /* 0x000fe20000010000 */
[----:B------:R-:W-:-:S03]  /*6740*/  F2FP.SATFINITE.E4M3.F32.PACK_AB_MERGE_C R187, R92, R83, R3 ;  /* 0x000000535cbb723e */ /* 0x000fc60004807003 */
[----:B------:R-:W-:Y:S01]  /*6750*/  FADD.FTZ R4, R76, R77 ;  /* 0x0000004d4c047221 */ /* 0x000fe20000010000 */
[----:B------:R-:W-:Y:S01]  /*6760*/  VIADD R3, R16, 0xfffffffe ;  /* 0xfffffffe10037836 */ /* 0x000fe20000000000 */
[----:B------:R-:W-:Y:S06]  /*6770*/  @P2 BRA `(.L_x_879) ;  /* 0x0000000000442947 */ /* 0x000fec0003800000 */
        /* <DEDUP_REMOVED lines=10> */
.L_x_880:
[----:B------:R-:W-:-:S11]  /*6820*/  UISETP.NE.AND UP2, UPT, UR5, 0x1, UPT ;  /* 0x000000010500788c */ /* 0x000fd6000bf45270 */
[----:B------:R-:W-:Y:S02]  /*6830*/  @UP2 ULDC.64 UR14, c[0x0][0x9e8] ;  /* 0x00027a00000e2ab9 */ /* 0x000fe40000000a00 */
[----:B------:R-:W-:-:S04]  /*6840*/  UIMAD.WIDE.U32 UR10, UR9, UR14, URZ ;  /* 0x0000000e090a72a5 */ /* 0x000fc8000f8e003f */
[----:B------:R-:W-:-:S12]  /*6850*/  @UP2 USHF.R.U32.HI UR9, URZ, UR15, UR11 ;  /* 0x0000000f3f092299 */ /* 0x000fd8000801160b */
.L_x_881:
[----:B------:R-:W-:-:S04]  /*6860*/  UIMAD UR5, UR9, UR5, UR5 ;  /* 0x00000005090572a4 */ /* 0x000fc8000f8e0205 */
[----:B------:R-:W-:-:S04]  /*6870*/  UISETP.LT.AND UP2, UPT, UR4, UR5, UPT ;  /* 0x000000050400728c */ /* 0x000fc8000bf41270 */
[----:B------:R-:W-:-:S12]  /*6880*/  USEL UR4, UR4, UR5, UP2 ;  /* 0x0000000504047287 */ /* 0x000fd80009000000 */
.L_x_879:
[----:B------:R-:W-:Y:S01]  /*6890*/  UIMAD.WIDE UR10, UR4, 0x2aaaaaab, URZ ;  /* 0x2aaaaaab040a78a5 */ /* 0x000fe2000f8e023f */
[----:B------:R-:W0:Y:S01]  /*68a0*/  S2UR UR5, SR_CgaCtaId ;  /* 0x00000000000579c3 */ /* 0x000e220000008800 */
[----:B------:R-:W-:Y:S01]  /*68b0*/  UMOV UR24, URZ ;  /* 0x0000003f00187c82 */ /* 0x000fe20008000000 */
[----:B------:R-:W-:Y:S01]  /*68c0*/  CS2R R120, SRZ ;  /* 0x0000000000787805 */ /* 0x000fe2000001ff00 */
[----:B------:R-:W-:Y:S01]  /*68d0*/  USHF.R.U32.HI UR4, URZ, 0x1f, UR11 ;  /* 0x0000001f3f047899 */ /* 0x000fe2000801160b */
[----:B------:R-:W-:Y:S02]  /*68e0*/  CS2R R122, SRZ ;  /* 0x00000000007a7805 */ /* 0x000fe4000001ff00 */
[----:B------:R-:W-:Y:S02]  /*68f0*/  CS2R R124, SRZ ;  /* 0x00000000007c7805 */ /* 0x000fe4000001ff00 */
[----:B------:R-:W-:Y:S01]  /*6900*/  CS2R R126, SRZ ;  /* 0x00000000007e7805 */ /* 0x000fe2000001ff00 */
[----:B------:R-:W-:Y:S01]  /*6910*/  ULEA.HI.SX32 UR4, UR11, UR4, 0x1b ;  /* 0x000000040b047291 */ /* 0x000fe2000f8fda3f */
[----:B------:R-:W-:-:S02]  /*6920*/  CS2R R128, SRZ ;  /* 0x0000000000807805 */ /* 0x000fc4000001ff00 */
[----:B------:R-:W-:Y:S02]  /*6930*/  CS2R R130, SRZ ;  /* 0x0000000000827805 */ /* 0x000fe4000001ff00 */
[----:B------:R-:W-:Y:S01]  /*6940*/  CS2R R132, SRZ ;  /* 0x0000000000847805 */ /* 0x000fe2000001ff00 */
[----:B------:R-:W-:Y:S01]  /*6950*/  UISETP.LT.AND UP2, UPT, UR39, UR4, UPT ;  /* 0x000000042700728c */ /* 0x000fe2000bf41270 */
[----:B------:R-:W-:Y:S02]  /*6960*/  CS2R R134, SRZ ;  /* 0x0000000000867805 */ /* 0x000fe4000001ff00 */
[----:B------:R-:W-:Y:S02]  /*6970*/  CS2R R136, SRZ ;  /* 0x0000000000887805 */ /* 0x000fe4000001ff00 */
[----:B------:R-:W-:Y:S01]  /*6980*/  CS2R R138, SRZ ;  /* 0x00000000008a7805 */ /* 0x000fe2000001ff00 */
[----:B------:R-:W-:Y:S01]  /*6990*/  USEL UR27, UR39, UR4, !UP2 ;  /* 0x00000004271b7287 */ /* 0x000fe2000d000000 */
[----:B------:R-:W-:-:S02]  /*69a0*/  CS2R R140, SRZ ;  /* 0x00000000008c7805 */ /* 0x000fc4000001ff00 */
[----:B------:R-:W-:Y:S01]  /*69b0*/  CS2R R142, SRZ ;  /* 0x00000000008e7805 */ /* 0x000fe2000001ff00 */
[----:B------:R-:W-:Y:S01]  /*69c0*/  UMOV UR4, URZ ;  /* 0x0000003f00047c82 */ /* 0x000fe20008000000 */
[----:B------:R-:W-:Y:S02]  /*69d0*/  CS2R R144, SRZ ;  /* 0x0000000000907805 */ /* 0x000fe4000001ff00 */
[----:B------:R-:W-:Y:S02]  /*69e0*/  CS2R R146, SRZ ;  /* 0x0000000000927805 */ /* 0x000fe4000001ff00 */
[----:B------:R-:W-:Y:S02]  /*69f0*/  ISETP.GE.AND P2, PT, R3, UR27, PT ;  /* 0x0000001b03007c0c */ /* 0x000fe4000bf46270 */
        /* <DEDUP_REMOVED lines=17> */
[----:B------:R-:W-:Y:S01]  /*6b10*/  CS2R R182, SRZ ;  /* 0x0000000000b67805 */ /* 0x000fe2000001ff00 */
[----:B0-----:R-:W-:Y:S06]  /*6b20*/  @!P2 BRA `(.L_x_882) ;  /* 0x0000005400e0a947 */ /* 0x001fec0003800000 */
        /* <DEDUP_REMOVED lines=32> */
[----:B------:R-:W-:Y:S01]  /*6d30*/  UMOV UR26, URZ ;  /* 0x0000003f001a7c82 */ /* 0x000fe20008000000 */
[----:B------:R-:W-:Y:S01]  /*6d40*/  UMOV UR25, URZ ;  /* 0x0000003f00197c82 */ /* 0x000fe20008000000 */
[----:B------:R-:W-:Y:S01]  /*6d50*/  ULDC UR31, c[0x0][0x9e4] ;  /* 0x00027900001f7ab9 */ /* 0x000fe20000000800 */
[----:B------:R-:W-:Y:S01]  /*6d60*/  ULDC UR28, c[0x0][0x288] ;  /* 0x0000a200001c7ab9 */ /* 0x000fe20000000800 */
[----:B------:R-:W-:Y:S01]  /*6d70*/  ULDC UR32, c[0x0][0x2f0] ;  /* 0x0000bc0000207ab9 */ /* 0x000fe20000000800 */
[----:B------:R-:W-:Y:S01]  /*6d80*/  ULDC UR29, c[0x0][0x988] ;  /* 0x00026200001d7ab9 */ /* 0x000fe20000000800 */
[----:B------:R-:W-:-:S05]  /*6d90*/  ULDC UR30, c[0x0][0x9e0] ;  /* 0x00027800001e7ab9 */ /* 0x000fca0000000800 */
.L_x_900:
[----:B------:R-:W-:Y:S01]  /*6da0*/  UIADD3 UR24, UR25, 0x1, URZ ;  /* 0x0000000119187890 */ /* 0x000fe2000fffe03f */
[----:B------:R-:W-:-:S03]  /*6db0*/  ISETP.NE.AND P3, PT, RZ, UR40, PT ;  /* 0x00000028ff007c0c */ /* 0x000fc6000bf65270 */
[----:B------:R-:W-:-:S04]  /*6dc0*/  UISETP.NE.AND UP2, UPT, UR24, 0x2, UPT ;  /* 0x000000021800788c */ /* 0x000fc8000bf45270 */
[----:B------:R-:W-:Y:S02]  /*6dd0*/  USEL UR4, URZ, 0x1, UP2 ;  /* 0x000000013f047887 */ /* 0x000fe40009000000 */
[----:B------:R-:W-:Y:S02]  /*6de0*/  USEL UR24, UR24, URZ, UP2 ;  /* 0x0000003f18187287 */ /* 0x000fe40009000000 */
[----:B------:R-:W-:Y:S02]  /*6df0*/  ULOP3.LUT UR4, UR26, UR4, URZ, 0x3c, !UPT ;  /* 0x000000041a047292 */ /* 0x000fe4000f8e3c3f */
[----:B------:R-:W-:Y:S10]  /*6e00*/  @P3 BRA `(.L_x_883) ;  /* 0x00000000002c3947 */ /* 0x000ff40003800000 */
[----:B------:R-:W-:Y:S05]  /*6e10*/  @!P0 BRA `(.L_x_884) ;  /* 0x0000000000048947 */ /* 0x000fea0003800000 */
[----:B------:R-:W-:Y:S01]  /*6e20*/  BPT.TRAP 0x1 ;  /* 0x000000040000795c */ /* 0x000fe20000300000 */
.L_x_884:
[----:B------:R-:W-:Y:S01]  /*6e30*/  ULEA UR8, UR24, UR44, 0x3 ;  /* 0x0000002c18087291 */ /* 0x000fe2000f8e183f */
[----:B------:R-:W-:-:S05]  /*6e40*/  IMAD.U32 R12, RZ, RZ, UR4 ;  /* 0x00000004ff0c7e24 */ /* 0x000fca000f8e00ff */
[----:B------:R-:W-:-:S04]  /*6e50*/  SHF.L.U32 R12, R12, 0x1f, RZ ;  /* 0x0000001f0c0c7819 */ /* 0x000fc800000006ff */
[----:B------:R0:W1:Y:S01]  /*6e60*/  SYNCS.PHASECHK.TRANS64.TRYWAIT P2, [UR8+0x28830], R12 ;  /* 0x0288300cff0075a7 */ /* 0x0000620008040148 */
[----:B------:R-:W-:Y:S05]  /*6e70*/  @!P0 BRA `(.L_x_885) ;  /* 0x0000000000048947 */ /* 0x000fea0003800000 */
[----:B------:R-:W-:Y:S01]  /*6e80*/  BPT.TRAP 0x1 ;  /* 0x000000040000795c */ /* 0x000fe20000300000 */
.L_x_885:
[----:B-1----:R-:W-:Y:S05]  /*6e90*/  @P2 BRA `(.L_x_883) ;  /* 0x0000000000082947 */ /* 0x002fea0003800000 */
[----:B------:R-:W1:Y:S02]  /*6ea0*/  SYNCS.PHASECHK.TRANS64.TRYWAIT P2, [UR8+0x28830], R12 ;  /* 0x0288300cff0075a7 */ /* 0x000e640008040148 */
[----:B-1----:R-:W-:Y:S05]  /*6eb0*/  @!P2 BRA `(.L_x_886) ;  /* 0x0000014c0054a947 */ /* 0x002fea0003800000 */
.L_x_883:
[----:B01----:R-:W-:Y:S01]  /*6ec0*/  VIADD R12, R18, 0x8 ;  /* 0x00000008120c7836 */ /* 0x003fe20000000000 */
[----:B------:R-:W-:Y:S01]  /*6ed0*/  R2UR UR8, R6 ;  /* 0x00000000060872ca */ /* 0x000fe200000e0000 */
[----:B------:R-:W-:Y:S01]  /*6ee0*/  UIMAD UR10, UR24, 0x600, UR6 ;  /* 0x00000600180a78a4 */ /* 0x000fe2000f8e0206 */
[----:B------:R-:W-:Y:S01]  /*6ef0*/  R2UR UR9, R7 ;  /* 0x00000000070972ca */ /* 0x000fe200000e0000 */
[----:B------:R-:W-:Y:S01]  /*6f00*/  UMOV UR11, 0x40000040 ;  /* 0x40000040000b7882 */ /* 0x000fe20000000000 */
[----:B------:R0:W-:Y:S01]  /*6f10*/  BAR.SYNC.DEFER_BLOCKING R12, 0x100 ;  /* 0x0004000c0000751d */ /* 0x0001e20000010000 */
[----:B------:R-:W-:Y:S02]  /*6f20*/  UIADD3 UR22, UR10, 0x2, URZ ;  /* 0x000000020a167890 */ /* 0x000fe4000fffe03f */
[----:B------:R-:W-:Y:S02]  /*6f30*/  UIADD3 UR14, UR10, 0x4, URZ ;  /* 0x000000040a0e7890 */ /* 0x000fe4000fffe03f */
[----:B------:R-:W-:Y:S01]  /*6f40*/  UIADD3 UR18, UR10, 0x6, URZ ;  /* 0x000000060a127890 */ /* 0x000fe2000fffe03f */
[----:B------:R-:W-:Y:S01]  /*6f50*/  UMOV UR23, 0x40000040 ;  /* 0x4000004000177882 */ /* 0x000fe20000000000 */
[----:B------:R-:W-:Y:S01]  /*6f60*/  UMOV UR15, 0x40000040 ;  /* 0x40000040000f7882 */ /* 0x000fe20000000000 */
[----:B------:R-:W-:Y:S01]  /*6f70*/  UMOV UR19, 0x40000040 ;  /* 0x4000004000137882 */ /* 0x000fe20000000000 */
[----:B------:R-:W-:-:S06]  /*6f80*/  WARPGROUP.ARRIVE ;  /* 0x00000000000079c5 */ /* 0x000fcc0000000000 */
[----:B------:R-:W-:Y:S03]  /*6f90*/  QGMMA.64x192x32.F32.E4M3.E4M3 R24, gdesc[UR8], RZ, !UPT, gsb0 ;  /* 0x02e00000081879f3 */ /* 0x000fe6000c0008ff */
[----:B------:R-:W-:Y:S02]  /*6fa0*/  WARPGROUP.DEPBAR.LE gsb0, 0x0 ;  /* 0x00008000000079c5 */ /* 0x000fe40000010000 */
[----:B------:R-:W-:-:S15]  /*6fb0*/  WARPGROUP.ARRIVE ;  /* 0x00000000000079c5 */ /* 0x000fde0000000000 */
        /* <DEDUP_REMOVED lines=8> */
[----:B0-----:R-:W-:Y:S05]  /*7040*/  @P3 BRA `(.L_x_887) ;  /* 0x00000000002c3947 */ /* 0x001fea0003800000 */
[----:B------:R-:W-:Y:S05]  /*7050*/  @!P0 BRA `(.L_x_888) ;  /* 0x0000000000048947 */ /* 0x000fea0003800000 */
[----:B------:R-:W-:Y:S01]  /*7060*/  BPT.TRAP 0x1 ;  /* 0x000000040000795c */ /* 0x000fe20000300000 */
.L_x_888:
[----:B------:R-:W-:Y:S01]  /*7070*/  ULEA UR8, UR25, UR44, 0x3 ;  /* 0x0000002c19087291 */ /* 0x000fe2000f8e183f */
[----:B------:R-:W-:-:S05]  /*7080*/  IMAD.U32 R12, RZ, RZ, UR26 ;  /* 0x0000001aff0c7e24 */ /* 0x000fca000f8e00ff */
[----:B------:R-:W-:-:S04]  /*7090*/  SHF.L.U32 R12, R12, 0x1f, RZ ;  /* 0x0000001f0c0c7819 */ /* 0x000fc800000006ff */
[----:B------:R0:W1:Y:S01]  /*70a0*/  SYNCS.PHASECHK.TRANS64.TRYWAIT P2, [UR8+0x28850], R12 ;  /* 0x0288500cff0075a7 */ /* 0x0000620008040148 */
[----:B------:R-:W-:Y:S05]  /*70b0*/  @!P0 BRA `(.L_x_889) ;  /* 0x0000000000048947 */ /* 0x000fea0003800000 */
[----:B------:R-:W-:Y:S01]  /*70c0*/  BPT.TRAP 0x1 ;  /* 0x000000040000795c */ /* 0x000fe20000300000 */
.L_x_889:
[----:B-1----:R-:W-:Y:S05]  /*70d0*/  @P2 BRA `(.L_x_887) ;  /* 0x0000000000082947 */ /* 0x002fea0003800000 */
[----:B------:R-:W1:Y:S02]  /*70e0*/  SYNCS.PHASECHK.TRANS64.TRYWAIT P2, [UR8+0x28850], R12 ;  /* 0x0288500cff0075a7 */ /* 0x000e640008040148 */
[----:B-1----:R-:W-:Y:S05]  /*70f0*/  @!P2 BRA `(.L_x_890) ;  /* 0x0000014800dca947 */ /* 0x002fea0003800000 */
.L_x_887:
[----:B------:R-:W-:Y:S01]  /*7100*/  UIADD3 UR8, UR44, 0x400, URZ ;  /* 0x000004002c087890 */ /* 0x000fe2000fffe03f */
[----:B------:R-:W-:Y:S01]  /*7110*/  WARPGROUP.ARRIVE ;  /* 0x00000000000079c5 */ /* 0x000fe20000000000 */
[----:B------:R-:W-:Y:S01]  /*7120*/  UMOV UR11, 0x80000020 ;  /* 0x80000020000b7882 */ /* 0x000fe20000000000 */
[----:B------:R-:W-:Y:S01]  /*7130*/  PLOP3.LUT P2, PT, PT, PT, UP0, 0x80, 0x0 ;  /* 0x000000000000781c */ /* 0x000fe20003f4f008 */
[----:B------:R-:W-:Y:S01]  /*7140*/  USHF.R.U32.HI UR8, URZ, 0x4, UR8 ;  /* 0x000000043f087899 */ /* 0x000fe20008011608 */
[----:B------:R-:W-:Y:S01]  /*7150*/  PLOP3.LUT P3, PT, PT, PT, UP0, 0x80, 0x0 ;  /* 0x000000000000781c */ /* 0x000fe20003f6f008 */
[C---:B------:R-:W-:Y:S01]  /*7160*/  FMUL.FTZ R22, R0.reuse, R30 ;  /* 0x0000001e00167220 */ /* 0x040fe20000410000 */
[C---:B------:R-:W-:Y:S01]  /*7170*/  FMUL.FTZ R30, R0.reuse, R38 ;  /* 0x00000026001e7220 */ /* 0x040fe20000410000 */
[----:B------:R-:W-:Y:S01]  /*7180*/  ULOP3.LUT UR8, UR8, 0x3fff, URZ, 0xc0, !UPT ;  /* 0x00003fff08087892 */ /* 0x000fe2000f8ec03f */
[C---:B------:R-:W-:Y:S01]  /*7190*/  FMUL.FTZ R15, R0.reuse, R27 ;  /* 0x0000001b000f7220 */ /* 0x040fe20000410000 */
[C---:B------:R-:W-:Y:S01]  /*71a0*/  FMUL.FTZ R23, R0.reuse, R31 ;  /* 0x0000001f00177220 */ /* 0x040fe20000410000 */
[C---:B------:R-:W-:Y:S01]  /*71b0*/  FMUL.FTZ R38, R0.reuse, R44 ;  /* 0x0000002c00267220 */ /* 0x040fe20000410000 */
[----:B------:R-:W-:Y:S01]  /*71c0*/  ULOP3.LUT UR8, UR8, 0x10000, URZ, 0xfc, !UPT ;  /* 0x0001000008087892 */ /* 0x000fe2000f8efc3f */
[C---:B------:R-:W-:Y:S01]  /*71d0*/  FMUL.FTZ R14, R0.reuse, R26 ;  /* 0x0000001a000e7220 */ /* 0x040fe20000410000 */
[C---:B------:R-:W-:Y:S01]  /*71e0*/  FMUL.FTZ R27, R0.reuse, R35 ;  /* 0x00000023001b7220 */ /* 0x040fe20000410000 */
[C---:B------:R-:W-:Y:S01]  /*71f0*/  FMUL.FTZ R31, R0.reuse, R39 ;  /* 0x00000027001f7220 */ /* 0x040fe20000410000 */
[----:B------:R-:W-:Y:S01]  /*7200*/  UIMAD UR8, UR25, 0x600, UR8 ;  /* 0x00000600190878a4 */ /* 0x000fe2000f8e0208 */
[C---:B------:R-:W-:Y:S01]  /*7210*/  FMUL.FTZ R26, R0.reuse, R34 ;  /* 0x00000022001a7220 */ /* 0x040fe20000410000 */
[C---:B------:R-:W-:Y:S01]  /*7220*/  FMUL.FTZ R35, R0.reuse, R43 ;  /* 0x0000002b00237220 */ /* 0x040fe20000410000 */
[C---:B------:R-:W-:Y:S01]  /*7230*/  FMUL.FTZ R39, R0.reuse, R45 ;  /* 0x0000002d00277220 */ /* 0x040fe20000410000 */
[C---:B01----:R-:W-:Y:S01]  /*7240*/  FMUL.FTZ R12, R0.reuse, R24 ;  /* 0x00000018000c7220 */ /* 0x043fe20000410000 */
[C---:B------:R-:W-:Y:S01]  /*7250*/  FMUL.FTZ R13, R0.reuse, R25 ;  /* 0x00000019000d7220 */ /* 0x040fe20000410000 */
[C---:B------:R-:W-:Y:S01]  /*7260*/  FMUL.FTZ R21, R0.reuse, R29 ;  /* 0x0000001d00157220 */ /* 0x040fe20000410000 */
[----:B------:R-:W-:Y:S01]  /*7270*/  UMOV UR10, UR8 ;  /* 0x00000008000a7c82 */ /* 0x000fe20008000000 */
[C---:B------:R-:W-:Y:S01]  /*7280*/  FMUL.FTZ R34, R0.reuse, R42 ;  /* 0x0000002a00227220 */ /* 0x040fe20000410000 */
[----:B------:R-:W-:Y:S01]  /*7290*/  QGMMA.64x128x32.F32.E4M3.E4M3 R120, R204, gdesc[UR8], R120, gsb0 ;  /* 0x01e00008cc787df3 */ /* 0x000fe20008000878 */
[----:B------:R-:W-:Y:S01]  /*72a0*/  UIADD3 UR10, UR8, 0x2, URZ ;  /* 0x00000002080a7890 */ /* 0x000fe2000fffe03f */
[----:B------:R-:W-:Y:S01]  /*72b0*/  FMUL.FTZ R43, R0, R51 ;  /* 0x00000033002b7220 */ /* 0x000fe20000410000 */
[----:B------:R-:W-:Y:S01]  /*72c0*/  UMOV UR11, 0x80000020 ;  /* 0x80000020000b7882 */ /* 0x000fe20000000000 */
[----:B------:R-:W-:-:S02]  /*72d0*/  IMAD.U32 R45, RZ, RZ, UR24 ;  /* 0x00000018ff2d7e24 */ /* 0x000fc4000f8e00ff */
        /* <DEDUP_REMOVED lines=28> */
[----:B------:R-:W-:Y:S01]  /*74a0*/  @!P1 LEA R45, R45, UR44, 0x3 ;  /* 0x0000002c2d2d9c11 */ /* 0x000fe2000f8e18ff */
        /* <DEDUP_REMOVED lines=16> */
[----:B------:R-:W-:-:S02]  /*75b0*/  IMAD R106, R3, -0xc0, RZ ;  /* 0xffffff40036a7824 */ /* 0x000fc400078e02ff */
        /* <DEDUP_REMOVED lines=8> */
[----:B------:R-:W-:Y:S02]  /*7640*/  @!P1 VIADD R45, R45, 0x28840 ;  /* 0x000288402d2d9836 */ /* 0x000fe40000000000 */
[C---:B------:R-:W-:Y:S01]  /*7650*/  FMUL.FTZ R76, R0.reuse, R80 ;  /* 0x00000050004c7220 */ /* 0x040fe20000410000 */
[C---:B------:R-:W-:Y:S01]  /*7660*/  FMUL.FTZ R77, R0.reuse, R81 ;  /* 0x00000051004d7220 */ /* 0x040fe20000410000 */
[C---:B------:R-:W-:Y:S01]  /*7670*/  FMUL.FTZ R87, R0.reuse, R99 ;  /* 0x0000006300577220 */ /* 0x040fe20000410000 */
[C---:B------:R-:W-:Y:S01]  /*7680*/  FMUL.FTZ R104, R0.reuse, R112 ;  /* 0x0000007000687220 */ /* 0x040fe20000410000 */
[C---:B------:R-:W-:Y:S01]  /*7690*/  FMUL.FTZ R80, R0.reuse, R84 ;  /* 0x0000005400507220 */ /* 0x040fe20000410000 */
[C---:B------:R-:W-:Y:S01]  /*76a0*/  FMUL.FTZ R81, R0.reuse, R85 ;  /* 0x0000005500517220 */ /* 0x040fe20000410000 */
[----:B------:R-:W-:Y:S01]  /*76b0*/  FMUL.FTZ R99, R0, R100 ;  /* 0x0000006400637220 */ /* 0x000fe20000410000 */
[----:B------:R-:W-:-:S02]  /*76c0*/  VIADD R112, R106, 0x1 ;  /* 0x000000016a707836 */ /* 0x000fc40000000000 */
[C---:B------:R-:W-:Y:S01]  /*76d0*/  FMUL.FTZ R84, R0.reuse, R94 ;  /* 0x0000005e00547220 */ /* 0x040fe20000410000 */
[C---:B------:R-:W-:Y:S01]  /*76e0*/  FMUL.FTZ R85, R0.reuse, R95 ;  /* 0x0000005f00557220 */ /* 0x040fe20000410000 */
[C---:B------:R-:W-:Y:S01]  /*76f0*/  FMUL.FTZ R100, R0.reuse, R105 ;  /* 0x0000006900647220 */ /* 0x040fe20000410000 */
[C---:B------:R-:W-:Y:S01]  /*7700*/  FMUL.FTZ R105, R0.reuse, R109 ;  /* 0x0000006d00697220 */ /* 0x040fe20000410000 */
[C---:B------:R-:W-:Y:S01]  /*7710*/  FMUL.FTZ R94, R0.reuse, R114 ;  /* 0x00000072005e7220 */ /* 0x040fe20000410000 */
[----:B------:R-:W-:Y:S01]  /*7720*/  FMUL.FTZ R95, R0, R115 ;  /* 0x00000073005f7220 */ /* 0x000fe20000410000 */
[----:B------:R-:W-:Y:S01]  /*7730*/  @!P1 PRMT R45, RZ, 0x654, R45 ;  /* 0x00000654ff2d9816 */ /* 0x000fe2000000002d */
[----:B------:R-:W-:Y:S01]  /*7740*/  IMAD R114, R9, -0x2, R112 ;  /* 0xfffffffe09727824 */ /* 0x000fe200078e0270 */
[----:B------:R-:W0:Y:S03]  /*7750*/  MUFU.TANH R12, R12 ;  /* 0x0000000c000c7308 */ /* 0x000e260000002400 */
[----:B------:R-:W-:-:S05]  /*7760*/  VIADD R109, R114, 0xffffffff ;  /* 0xffffffff726d7836 */ /* 0x000fca0000000000 */
[----:B------:R-:W1:Y:S08]  /*7770*/  MUFU.TANH R13, R13 ;  /* 0x0000000d000d7308 */ /* 0x000e700000002400 */
[----:B------:R-:W2:Y:S08]  /*7780*/  MUFU.TANH R14, R14 ;  /* 0x0000000e000e7308 */ /* 0x000eb00000002400 */
[----:B------:R-:W3:Y:S08]  /*7790*/  MUFU.TANH R15, R15 ;  /* 0x0000000f000f7308 */ /* 0x000ef00000002400 */
[----:B------:R-:W4:Y:S08]  /*77a0*/  MUFU.TANH R20, R20 ;  /* 0x0000001400147308 */ /* 0x000f300000002400 */
[----:B------:R-:W0:Y:S08]  /*77b0*/  MUFU.TANH R21, R21 ;  /* 0x0000001500157308 */ /* 0x000e300000002400 */
[----:B------:R-:W0:Y:S08]  /*77c0*/  MUFU.TANH R22, R22 ;  /* 0x0000001600167308 */ /* 0x000e300000002400 */
[----:B------:R-:W0:Y:S08]  /*77d0*/  MUFU.TANH R23, R23 ;  /* 0x0000001700177308 */ /* 0x000e300000002400 */
[----:B------:R-:W0:Y:S01]  /*77e0*/  MUFU.TANH R24, R24 ;  /* 0x0000001800187308 */ /* 0x000e220000002400 */
[----:B------:R-:W-:-:S02]  /*77f0*/  WARPGROUP.DEPBAR.LE gsb0, 0x0 ;  /* 0x00008000000079c5 */ /* 0x000fc40000010000 */
[----:B------:R-:W-:-:S05]  /*7800*/  WARPGROUP.ARRIVE ;  /* 0x00000000000079c5 */ /* 0x000fca0000000000 */
[----:B------:R-:W0:Y:S01]  /*7810*/  MUFU.TANH R25, R25 ;  /* 0x0000001900197308 */ /* 0x000e220000002400 */
[----:B------:R-:W-:Y:S01]  /*7820*/  QGMMA.64x128x32.F32.E4M3.E4M3 R120, R200, gdesc[UR8], R120, gsb0 ;  /* 0x01e00008c8787df3 */ /* 0x000fe20008000878 */
[----:B------:R-:W-:Y:S01]  /*7830*/  UIADD3 UR10, UR8, 0x200, URZ ;  /* 0x00000200080a7890 */ /* 0x000fe2000fffe03f */
[----:B------:R-:W-:-:S05]  /*7840*/  UMOV UR11, 0x80000020 ;  /* 0x80000020000b7882 */ /* 0x000fca0000000000 */
        /* <DEDUP_REMOVED lines=65> */
[----:B------:R-:W-:Y:S01]  /*7c60*/  WARPGROUP.ARRIVE ;  /* 0x00000000000079c5 */ /* 0x000fe20000000000 */
[C---:B------:R-:W-:Y:S01]  /*7c70*/  FMUL.FTZ R193, R0.reuse, R96 ;  /* 0x0000006000c17220 */ /* 0x040fe20000410000 */
[C---:B------:R-:W-:Y:S01]  /*7c80*/  FMUL.FTZ R192, R0.reuse, R97 ;  /* 0x0000006100c07220 */ /* 0x040fe20000410000 */
[C---:B------:R-:W-:Y:S01]  /*7c90*/  FMUL.FTZ R96, R0.reuse, R118 ;  /* 0x0000007600607220 */ /* 0x040fe20000410000 */
[----:B------:R-:W-:Y:S01]  /*7ca0*/  FMUL.FTZ R97, R0, R119 ;  /* 0x0000007700617220 */ /* 0x000fe20000410000 */
[----:B------:R-:W0:Y:S01]  /*7cb0*/  MUFU.TANH R82, R82 ;  /* 0x0000005200527308 */ /* 0x000e220000002400 */
[----:B------:R-:W-:Y:S01]  /*7cc0*/  QGMMA.64x128x32.F32.E4M3.E4M3 R120, R188, gdesc[UR8], R120, gsb0 ;  /* 0x01e00008bc787df3 */ /* 0x000fe20008000878 */
[----:B------:R-:W-:Y:S01]  /*7cd0*/  UIADD3 UR10, UR8, 0x402, URZ ;  /* 0x00000402080a7890 */ /* 0x000fe2000fffe03f */
[----:B------:R-:W-:Y:S02]  /*7ce0*/  UMOV UR11, 0x80000020 ;  /* 0x80000020000b7882 */ /* 0x000fe40000000000 */
[----:B------:R-:W-:-:S02]  /*7cf0*/  @UP0 ULDC UR8, c[0x0][0x44c] ;  /* 0x0001130000080ab9 */ /* 0x000fc40000000800 */
[----:B------:R-:W-:Y:S01]  /*7d00*/  @P2 IMAD.HI.U32 R44, R8, UR8, RZ ;  /* 0x00000008082c2c27 */ /* 0x000fe2000f8e00ff */
[----:B------:R-:W-:Y:S01]  /*7d10*/  @UP0 ULDC UR8, c[0x0][0x450] ;  /* 0x0001140000080ab9 */ /* 0x000fe20000000800 */
[----:B------:R-:W-:Y:S01]  /*7d20*/  PLOP3.LUT P2, PT, PT, PT, UP1, 0x40, 0x0 ;  /* 0x000000000000781c */ /* 0x000fe20003f4e818 */
        /* <DEDUP_REMOVED lines=21> */
[----:B------:R-:W-:Y:S01]  /*7e80*/  IMAD.MOV.U32 R110, RZ, RZ, R8 ;  /* 0x000000ffff6e7224 */ /* 0x000fe200078e0008 */
[----:B------:R-:W-:Y:S01]  /*7e90*/  @P3 SHF.R.U32.HI R110, RZ, UR8, R44 ;  /* 0x00000008ff6e3c19 */ /* 0x000fe2000801162c */
[C---:B------:R-:W-:Y:S01]  /*7ea0*/  FMUL.FTZ R189, R0.reuse, R88 ;  /* 0x0000005800bd7220 */ /* 0x040fe20000410000 */
[----:B------:R-:W-:Y:S01]  /*7eb0*/  QGMMA.64x128x32.F32.E4M3.E4M3 R120, R184, gdesc[UR8], R120, gsb0 ;  /* 0x01e00008b8787df3 */ /* 0x000fe20008000878 */
[C---:B------:R-:W-:Y:S01]  /*7ec0*/  FMUL.FTZ R188, R0.reuse, R89 ;  /* 0x0000005900bc7220 */ /* 0x040fe20000410000 */
[C---:B------:R-:W-:Y:S01]  /*7ed0*/  FMUL.FTZ R88, R0.reuse, R102 ;  /* 0x0000006600587220 */ /* 0x040fe20000410000 */
[----:B------:R-:W5:Y:S01]  /*7ee0*/  SHFL.IDX PT, R116, R110, RZ, 0x1c1f ;  /* 0x001c1fff6e747589 */ /* 0x000f6200000e0000 */
[C---:B------:R-:W-:Y:S01]  /*7ef0*/  FMUL.FTZ R190, R0.reuse, R93 ;  /* 0x0000005d00be7220 */ /* 0x040fe20000410000 */
[C---:B------:R-:W-:Y:S01]  /*7f00*/  FMUL.FTZ R89, R0.reuse, R103 ;  /* 0x0000006700597220 */ /* 0x040fe20000410000 */
[----:B------:R-:W-:Y:S01]  /*7f10*/  FMUL.FTZ R102, R0, R108 ;  /* 0x0000006c00667220 */ /* 0x000fe20000410000 */
[----:B------:R-:W-:Y:S01]  /*7f20*/  IADD3 R44, -R18, 0xb, RZ ;  /* 0x0000000b122c7810 */ /* 0x000fe20007ffe1ff */
[C---:B------:R-:W-:Y:S01]  /*7f30*/  FMUL.FTZ R93, R0.reuse, R111 ;  /* 0x0000006f005d7220 */ /* 0x040fe20000410000 */
[C---:B------:R-:W-:Y:S01]  /*7f40*/  FMUL.FTZ R103, R0.reuse, R113 ;  /* 0x0000007100677220 */ /* 0x040fe20000410000 */
[----:B------:R-:W-:Y:S01]  /*7f50*/  FMUL.FTZ R108, R0, R117 ;  /* 0x00000075006c7220 */ /* 0x000fe20000410000 */
        /* <DEDUP_REMOVED lines=15> */
[----:B------:R0:W-:Y:S06]  /*8050*/  BAR.ARV R44, 0x100 ;  /* 0x0004002c0000751d */ /* 0x0001ec0000002000 */
[----:B------:R1:W-:Y:S02]  /*8060*/  @!P1 SYNCS.ARRIVE.TRANS64.RED.A1T0 RZ, [R45+URZ], RZ ;  /* 0x000000ff2dff99a7 */ /* 0x0003e4000810043f */
[----:B-1----:R-:W-:-:S04]  /*8070*/  IMAD R45, R17, UR32, R114 ;  /* 0x00000020112d7c24 */ /* 0x002fc8000f8e0272 */
[----:B------:R-:W-:-:S04]  /*8080*/  VIADD R45, R45, -UR28 ;  /* 0x8000001c2d2d7c36 */ /* 0x000fc80008000000 */
[C---:B------:R-:W-:Y:S02]  /*8090*/  VIADD R112, R45.reuse, UR30 ;  /* 0x0000001e2d707c36 */ /* 0x040fe40008000000 */
[----:B------:R-:W-:Y:S02]  /*80a0*/  VIADD R111, R45, UR7 ;  /* 0x000000072d6f7c36 */ /* 0x000fe40008000000 */
[--C-:B-----5:R-:W-:Y:S02]  /*80b0*/  IMAD.IADD R113, R112, 0x1, R116.reuse ;  /* 0x0000000170717824 */ /* 0x120fe400078e0274 */
[----:B------:R-:W-:Y:S01]  /*80c0*/  IMAD.IADD R114, R111, 0x1, R116 ;  /* 0x000000016f727824 */ /* 0x000fe200078e0274 */
[----:B0-234-:R-:W-:Y:S06]  /*80d0*/  @P2 BRA `(.L_x_891) ;  /* 0x0000000000582947 */ /* 0x01dfec0003800000 */
[----:B------:R-:W-:Y:S01]  /*80e0*/  IMAD R44, R17, UR32, R116 ;  /* 0x00000020112c7c24 */ /* 0x000fe2000f8e0274 */
[----:B------:R-:W-:Y:S03]  /*80f0*/  BSSY B0, `(.L_x_892) ;  /* 0x0000011000007945 */ /* 0x000fe60003800000 */
[----:B------:R-:W-:-:S05]  /*8100*/  VIADD R115, R44, -UR28 ;  /* 0x8000001c2c737c36 */ /* 0x000fca0008000000 */
[----:B------:R-:W-:-:S13]  /*8110*/  ISETP.GT.AND P2, PT, R115, -0x1, PT ;  /* 0xffffffff7300780c */ /* 0x000fda0003f44270 */
[----:B------:R-:W-:Y:S05]  /*8120*/  @P2 BRA `(.L_x_893) ;  /* 0x0000000000202947 */ /* 0x000fea0003800000 */
[----:B------:R-:W-:Y:S01]  /*8130*/  IMAD.U32 R116, RZ, RZ, UR31 ;  /* 0x0000001fff747e24 */ /* 0x000fe2000f8e00ff */
[----:B------:R-:W-:-:S04]  /*8140*/  LOP3.LUT R115, RZ, R115, RZ, 0x33, !PT ;  /* 0x00000073ff737212 */ /* 0x000fc800078e33ff */
[----:B------:R-:W-:-:S13]  /*8150*/  ISETP.NE.AND P2, PT, R116, 0x1, PT ;  /* 0x000000017400780c */ /* 0x000fda0003f45270 */
[----:B------:R-:W0:Y:S02]  /*8160*/  @P2 LDC.64 R44, c[0x0][0x9e8] ;  /* 0x00027a00ff2c2b82 */ /* 0x000e240000000a00 */
[----:B0-----:R-:W-:-:S05]  /*8170*/  @P2 IMAD.HI.U32 R44, R115, R44, RZ ;  /* 0x0000002c732c2227 */ /* 0x001fca00078e00ff */
[----:B------:R-:W-:-:S04]  /*8180*/  @P2 SHF.R.U32.HI R115, RZ, R45, R44 ;  /* 0x0000002dff732219 */ /* 0x000fc8000001162c */
[----:B------:R-:W-:Y:S01]  /*8190*/  LOP3.LUT R115, RZ, R115, RZ, 0x33, !PT ;  /* 0x00000073ff737212 */ /* 0x000fe200078e33ff */
[----:B------:R-:W-:Y:S06]  /*81a0*/  BRA `(.L_x_894) ;  /* 0x0000000000147947 */ /* 0x000fec0003800000 */
.L_x_893:
[----:B------:R-:W-:-:S05]  /*81b0*/  IMAD.U32 R116, RZ, RZ, UR31 ;  /* 0x0000001fff747e24 */ /* 0x000fca000f8e00ff */
[----:B------:R-:W-:-:S13]  /*81c0*/  ISETP.NE.AND P2, PT, R116, 0x1, PT ;  /* 0x000000017400780c */ /* 0x000fda0003f45270 */
[----:B------:R-:W0:Y:S02]  /*81d0*/  @P2 LDC.64 R44, c[0x0][0x9e8] ;  /* 0x00027a00ff2c2b82 */ /* 0x000e240000000a00 */
[----:B0-----:R-:W-:-:S05]  /*81e0*/  @P2 IMAD.HI.U32 R44, R115, R44, RZ ;  /* 0x0000002c732c2227 */ /* 0x001fca00078e00ff */
[----:B------:R-:W-:-:S07]  /*81f0*/  @P2 SHF.R.U32.HI R115, RZ, R45, R44 ;  /* 0x0000002dff732219 */ /* 0x000fce000001162c */
.L_x_894:
[----:B------:R-:W-:Y:S05]  /*8200*/  BSYNC B0 ;  /* 0x0000000000007941 */ /* 0x000fea0003800000 */
.L_x_892:
[----:B------:R-:W-:-:S05]  /*8210*/  IMAD R115, R115, R116, R109 ;  /* 0x0000007473737224 */ /* 0x000fca00078e026d */
[----:B------:R-:W-:Y:S02]  /*8220*/  VIADDMNMX R113, R115, R116, R113, PT ;  /* 0x0000007473717246 */ /* 0x000fe40003800171 */
[----:B------:R-:W-:-:S07]  /*8230*/  VIMNMX R114, R114, R115, !PT ;  /* 0x0000007372727248 */ /* 0x000fce0007fe0100 */
.L_x_891:
[C---:B------:R-:W-:Y:S02]  /*8240*/  ISETP.GE.AND P4, PT, R106.reuse, 0x9, PT ;  /* 0x000000096a00780c */ /* 0x040fe40003f86270 */
[C---:B------:R-:W-:Y:S02]  /*8250*/  ISETP.GE.AND P2, PT, R106.reuse, 0x2, PT ;  /* 0x000000026a00780c */ /* 0x040fe40003f46270 */
[----:B------:R-:W-:Y:S02]  /*8260*/  ISETP.GE.AND P5, PT, R106, 0xa, PT ;  /* 0x0000000a6a00780c */ /* 0x000fe40003fa6270 */
[----:B------:R-:W-:Y:S02]  /*8270*/  ISETP.GT.AND P3, PT, R114, 0x1, !P2 ;  /* 0x000000017200780c */ /* 0x000fe40005764270 */
[----:B------:R-:W-:Y:S02]  /*8280*/  LOP3.LUT R16, R16, 0xfffffffd, RZ, 0xc0, !PT ;  /* 0xfffffffd10107812 */ /* 0x000fe400078ec0ff */
[----:B------:R-:W-:-:S02]  /*8290*/  ISETP.LT.OR P3, PT, R113, 0x2, P3 ;  /* 0x000000027100780c */ /* 0x000fc40001f61670 */
[----:B------:R-:W-:Y:S02]  /*82a0*/  LOP3.LUT R2, R2, 0xfffffbff, RZ, 0xc0, !PT ;  /* 0xfffffbff02027812 */ /* 0x000fe400078ec0ff */
[----:B------:R-:W-:Y:S02]  /*82b0*/  @P4 LOP3.LUT R16, R16, 0x2, RZ, 0xfc, !PT ;  /* 0x0000000210104812 */ /* 0x000fe400078efcff */
[----:B------:R-:W-:Y:S02]  /*82c0*/  ISETP.GT.AND P4, PT, R114, 0x8, !P4 ;  /* 0x000000087200780c */ /* 0x000fe40006784270 */
[----:B------:R-:W-:Y:S02]  /*82d0*/  FSEL R44, R13, -INF , !P3 ;  /* 0xff8000000d2c7808 */ /* 0x000fe40005800000 */
[----:B------:R-:W-:Y:S02]  /*82e0*/  LOP3.LUT R16, R16, 0xfffffffb, RZ, 0xc0, !PT ;  /* 0xfffffffb10107812 */ /* 0x000fe400078ec0ff */
[----:B------:R-:W-:-:S02]  /*82f0*/  ISETP.GT.AND P3, PT, R114, 0x9, !P5 ;  /* 0x000000097200780c */ /* 0x000fc40006f64270 */
[C---:B------:R-:W-:Y:S02]  /*8300*/  ISETP.LT.OR P4, PT, R113.reuse, 0x9, P4 ;  /* 0x000000097100780c */ /* 0x040fe40002781670 */
[----:B------:R-:W-:Y:S02]  /*8310*/  @P5 LOP3.LUT R16, R16, 0x4, RZ, 0xfc, !PT ;  /* 0x0000000410105812 */ /* 0x000fe400078efcff */
[----:B------:R-:W-:Y:S02]  /*8320*/  ISETP.LT.OR P3, PT, R113, 0xa, P3 ;  /* 0x0000000a7100780c */ /* 0x000fe40001f61670 */
[----:B------:R-:W-:Y:S02]  /*8330*/  FSEL R20, R20, -INF , !P4 ;  /* 0xff80000014147808 */ /* 0x000fe40006000000 */
[C---:B------:R-:W-:Y:S02]  /*8340*/  ISETP.GE.AND P5, PT, R106.reuse, 0x11, PT ;  /* 0x000000116a00780c */ /* 0x040fe40003fa6270 */
[----:B------:R-:W-:-:S02]  /*8350*/  ISETP.GE.AND P4, PT, R106, 0x12, PT ;  /* 0x000000126a00780c */ /* 0x000fc40003f86270 */
[----:B------:R-:W-:Y:S02]  /*8360*/  FSEL R21, R21, -INF , !P3 ;  /* 0xff80000015157808 */ /* 0x000fe40005800000 */
[----:B------:R-:W-:Y:S02]  /*8370*/  ISETP.GT.AND P3, PT, R114, 0x10, !P5 ;  /* 0x000000107200780c */ /* 0x000fe40006f64270 */
[----:B------:R-:W-:Y:S02]  /*8380*/  LOP3.LUT R16, R16, 0xfffffff7, RZ, 0xc0, !PT ;  /* 0xfffffff710107812 */ /* 0x000fe400078ec0ff */
[----:B------:R-:W-:-:S03]  /*8390*/  ISETP.LT.OR P3, PT, R113, 0x11, P3 ;  /* 0x000000117100780c */ /* 0x000fc60001f61670 */
[----:B------:R-:W-:Y:S02]  /*83a0*/  @P5 LOP3.LUT R16, R16, 0x8, RZ, 0xfc, !PT ;  /* 0x0000000810105812 */ /* 0x000fe400078efcff */
[----:B------:R-:W-:Y:S02]  /*83b0*/  FSEL R24, R24, -INF , !P3 ;  /* 0xff80000018187808 */ /* 0x000fe40005800000 */
[----:B------:R-:W-:Y:S02]  /*83c0*/  @P4 LOP3.LUT R2, R2, 0x400, RZ, 0xfc, !PT ;  /* 0x0000040002024812 */ /* 0x000fe400078efcff */
[----:B------:R-:W-:Y:S02]  /*83d0*/  ISETP.GT.AND P3, PT, R114, 0x11, !P4 ;  /* 0x000000117200780c */ /* 0x000fe40006764270 */
[----:B------:R-:W-:Y:S02]  /*83e0*/  ISETP.GE.AND P4, PT, R106, 0x19, PT ;  /* 0x000000196a00780c */ /* 0x000fe40003f86270 */
[----:B------:R-:W-:-:S02]  /*83f0*/  ISETP.LT.OR P3, PT, R113, 0x12, P3 ;  /* 0x000000127100780c */ /* 0x000fc40001f61670 */
[----:B------:R-:W-:Y:S02]  /*8400*/  LOP3.LUT R2, R2, 0xfffffdff, RZ, 0xc0, !PT ;  /* 0xfffffdff02027812 */ /* 0x000fe400078ec0ff */
[----:B------:R-:W-:Y:S02]  /*8410*/  FSEL R25, R25, -INF , !P3 ;  /* 0xff80000019197808 */ /* 0x000fe40005800000 */
[----:B------:R-:W-:Y:S02]  /*8420*/  ISETP.GT.AND P3, PT, R114, 0x18, !P4 ;  /* 0x000000187200780c */ /* 0x000fe40006764270 */
[----:B------:R-:W-:Y:S02]  /*8430*/  LOP3.LUT R16, R16, 0x7fffffff, RZ, 0xc0, !PT ;  /* 0x7fffffff10107812 */ /* 0x000fe400078ec0ff */
[----:B------:R-:W-:Y:S02]  /*8440*/  ISETP.LT.OR P3, PT, R113, 0x19, P3 ;  /* 0x000000197100780c */ /* 0x000fe40001f61670 */
[----:B------:R-:W-:-:S02]  /*8450*/  @P4 LOP3.LUT R2, R2, 0x200, RZ, 0xfc, !PT ;  /* 0x0000020002024812 */ /* 0x000fc400078efcff */
[----:B------:R-:W-:Y:S02]  /*8460*/  ISETP.GE.AND P4, PT, R106, 0x1a, PT ;  /* 0x0000001a6a00780c */ /* 0x000fe40003f86270 */
[----:B------:R-:W-:Y:S02]  /*8470*/  LOP3.LUT R2, R2, 0xfffffeff, RZ, 0xc0, !PT ;  /* 0xfffffeff02027812 */ /* 0x000fe400078ec0ff */
[----:B------:R-:W-:Y:S02]  /*8480*/  FSEL R28, R28, -INF , !P3 ;  /* 0xff8000001c1c7808 */ /* 0x000fe40005800000 */
[----:B------:R-:W-:-:S04]  /*8490*/  ISETP.GT.AND P3, PT, R114, 0x19, !P4 ;  /* 0x000000197200780c */ /* 0x000fc80006764270 */
[----:B------:R-:W-:-:S03]  /*84a0*/  ISETP.LT.OR P3, PT, R113, 0x1a, P3 ;  /* 0x0000001a7100780c */ /* 0x000fc60001f61670 */
[----:B------:R-:W-:Y:S02]  /*84b0*/  @P4 LOP3.LUT R2, R2, 0x100, RZ, 0xfc, !PT ;  /* 0x0000010002024812 */ /* 0x000fe400078efcff */
        /* <DEDUP_REMOVED lines=49> */
[----:B------:R-:W-:Y:S02]  /*87d0*/  FSEL R49, R49, -INF , !P3 ;  /* 0xff80000031317808 */ /* 0x000fe40005800000 */
[----:B------:R-:W-:Y:S02]  /*87e0*/  ISETP.GT.AND P3, PT, R114, 0x40, !P4 ;  /* 0x000000407200780c */ /* 0x000fe40006764270 */
[----:B------:R-:W-:Y:S02]  /*87f0*/  LOP3.LUT R2, R2, 0xfffff7ff, RZ, 0xc0, !PT ;  /* 0xfffff7ff02027812 */ /* 0x000fe400078ec0ff */
[----:B------:R-:W-:-:S04]  /*8800*/  ISETP.LT.OR P3, PT, R113, 0x41, P3 ;  /* 0x000000417100780c */ /* 0x000fc80001f61670 */
[----:B------:R-:W-:Y:S02]  /*8810*/  FSEL R52, R52, -INF , !P3 ;  /* 0xff80000034347808 */ /* 0x000fe40005800000 */
[----:B------:R-:W-:Y:S02]  /*8820*/  @P4 LOP3.LUT R16, R16, 0x80000000, RZ, 0xfc, !PT ;  /* 0x8000000010104812 */ /* 0x000fe400078efcff */
[----:B------:R-:W-:Y:S02]  /*8830*/  ISETP.GE.AND P4, PT, R106, 0x42, PT ;  /* 0x000000426a00780c */ /* 0x000fe40003f86270 */
[----:B------:R-:W-:Y:S02]  /*8840*/  LOP3.LUT R16, R16, 0xbfffffff, RZ, 0xc0, !PT ;  /* 0xbfffffff10107812 */ /* 0x000fe400078ec0ff */
[----:B------:R-:W-:-:S04]  /*8850*/  ISETP.GT.AND P3, PT, R114, 0x41, !P4 ;  /* 0x000000417200780c */ /* 0x000fc80006764270 */
        /* <DEDUP_REMOVED lines=158> */
[----:B------:R-:W-:Y:S02]  /*9240*/  ISETP.GE.AND P3, PT, R106, 0xb1, PT ;  /* 0x000000b16a00780c */ /* 0x000fe40003f66270 */
[----:B------:R-:W-:Y:S02]  /*9250*/  @P4 LOP3.LUT R16, R16, 0x10, RZ, 0xfc, !PT ;  /* 0x0000001010104812 */ /* 0x000fe400078efcff */
[----:B------:R-:W-:Y:S02]  /*9260*/  ISETP.GT.AND P4, PT, R114, 0xb0, !P3 ;  /* 0x000000b07200780c */ /* 0x000fe40005f84270 */
[----:B------:R-:W-:Y:S02]  /*9270*/  LOP3.LUT R16, R16, 0xfffffffe, RZ, 0xc0, !PT ;  /* 0xfffffffe10107812 */ /* 0x000fe400078ec0ff */
        /* <DEDUP_REMOVED lines=10> */
[----:B------:R-:W-:-:S13]  /*9320*/  ISETP.GE.AND P6, PT, R106, 0x1, PT ;  /* 0x000000016a00780c */ /* 0x000fda0003fc6270 */
[----:B------:R-:W-:Y:S02]  /*9330*/  @P6 LOP3.LUT R16, R16, 0x1, RZ, 0xfc, !PT ;  /* 0x0000000110106812 */ /* 0x000fe400078efcff */
[----:B------:R-:W-:-:S04]  /*9340*/  ISETP.GT.AND P6, PT, R114, RZ, !P6 ;  /* 0x000000ff7200720c */ /* 0x000fc800077c4270 */
[----:B------:R-:W-:-:S04]  /*9350*/  ISETP.LT.OR P6, PT, R113, 0x1, P6 ;  /* 0x000000017100780c */ /* 0x000fc800037c1670 */
[----:B------:R-:W-:Y:S02]  /*9360*/  FSEL R115, R12, -INF , !P6 ;  /* 0xff8000000c737808 */ /* 0x000fe40007000000 */
[----:B------:R-:W-:Y:S01]  /*9370*/  ISETP.GE.AND P6, PT, R106, 0xba, PT ;  /* 0x000000ba6a00780c */ /* 0x000fe20003fc6270 */
[----:B------:R-:W0:-:S12]  /*9380*/  SHFL.IDX PT, R12, R110, 0x1, 0x1c1f ;  /* 0x003c1f006e0c7f89 */ /* 0x000e1800000e0000 */
[----:B------:R-:W-:Y:S02]  /*9390*/  @P6 LOP3.LUT R2, R2, 0x800, RZ, 0xfc, !PT ;  /* 0x0000080002026812 */ /* 0x000fe400078efcff */
[----:B------:R-:W-:-:S04]  /*93a0*/  ISETP.GT.AND P6, PT, R114, 0xb9, !P6 ;  /* 0x000000b97200780c */ /* 0x000fc800077c4270 */
[----:B------:R-:W-:-:S04]  /*93b0*/  ISETP.LT.OR P6, PT, R113, 0xba, P6 ;  /* 0x000000ba7100780c */ /* 0x000fc800037c1670 */
[----:B------:R-:W-:Y:S02]  /*93c0*/  FSEL R108, R108, -INF , !P6 ;  /* 0xff8000006c6c7808 */ /* 0x000fe40007000000 */
[----:B------:R-:W-:Y:S01]  /*93d0*/  PLOP3.LUT P6, PT, PT, PT, UP1, 0x40, 0x0 ;  /* 0x000000000000781c */ /* 0x000fe20003fce818 */
[--C-:B0-----:R-:W-:Y:S02]  /*93e0*/  IMAD.IADD R107, R112, 0x1, R12.reuse ;  /* 0x00000001706b7824 */ /* 0x101fe400078e020c */
[----:B------:R-:W-:-:S10]  /*93f0*/  IMAD.IADD R106, R111, 0x1, R12 ;  /* 0x000000016f6a7824 */ /* 0x000fd400078e020c */
[----:B------:R-:W-:Y:S05]  /*9400*/  @P6 BRA `(.L_x_895) ;  /* 0x0000000000586947 */ /* 0x000fea0003800000 */
        /* <DEDUP_REMOVED lines=13> */
.L_x_897:
[----:B------:R-:W-:-:S05]  /*94e0*/  IMAD.U32 R112, RZ, RZ, UR31 ;  /* 0x0000001fff707e24 */ /* 0x000fca000f8e00ff */
[----:B------:R-:W-:-:S13]  /*94f0*/  ISETP.NE.AND P6, PT, R112, 0x1, PT ;  /* 0x000000017000780c */ /* 0x000fda0003fc5270 */
[----:B------:R-:W0:Y:S02]  /*9500*/  @P6 LDC.64 R12, c[0x0][0x9e8] ;  /* 0x00027a00ff0c6b82 */ /* 0x000e240000000a00 */
[----:B0-----:R-:W-:-:S05]  /*9510*/  @P6 IMAD.HI.U32 R12, R110, R12, RZ ;  /* 0x0000000c6e0c6227 */ /* 0x001fca00078e00ff */
[----:B------:R-:W-:-:S07]  /*9520*/  @P6 SHF.R.U32.HI R110, RZ, R13, R12 ;  /* 0x0000000dff6e6219 */ /* 0x000fce000001160c */
.L_x_898:
[----:B------:R-:W-:Y:S05]  /*9530*/  BSYNC B0 ;  /* 0x0000000000007941 */ /* 0x000fea0003800000 */
.L_x_896:
[----:B------:R-:W-:-:S05]  /*9540*/  IMAD R109, R110, R112, R109 ;  /* 0x000000706e6d7224 */ /* 0x000fca00078e026d */
[----:B------:R-:W-:Y:S02]  /*9550*/  VIADDMNMX R107, R109, R112, R107, PT ;  /* 0x000000706d6b7246 */ /* 0x000fe4000380016b */
[----:B------:R-:W-:-:S07]  /*9560*/  VIMNMX R106, R106, R109, !PT ;  /* 0x0000006d6a6a7248 */ /* 0x000fce0007fe0100 */
.L_x_895:
[----:B------:R-:W-:Y:S01]  /*9570*/  ISETP.GT.AND P2, PT, R106, 0x1, !P2 ;  /* 0x000000016a00780c */ /* 0x000fe20005744270 */
[----:B------:R-:W-:Y:S01]  /*9580*/  UMOV UR8, UR29 ;  /* 0x0000001d00087c82 */ /* 0x000fe20008000000 */
[----:B------:R-:W-:Y:S01]  /*9590*/  LOP3.LUT P6, RZ, R2, 0x20, RZ, 0xc0, !PT ;  /* 0x0000002002ff7812 */ /* 0x000fe200078cc0ff */
[----:B------:R-:W-:Y:S01]  /*95a0*/  IMAD.U32 R111, RZ, RZ, UR8 ;  /* 0x00000008ff6f7e24 */ /* 0x000fe2000f8e00ff */
[----:B------:R-:W-:Y:S02]  /*95b0*/  ISETP.LT.OR P2, PT, R107, 0x2, P2 ;  /* 0x000000026b00780c */ /* 0x000fe40001741670 */
[----:B------:R-:W-:Y:S02]  /*95c0*/  FMNMX.FTZ R13, R115, R10, !PT ;  /* 0x0000000a730d7209 */ /* 0x000fe40007810000 */
[----:B------:R-:W-:Y:S02]  /*95d0*/  FSEL R15, R15, -INF , !P2 ;  /* 0xff8000000f0f7808 */ /* 0x000fe40005000000 */
[----:B------:R-:W-:-:S02]  /*95e0*/  LOP3.LUT P2, RZ, R16, 0x2, RZ, 0xc0, !PT ;  /* 0x0000000210ff7812 */ /* 0x000fc4000784c0ff */
[----:B------:R-:W-:Y:S02]  /*95f0*/  FMNMX.FTZ R13, R44, R13, !PT ;  /* 0x0000000d2c0d7209 */ /* 0x000fe40007810000 */
[----:B------:R-:W-:Y:S02]  /*9600*/  ISETP.GT.AND P2, PT, R106, 0x8, !P2 ;  /* 0x000000086a00780c */ /* 0x000fe40005744270 */
[----:B------:R-:W-:Y:S02]  /*9610*/  FMNMX.FTZ R12, R20, R13, !PT ;  /* 0x0000000d140c7209 */ /* 0x000fe40007810000 */
[----:B------:R-:W-:Y:S02]  /*9620*/  ISETP.LT.OR P2, PT, R107, 0x9, P2 ;  /* 0x000000096b00780c */ /* 0x000fe40001741670 */
[----:B------:R-:W-:Y:S02]  /*9630*/  FMNMX.FTZ R13, R21, R12, !PT ;  /* 0x0000000c150d7209 */ /* 0x000fe40007810000 */
[----:B------:R-:W-:-:S02]  /*9640*/  FSEL R22, R22, -INF , !P2 ;  /* 0xff80000016167808 */ /* 0x000fc40005000000 */
[----:B------:R-:W-:Y:S02]  /*9650*/  LOP3.LUT P2, RZ, R16, 0x4, RZ, 0xc0, !PT ;  /* 0x0000000410ff7812 */ /* 0x000fe4000784c0ff */
[----:B------:R-:W-:Y:S02]  /*9660*/  FMNMX.FTZ R12, R24, R13, !PT ;  /* 0x0000000d180c7209 */ /* 0x000fe40007810000 */
[----:B------:R-:W-:Y:S02]  /*9670*/  ISETP.GT.AND P2, PT, R106, 0x9, !P2 ;  /* 0x000000096a00780c */ /* 0x000fe40005744270 */
[----:B------:R-:W-:Y:S02]  /*9680*/  FMNMX.FTZ R13, R25, R12, !PT ;  /* 0x0000000c190d7209 */ /* 0x000fe40007810000 */
[----:B------:R-:W-:Y:S02]  /*9690*/  ISETP.LT.OR P2, PT, R107, 0xa, P2 ;  /* 0x0000000a6b00780c */ /* 0x000fe40001741670 */
[----:B------:R-:W-:-:S02]  /*96a0*/  FMNMX.FTZ R12, R28, R13, !PT ;  /* 0x0000000d1c0c7209 */ /* 0x000fc40007810000 */
[----:B------:R-:W-:Y:S02]  /*96b0*/  FSEL R23, R23, -INF , !P2 ;  /* 0xff80000017177808 */ /* 0x000fe40005000000 */
[----:B------:R-:W-:Y:S02]  /*96c0*/  LOP3.LUT P2, RZ, R16, 0x8, RZ, 0xc0, !PT ;  /* 0x0000000810ff7812 */ /* 0x000fe4000784c0ff */
[----:B------:R-:W-:Y:S02]  /*96d0*/  FMNMX.FTZ R13, R29, R12, !PT ;  /* 0x0000000c1d0d7209 */ /* 0x000fe40007810000 */
[----:B------:R-:W-:Y:S02]  /*96e0*/  ISETP.GT.AND P2, PT, R106, 0x10, !P2 ;  /* 0x000000106a00780c */ /* 0x000fe40005744270 */
[----:B------:R-:W-:Y:S02]  /*96f0*/  FMNMX.FTZ R12, R32, R13, !PT ;  /* 0x0000000d200c7209 */ /* 0x000fe40007810000 */
[----:B------:R-:W-:-:S02]  /*9700*/  ISETP.LT.OR P2, PT, R107, 0x11, P2 ;  /* 0x000000116b00780c */ /* 0x000fc40001741670 */
[----:B------:R-:W-:Y:S02]  /*9710*/  FMNMX.FTZ R13, R33, R12, !PT ;  /* 0x0000000c210d7209 */ /* 0x000fe40007810000 */
[----:B------:R-:W-:Y:S02]  /*9720*/  FSEL R26, R26, -INF , !P2 ;  /* 0xff8000001a1a7808 */ /* 0x000fe40005000000 */
[----:B------:R-:W-:Y:S02]  /*9730*/  LOP3.LUT P2, RZ, R2, 0x400, RZ, 0xc0, !PT ;  /* 0x0000040002ff7812 */ /* 0x000fe4000784c0ff */
[----:B------:R-:W-:Y:S02]  /*9740*/  FMNMX.FTZ R12, R38, R13, !PT ;  /* 0x0000000d260c7209 */ /* 0x000fe40007810000 */
[----:B------:R-:W-:Y:S02]  /*9750*/  ISETP.GT.AND P2, PT, R106, 0x11, !P2 ;  /* 0x000000116a00780c */ /* 0x000fe40005744270 */
[----:B------:R-:W-:-:S02]  /*9760*/  FMNMX.FTZ R13, R39, R12, !PT ;  /* 0x0000000c270d7209 */ /* 0x000fc40007810000 */
[----:B------:R-:W-:Y:S02]  /*9770*/  ISETP.LT.OR P2, PT, R107, 0x12, P2 ;  /* 0x000000126b00780c */ /* 0x000fe40001741670 */
[----:B------:R-:W-:Y:S02]  /*9780*/  FMNMX.FTZ R12, R40, R13, !PT ;  /* 0x0000000d280c7209 */ /* 0x000fe40007810000 */
[----:B------:R-:W-:Y:S02]  /*9790*/  FSEL R27, R27, -INF , !P2 ;  /* 0xff8000001b1b7808 */ /* 0x000fe40005000000 */
[----:B------:R-:W-:Y:S02]  /*97a0*/  LOP3.LUT P2, RZ, R2, 0x200, RZ, 0xc0, !PT ;  /* 0x0000020002ff7812 */ /* 0x000fe4000784c0ff */
[----:B------:R-:W-:Y:S02]  /*97b0*/  FMNMX.FTZ R13, R41, R12, !PT ;  /* 0x0000000c290d7209 */ /* 0x000fe40007810000 */
[----:B------:R-:W-:-:S02]  /*97c0*/  ISETP.GT.AND P2, PT, R106, 0x18, !P2 ;  /* 0x000000186a00780c */ /* 0x000fc40005744270 */
[----:B------:R-:W-:Y:S02]  /*97d0*/  FMNMX.FTZ R12, R48, R13, !PT ;  /* 0x0000000d300c7209 */ /* 0x000fe40007810000 */
[----:B------:R-:W-:Y:S02]  /*97e0*/  ISETP.LT.OR P2, PT, R107, 0x19, P2 ;  /* 0x000000196b00780c */ /* 0x000fe40001741670 */
[----:B------:R-:W-:Y:S02]  /*97f0*/  FMNMX.FTZ R13, R49, R12, !PT ;  /* 0x0000000c310d7209 */ /* 0x000fe40007810000 */
[----:B------:R-:W-:Y:S02]  /*9800*/  FSEL R30, R30, -INF , !P2 ;  /* 0xff8000001e1e7808 */ /* 0x000fe40005000000 */
[----:B------:R-:W-:Y:S02]  /*9810*/  LOP3.LUT P2, RZ, R2, 0x100, RZ, 0xc0, !PT ;  /* 0x0000010002ff7812 */ /* 0x000fe4000784c0ff */
[----:B------:R-:W-:-:S02]  /*9820*/  FMNMX.FTZ R12, R52, R13, !PT ;  /* 0x0000000d340c7209 */ /* 0x000fc40007810000 */
[----:B------:R-:W-:Y:S02]  /*9830*/  ISETP.GT.AND P2, PT, R106, 0x19, !P2 ;  /* 0x000000196a00780c */ /* 0x000fe40005744270 */
[----:B------:R-:W-:Y:S02]  /*9840*/  FMNMX.FTZ R13, R53, R12, !PT ;  /* 0x0000000c350d7209 */ /* 0x000fe40007810000 */
        /* <DEDUP_REMOVED lines=17> */
[----:B------:R-:W-:Y:S02]  /*9960*/  ISETP.GT.AND P2, PT, R106, 0x28, !P6 ;  /* 0x000000286a00780c */ /* 0x000fe40007744270 */
[----:B------:R-:W-:Y:S02]  /*9970*/  LOP3.LUT P6, RZ, R16, 0x4000000, RZ, 0xc0, !PT ;  /* 0x0400000010ff7812 */ /* 0x000fe400078cc0ff */
        /* <DEDUP_REMOVED lines=54> */
[C---:B------:R-:W-:Y:S02]  /*9ce0*/  ISETP.GT.AND P2, PT, R106.reuse, 0x48, !P2 ;  /* 0x000000486a00780c */ /* 0x040fe40005744270 */
[----:B------:R-:W-:Y:S01]  /*9cf0*/  ISETP.GT.AND P3, PT, R106, 0xb0, !P3 ;  /* 0x000000b06a00780c */ /* 0x000fe20005f64270 */
[----:B------:R-:W0:Y:S01]  /*9d00*/  SHFL.BFLY PT, R12, R13, 0x2, 0x1f ;  /* 0x0c401f000d0c7f89 */ /* 0x000e2200000e0000 */
[----:B------:R-:W-:-:S02]  /*9d10*/  ISETP.LT.OR P2, PT, R107, 0x49, P2 ;  /* 0x000000496b00780c */ /* 0x000fc40001741670 */
[----:B------:R-:W-:Y:S02]  /*9d20*/  ISETP.GT.AND P4, PT, R106, 0xb1, !P4 ;  /* 0x000000b16a00780c */ /* 0x000fe40006784270 */
[----:B------:R-:W-:Y:S02]  /*9d30*/  FSEL R54, R54, -INF , !P2 ;  /* 0xff80000036367808 */ /* 0x000fe40005000000 */
[----:B------:R-:W-:Y:S02]  /*9d40*/  LOP3.LUT P2, RZ, R16, 0x10000000, RZ, 0xc0, !PT ;  /* 0x1000000010ff7812 */ /* 0x000fe4000784c0ff */
[C---:B------:R-:W-:Y:S02]  /*9d50*/  ISETP.GT.AND P5, PT, R106.reuse, 0xb8, !P5 ;  /* 0x000000b86a00780c */ /* 0x040fe40006fa4270 */
[----:B------:R-:W-:Y:S02]  /*9d60*/  ISETP.GT.AND P2, PT, R106, 0x49, !P2 ;  /* 0x000000496a00780c */ /* 0x000fe40005744270 */
[----:B------:R-:W-:-:S02]  /*9d70*/  ISETP.LT.OR P3, PT, R107, 0xb1, P3 ;  /* 0x000000b16b00780c */ /* 0x000fc40001f61670 */
[C---:B------:R-:W-:Y:S02]  /*9d80*/  ISETP.LT.OR P2, PT, R107.reuse, 0x4a, P2 ;  /* 0x0000004a6b00780c */ /* 0x040fe40001741670 */
[----:B------:R-:W-:Y:S02]  /*9d90*/  ISETP.LT.OR P4, PT, R107, 0xb2, P4 ;  /* 0x000000b26b00780c */ /* 0x000fe40002781670 */
[----:B------:R-:W-:Y:S02]  /*9da0*/  FSEL R55, R55, -INF , !P2 ;  /* 0xff80000037377808 */ /* 0x000fe40005000000 */
[----:B------:R-:W-:Y:S02]  /*9db0*/  LOP3.LUT P2, RZ, R16, 0x8000000, RZ, 0xc0, !PT ;  /* 0x0800000010ff7812 */ /* 0x000fe4000784c0ff */
[----:B------:R-:W-:Y:S02]  /*9dc0*/  FSEL R94, R94, -INF , !P3 ;  /* 0xff8000005e5e7808 */ /* 0x000fe40005800000 */
[----:B------:R-:W-:-:S02]  /*9dd0*/  ISETP.GT.AND P2, PT, R106, 0x50, !P2 ;  /* 0x000000506a00780c */ /* 0x000fc40005744270 */
[----:B0-----:R-:W-:Y:S02]  /*9de0*/  FMNMX.FTZ R109, R13, R12, !PT ;  /* 0x0000000c0d6d7209 */ /* 0x001fe40007810000 */
[C---:B------:R-:W-:Y:S02]  /*9df0*/  ISETP.LT.OR P2, PT, R107.reuse, 0x51, P2 ;  /* 0x000000516b00780c */ /* 0x040fe40001741670 */
[----:B------:R-:W-:Y:S01]  /*9e00*/  ISETP.LT.OR P5, PT, R107, 0xb9, P5 ;  /* 0x000000b96b00780c */ /* 0x000fe20002fa1670 */
[----:B------:R-:W0:Y:S01]  /*9e10*/  SHFL.BFLY PT, R12, R109, 0x1, 0x1f ;  /* 0x0c201f006d0c7f89 */ /* 0x000e2200000e0000 */
[----:B------:R-:W-:Y:S02]  /*9e20*/  FSEL R58, R58, -INF , !P2 ;  /* 0xff8000003a3a7808 */ /* 0x000fe40005000000 */
[----:B------:R-:W-:Y:S02]  /*9e30*/  ISETP.GT.AND P2, PT, R106, 0x51, !P6 ;  /* 0x000000516a00780c */ /* 0x000fe40007744270 */
[----:B------:R-:W-:-:S02]  /*9e40*/  LOP3.LUT P6, RZ, R16, 0x8000, RZ, 0xc0, !PT ;  /* 0x0000800010ff7812 */ /* 0x000fc400078cc0ff */
[----:B------:R-:W-:Y:S02]  /*9e50*/  ISETP.LT.OR P2, PT, R107, 0x52, P2 ;  /* 0x000000526b00780c */ /* 0x000fe40001741670 */
[----:B------:R-:W-:Y:S02]  /*9e60*/  FSEL R96, R96, -INF , !P5 ;  /* 0xff80000060607808 */ /* 0x000fe40006800000 */
[----:B------:R-:W-:Y:S02]  /*9e70*/  FSEL R59, R59, -INF , !P2 ;  /* 0xff8000003b3b7808 */ /* 0x000fe40005000000 */
[----:B------:R-:W-:-:S04]  /*9e80*/  LOP3.LUT P2, RZ, R16, 0x2000000, RZ, 0xc0, !PT ;  /* 0x0200000010ff7812 */ /* 0x000fc8000784c0ff */
[----:B------:R-:W-:-:S04]  /*9e90*/  ISETP.GT.AND P2, PT, R106, 0x58, !P2 ;  /* 0x000000586a00780c */ /* 0x000fc80005744270 */
[----:B------:R-:W-:Y:S02]  /*9ea0*/  ISETP.LT.OR P2, PT, R107, 0x59, P2 ;  /* 0x000000596b00780c */ /* 0x000fe40001741670 */
[----:B0-----:R-:W-:Y:S02]  /*9eb0*/  FMNMX.FTZ R12, R109, R12, !PT ;  /* 0x0000000c6d0c7209 */ /* 0x001fe40007810000 */
[----:B------:R-:W-:Y:S02]  /*9ec0*/  FSEL R63, R63, -INF , !P2 ;  /* 0xff8000003f3f7808 */ /* 0x000fe40005000000 */
[----:B------:R-:W-:Y:S01]  /*9ed0*/  LOP3.LUT P2, RZ, R16, 0x1000000, RZ, 0xc0, !PT ;  /* 0x0100000010ff7812 */ /* 0x000fe2000784c0ff */
[----:B------:R-:W-:-:S03]  /*9ee0*/  FFMA.FTZ R111, R12, R111, -8 ;  /* 0xc10000000c6f7423 */ /* 0x000fc6000001006f */
[----:B------:R-:W-:-:S04]  /*9ef0*/  ISETP.GT.AND P2, PT, R106, 0x59, !P2 ;  /* 0x000000596a00780c */ /* 0x000fc80005744270 */
[----:B------:R-:W-:-:S04]  /*9f00*/  ISETP.LT.OR P2, PT, R107, 0x5a, P2 ;  /* 0x0000005a6b00780c */ /* 0x000fc80001741670 */
[----:B------:R-:W-:Y:S02]  /*9f10*/  FSEL R64, R64, -INF , !P2 ;  /* 0xff80000040407808 */ /* 0x000fe40005000000 */
[----:B------:R-:W-:-:S04]  /*9f20*/  LOP3.LUT P2, RZ, R16, 0x800000, RZ, 0xc0, !PT ;  /* 0x0080000010ff7812 */ /* 0x000fc8000784c0ff */
        /* <DEDUP_REMOVED lines=31> */
[----:B------:R-:W-:Y:S02]  /*a120*/  ISETP.GT.AND P2, PT, R106, 0x80, !P6 ;  /* 0x000000806a00780c */ /* 0x000fe40007744270 */
[----:B------:R-:W-:Y:S02]  /*a130*/  LOP3.LUT P6, RZ, R16, 0x10, RZ, 0xc0, !PT ;  /* 0x0000001010ff7812 */ /* 0x000fe400078cc0ff */
        /* <DEDUP_REMOVED lines=46> */
[----:B------:R-:W-:Y:S02]  /*a420*/  ISETP.GT.AND P2, PT, R106, RZ, !P6 ;  /* 0x000000ff6a00720c */ /* 0x000fe40007744270 */
[----:B------:R-:W-:Y:S02]  /*a430*/  LOP3.LUT P6, RZ, R2, 0x800, RZ, 0xc0, !PT ;  /* 0x0000080002ff7812 */ /* 0x000fe400078cc0ff */
[----:B------:R-:W-:Y:S02]  /*a440*/  ISETP.LT.OR P2, PT, R107, 0x1, P2 ;  /* 0x000000016b00780c */ /* 0x000fe40001741670 */
[----:B------:R-:W-:Y:S02]  /*a450*/  ISETP.GT.AND P6, PT, R106, 0xb9, !P6 ;  /* 0x000000b96a00780c */ /* 0x000fe400077c4270 */
[----:B------:R-:W-:-:S02]  /*a460*/  FSEL R112, R14, -INF , !P2 ;  /* 0xff8000000e707808 */ /* 0x000fc40005000000 */
[----:B------:R-:W-:Y:S02]  /*a470*/  FSETP.NEU.FTZ.AND P2, PT, R12, -INF , PT ;  /* 0xff8000000c00780b */ /* 0x000fe40003f5d000 */
[----:B------:R-:W-:Y:S02]  /*a480*/  ISETP.LT.OR P6, PT, R107, 0xba, P6 ;  /* 0x000000ba6b00780c */ /* 0x000fe400037c1670 */
[----:B------:R-:W-:Y:S02]  /*a490*/  FSEL R111, R111, RZ, P2 ;  /* 0x000000ff6f6f7208 */ /* 0x000fe40001000000 */
[----:B------:R-:W-:-:S03]  /*a4a0*/  FSEL R97, R97, -INF , !P6 ;  /* 0xff80000061617808 */ /* 0x000fc60007000000 */
[--C-:B------:R-:W-:Y:S01]  /*a4b0*/  FFMA.FTZ R13, R44, UR8, -R111.reuse ;  /* 0x000000082c0d7c23 */ /* 0x100fe2000801086f */
[----:B------:R-:W-:Y:S01]  /*a4c0*/  FMNMX.FTZ R44, R112, R11, !PT ;  /* 0x0000000b702c7209 */ /* 0x000fe20007810000 */
[--C-:B------:R-:W-:Y:S01]  /*a4d0*/  FFMA.FTZ R110, R48, UR8, -R111.reuse ;  /* 0x00000008306e7c23 */ /* 0x100fe2000801086f */
[----:B------:R-:W-:-:S01]  /*a4e0*/  FFMA.FTZ R113, R52, UR8, -R111 ;  /* 0x0000000834717c23 */ /* 0x000fc2000801086f */
        /* <DEDUP_REMOVED lines=11> */
[----:B------:R0:W-:Y:S01]  /*a5a0*/  MUFU.EX2 R44, R110 ;  /* 0x0000006e002c7308 */ /* 0x0001e20000000800 */
[----:B------:R-:W-:-:S01]  /*a5b0*/  FFMA.FTZ R29, R29, UR8, -R111 ;  /* 0x000000081d1d7c23 */ /* 0x000fc2000801086f */
[----:B------:R-:W-:Y:S01]  /*a5c0*/  FMNMX.FTZ R48, R26, R109, !PT ;  /* 0x0000006d1a307209 */ /* 0x000fe20007810000 */
[----:B------:R-:W-:-:S01]  /*a5d0*/  FFMA.FTZ R32, R32, UR8, -R111 ;  /* 0x0000000820207c23 */ /* 0x000fc2000801086f */
[--C-:B------:R-:W-:Y:S01]  /*a5e0*/  FFMA.FTZ R33, R33, UR8, -R111.reuse ;  /* 0x0000000821217c23 */ /* 0x100fe2000801086f */
[----:B------:R-:W-:-:S01]  /*a5f0*/  FFMA.FTZ R38, R38, UR8, -R111 ;  /* 0x0000000826267c23 */ /* 0x000fc2000801086f */
[----:B------:R-:W-:Y:S01]  /*a600*/  FMNMX.FTZ R109, R27, R48, !PT ;  /* 0x000000301b6d7209 */ /* 0x000fe20007810000 */
[----:B------:R-:W-:-:S01]  /*a610*/  FFMA.FTZ R39, R39, UR8, -R111 ;  /* 0x0000000827277c23 */ /* 0x000fc2000801086f */
[--C-:B------:R-:W-:Y:S01]  /*a620*/  FFMA.FTZ R40, R40, UR8, -R111.reuse ;  /* 0x0000000828287c23 */ /* 0x100fe2000801086f */
[----:B0-----:R-:W-:-:S01]  /*a630*/  FFMA.FTZ R110, R56, UR8, -R111 ;  /* 0x00000008386e7c23 */ /* 0x001fc2000801086f */
[----:B------:R-:W-:Y:S01]  /*a640*/  FMNMX.FTZ R48, R30, R109, !PT ;  /* 0x0000006d1e307209 */ /* 0x000fe20007810000 */
[----:B------:R-:W-:-:S01]  /*a650*/  FFMA.FTZ R41, R41, UR8, -R111 ;  /* 0x0000000829297c23 */ /* 0x000fc2000801086f */
[--C-:B------:R-:W-:Y:S01]  /*a660*/  FFMA.FTZ R49, R49, UR8, -R111.reuse ;  /* 0x0000000831317c23 */ /* 0x100fe2000801086f */
[----:B------:R-:W-:-:S01]  /*a670*/  FFMA.FTZ R53, R53, UR8, -R111 ;  /* 0x0000000835357c23 */ /* 0x000fc2000801086f */
[----:B------:R-:W-:Y:S01]  /*a680*/  FMNMX.FTZ R109, R31, R48, !PT ;  /* 0x000000301f6d7209 */ /* 0x000fe20007810000 */
[----:B------:R-:W-:-:S01]  /*a690*/  FFMA.FTZ R57, R57, UR8, -R111 ;  /* 0x0000000839397c23 */ /* 0x000fc2000801086f */
        /* <DEDUP_REMOVED lines=27> */
[----:B------:R-:W-:Y:S03]  /*a850*/  MUFU.EX2 R14, R14 ;  /* 0x0000000e000e7308 */ /* 0x000fe60000000800 */
[----:B------:R-:W-:-:S04]  /*a860*/  FMNMX.FTZ R109, R47, R56, !PT ;  /* 0x000000382f6d7209 */ /* 0x000fc80007810000 */
[----:B------:R-:W-:Y:S01]  /*a870*/  FMNMX.FTZ R60, R50, R109, !PT ;  /* 0x0000006d323c7209 */ /* 0x000fe20007810000 */
[----:B------:R0:W-:Y:S03]  /*a880*/  MUFU.EX2 R56, R113 ;  /* 0x0000007100387308 */ /* 0x0001e60000000800 */
[----:B------:R-:W-:-:S04]  /*a890*/  FMNMX.FTZ R109, R51, R60, !PT ;  /* 0x0000003c336d7209 */ /* 0x000fc80007810000 */
[----:B------:R-:W-:Y:S01]  /*a8a0*/  FMNMX.FTZ R60, R54, R109, !PT ;  /* 0x0000006d363c7209 */ /* 0x000fe20007810000 */
[----:B------:R-:W-:Y:S01]  /*a8b0*/  MUFU.EX2 R13, R13 ;  /* 0x0000000d000d7308 */ /* 0x000fe20000000800 */
[----:B0-----:R-:W-:-:S02]  /*a8c0*/  FFMA.FTZ R113, R76, UR8, -R111 ;  /* 0x000000084c717c23 */ /* 0x001fc4000801086f */
[----:B------:R-:W-:-:S04]  /*a8d0*/  FMNMX.FTZ R109, R55, R60, !PT ;  /* 0x0000003c376d7209 */ /* 0x000fc80007810000 */
[----:B------:R-:W-:Y:S01]  /*a8e0*/  FMNMX.FTZ R62, R58, R109, !PT ;  /* 0x0000006d3a3e7209 */ /* 0x000fe20007810000 */
[----:B------:R0:W-:Y:S03]  /*a8f0*/  MUFU.EX2 R60, R110 ;  /* 0x0000006e003c7308 */ /* 0x0001e60000000800 */
[----:B------:R-:W-:-:S04]  /*a900*/  FMNMX.FTZ R62, R59, R62, !PT ;  /* 0x0000003e3b3e7209 */ /* 0x000fc80007810000 */
[----:B------:R-:W-:Y:S01]  /*a910*/  FMNMX.FTZ R109, R63, R62, !PT ;  /* 0x0000003e3f6d7209 */ /* 0x000fe20007810000 */
[----:B------:R-:W-:-:S01]  /*a920*/  FFMA.FTZ R62, R68, UR8, -R111 ;  /* 0x00000008443e7c23 */ /* 0x000fc2000801086f */
[----:B0-----:R-:W-:Y:S01]  /*a930*/  FFMA.FTZ R110, R72, UR8, -R111 ;  /* 0x00000008486e7c23 */ /* 0x001fe2000801086f */
[----:B------:R-:W-:Y:S01]  /*a940*/  MUFU.EX2 R20, R20 ;  /* 0x0000001400147308 */ /* 0x000fe20000000800 */
[----:B------:R-:W-:-:S04]  /*a950*/  FMNMX.FTZ R109, R64, R109, !PT ;  /* 0x0000006d406d7209 */ /* 0x000fc80007810000 */
[----:B------:R-:W-:-:S03]  /*a960*/  FMNMX.FTZ R68, R66, R109, !PT ;  /* 0x0000006d42447209 */ /* 0x000fc60007810000 */
[----:B------:R-:W-:Y:S01]  /*a970*/  MUFU.EX2 R21, R21 ;  /* 0x0000001500157308 */ /* 0x000fe20000000800 */
[----:B------:R-:W-:-:S04]  /*a980*/  FMNMX.FTZ R109, R67, R68, !PT ;  /* 0x00000044436d7209 */ /* 0x000fc80007810000 */
[----:B------:R-:W-:-:S03]  /*a990*/  FMNMX.FTZ R68, R70, R109, !PT ;  /* 0x0000006d46447209 */ /* 0x000fc60007810000 */
[----:B------:R-:W-:Y:S01]  /*a9a0*/  MUFU.EX2 R24, R24 ;  /* 0x0000001800187308 */ /* 0x000fe20000000800 */
[----:B------:R-:W-:-:S04]  /*a9b0*/  FMNMX.FTZ R109, R71, R68, !PT ;  /* 0x00000044476d7209 */ /* 0x000fc80007810000 */
[----:B------:R-:W-:-:S03]  /*a9c0*/  FMNMX.FTZ R72, R74, R109, !PT ;  /* 0x0000006d4a487209 */ /* 0x000fc60007810000 */
[----:B------:R0:W-:Y:S01]  /*a9d0*/  MUFU.EX2 R68, R110 ;  /* 0x0000006e00447308 */ /* 0x0001e20000000800 */
        /* <DEDUP_REMOVED lines=16> */
[----:B0-----:R-:W-:Y:S01]  /*aae0*/  FMNMX.FTZ R110, R90, R109, !PT ;  /* 0x0000006d5a6e7209 */ /* 0x001fe20007810000 */
[----:B------:R-:W-:-:S02]  /*aaf0*/  FFMA.FTZ R109, R188, UR8, -R111 ;  /* 0x00000008bc6d7c23 */ /* 0x000fc4000801086f */
[----:B------:R-:W-:Y:S01]  /*ab00*/  MUFU.EX2 R32, R32 ;  /* 0x0000002000207308 */ /* 0x000fe20000000800 */
[----:B-1----:R-:W-:Y:S01]  /*ab10*/  FMNMX.FTZ R113, R91, R110, !PT ;  /* 0x0000006e5b717209 */ /* 0x002fe20007810000 */
[----:B------:R-:W-:-:S03]  /*ab20*/  FFMA.FTZ R110, R190, UR8, -R111 ;  /* 0x00000008be6e7c23 */ /* 0x000fc6000801086f */
[----:B------:R-:W-:-:S03]  /*ab30*/  FMNMX.FTZ R106, R92, R113, !PT ;  /* 0x000000715c6a7209 */ /* 0x000fc60007810000 */
[----:B------:R-:W-:Y:S01]  /*ab40*/  MUFU.EX2 R33, R33 ;  /* 0x0000002100217308 */ /* 0x000fe20000000800 */
[----:B------:R-:W-:Y:S02]  /*ab50*/  FMNMX.FTZ R113, R93, R106, !PT ;  /* 0x0000006a5d717209 */ /* 0x000fe40007810000 */
[----:B------:R-:W-:Y:S02]  /*ab60*/  FSEL R106, R95, -INF , !P4 ;  /* 0xff8000005f6a7808 */ /* 0x000fe40006000000 */
[----:B------:R-:W-:-:S03]  /*ab70*/  FMNMX.FTZ R113, R94, R113, !PT ;  /* 0x000000715e717209 */ /* 0x000fc60007810000 */
[----:B------:R-:W-:Y:S01]  /*ab80*/  MUFU.EX2 R38, R38 ;  /* 0x0000002600267308 */ /* 0x000fe20000000800 */
[----:B------:R-:W-:-:S04]  /*ab90*/  FMNMX.FTZ R113, R106, R113, !PT ;  /* 0x000000716a717209 */ /* 0x000fc80007810000 */
[----:B--2---:R-:W-:Y:S01]  /*aba0*/  FMNMX.FTZ R114, R96, R113, !PT ;  /* 0x0000007160727209 */ /* 0x004fe20007810000 */
[----:B------:R-:W-:-:S02]  /*abb0*/  FFMA.FTZ R113, R45, UR8, -R111 ;  /* 0x000000082d717c23 */ /* 0x000fc4000801086f */
[----:B------:R-:W-:Y:S01]  /*abc0*/  MUFU.EX2 R39, R39 ;  /* 0x0000002700277308 */ /* 0x000fe20000000800 */
[----:B------:R-:W-:Y:S01]  /*abd0*/  FMNMX.FTZ R115, R97, R114, !PT ;  /* 0x0000007261737209 */ /* 0x000fe20007810000 */
[----:B------:R-:W-:-:S04]  /*abe0*/  FFMA.FTZ R114, R192, UR8, -R111 ;  /* 0x00000008c0727c23 */ /* 0x000fc8000801086f */
[----:B------:R-:W0:Y:S02]  /*abf0*/  SHFL.BFLY PT, R116, R115, 0x2, 0x1f ;  /* 0x0c401f0073747f89 */ /* 0x000e2400000e0000 */
[----:B------:R-:W-:Y:S08]  /*ac00*/  MUFU.EX2 R40, R40 ;  /* 0x0000002800287308 */ /* 0x000ff00000000800 */
[----:B------:R-:W-:Y:S08]  /*ac10*/  MUFU.EX2 R41, R41 ;  /* 0x0000002900297308 */ /* 0x000ff00000000800 */
[----:B------:R-:W-:Y:S01]  /*ac20*/  MUFU.EX2 R49, R49 ;  /* 0x0000003100317308 */ /* 0x000fe20000000800 */
[----:B0-----:R-:W-:Y:S01]  /*ac30*/  FMNMX.FTZ R45, R115, R116, !PT ;  /* 0x00000074732d7209 */ /* 0x001fe20007810000 */
[----:B------:R-:W-:Y:S01]  /*ac40*/  FFMA.FTZ R116, R105, UR8, -R111 ;  /* 0x0000000869747c23 */ /* 0x000fe2000801086f */
[----:B------:R-:W-:-:S05]  /*ac50*/  FSEL R105, R12, RZ, P2 ;  /* 0x000000ff0c697208 */ /* 0x000fca0001000000 */
[----:B------:R-:W-:Y:S01]  /*ac60*/  MUFU.EX2 R53, R53 ;  /* 0x0000003500357308 */ /* 0x000fe20000000800 */
[----:B------:R-:W0:Y:S01]  /*ac70*/  SHFL.BFLY PT, R118, R45, 0x1, 0x1f ;  /* 0x0c201f002d767f89 */ /* 0x000e2200000e0000 */
[----:B------:R-:W-:-:S06]  /*ac80*/  FADD.FTZ R10, -R105, R10 ;  /* 0x0000000a690a7221 */ /* 0x000fcc0000010100 */
[----:B------:R1:W-:Y:S01]  /*ac90*/  MUFU.EX2 R105, R108 ;  /* 0x0000006c00697308 */ /* 0x0003e20000000800 */
[----:B------:R-:W-:-:S07]  /*aca0*/  FMUL.FTZ R115, R10, UR8 ;  /* 0x000000080a737c20 */ /* 0x000fce0008410000 */
[----:B------:R-:W2:Y:S08]  /*acb0*/  MUFU.EX2 R115, R115 ;  /* 0x0000007300737308 */ /* 0x000eb00000000800 */
[----:B------:R-:W-:Y:S01]  /*acc0*/  MUFU.EX2 R57, R57 ;  /* 0x0000003900397308 */ /* 0x000fe20000000800 */
[----:B0-----:R-:W-:Y:S01]  /*acd0*/  FMNMX.FTZ R45, R45, R118, !PT ;  /* 0x000000762d2d7209 */ /* 0x001fe20007810000 */
[----:B------:R-:W-:-:S03]  /*ace0*/  IMAD.U32 R118, RZ, RZ, UR8 ;  /* 0x00000008ff767e24 */ /* 0x000fc6000f8e00ff */
[C---:B------:R-:W-:Y:S01]  /*acf0*/  FSETP.NEU.FTZ.AND P2, PT, R45.reuse, -INF , PT ;  /* 0xff8000002d00780b */ /* 0x040fe20003f5d000 */
[----:B------:R-:W-:-:S02]  /*ad00*/  FFMA.FTZ R111, R45, R118, -8 ;  /* 0xc10000002d6f7423 */ /* 0x000fc40000010076 */
[----:B------:R-:W-:Y:S01]  /*ad10*/  MUFU.EX2 R61, R61 ;  /* 0x0000003d003d7308 */ /* 0x000fe20000000800 */
[----:B-1----:R-:W-:Y:S02]  /*ad20*/  FSEL R108, R45, RZ, P2 ;  /* 0x000000ff2d6c7208 */ /* 0x002fe40001000000 */
[----:B------:R-:W-:-:S03]  /*ad30*/  FSEL R111, R111, RZ, P2 ;  /* 0x000000ff6f6f7208 */ /* 0x000fc60001000000 */
[----:B------:R-:W-:Y:S02]  /*ad40*/  FADD.FTZ R108, -R108, R11 ;  /* 0x0000000b6c6c7221 */ /* 0x000fe40000010100 */
[----:B------:R-:W-:Y:S01]  /*ad50*/  MUFU.EX2 R65, R65 ;  /* 0x0000004100417308 */ /* 0x000fe20000000800 */
[----:B------:R-:W-:-:S01]  /*ad60*/  FFMA.FTZ R10, R15, UR8, -R111 ;  /* 0x000000080f0a7c23 */ /* 0x000fc2000801086f */
[--C-:B------:R-:W-:Y:S01]  /*ad70*/  FFMA.FTZ R15, R22, UR8, -R111.reuse ;  /* 0x00000008160f7c23 */ /* 0x100fe2000801086f */
[----:B------:R-:W-:-:S01]  /*ad80*/  FFMA.FTZ R117, R112, UR8, -R111 ;  /* 0x0000000870757c23 */ /* 0x000fc2000801086f */
[--C-:B------:R-:W-:Y:S01]  /*ad90*/  FFMA.FTZ R22, R23, UR8, -R111.reuse ;  /* 0x0000000817167c23 */ /* 0x100fe2000801086f */
[----:B------:R-:W-:Y:S01]  /*ada0*/  FMUL.FTZ R108, R108, UR8 ;  /* 0x000000086c6c7c20 */ /* 0x000fe20008410000 */
        /* <DEDUP_REMOVED lines=22> */
[----:B------:R-:W-:-:S01]  /*af10*/  FFMA.FTZ R66, R67, UR8, -R111 ;  /* 0x0000000843427c23 */ /* 0x000fc2000801086f */
[----:B------:R-:W-:Y:S01]  /*af20*/  FFMA.FTZ R67, R70, UR8, -R111 ;  /* 0x0000000846437c23 */ /* 0x000fe2000801086f */
[----:B--2---:R-:W-:-:S01]  /*af30*/  FFMA.FTZ R70, R115, R5, R14 ;  /* 0x0000000573467223 */ /* 0x004fc2000001000e */
[--C-:B------:R-:W-:Y:S01]  /*af40*/  FFMA.FTZ R63, R63, UR8, -R111.reuse ;  /* 0x000000083f3f7c23 */ /* 0x100fe2000801086f */
[----:B------:R-:W-:-:S01]  /*af50*/  FFMA.FTZ R64, R64, UR8, -R111 ;  /* 0x0000000840407c23 */ /* 0x000fc2000801086f */
[----:B------:R-:W-:Y:S01]  /*af60*/  FFMA.FTZ R93, R93, UR8, -R111 ;  /* 0x000000085d5d7c23 */ /* 0x000fe2000801086f */
[----:B------:R-:W-:-:S01]  /*af70*/  FADD.FTZ R119, R13, R70 ;  /* 0x000000460d777221 */ /* 0x000fc20000010000 */
[----:B------:R-:W2:Y:S01]  /*af80*/  MUFU.EX2 R15, R15 ;  /* 0x0000000f000f7308 */ /* 0x000ea20000000800 */
[----:B0-----:R-:W-:-:S01]  /*af90*/  FFMA.FTZ R5, R108, R4, R117 ;  /* 0x000000046c057223 */ /* 0x001fc20000010075 */
[----:B------:R-:W-:Y:S01]  /*afa0*/  FFMA.FTZ R70, R71, UR8, -R111 ;  /* 0x0000000847467c23 */ /* 0x000fe2000801086f */
[----:B------:R-:W-:-:S01]  /*afb0*/  FADD.FTZ R112, R20, R119 ;  /* 0x0000007714707221 */ /* 0x000fc20000010000 */
[--C-:B------:R-:W-:Y:S01]  /*afc0*/  FFMA.FTZ R96, R96, UR8, -R111.reuse ;  /* 0x0000000860607c23 */ /* 0x100fe2000801086f */
[----:B------:R-:W-:-:S02]  /*afd0*/  FFMA.FTZ R97, R97, UR8, -R111 ;  /* 0x0000000861617c23 */ /* 0x000fc4000801086f */
[----:B------:R-:W-:Y:S01]  /*afe0*/  FADD.FTZ R71, R21, R112 ;  /* 0x0000007015477221 */ /* 0x000fe20000010000 */
[----:B------:R-:W0:Y:S01]  /*aff0*/  MUFU.EX2 R22, R22 ;  /* 0x0000001600167308 */ /* 0x000e220000000800 */
[----:B-1----:R-:W-:-:S07]  /*b000*/  FADD.FTZ R4, R10, R5 ;  /* 0x000000050a047221 */ /* 0x002fce0000010000 */
[----:B------:R-:W1:Y:S01]  /*b010*/  MUFU.EX2 R23, R23 ;  /* 0x0000001700177308 */ /* 0x000e620000000800 */
[----:B--2---:R-:W-:-:S01]  /*b020*/  FADD.FTZ R5, R15, R4 ;  /* 0x000000040f057221 */ /* 0x004fc20000010000 */
[----:B------:R-:W-:Y:S01]  /*b030*/  FFMA.FTZ R4, R74, UR8, -R111 ;  /* 0x000000084a047c23 */ /* 0x000fe2000801086f */
[----:B------:R-:W-:-:S04]  /*b040*/  FADD.FTZ R74, R24, R71 ;  /* 0x00000047184a7221 */ /* 0x000fc80000010000 */
[----:B------:R-:W-:Y:S01]  /*b050*/  FADD.FTZ R71, R25, R74 ;  /* 0x0000004a19477221 */ /* 0x000fe20000010000 */
[----:B------:R-:W2:Y:S01]  /*b060*/  MUFU.EX2 R26, R26 ;  /* 0x0000001a001a7308 */ /* 0x000ea20000000800 */
[----:B0-----:R-:W-:-:S01]  /*b070*/  FADD.FTZ R112, R22, R5 ;  /* 0x0000000516707221 */ /* 0x001fc20000010000 */
[----:B------:R-:W-:Y:S01]  /*b080*/  FFMA.FTZ R74, R75, UR8, -R111 ;  /* 0x000000084b4a7c23 */ /* 0x000fe2000801086f */
[----:B------:R-:W-:-:S01]  /*b090*/  FADD.FTZ R118, R28, R71 ;  /* 0x000000471c767221 */ /* 0x000fc20000010000 */
[----:B------:R-:W-:-:S03]  /*b0a0*/  FFMA.FTZ R71, R78, UR8, -R111 ;  /* 0x000000084e477c23 */ /* 0x000fc6000801086f */
[----:B------:R-:W-:Y:S01]  /*b0b0*/  FADD.FTZ R75, R29, R118 ;  /* 0x000000761d4b7221 */ /* 0x000fe20000010000 */
[----:B------:R-:W0:Y:S01]  /*b0c0*/  MUFU.EX2 R27, R27 ;  /* 0x0000001b001b7308 */ /* 0x000e220000000800 */
[----:B-1----:R-:W-:-:S02]  /*b0d0*/  FADD.FTZ R5, R23, R112 ;  /* 0x0000007017057221 */ /* 0x002fc40000010000 */
[----:B------:R-:W-:-:S04]  /*b0e0*/  FADD.FTZ R78, R32, R75 ;  /* 0x0000004b204e7221 */ /* 0x000fc80000010000 */
[----:B------:R-:W-:Y:S01]  /*b0f0*/  FADD.FTZ R75, R33, R78 ;  /* 0x0000004e214b7221 */ /* 0x000fe20000010000 */
[----:B------:R-:W1:Y:S01]  /*b100*/  MUFU.EX2 R30, R30 ;  /* 0x0000001e001e7308 */ /* 0x000e620000000800 */
[----:B--2---:R-:W-:-:S01]  /*b110*/  FADD.FTZ R112, R26, R5 ;  /* 0x000000051a707221 */ /* 0x004fc20000010000 */
[----:B------:R-:W-:-:S06]  /*b120*/  FFMA.FTZ R78, R79, UR8, -R111 ;  /* 0x000000084f4e7c23 */ /* 0x000fcc000801086f */
[----:B------:R-:W2:Y:S01]  /*b130*/  MUFU.EX2 R31, R31 ;  /* 0x0000001f001f7308 */ /* 0x000ea20000000800 */
[----:B0-----:R-:W-:-:S07]  /*b140*/  FADD.FTZ R5, R27, R112 ;  /* 0x000000701b057221 */ /* 0x001fce0000010000 */
[----:B------:R-:W0:Y:S01]  /*b150*/  MUFU.EX2 R34, R34 ;  /* 0x0000002200227308 */ /* 0x000e220000000800 */
[----:B-1----:R-:W-:-:S07]  /*b160*/  FADD.FTZ R112, R30, R5 ;  /* 0x000000051e707221 */ /* 0x002fce0000010000 */
[----:B------:R-:W1:Y:S01]  /*b170*/  MUFU.EX2 R35, R35 ;  /* 0x0000002300237308 */ /* 0x000e620000000800 */
[----:B--2---:R-:W-:-:S01]  /*b180*/  FADD.FTZ R5, R31, R112 ;  /* 0x000000701f057221 */ /* 0x004fc20000010000 */
[----:B------:R-:W-:Y:S01]  /*b190*/  FADD.FTZ R112, R38, R75 ;  /* 0x0000004b26707221 */ /* 0x000fe20000010000 */
[----:B------:R-:W-:-:S03]  /*b1a0*/  FFMA.FTZ R75, R82, UR8, -R111 ;  /* 0x00000008524b7c23 */ /* 0x000fc6000801086f */
[----:B------:R-:W-:Y:S02]  /*b1b0*/  FADD.FTZ R79, R39, R112 ;  /* 0x00000070274f7221 */ /* 0x000fe40000010000 */
[----:B------:R-:W2:Y:S02]  /*b1c0*/  MUFU.EX2 R36, R36 ;  /* 0x0000002400247308 */ /* 0x000ea40000000800 */
[----:B------:R-:W-:-:S04]  /*b1d0*/  FADD.FTZ R82, R40, R79 ;  /* 0x0000004f28527221 */ /* 0x000fc80000010000 */
[----:B------:R-:W-:Y:S01]  /*b1e0*/  FADD.FTZ R79, R41, R82 ;  /* 0x00000052294f7221 */ /* 0x000fe20000010000 */
[----:B------:R-:W-:-:S01]  /*b1f0*/  FFMA.FTZ R82, R83, UR8, -R111 ;  /* 0x0000000853527c23 */ /* 0x000fc2000801086f */
[----:B------:R-:W3:Y:S02]  /*b200*/  MUFU.EX2 R37, R37 ;  /* 0x0000002500257308 */ /* 0x000ee40000000800 */
[----:B------:R-:W-:-:S01]  /*b210*/  FADD.FTZ R112, R44, R79 ;  /* 0x0000004f2c707221 */ /* 0x000fc20000010000 */
[----:B------:R-:W-:-:S03]  /*b220*/  FFMA.FTZ R79, R84, UR8, -R111 ;  /* 0x00000008544f7c23 */ /* 0x000fc6000801086f */
[----:B------:R-:W-:Y:S02]  /*b230*/  FADD.FTZ R83, R49, R112 ;  /* 0x0000007031537221 */ /* 0x000fe40000010000 */
[----:B------:R-:W-:Y:S02]  /*b240*/  MUFU.EX2 R11, R63 ;  /* 0x0000003f000b7308 */ /* 0x000fe40000000800 */
[----:B------:R-:W-:-:S04]  /*b250*/  FADD.FTZ R84, R48, R83 ;  /* 0x0000005330547221 */ /* 0x000fc80000010000 */
[----:B------:R-:W-:Y:S01]  /*b260*/  FADD.FTZ R83, R53, R84 ;  /* 0x0000005435537221 */ /* 0x000fe20000010000 */
[----:B------:R-:W-:-:S01]  /*b270*/  FFMA.FTZ R84, R85, UR8, -R111 ;  /* 0x0000000855547c23 */ /* 0x000fc2000801086f */
[----:B------:R-:W-:Y:S02]  /*b280*/  MUFU.EX2 R63, R67 ;  /* 0x00000043003f7308 */ /* 0x000fe40000000800 */
[----:B------:R-:W-:-:S01]  /*b290*/  FADD.FTZ R112, R52, R83 ;  /* 0x0000005334707221 */ /* 0x000fc20000010000 */
[----:B------:R-:W-:-:S03]  /*b2a0*/  FFMA.FTZ R83, R86, UR8, -R111 ;  /* 0x0000000856537c23 */ /* 0x000fc6000801086f */
[----:B------:R-:W-:Y:S02]  /*b2b0*/  FADD.FTZ R85, R57, R112 ;  /* 0x0000007039557221 */ /* 0x000fe40000010000 */
[----:B------:R-:W4:Y:S02]  /*b2c0*/  MUFU.EX2 R42, R42 ;  /* 0x0000002a002a7308 */ /* 0x000f240000000800 */
[----:B------:R-:W-:-:S04]  /*b2d0*/  FADD.FTZ R86, R56, R85 ;  /* 0x0000005538567221 */ /* 0x000fc80000010000 */
[----:B------:R-:W-:Y:S01]  /*b2e0*/  FADD.FTZ R85, R61, R86 ;  /* 0x000000563d557221 */ /* 0x000fe20000010000 */
[----:B------:R-:W-:-:S01]  /*b2f0*/  FFMA.FTZ R86, R87, UR8, -R111 ;  /* 0x0000000857567c23 */ /* 0x000fc2000801086f */
[----:B------:R0:W-:Y:S02]  /*b300*/  MUFU.EX2 R67, R4 ;  /* 0x0000000400437308 */ /* 0x0001e40000000800 */
[----:B------:R-:W-:-:S01]  /*b310*/  FADD.FTZ R112, R60, R85 ;  /* 0x000000553c707221 */ /* 0x000fc20000010000 */
[----:B------:R-:W-:-:S03]  /*b320*/  FFMA.FTZ R85, R88, UR8, -R111 ;  /* 0x0000000858557c23 */ /* 0x000fc6000801086f */
[----:B------:R-:W-:Y:S02]  /*b330*/  FADD.FTZ R87, R65, R112 ;  /* 0x0000007041577221 */ /* 0x000fe40000010000 */
[----:B------:R-:W5:Y:S01]  /*b340*/  MUFU.EX2 R43, R43 ;  /* 0x0000002b002b7308 */ /* 0x000f620000000800 */
[----:B0-----:R-:W-:-:S04]  /*b350*/  FADD.FTZ R4, R34, R5 ;  /* 0x0000000522047221 */ /* 0x001fc80000010000 */
[----:B-1----:R-:W-:-:S03]  /*b360*/  FADD.FTZ R5, R35, R4 ;  /* 0x0000000423057221 */ /* 0x002fc60000010000 */
[----:B------:R-:W0:Y:S01]  /*b370*/  MUFU.EX2 R46, R46 ;  /* 0x0000002e002e7308 */ /* 0x000e220000000800 */
[----:B--2---:R-:W-:-:S04]  /*b380*/  FADD.FTZ R4, R36, R5 ;  /* 0x0000000524047221 */ /* 0x004fc80000010000 */
[----:B---3--:R-:W-:-:S03]  /*b390*/  FADD.FTZ R5, R37, R4 ;  /* 0x0000000425057221 */ /* 0x008fc60000010000 */
[----:B------:R-:W1:Y:S01]  /*b3a0*/  MUFU.EX2 R47, R47 ;  /* 0x0000002f002f7308 */ /* 0x000e620000000800 */
[----:B----4-:R-:W-:-:S04]  /*b3b0*/  FADD.FTZ R4, R42, R5 ;  /* 0x000000052a047221 */ /* 0x010fc80000010000 */
[----:B-----5:R-:W-:-:S03]  /*b3c0*/  FADD.FTZ R5, R43, R4 ;  /* 0x000000042b057221 */ /* 0x020fc60000010000 */
        /* <DEDUP_REMOVED lines=13> */
[----:B0-----:R-:W-:-:S04]  /*b4a0*/  FADD.FTZ R4, R58, R5 ;  /* 0x000000053a047221 */ /* 0x001fc80000010000 */
[----:B------:R-:W-:-:S03]  /*b4b0*/  FADD.FTZ R5, R11, R4 ;  /* 0x000000040b057221 */ /* 0x000fc60000010000 */
        /* <DEDUP_REMOVED lines=8> */
[----:B------:R-:W-:-:S03]  /*b540*/  FFMA.FTZ R88, R89, UR8, -R111 ;  /* 0x0000000859587c23 */ /* 0x000fc6000801086f */
[----:B------:R-:W-:Y:S01]  /*b550*/  FADD.FTZ R112, R68, R87 ;  /* 0x0000005744707221 */ /* 0x000fe20000010000 */
[----:B------:R-:W-:-:S02]  /*b560*/  FFMA.FTZ R87, R90, UR8, -R111 ;  /* 0x000000085a577c23 */ /* 0x000fc4000801086f */
[----:B------:R-:W1:Y:S01]  /*b570*/  MUFU.EX2 R70, R70 ;  /* 0x0000004600467308 */ /* 0x000e620000000800 */
[----:B--2---:R-:W-:-:S04]  /*b580*/  FADD.FTZ R4, R66, R5 ;  /* 0x0000000542047221 */ /* 0x004fc80000010000 */
[----:B------:R-:W-:-:S03]  /*b590*/  FADD.FTZ R5, R63, R4 ;  /* 0x000000043f057221 */ /* 0x000fc60000010000 */
[----:B------:R-:W2:Y:S01]  /*b5a0*/  MUFU.EX2 R77, R77 ;  /* 0x0000004d004d7308 */ /* 0x000ea20000000800 */
[----:B0-----:R-:W-:-:S04]  /*b5b0*/  FADD.FTZ R89, R73, R112 ;  /* 0x0000007049597221 */ /* 0x001fc80000010000 */
[----:B------:R-:W-:-:S03]  /*b5c0*/  FADD.FTZ R90, R72, R89 ;  /* 0x00000059485a7221 */ /* 0x000fc60000010000 */
[----:B------:R-:W0:Y:S01]  /*b5d0*/  MUFU.EX2 R74, R74 ;  /* 0x0000004a004a7308 */ /* 0x000e220000000800 */
[----:B-1----:R-:W-:-:S04]  /*b5e0*/  FADD.FTZ R4, R70, R5 ;  /* 0x0000000546047221 */ /* 0x002fc80000010000 */
[----:B------:R-:W-:-:S03]  /*b5f0*/  FADD.FTZ R5, R67, R4 ;  /* 0x0000000443057221 */ /* 0x000fc60000010000 */
[----:B------:R-:W1:Y:S01]  /*b600*/  MUFU.EX2 R71, R71 ;  /* 0x0000004700477308 */ /* 0x000e620000000800 */
[----:B--2---:R-:W-:-:S01]  /*b610*/  FADD.FTZ R89, R77, R90 ;  /* 0x0000005a4d597221 */ /* 0x004fc20000010000 */
[--C-:B------:R-:W-:Y:S01]  /*b620*/  FFMA.FTZ R90, R91, UR8, -R111.reuse ;  /* 0x000000085b5a7c23 */ /* 0x100fe2000801086f */
[----:B------:R-:W-:-:S02]  /*b630*/  FFMA.FTZ R91, R92, UR8, -R111 ;  /* 0x000000085c5b7c23 */ /* 0x000fc4000801086f */
[----:B------:R-:W-:-:S03]  /*b640*/  FADD.FTZ R112, R76, R89 ;  /* 0x000000594c707221 */ /* 0x000fc60000010000 */
        /* <DEDUP_REMOVED lines=23> */
[----:B--2---:R-:W-:-:S01]  /*b7c0*/  FADD.FTZ R92, R84, R89 ;  /* 0x00000059545c7221 */ /* 0x004fc20000010000 */
[----:B------:R-:W-:-:S06]  /*b7d0*/  FFMA.FTZ R89, R94, UR8, -R111 ;  /* 0x000000085e597c23 */ /* 0x000fcc000801086f */
[----:B------:R-:W2:Y:S01]  /*b7e0*/  MUFU.EX2 R114, R114 ;  /* 0x0000007200727308 */ /* 0x000ea20000000800 */
[----:B0-----:R-:W-:-:S07]  /*b7f0*/  FADD.FTZ R5, R107, R4 ;  /* 0x000000046b057221 */ /* 0x001fce0000010000 */
[----:B------:R-:W0:Y:S01]  /*b800*/  MUFU.EX2 R86, R86 ;  /* 0x0000005600567308 */ /* 0x000e220000000800 */
[----:B-1----:R-:W-:-:S01]  /*b810*/  FADD.FTZ R119, R83, R92 ;  /* 0x0000005c53777221 */ /* 0x002fc20000010000 */
[----:B------:R-:W-:-:S06]  /*b820*/  FFMA.FTZ R92, R106, UR8, -R111 ;  /* 0x000000086a5c7c23 */ /* 0x000fcc000801086f */
[----:B------:R-:W1:Y:S01]  /*b830*/  MUFU.EX2 R113, R113 ;  /* 0x0000007100717308 */ /* 0x000e620000000800 */
[----:B--2---:R-:W-:-:S07]  /*b840*/  FADD.FTZ R4, R114, R5 ;  /* 0x0000000572047221 */ /* 0x004fce0000010000 */
[----:B------:R-:W-:Y:S01]  /*b850*/  MUFU.EX2 R85, R85 ;  /* 0x0000005500557308 */ /* 0x000fe20000000800 */
[----:B0-----:R-:W-:-:S07]  /*b860*/  FADD.FTZ R94, R86, R119 ;  /* 0x00000077565e7221 */ /* 0x001fce0000010000 */
[----:B------:R-:W0:Y:S01]  /*b870*/  MUFU.EX2 R98, R98 ;  /* 0x0000006200627308 */ /* 0x000e220000000800 */
[----:B-1----:R-:W-:-:S07]  /*b880*/  FADD.FTZ R5, R113, R4 ;  /* 0x0000000471057221 */ /* 0x002fce0000010000 */
[----:B------:R-:W-:Y:S08]  /*b890*/  MUFU.EX2 R88, R88 ;  /* 0x0000005800587308 */ /* 0x000ff00000000800 */
[----:B------:R-:W1:Y:S01]  /*b8a0*/  MUFU.EX2 R99, R99 ;  /* 0x0000006300637308 */ /* 0x000e620000000800 */
[----:B0-----:R-:W-:-:S07]  /*b8b0*/  FADD.FTZ R4, R98, R5 ;  /* 0x0000000562047221 */ /* 0x001fce0000010000 */
[----:B------:R-:W-:Y:S08]  /*b8c0*/  MUFU.EX2 R87, R87 ;  /* 0x0000005700577308 */ /* 0x000ff00000000800 */
[----:B------:R-:W0:Y:S01]  /*b8d0*/  MUFU.EX2 R100, R100 ;  /* 0x0000006400647308 */ /* 0x000e220000000800 */
[----:B-1----:R-:W-:-:S07]  /*b8e0*/  FADD.FTZ R5, R99, R4 ;  /* 0x0000000463057221 */ /* 0x002fce0000010000 */
[----:B------:R-:W-:Y:S08]  /*b8f0*/  MUFU.EX2 R90, R90 ;  /* 0x0000005a005a7308 */ /* 0x000ff00000000800 */
[----:B------:R-:W1:Y:S01]  /*b900*/  MUFU.EX2 R101, R101 ;  /* 0x0000006500657308 */ /* 0x000e620000000800 */
[----:B0-----:R-:W-:-:S07]  /*b910*/  FADD.FTZ R4, R100, R5 ;  /* 0x0000000564047221 */ /* 0x001fce0000010000 */
[----:B------:R-:W0:Y:S08]  /*b920*/  MUFU.EX2 R91, R91 ;  /* 0x0000005b005b7308 */ /* 0x000e300000000800 */
[----:B------:R2:W-:Y:S01]  /*b930*/  MUFU.EX2 R112, R93 ;  /* 0x0000005d00707308 */ /* 0x0005e20000000800 */
[----:B-1----:R-:W-:-:S07]  /*b940*/  FADD.FTZ R5, R101, R4 ;  /* 0x0000000465057221 */ /* 0x002fce0000010000 */
[----:B------:R-:W1:Y:S01]  /*b950*/  MUFU.EX2 R116, R116 ;  /* 0x0000007400747308 */ /* 0x000e620000000800 */
[----:B--2---:R-:W-:-:S04]  /*b960*/  FADD.FTZ R93, R85, R94 ;  /* 0x0000005e555d7221 */ /* 0x004fc80000010000 */
[----:B------:R-:W-:-:S03]  /*b970*/  FADD.FTZ R94, R88, R93 ;  /* 0x0000005d585e7221 */ /* 0x000fc60000010000 */
[----:B------:R-:W2:Y:S01]  /*b980*/  MUFU.EX2 R104, R104 ;  /* 0x0000006800687308 */ /* 0x000ea20000000800 */
[----:B------:R-:W-:-:S04]  /*b990*/  FADD.FTZ R93, R87, R94 ;  /* 0x0000005e575d7221 */ /* 0x000fc80000010000 */
[----:B------:R-:W-:-:S03]  /*b9a0*/  FADD.FTZ R94, R90, R93 ;  /* 0x0000005d5a5e7221 */ /* 0x000fc60000010000 */
[----:B------:R-:W3:Y:S01]  /*b9b0*/  MUFU.EX2 R89, R89 ;  /* 0x0000005900597308 */ /* 0x000ee20000000800 */
[----:B0-----:R-:W-:-:S01]  /*b9c0*/  FADD.FTZ R94, R91, R94 ;  /* 0x0000005e5b5e7221 */ /* 0x001fc20000010000 */
[----:B-1----:R-:W-:-:S03]  /*b9d0*/  FADD.FTZ R5, R116, R5 ;  /* 0x0000000574057221 */ /* 0x002fc60000010000 */
[----:B------:R-:W-:-:S03]  /*b9e0*/  FADD.FTZ R94, R112, R94 ;  /* 0x0000005e705e7221 */ /* 0x000fc60000010000 */
[----:B------:R-:W0:Y:S01]  /*b9f0*/  MUFU.EX2 R103, R103 ;  /* 0x0000006700677308 */ /* 0x000e220000000800 */
[----:B--2---:R-:W-:-:S07]  /*ba00*/  FADD.FTZ R4, R104, R5 ;  /* 0x0000000568047221 */ /* 0x004fce0000010000 */
[----:B------:R-:W1:Y:S01]  /*ba10*/  MUFU.EX2 R92, R92 ;  /* 0x0000005c005c7308 */ /* 0x000e620000000800 */
[----:B---3--:R-:W-:-:S07]  /*ba20*/  FADD.FTZ R5, R89, R94 ;  /* 0x0000005e59057221 */ /* 0x008fce0000010000 */
[----:B------:R-:W2:Y:S01]  /*ba30*/  MUFU.EX2 R102, R102 ;  /* 0x0000006600667308 */ /* 0x000ea20000000800 */
[----:B0-----:R-:W-:-:S07]  /*ba40*/  FADD.FTZ R93, R103, R4 ;  /* 0x00000004675d7221 */ /* 0x001fce0000010000 */
[----:B------:R-:W0:Y:S01]  /*ba50*/  MUFU.EX2 R96, R96 ;  /* 0x0000006000607308 */ /* 0x000e220000000800 */
[----:B-1----:R-:W-:-:S07]  /*ba60*/  FADD.FTZ R5, R92, R5 ;  /* 0x000000055c057221 */ /* 0x002fce0000010000 */
[----:B------:R-:W1:Y:S01]  /*ba70*/  MUFU.EX2 R97, R97 ;  /* 0x0000006100617308 */ /* 0x000e620000000800 */
[----:B--2---:R-:W-:-:S01]  /*ba80*/  FADD.FTZ R4, R102, R93 ;  /* 0x0000005d66047221 */ /* 0x004fc20000010000 */
[----:B0-----:R-:W-:-:S03]  /*ba90*/  FADD.FTZ R93, R96, R5 ;  /* 0x00000005605d7221 */ /* 0x001fc60000010000 */
[----:B------:R-:W-:Y:S01]  /*baa0*/  FADD.FTZ R5, R105, R4 ;  /* 0x0000000469057221 */ /* 0x000fe20000010000 */
[----:B-1----:R-:W-:-:S01]  /*bab0*/  FADD.FTZ R4, R97, R93 ;  /* 0x0000005d61047221 */ /* 0x002fc20000010000 */
[----:B------:R-:W-:Y:S06]  /*bac0*/  @!P0 BRA `(.L_x_899) ;  /* 0x0000000000048947 */ /* 0x000fec0003800000 */
[----:B------:R-:W-:Y:S01]  /*bad0*/  BPT.TRAP 0x1 ;  /* 0x000000040000795c */ /* 0x000fe20000300000 */
.L_x_899:
[----:B------:R-:W-:Y:S01]  /*bae0*/  ULEA UR9, UR25, UR44, 0x3 ;  /* 0x0000002c19097291 */ /* 0x000fe2000f8e183f */
[----:B------:R-:W-:Y:S01]  /*baf0*/  ISETP.GT.AND P2, PT, R3, UR27, PT ;  /* 0x0000001b03007c0c */ /* 0x000fe2000bf44270 */
[----:B------:R-:W-:Y:S01]  /*bb00*/  UMOV UR26, UR4 ;  /* 0x00000004001a7c82 */ /* 0x000fe20008000000 */
[----:B------:R-:W-:Y:S01]  /*bb10*/  F2FP.SATFINITE.E4M3.F32.PACK_AB_MERGE_C R20, R21, R20, RZ ;  /* 0x000000141514723e */ /* 0x000fe200048070ff */
[----:B------:R-:W-:Y:S01]  /*bb20*/  UIADD3 UR9, UR9, 0x28860, URZ ;  /* 0x0002886009097890 */ /* 0x000fe2000fffe03f */
[----:B------:R-:W-:Y:S01]  /*bb30*/  F2FP.SATFINITE.E4M3.F32.PACK_AB_MERGE_C R15, R22, R15, RZ ;  /* 0x0000000f160f723e */ /* 0x000fe200048070ff */
[----:B------:R-:W-:Y:S01]  /*bb40*/  UMOV UR25, UR24 ;  /* 0x0000001800197c82 */ /* 0x000fe20008000000 */
[----:B------:R-:W-:Y:S01]  /*bb50*/  F2FP.SATFINITE.E4M3.F32.PACK_AB_MERGE_C R11, R64, R11, RZ ;  /* 0x0000000b400b723e */ /* 0x000fe200048070ff */
[----:B------:R-:W-:Y:S01]  /*bb60*/  UPRMT UR9, UR5, 0x654, UR9 ;  /* 0x0000065405097896 */ /* 0x000fe20008000009 */
[----:B------:R-:W-:Y:S01]  /*bb70*/  F2FP.SATFINITE.E4M3.F32.PACK_AB_MERGE_C R28, R29, R28, RZ ;  /* 0x0000001c1d1c723e */ /* 0x000fe200048070ff */
[----:B------:R-:W-:Y:S01]  /*bb80*/  FMUL.FTZ R120, R120, R115 ;  /* 0x0000007378787220 */ /* 0x000fe20000410000 */
[----:B------:R-:W-:Y:S01]  /*bb90*/  F2FP.SATFINITE.E4M3.F32.PACK_AB_MERGE_C R27, R30, R27, RZ ;  /* 0x0000001b1e1b723e */ /* 0x000fe200048070ff */
[-C--:B------:R-:W-:Y:S01]  /*bba0*/  FMUL.FTZ R121, R121, R115.reuse ;  /* 0x0000007379797220 */ /* 0x080fe20000410000 */
[----:B------:R-:W-:Y:S01]  /*bbb0*/  F2FP.SATFINITE.E4M3.F32.PACK_AB_MERGE_C R38, R39, R38, RZ ;  /* 0x000000262726723e */ /* 0x000fe200048070ff */
[----:B------:R-:W-:Y:S01]  /*bbc0*/  FMUL.FTZ R124, R124, R115 ;  /* 0x000000737c7c7220 */ /* 0x000fe20000410000 */
[----:B------:R-:W-:Y:S01]  /*bbd0*/  F2FP.SATFINITE.E4M3.F32.PACK_AB_MERGE_C R35, R36, R35, RZ ;  /* 0x000000232423723e */ /* 0x000fe200048070ff */
[----:B------:R-:W-:Y:S01]  /*bbe0*/  FMUL.FTZ R125, R125, R115 ;  /* 0x000000737d7d7220 */ /* 0x000fe20000410000 */
[----:B------:R-:W-:Y:S01]  /*bbf0*/  F2FP.SATFINITE.E4M3.F32.PACK_AB_MERGE_C R44, R49, R44, RZ ;  /* 0x0000002c312c723e */ /* 0x000fe200048070ff */
[----:B------:R-:W-:Y:S01]  /*bc00*/  SYNCS.ARRIVE.TRANS64.RED.A1T0 RZ, [UR9], RZ ;  /* 0x000000ffffff79a7 */ /* 0x000fe20008100409 */
[----:B------:R-:W-:Y:S01]  /*bc10*/  F2FP.SATFINITE.E4M3.F32.PACK_AB_MERGE_C R43, R46, R43, RZ ;  /* 0x0000002b2e2b723e */ /* 0x000fe200048070ff */
[-C--:B------:R-:W-:Y:S01]  /*bc20*/  FMUL.FTZ R128, R128, R115.reuse ;  /* 0x0000007380807220 */ /* 0x080fe20000410000 */
[----:B------:R-:W-:Y:S01]  /*bc30*/  F2FP.SATFINITE.E4M3.F32.PACK_AB_MERGE_C R52, R57, R52, RZ ;  /* 0x000000343934723e */ /* 0x000fe200048070ff */
[----:B------:R-:W-:Y:S01]  /*bc40*/  FMUL.FTZ R129, R129, R115 ;  /* 0x0000007381817220 */ /* 0x000fe20000410000 */
[----:B------:R-:W-:Y:S01]  /*bc50*/  F2FP.SATFINITE.E4M3.F32.PACK_AB_MERGE_C R51, R54, R51, RZ ;  /* 0x000000333633723e */ /* 0x000fe200048070ff */
[-C--:B------:R-:W-:Y:S01]  /*bc60*/  FMUL.FTZ R132, R132, R115.reuse ;  /* 0x0000007384847220 */ /* 0x080fe20000410000 */
[----:B------:R-:W-:Y:S01]  /*bc70*/  F2FP.SATFINITE.E4M3.F32.PACK_AB_MERGE_C R60, R65, R60, RZ ;  /* 0x0000003c413c723e */ /* 0x000fe200048070ff */
[-C--:B------:R-:W-:Y:S01]  /*bc80*/  FMUL.FTZ R133, R133, R115.reuse ;  /* 0x0000007385857220 */ /* 0x080fe20000410000 */
        /* <DEDUP_REMOVED lines=24> */
[----:B------:R-:W-:Y:S01]  /*be10*/  F2FP.SATFINITE.E4M3.F32.PACK_AB_MERGE_C R205, R10, R117, R15 ;  /* 0x000000750acd723e */ /* 0x000fe2000480700f */
[----:B------:R-:W-:Y:S01]  /*be20*/  FMUL.FTZ R160, R160, R115 ;  /* 0x00000073a0a07220 */ /* 0x000fe20000410000 */
[----:B------:R-:W-:Y:S01]  /*be30*/  F2FP.SATFINITE.E4M3.F32.PACK_AB_MERGE_C R199, R58, R55, R11 ;  /* 0x000000373ac7723e */ /* 0x000fe2000480700b */
[-C--:B------:R-:W-:Y:S01]  /*be40*/  FMUL.FTZ R161, R161, R115.reuse ;  /* 0x00000073a1a17220 */ /* 0x080fe20000410000 */
[----:B------:R-:W-:Y:S01]  /*be50*/  F2FP.SATFINITE.E4M3.F32.PACK_AB_MERGE_C R204, R13, R14, R20 ;  /* 0x0000000e0dcc723e */ /* 0x000fe20004807014 */
[-C--:B------:R-:W-:Y:S01]  /*be60*/  FMUL.FTZ R164, R164, R115.reuse ;  /* 0x00000073a4a47220 */ /* 0x080fe20000410000 */
[----:B------:R-:W-:Y:S01]  /*be70*/  F2FP.SATFINITE.E4M3.F32.PACK_AB_MERGE_C R206, R25, R24, R28 ;  /* 0x0000001819ce723e */ /* 0x000fe2000480701c */
[----:B------:R-:W-:Y:S01]  /*be80*/  FMUL.FTZ R165, R165, R115 ;  /* 0x00000073a5a57220 */ /* 0x000fe20000410000 */
        /* <DEDUP_REMOVED lines=60> */
[----:B------:R-:W-:-:S02]  /*c250*/  VIADD R3, R3, 0xffffffff ;  /* 0xffffffff03037836 */ /* 0x000fc40000000000 */
[----:B------:R-:W-:Y:S02]  /*c260*/  IMAD.MOV.U32 R11, RZ, RZ, R45 ;  /* 0x000000ffff0b7224 */ /* 0x000fe400078e002d */
[----:B------:R-:W-:Y:S01]  /*c270*/  IMAD.MOV.U32 R10, RZ, RZ, R12 ;  /* 0x000000ffff0a7224 */ /* 0x000fe200078e000c */
[----:B------:R-:W-:Y:S06]  /*c280*/  @P2 BRA `(.L_x_900) ;  /* 0xffffffa800c42947 */ /* 0x000fec000383ffff */
[----:B------:R-:W-:Y:S02]  /*c290*/  IMAD.MOV.U32 R11, RZ, RZ, R45 ;  /* 0x000000ffff0b7224 */ /* 0x000fe400078e002d */
[----:B------:R-:W-:-:S07]  /*c2a0*/  IMAD.MOV.U32 R10, RZ, RZ, R12 ;  /* 0x000000ffff0a7224 */ /* 0x000fce00078e000c */
.L_x_882:
[----:B------:R-:W0:Y:S01]  /*c2b0*/  LDC R12, c[0x0][0x2f0] ;  /* 0x0000bc00ff0c7b82 */ /* 0x000e220000000800 */
[----:B------:R-:W-:Y:S01]  /*c2c0*/  UIADD3 UR28, -UR28, 0x1, URZ ;  /* 0x000000011c1c7890 */ /* 0x000fe2000fffe13f */
[----:B------:R-:W-:Y:S01]  /*c2d0*/  ULDC UR10, c[0x0][0x448] ;  /* 0x00011200000a7ab9 */ /* 0x000fe20000000800 */
[----:B------:R-:W-:Y:S01]  /*c2e0*/  ULDC UR15, c[0x0][0x9e4] ;  /* 0x00027900000f7ab9 */ /* 0x000fe20000000800 */
[----:B------:R-:W-:Y:S02]  /*c2f0*/  UISETP.NE.AND UP0, UPT, UR10, 0x1, UPT ;  /* 0x000000010a00788c */ /* 0x000fe4000bf05270 */
[----:B------:R-:W-:Y:S02]  /*c300*/  UISETP.GE.AND UP1, UPT, UR15, 0x1, UPT ;  /* 0x000000010f00788c */ /* 0x000fe4000bf26270 */
[----:B------:R-:W1:Y:S04]  /*c310*/  S2UR UR9, SR_CTAID.X ;  /* 0x00000000000979c3 */ /* 0x000e680000002500 */
[----:B------:R-:W-:-:S03]  /*c320*/  PLOP3.LUT P2, PT, PT, PT, UP1, 0x40, 0x0 ;  /* 0x000000000000781c */ /* 0x000fc60003f4e818 */
[----:B------:R-:W-:Y:S01]  /*c330*/  @UP0 ULDC UR10, c[0x0][0x44c] ;  /* 0x00011300000a0ab9 */ /* 0x000fe20000000800 */
[----:B------:R-:W-:Y:S01]  /*c340*/  @UP0 ULDC UR18, c[0x0][0x450] ;  /* 0x0001140000120ab9 */ /* 0x000fe20000000800 */
[----:B0-----:R-:W-:-:S05]  /*c350*/  IMAD R12, R17, R12, UR28 ;  /* 0x0000001c110c7e24 */ /* 0x001fca000f8e020c */
[----:B------:R-:W-:Y:S01]  /*c360*/  R2UR UR14, R12 ;  /* 0x000000000c0e72ca */ /* 0x000fe200000e0000 */
[----:B-1----:R-:W-:-:S04]  /*c370*/  ULEA UR9, UR9, 0x7f, 0x7 ;  /* 0x0000007f09097891 */ /* 0x002fc8000f8e383f */
[----:B------:R-:W-:-:S04]  /*c380*/  UIMAD.WIDE.U32 UR10, UR9, UR10, URZ ;  /* 0x0000000a090a72a5 */ /* 0x000fc8000f8e003f */
[----:B------:R-:W-:-:S04]  /*c390*/  @UP0 USHF.R.U32.HI UR9, URZ, UR18, UR11 ;  /* 0x000000123f090299 */ /* 0x000fc8000801160b */
[----:B------:R-:W-:-:S03]  /*c3a0*/  UIADD3 UR9, UR14, UR9, URZ ;  /* 0x000000090e097290 */ /* 0x000fc6000fffe03f */
[----:B------:R-:W-:Y:S02]  /*c3b0*/  ULDC UR14, c[0x0][0x9dc] ;  /* 0x00027700000e7ab9 */ /* 0x000fe40000000800 */
[----:B------:R-:W-:Y:S01]  /*c3c0*/  UIADD3 UR14, UR9, -UR14, URZ ;  /* 0x8000000e090e7290 */ /* 0x000fe2000fffe03f */
[----:B------:R-:W-:Y:S11]  /*c3d0*/  @P2 BRA `(.L_x_901) ;  /* 0x0000000000442947 */ /* 0x000ff60003800000 */
        /* <DEDUP_REMOVED lines=10> */
.L_x_902:
[----:B------:R-:W-:-:S11]  /*c480*/  UISETP.NE.AND UP2, UPT, UR15, 0x1, UPT ;  /* 0x000000010f00788c */ /* 0x000fd6000bf45270 */
[----:B------:R-:W-:Y:S02]  /*c490*/  @UP2 ULDC.64 UR18, c[0x0][0x9e8] ;  /* 0x00027a0000122ab9 */ /* 0x000fe40000000a00 */
[----:B------:R-:W-:-:S04]  /*c4a0*/  UIMAD.WIDE.U32 UR10, UR9, UR18, URZ ;  /* 0x00000012090a72a5 */ /* 0x000fc8000f8e003f */
[----:B------:R-:W-:-:S12]  /*c4b0*/  @UP2 USHF.R.U32.HI UR9, URZ, UR19, UR11 ;  /* 0x000000133f092299 */ /* 0x000fd8000801160b */
.L_x_903:
[----:B------:R-:W-:-:S04]  /*c4c0*/  UIMAD UR9, UR9, UR15, URZ ;  /* 0x0000000f090972a4 */ /* 0x000fc8000f8e023f */
[----:B------:R-:W-:-:S04]  /*c4d0*/  UISETP.LT.AND UP2, UPT, UR14, UR9, UPT ;  /* 0x000000090e00728c */ /* 0x000fc8000bf41270 */
[----:B------:R-:W-:-:S12]  /*c4e0*/  USEL UR14, UR14, UR9, !UP2 ;  /* 0x000000090e0e7287 */ /* 0x000fd8000d000000 */
.L_x_901:
[----:B------:R-:W-:-:S04]  /*c4f0*/  UIADD3 UR10, UR14, 0xbf, URZ ;  /* 0x000000bf0e0a7890 */ /* 0x000fc8000fffe03f */
[----:B------:R-:W-:-:S04]  /*c500*/  UIMAD.WIDE UR10, UR10, 0x2aaaaaab, URZ ;  /* 0x2aaaaaab0a0a78a5 */ /* 0x000fc8000f8e023f */
[----:B------:R-:W-:-:S04]  /*c510*/  USHF.R.U32.HI UR9, URZ, 0x1f, UR11 ;  /* 0x0000001f3f097899 */ /* 0x000fc8000801160b */
[----:B------:R-:W-:-:S04]  /*c520*/  ULEA.HI.SX32 UR9, UR11, UR9, 0x1b ;  /* 0x000000090b097291 */ /* 0x000fc8000f8fda3f */
[----:B------:R-:W-:-:S04]  /*c530*/  UISETP.LT.AND UP2, UPT, UR39, UR9, UPT ;  /* 0x000000092700728c */ /* 0x000fc8000bf41270 */
[----:B------:R-:W-:-:S06]  /*c540*/  USEL UR14, UR39, UR9, !UP2 ;  /* 0x00000009270e7287 */ /* 0x000fcc000d000000 */
[----:B------:R-:W-:-:S13]  /*c550*/  ISETP.GE.AND P2, PT, R3, UR14, PT ;  /* 0x0000000e03007c0c */ /* 0x000fda000bf46270 */
[----:B------:R-:W-:Y:S05]  /*c560*/  @!P2 BRA `(.L_x_904) ;  /* 0x000000340000a947 */ /* 0x000fea0003800000 */
[----:B------:R-:W-:Y:S01]  /*c570*/  IMAD.MOV.U32 R12, RZ, RZ, R11 ;  /* 0x000000ffff0c7224 */ /* 0x000fe200078e000b */
[----:B------:R-:W-:Y:S01]  /*c580*/  UMOV UR19, UR4 ;  /* 0x0000000400137c82 */ /* 0x000fe20008000000 */
[----:B------:R-:W-:Y:S01]  /*c590*/  IMAD.MOV.U32 R13, RZ, RZ, R10 ;  /* 0x000000ffff0d7224 */ /* 0x000fe200078e000a */
[----:B------:R-:W-:-:S06]  /*c5a0*/  ULDC UR15, c[0x0][0x988] ;  /* 0x00026200000f7ab9 */ /* 0x000fcc0000000800 */
.L_x_914:
[----:B------:R-:W-:Y:S01]  /*c5b0*/  ISETP.NE.AND P3, PT, RZ, UR40, PT ;  /* 0x00000028ff007c0c */ /* 0x000fe2000bf65270 */
[----:B------:R-:W-:-:S04]  /*c5c0*/  UISETP.NE.AND UP2, UPT, UR24, 0x1, UPT ;  /* 0x000000011800788c */ /* 0x000fc8000bf45270 */
[----:B------:R-:W-:-:S04]  /*c5d0*/  USEL UR4, URZ, 0x1, UP2 ;  /* 0x000000013f047887 */ /* 0x000fc80009000000 */
[----:B------:R-:W-:-:S04]  /*c5e0*/  ULOP3.LUT UR4, UR19, UR4, URZ, 0x3c, !UPT ;  /* 0x0000000413047292 */ /* 0x000fc8000f8e3c3f */
[----:B------:R-:W-:Y:S08]  /*c5f0*/  @P3 BRA `(.L_x_905) ;  /* 0x0000000000383947 */ /* 0x000ff00003800000 */
[----:B------:R-:W-:Y:S05]  /*c600*/  @!P0 BRA `(.L_x_906) ;  /* 0x0000000000048947 */ /* 0x000fea0003800000 */
[----:B------:R-:W-:Y:S01]  /*c610*/  BPT.TRAP 0x1 ;  /* 0x000000040000795c */ /* 0x000fe20000300000 */
.L_x_906:
[----:B------:R-:W-:Y:S01]  /*c620*/  UIADD3 UR8, UR24, 0x1, URZ ;  /* 0x0000000118087890 */ /* 0x000fe2000fffe03f */
[----:B------:R-:W-:-:S03]  /*c630*/  IMAD.U32 R10, RZ, RZ, UR4 ;  /* 0x00000004ff0a7e24 */ /* 0x000fc6000f8e00ff */
[----:B------:R-:W-:Y:S02]  /*c640*/  UISETP.NE.AND UP2, UPT, UR8, 0x2, UPT ;  /* 0x000000020800788c */ /* 0x000fe4000bf45270 */
[----:B------:R-:W-:Y:S02]  /*c650*/  SHF.L.U32 R10, R10, 0x1f, RZ ;  /* 0x0000001f0a0a7819 */ /* 0x000fe400000006ff */
[----:B------:R-:W-:-:S04]  /*c660*/  USEL UR8, UR8, URZ, UP2 ;  /* 0x0000003f08087287 */ /* 0x000fc80009000000 */
[----:B------:R-:W-:-:S09]  /*c670*/  ULEA UR8, UR8, UR44, 0x3 ;  /* 0x0000002c08087291 */ /* 0x000fd2000f8e183f */
[----:B------:R0:W1:Y:S01]  /*c680*/  SYNCS.PHASECHK.TRANS64.TRYWAIT P2, [UR8+0x28830], R10 ;  /* 0x0288300aff0075a7 */ /* 0x0000620008040148 */
[----:B------:R-:W-:Y:S05]  /*c690*/  @!P0 BRA `(.L_x_907) ;  /* 0x0000000000048947 */ /* 0x000fea0003800000 */
[----:B------:R-:W-:Y:S01]  /*c6a0*/  BPT.TRAP 0x1 ;  /* 0x000000040000795c */ /* 0x000fe20000300000 */
.L_x_907:
[----:B-1----:R-:W-:Y:S05]  /*c6b0*/  @P2 BRA `(.L_x_905) ;  /* 0x0000000000082947 */ /* 0x002fea0003800000 */
[----:B------:R-:W1:Y:S02]  /*c6c0*/  SYNCS.PHASECHK.TRANS64.TRYWAIT P2, [UR8+0x28830], R10 ;  /* 0x0288300aff0075a7 */ /* 0x000e640008040148 */
[----:B-1----:R-:W-:Y:S05]  /*c6d0*/  @!P2 BRA `(.L_x_908) ;  /* 0x000000f4007ca947 */ /* 0x002fea0003800000 */
.L_x_905:
[----:B01----:R-:W-:Y:S01]  /*c6e0*/  VIADD R10, R18, 0x8 ;  /* 0x00000008120a7836 */ /* 0x003fe20000000000 */
[----:B------:R-:W-:Y:S01]  /*c6f0*/  UIADD3 UR18, UR24, 0x1, URZ ;  /* 0x0000000118127890 */ /* 0x000fe2000fffe03f */
[----:B------:R-:W-:Y:S01]  /*c700*/  R2UR UR8, R6 ;  /* 0x00000000060872ca */ /* 0x000fe200000e0000 */
[----:B------:R-:W-:Y:S01]  /*c710*/  UMOV UR11, 0x40000040 ;  /* 0x40000040000b7882 */ /* 0x000fe20000000000 */
[----:B------:R-:W-:Y:S01]  /*c720*/  R2UR UR9, R7 ;  /* 0x00000000070972ca */ /* 0x000fe200000e0000 */
[----:B------:R0:W-:Y:S01]  /*c730*/  BAR.SYNC.DEFER_BLOCKING R10, 0x100 ;  /* 0x0004000a0000751d */ /* 0x0001e20000010000 */
[----:B------:R-:W-:-:S04]  /*c740*/  UISETP.NE.AND UP2, UPT, UR18, 0x2, UPT ;  /* 0x000000021200788c */ /* 0x000fc8000bf45270 */
[----:B------:R-:W-:-:S04]  /*c750*/  USEL UR18, UR18, URZ, UP2 ;  /* 0x0000003f12127287 */ /* 0x000fc80009000000 */
[----:B------:R-:W-:-:S07]  /*c760*/  UIMAD UR22, UR18, 0x600, UR6 ;  /* 0x00000600121678a4 */ /* 0x000fce000f8e0206 */
[----:B------:R-:W-:Y:S01]  /*c770*/  UMOV UR10, UR22 ;  /* 0x00000016000a7c82 */ /* 0x000fe20008000000 */
[----:B------:R-:W-:-:S06]  /*c780*/  WARPGROUP.ARRIVE ;  /* 0x00000000000079c5 */ /* 0x000fcc0000000000 */
[----:B------:R-:W-:Y:S01]  /*c790*/  QGMMA.64x192x32.F32.E4M3.E4M3 R24, gdesc[UR8], RZ, !UPT, gsb0 ;  /* 0x02e00000081879f3 */ /* 0x000fe2000c0008ff */
[----:B------:R-:W-:Y:S01]  /*c7a0*/  UIADD3 UR10, UR22, 0x2, URZ ;  /* 0x00000002160a7890 */ /* 0x000fe2000fffe03f */
[----:B------:R-:W-:Y:S01]  /*c7b0*/  UMOV UR8, UR20 ;  /* 0x0000001400087c82 */ /* 0x000fe20008000000 */
[----:B------:R-:W-:Y:S01]  /*c7c0*/  UMOV UR9, UR21 ;  /* 0x0000001500097c82 */ /* 0x000fe20008000000 */
[----:B------:R-:W-:Y:S01]  /*c7d0*/  UMOV UR11, 0x40000040 ;  /* 0x40000040000b7882 */ /* 0x000fe20000000000 */
[----:B------:R-:W-:Y:S02]  /*c7e0*/  WARPGROUP.DEPBAR.LE gsb0, 0x0 ;  /* 0x00008000000079c5 */ /* 0x000fe40000010000 */
[----:B------:R-:W-:-:S13]  /*c7f0*/  WARPGROUP.ARRIVE ;  /* 0x00000000000079c5 */ /* 0x000fda0000000000 */
[----:B------:R-:W-:Y:S01]  /*c800*/  QGMMA.64x192x32.F32.E4M3.E4M3 R24, gdesc[UR8], R24, gsb0 ;  /* 0x02e00000081879f3 */ /* 0x000fe20008000818 */
        /* <DEDUP_REMOVED lines=13> */
[----:B------:R-:W-:Y:S03]  /*c8e0*/  QGMMA.64x192x32.F32.E4M3.E4M3 R24, gdesc[UR8], R24, gsb0 ;  /* 0x02e00000081879f3 */ /* 0x000fe60008000818 */
[----:B------:R-:W-:Y:S02]  /*c8f0*/  WARPGROUP.DEPBAR.LE gsb0, 0x0 ;  /* 0x00008000000079c5 */ /* 0x000fe40000010000 */
[----:B0-----:R-:W-:Y:S05]  /*c900*/  @P3 BRA `(.L_x_909) ;  /* 0x00000000002c3947 */ /* 0x001fea0003800000 */
[----:B------:R-:W-:Y:S05]  /*c910*/  @!P0 BRA `(.L_x_910) ;  /* 0x0000000000048947 */ /* 0x000fea0003800000 */
[----:B------:R-:W-:Y:S01]  /*c920*/  BPT.TRAP 0x1 ;  /* 0x000000040000795c */ /* 0x000fe20000300000 */
.L_x_910:
[----:B------:R-:W-:Y:S01]  /*c930*/  ULEA UR8, UR24, UR44, 0x3 ;  /* 0x0000002c18087291 */ /* 0x000fe2000f8e183f */
[----:B------:R-:W-:-:S05]  /*c940*/  IMAD.U32 R10, RZ, RZ, UR19 ;  /* 0x00000013ff0a7e24 */ /* 0x000fca000f8e00ff */
[----:B------:R-:W-:-:S04]  /*c950*/  SHF.L.U32 R10, R10, 0x1f, RZ ;  /* 0x0000001f0a0a7819 */ /* 0x000fc800000006ff */
[----:B------:R0:W1:Y:S01]  /*c960*/  SYNCS.PHASECHK.TRANS64.TRYWAIT P2, [UR8+0x28850], R10 ;  /* 0x0288500aff0075a7 */ /* 0x0000620008040148 */
[----:B------:R-:W-:Y:S05]  /*c970*/  @!P0 BRA `(.L_x_911) ;  /* 0x0000000000048947 */ /* 0x000fea0003800000 */
[----:B------:R-:W-:Y:S01]  /*c980*/  BPT.TRAP 0x1 ;  /* 0x000000040000795c */ /* 0x000fe20000300000 */
.L_x_911:
[----:B-1----:R-:W-:Y:S05]  /*c990*/  @P2 BRA `(.L_x_909) ;  /* 0x0000000000082947 */ /* 0x002fea0003800000 */
[----:B------:R-:W1:Y:S02]  /*c9a0*/  SYNCS.PHASECHK.TRANS64.TRYWAIT P2, [UR8+0x28850], R10 ;  /* 0x0288500aff0075a7 */ /* 0x000e640008040148 */
[----:B-1----:R-:W-:Y:S05]  /*c9b0*/  @!P2 BRA `(.L_x_912) ;  /* 0x000000f000dca947 */ /* 0x002fea0003800000 */
.L_x_909:
[----:B------:R-:W-:Y:S01]  /*c9c0*/  UIADD3 UR8, UR44, 0x400, URZ ;  /* 0x000004002c087890 */ /* 0x000fe2000fffe03f */
[----:B------:R-:W-:Y:S01]  /*c9d0*/  WARPGROUP.ARRIVE ;  /* 0x00000000000079c5 */ /* 0x000fe20000000000 */
[----:B------:R-:W-:Y:S01]  /*c9e0*/  UMOV UR11, 0x80000020 ;  /* 0x80000020000b7882 */ /* 0x000fe20000000000 */
[C---:B------:R-:W-:Y:S01]  /*c9f0*/  FMUL.FTZ R14, R0.reuse, R24 ;  /* 0x00000018000e7220 */ /* 0x040fe20000410000 */
[----:B------:R-:W-:Y:S01]  /*ca00*/  USHF.R.U32.HI UR8, URZ, 0x4, UR8 ;  /* 0x000000043f087899 */ /* 0x000fe20008011608 */
[C---:B------:R-:W-:Y:S01]  /*ca10*/  FMUL.FTZ R15, R0.reuse, R25 ;  /* 0x00000019000f7220 */ /* 0x040fe20000410000 */
[C---:B------:R-:W-:Y:S01]  /*ca20*/  FMUL.FTZ R22, R0.reuse, R28 ;  /* 0x0000001c00167220 */ /* 0x040fe20000410000 */
[C---:B------:R-:W-:Y:S01]  /*ca30*/  FMUL.FTZ R23, R0.reuse, R29 ;  /* 0x0000001d00177220 */ /* 0x040fe20000410000 */
[----:B------:R-:W-:Y:S01]  /*ca40*/  ULOP3.LUT UR8, UR8, 0x3fff, URZ, 0xc0, !UPT ;  /* 0x00003fff08087892 */ /* 0x000fe2000f8ec03f */
[----:B------:R-:W0:Y:S01]  /*ca50*/  MUFU.TANH R14, R14 ;  /* 0x0000000e000e7308 */ /* 0x000e220000002400 */
[C---:B------:R-:W-:Y:S01]  /*ca60*/  FMUL.FTZ R21, R0.reuse, R26 ;  /* 0x0000001a00157220 */ /* 0x040fe20000410000 */
[C---:B------:R-:W-:Y:S01]  /*ca70*/  FMUL.FTZ R20, R0.reuse, R27 ;  /* 0x0000001b00147220 */ /* 0x040fe20000410000 */
[----:B------:R-:W-:Y:S01]  /*ca80*/  ULOP3.LUT UR9, UR8, 0x10000, URZ, 0xfc, !UPT ;  /* 0x0001000008097892 */ /* 0x000fe2000f8efc3f */
[C---:B------:R-:W-:Y:S01]  /*ca90*/  FMUL.FTZ R26, R0.reuse, R32 ;  /* 0x00000020001a7220 */ /* 0x040fe20000410000 */
[C---:B------:R-:W-:Y:S01]  /*caa0*/  FMUL.FTZ R27, R0.reuse, R33 ;  /* 0x00000021001b7220 */ /* 0x040fe20000410000 */
[C---:B------:R-:W-:Y:S01]  /*cab0*/  FMUL.FTZ R33, R0.reuse, R39 ;  /* 0x0000002700217220 */ /* 0x040fe20000410000 */
[----:B------:R-:W-:Y:S01]  /*cac0*/  UIMAD UR9, UR24, 0x600, UR9 ;  /* 0x00000600180978a4 */ /* 0x000fe2000f8e0209 */
[----:B------:R-:W2:Y:S01]  /*cad0*/  MUFU.TANH R15, R15 ;  /* 0x0000000f000f7308 */ /* 0x000ea20000002400 */
[C---:B------:R-:W-:Y:S01]  /*cae0*/  FMUL.FTZ R39, R0.reuse, R45 ;  /* 0x0000002d00277220 */ /* 0x040fe20000410000 */
[C---:B------:R-:W-:Y:S01]  /*caf0*/  FMUL.FTZ R45, R0.reuse, R51 ;  /* 0x00000033002d7220 */ /* 0x040fe20000410000 */
[C---:B------:R-:W-:Y:S01]  /*cb00*/  FMUL.FTZ R51, R0.reuse, R57 ;  /* 0x0000003900337220 */ /* 0x040fe20000410000 */
[C---:B------:R-:W-:Y:S01]  /*cb10*/  FMUL.FTZ R57, R0.reuse, R63 ;  /* 0x0000003f00397220 */ /* 0x040fe20000410000 */
[C---:B------:R-:W-:Y:S01]  /*cb20*/  FMUL.FTZ R63, R0.reuse, R69 ;  /* 0x00000045003f7220 */ /* 0x040fe20000410000 */
[----:B------:R-:W-:Y:S01]  /*cb30*/  UMOV UR10, UR9 ;  /* 0x00000009000a7c82 */ /* 0x000fe20008000000 */
[C---:B------:R-:W-:Y:S01]  /*cb40*/  FMUL.FTZ R24, R0.reuse, R30 ;  /* 0x0000001e00187220 */ /* 0x040fe20000410000 */
[----:B------:R-:W-:Y:S01]  /*cb50*/  QGMMA.64x128x32.F32.E4M3.E4M3 R120, R204, gdesc[UR8], R120, gsb0 ;  /* 0x01e00008cc787df3 */ /* 0x000fe20008000878 */
[----:B------:R-:W-:Y:S01]  /*cb60*/  UIADD3 UR10, UR9, 0x2, URZ ;  /* 0x00000002090a7890 */ /* 0x000fe2000fffe03f */
[----:B------:R-:W3:Y:S01]  /*cb70*/  MUFU.TANH R22, R22 ;  /* 0x0000001600167308 */ /* 0x000ee20000002400 */
[----:B------:R-:W-:Y:S01]  /*cb80*/  UMOV UR11, 0x80000020 ;  /* 0x80000020000b7882 */ /* 0x000fe20000000000 */
[----:B------:R-:W-:Y:S01]  /*cb90*/  FMUL.FTZ R69, R0, R75 ;  /* 0x0000004b00457220 */ /* 0x000fe20000410000 */
[----:B01----:R-:W-:Y:S01]  /*cba0*/  FMNMX.FTZ R10, R14, R13, !PT ;  /* 0x0000000d0e0a7209 */ /* 0x003fe20007810000 */
        /* <DEDUP_REMOVED lines=10> */
[----:B--2---:R-:W-:Y:S01]  /*cc50*/  FMNMX.FTZ R93, R15, R10, !PT ;  /* 0x0000000a0f5d7209 */ /* 0x004fe20007810000 */
[C---:B------:R-:W-:Y:S01]  /*cc60*/  FMUL.FTZ R28, R0.reuse, R34 ;  /* 0x00000022001c7220 */ /* 0x040fe20000410000 */
[----:B------:R-:W1:Y:S01]  /*cc70*/  MUFU.TANH R26, R26 ;  /* 0x0000001a001a7308 */ /* 0x000e620000002400 */
[C---:B------:R-:W-:Y:S01]  /*cc80*/  FMUL.FTZ R31, R0.reuse, R37 ;  /* 0x00000025001f7220 */ /* 0x040fe20000410000 */
[C---:B------:R-:W-:Y:S01]  /*cc90*/  FMUL.FTZ R53, R0.reuse, R59 ;  /* 0x0000003b00357220 */ /* 0x040fe20000410000 */
[C---:B------:R-:W-:Y:S01]  /*cca0*/  FMUL.FTZ R34, R0.reuse, R40 ;  /* 0x0000002800227220 */ /* 0x040fe20000410000 */
[C---:B------:R-:W-:Y:S01]  /*ccb0*/  FMUL.FTZ R59, R0.reuse, R65 ;  /* 0x00000041003b7220 */ /* 0x040fe20000410000 */
[C---:B------:R-:W-:Y:S01]  /*ccc0*/  FMUL.FTZ R40, R0.reuse, R46 ;  /* 0x0000002e00287220 */ /* 0x040fe20000410000 */
[C---:B------:R-:W-:Y:S01]  /*ccd0*/  FMUL.FTZ R65, R0.reuse, R71 ;  /* 0x0000004700417220 */ /* 0x040fe20000410000 */
[C---:B------:R-:W-:Y:S01]  /*cce0*/  FMUL.FTZ R46, R0.reuse, R52 ;  /* 0x00000034002e7220 */ /* 0x040fe20000410000 */
[----:B------:R-:W2:Y:S01]  /*ccf0*/  MUFU.TANH R27, R27 ;  /* 0x0000001b001b7308 */ /* 0x000ea20000002400 */
[----:B------:R-:W-:Y:S01]  /*cd00*/  FMUL.FTZ R71, R0, R77 ;  /* 0x0000004d00477220 */ /* 0x000fe20000410000 */
[----:B---3--:R-:W-:Y:S01]  /*cd10*/  FMNMX.FTZ R10, R22, R93, !PT ;  /* 0x0000005d160a7209 */ /* 0x008fe20007810000 */
[C---:B------:R-:W-:Y:S01]  /*cd20*/  FMUL.FTZ R52, R0.reuse, R58 ;  /* 0x0000003a00347220 */ /* 0x040fe20000410000 */
[C---:B------:R-:W-:Y:S01]  /*cd30*/  FMUL.FTZ R77, R0.reuse, R83 ;  /* 0x00000053004d7220 */ /* 0x040fe20000410000 */
[C---:B------:R-:W-:Y:S01]  /*cd40*/  FMUL.FTZ R58, R0.reuse, R64 ;  /* 0x00000040003a7220 */ /* 0x040fe20000410000 */
[C---:B------:R-:W-:Y:S01]  /*cd50*/  FMUL.FTZ R83, R0.reuse, R89 ;  /* 0x0000005900537220 */ /* 0x040fe20000410000 */
[C---:B------:R-:W-:Y:S01]  /*cd60*/  FMUL.FTZ R64, R0.reuse, R70 ;  /* 0x0000004600407220 */ /* 0x040fe20000410000 */
[----:B------:R-:W3:Y:S01]  /*cd70*/  MUFU.TANH R30, R30 ;  /* 0x0000001e001e7308 */ /* 0x000ee20000002400 */
[C---:B------:R-:W-:Y:S01]  /*cd80*/  FMUL.FTZ R89, R0.reuse, R95 ;  /* 0x0000005f00597220 */ /* 0x040fe20000410000 */
[C---:B------:R-:W-:Y:S01]  /*cd90*/  FMUL.FTZ R70, R0.reuse, R76 ;  /* 0x0000004c00467220 */ /* 0x040fe20000410000 */
[----:B0-----:R-:W-:Y:S01]  /*cda0*/  FMNMX.FTZ R95, R23, R10, !PT ;  /* 0x0000000a175f7209 */ /* 0x001fe20007810000 */
[C---:B------:R-:W-:Y:S01]  /*cdb0*/  FMUL.FTZ R76, R0.reuse, R82 ;  /* 0x00000052004c7220 */ /* 0x040fe20000410000 */
[C---:B------:R-:W-:Y:S01]  /*cdc0*/  FMUL.FTZ R36, R0.reuse, R42 ;  /* 0x0000002a00247220 */ /* 0x040fe20000410000 */
[C---:B------:R-:W-:Y:S01]  /*cdd0*/  FMUL.FTZ R82, R0.reuse, R88 ;  /* 0x0000005800527220 */ /* 0x040fe20000410000 */
[C---:B------:R-:W-:Y:S01]  /*cde0*/  FMUL.FTZ R42, R0.reuse, R48 ;  /* 0x00000030002a7220 */ /* 0x040fe20000410000 */
[----:B------:R-:W0:Y:S01]  /*cdf0*/  MUFU.TANH R31, R31 ;  /* 0x0000001f001f7308 */ /* 0x000e220000002400 */
[C---:B------:R-:W-:Y:S01]  /*ce00*/  FMUL.FTZ R88, R0.reuse, R94 ;  /* 0x0000005e00587220 */ /* 0x040fe20000410000 */
[C---:B------:R-:W-:Y:S01]  /*ce10*/  FMUL.FTZ R32, R0.reuse, R38 ;  /* 0x0000002600207220 */ /* 0x040fe20000410000 */
[----:B------:R-:W-:Y:S01]  /*ce20*/  FMUL.FTZ R48, R0, R54 ;  /* 0x0000003600307220 */ /* 0x000fe20000410000 */
[----:B-1----:R-:W-:Y:S01]  /*ce30*/  FMNMX.FTZ R94, R26, R95, !PT ;  /* 0x0000005f1a5e7209 */ /* 0x002fe20007810000 */
        /* <DEDUP_REMOVED lines=8> */
[C---:B------:R-:W-:Y:S01]  /*cec0*/  FMUL.FTZ R72, R0.reuse, R78 ;  /* 0x0000004e00487220 */ /* 0x040fe20000410000 */
[----:B--2---:R-:W-:Y:S01]  /*ced0*/  FMNMX.FTZ R95, R27, R94, !PT ;  /* 0x0000005e1b5f7209 */ /* 0x004fe20007810000 */
[C---:B------:R-:W-:Y:S01]  /*cee0*/  FMUL.FTZ R55, R0.reuse, R61 ;  /* 0x0000003d00377220 */ /* 0x040fe20000410000 */
[----:B------:R-:W2:Y:S01]  /*cef0*/  MUFU.TANH R34, R34 ;  /* 0x0000002200227308 */ /* 0x000ea20000002400 */
[C---:B------:R-:W-:Y:S01]  /*cf00*/  FMUL.FTZ R78, R0.reuse, R84 ;  /* 0x00000054004e7220 */ /* 0x040fe20000410000 */
[C---:B------:R-:W-:Y:S01]  /*cf10*/  FMUL.FTZ R61, R0.reuse, R67 ;  /* 0x00000043003d7220 */ /* 0x040fe20000410000 */
[C---:B------:R-:W-:Y:S01]  /*cf20*/  FMUL.FTZ R84, R0.reuse, R90 ;  /* 0x0000005a00547220 */ /* 0x040fe20000410000 */
[C---:B------:R-:W-:Y:S01]  /*cf30*/  FMUL.FTZ R67, R0.reuse, R73 ;  /* 0x0000004900437220 */ /* 0x040fe20000410000 */
[C---:B------:R-:W-:Y:S01]  /*cf40*/  FMUL.FTZ R90, R0.reuse, R96 ;  /* 0x00000060005a7220 */ /* 0x040fe20000410000 */
[----:B------:R-:W-:Y:S01]  /*cf50*/  FMUL.FTZ R73, R0, R79 ;  /* 0x0000004f00497220 */ /* 0x000fe20000410000 */
[----:B---3--:R-:W-:Y:S01]  /*cf60*/  FMNMX.FTZ R96, R30, R95, !PT ;  /* 0x0000005f1e607209 */ /* 0x008fe20007810000 */
[----:B------:R-:W3:Y:S01]  /*cf70*/  MUFU.TANH R20, R20 ;  /* 0x0000001400147308 */ /* 0x000ee20000002400 */
[C---:B------:R-:W-:Y:S01]  /*cf80*/  FMUL.FTZ R79, R0.reuse, R85 ;  /* 0x00000055004f7220 */ /* 0x040fe20000410000 */
[C---:B------:R-:W-:Y:S01]  /*cf90*/  FMUL.FTZ R85, R0.reuse, R91 ;  /* 0x0000005b00557220 */ /* 0x040fe20000410000 */
[C---:B------:R-:W-:Y:S01]  /*cfa0*/  FMUL.FTZ R91, R0.reuse, R97 ;  /* 0x00000061005b7220 */ /* 0x040fe20000410000 */
[----:B0-----:R-:W-:Y:S01]  /*cfb0*/  FMNMX.FTZ R97, R31, R96, !PT ;  /* 0x000000601f617209 */ /* 0x001fe20007810000 */
[C---:B------:R-:W-:Y:S01]  /*cfc0*/  FMUL.FTZ R44, R0.reuse, R50 ;  /* 0x00000032002c7220 */ /* 0x040fe20000410000 */
[----:B------:R-:W-:Y:S01]  /*cfd0*/  FMUL.FTZ R50, R0, R56 ;  /* 0x0000003800327220 */ /* 0x000fe20000410000 */
[----:B-1----:R-:W-:Y:S01]  /*cfe0*/  FMNMX.FTZ R11, R21, R12, !PT ;  /* 0x0000000c150b7209 */ /* 0x002fe20007810000 */
[----:B------:R-:W0:Y:S01]  /*cff0*/  MUFU.TANH R35, R35 ;  /* 0x0000002300237308 */ /* 0x000e220000002400 */
[----:B--2---:R-:W-:Y:S01]  /*d000*/  FMNMX.FTZ R96, R34, R97, !PT ;  /* 0x0000006122607209 */ /* 0x004fe20007810000 */
[C---:B------:R-:W-:Y:S01]  /*d010*/  FMUL.FTZ R56, R0.reuse, R62 ;  /* 0x0000003e00387220 */ /* 0x040fe20000410000 */
[C---:B------:R-:W-:Y:S01]  /*d020*/  FMUL.FTZ R62, R0.reuse, R68 ;  /* 0x00000044003e7220 */ /* 0x040fe20000410000 */
[C---:B------:R-:W-:Y:S01]  /*d030*/  FMUL.FTZ R68, R0.reuse, R74 ;  /* 0x0000004a00447220 */ /* 0x040fe20000410000 */
[C---:B------:R-:W-:Y:S01]  /*d040*/  FMUL.FTZ R74, R0.reuse, R80 ;  /* 0x00000050004a7220 */ /* 0x040fe20000410000 */
[C---:B------:R-:W-:Y:S01]  /*d050*/  FMUL.FTZ R80, R0.reuse, R86 ;  /* 0x0000005600507220 */ /* 0x040fe20000410000 */
[----:B------:R-:W-:Y:S01]  /*d060*/  FMUL.FTZ R86, R0, R92 ;  /* 0x0000005c00567220 */ /* 0x000fe20000410000 */
[----:B------:R-:W1:Y:S01]  /*d070*/  MUFU.TANH R24, R24 ;  /* 0x0000001800187308 */ /* 0x000e620000002400 */
[----:B---3--:R-:W-:Y:S01]  /*d080*/  FMNMX.FTZ R11, R20, R11, !PT ;  /* 0x0000000b140b7209 */ /* 0x008fe20007810000 */
[C---:B------:R-:W-:Y:S01]  /*d090*/  FMUL.FTZ R92, R0.reuse, R98 ;  /* 0x00000062005c7220 */ /* 0x040fe20000410000 */
[C---:B------:R-:W-:Y:S01]  /*d0a0*/  FMUL.FTZ R93, R0.reuse, R99 ;  /* 0x00000063005d7220 */ /* 0x040fe20000410000 */
[C---:B------:R-:W-:Y:S01]  /*d0b0*/  FMUL.FTZ R94, R0.reuse, R100 ;  /* 0x00000064005e7220 */ /* 0x040fe20000410000 */
[----:B------:R-:W-:Y:S01]  /*d0c0*/  FMUL.FTZ R95, R0, R101 ;  /* 0x00000065005f7220 */ /* 0x000fe20000410000 */
[----:B------:R-:W-:-:S02]  /*d0d0*/  UMOV UR8, UR15 ;  /* 0x0000000f00087c82 */ /* 0x000fc40008000000 */
        /* <DEDUP_REMOVED lines=24> */
[----:B--2---:R-:W-:Y:S01]  /*d260*/  FMNMX.FTZ R99, R43, R98, !PT ;  /* 0x000000622b637209 */ /* 0x004fe20007810000 */
[----:B------:R-:W-:-:S06]  /*d270*/  FMUL.FTZ R98, R0, R104 ;  /* 0x0000006800627220 */ /* 0x000fcc0000410000 */
[----:B------:R-:W2:Y:S01]  /*d280*/  MUFU.TANH R33, R33 ;  /* 0x0000002100217308 */ /* 0x000ea20000002400 */
[----:B0-----:R-:W-:-:S07]  /*d290*/  FMNMX.FTZ R10, R32, R11, !PT ;  /* 0x0000000b200a7209 */ /* 0x001fce0007810000 */
[----:B------:R-:W0:Y:S01]  /*d2a0*/  MUFU.TANH R47, R47 ;  /* 0x0000002f002f7308 */ /* 0x000e220000002400 */
[----:B-1----:R-:W-:Y:S01]  /*d2b0*/  FMNMX.FTZ R100, R46, R99, !PT ;  /* 0x000000632e647209 */ /* 0x002fe20007810000 */
[----:B------:R-:W-:-:S06]  /*d2c0*/  FMUL.FTZ R99, R0, R105 ;  /* 0x0000006900637220 */ /* 0x000fcc0000410000 */
        /* <DEDUP_REMOVED lines=32> */
[----:B-1----:R-:W-:Y:S01]  /*d4d0*/  FMNMX.FTZ R10, R48, R11, !PT ;  /* 0x0000000b300a7209 */ /* 0x002fe20007810000 */
[----:B------:R-:W-:Y:S02]  /*d4e0*/  WARPGROUP.DEPBAR.LE gsb0, 0x0 ;  /* 0x00008000000079c5 */ /* 0x000fe40000010000 */
[----:B------:R-:W-:-:S04]  /*d4f0*/  WARPGROUP.ARRIVE ;  /* 0x00000000000079c5 */ /* 0x000fc80000000000 */
[----:B------:R-:W1:Y:S01]  /*d500*/  MUFU.TANH R63, R63 ;  /* 0x0000003f003f7308 */ /* 0x000e620000002400 */
[----:B--2---:R-:W-:Y:S01]  /*d510*/  FMNMX.FTZ R104, R62, R103, !PT ;  /* 0x000000673e687209 */ /* 0x004fe20007810000 */
[----:B------:R-:W-:Y:S01]  /*d520*/  QGMMA.64x128x32.F32.E4M3.E4M3 R120, R196, gdesc[UR8], R120, gsb0 ;  /* 0x01e00008c4787df3 */ /* 0x000fe20008000878 */
[----:B------:R-:W-:Y:S01]  /*d530*/  FMUL.FTZ R103, R0, R109 ;  /* 0x0000006d00677220 */ /* 0x000fe20000410000 */
[----:B------:R-:W-:Y:S01]  /*d540*/  UIADD3 UR10, UR9, 0x202, URZ ;  /* 0x00000202090a7890 */ /* 0x000fe2000fffe03f */
[----:B------:R-:W-:-:S03]  /*d550*/  UMOV UR11, 0x80000020 ;  /* 0x80000020000b7882 */ /* 0x000fc60000000000 */
        /* <DEDUP_REMOVED lines=92> */
[----:B------:R-:W-:Y:S01]  /*db20*/  QGMMA.64x128x32.F32.E4M3.E4M3 R120, R188, gdesc[UR8], R120, gsb0 ;  /* 0x01e00008bc787df3 */ /* 0x000fe20008000878 */
[----:B------:R-:W-:Y:S01]  /*db30*/  UIADD3 UR10, UR9, 0x402, URZ ;  /* 0x00000402090a7890 */ /* 0x000fe2000fffe03f */
[----:B------:R-:W-:Y:S01]  /*db40*/  IMAD.U32 R118, RZ, RZ, UR18 ;  /* 0x00000012ff767e24 */ /* 0x000fe2000f8e00ff */
[----:B------:R-:W-:Y:S02]  /*db50*/  UMOV UR11, 0x80000020 ;  /* 0x80000020000b7882 */ /* 0x000fe40000000000 */
        /* <DEDUP_REMOVED lines=25> */
[----:B------:R-:W1:Y:S02]  /*dcf0*/  SHFL.BFLY PT, R115, R114, 0x2, 0x1f ;  /* 0x0c401f0072737f89 */ /* 0x000e6400000e0000 */
[----:B------:R-:W3:Y:S01]  /*dd00*/  MUFU.TANH R104, R104 ;  /* 0x0000006800687308 */ /* 0x000ee20000002400 */
[----:B--2---:R-:W-:-:S07]  /*dd10*/  FMNMX.FTZ R10, R100, R11, !PT ;  /* 0x0000000b640a7209 */ /* 0x004fce0007810000 */
[----:B------:R-:W2:Y:S01]  /*dd20*/  MUFU.TANH R105, R105 ;  /* 0x0000006900697308 */ /* 0x000ea20000002400 */
[----:B0-----:R-:W-:-:S07]  /*dd30*/  FMNMX.FTZ R11, R101, R10, !PT ;  /* 0x0000000a650b7209 */ /* 0x001fce0007810000 */
[----:B------:R-:W0:Y:S01]  /*dd40*/  MUFU.TANH R108, R108 ;  /* 0x0000006c006c7308 */ /* 0x000e220000002400 */
[----:B---3--:R-:W-:Y:S02]  /*dd50*/  FMNMX.FTZ R10, R104, R11, !PT ;  /* 0x0000000b680a7209 */ /* 0x008fe40007810000 */
[----:B-1----:R-:W-:-:S05]  /*dd60*/  FMNMX.FTZ R115, R114, R115, !PT ;  /* 0x0000007372737209 */ /* 0x002fca0007810000 */
[----:B------:R-:W1:Y:S01]  /*dd70*/  MUFU.TANH R109, R109 ;  /* 0x0000006d006d7308 */ /* 0x000e620000002400 */
[----:B--2---:R-:W-:-:S07]  /*dd80*/  FMNMX.FTZ R11, R105, R10, !PT ;  /* 0x0000000a690b7209 */ /* 0x004fce0007810000 */
[----:B------:R-:W2:Y:S01]  /*dd90*/  MUFU.TANH R112, R112 ;  /* 0x0000007000707308 */ /* 0x000ea20000002400 */
[----:B0-----:R-:W-:-:S07]  /*dda0*/  FMNMX.FTZ R10, R108, R11, !PT ;  /* 0x0000000b6c0a7209 */ /* 0x001fce0007810000 */
[----:B------:R-:W0:Y:S01]  /*ddb0*/  MUFU.TANH R113, R113 ;  /* 0x0000007100717308 */ /* 0x000e220000002400 */
[----:B-1----:R-:W-:Y:S01]  /*ddc0*/  FMNMX.FTZ R11, R109, R10, !PT ;  /* 0x0000000a6d0b7209 */ /* 0x002fe20007810000 */
[----:B------:R-:W-:Y:S02]  /*ddd0*/  WARPGROUP.DEPBAR.LE gsb0, 0x0 ;  /* 0x00008000000079c5 */ /* 0x000fe40000010000 */
[----:B------:R-:W-:Y:S01]  /*dde0*/  WARPGROUP.ARRIVE ;  /* 0x00000000000079c5 */ /* 0x000fe20000000000 */
[----:B--2---:R-:W-:-:S05]  /*ddf0*/  FMNMX.FTZ R10, R112, R11, !PT ;  /* 0x0000000b700a7209 */ /* 0x004fca0007810000 */
[----:B------:R-:W-:Y:S01]  /*de00*/  QGMMA.64x128x32.F32.E4M3.E4M3 R120, R184, gdesc[UR8], R120, gsb0 ;  /* 0x01e00008b8787df3 */ /* 0x000fe20008000878 */
[----:B0-----:R-:W-:Y:S02]  /*de10*/  FMNMX.FTZ R11, R113, R10, !PT ;  /* 0x0000000a710b7209 */ /* 0x001fe40007810000 */
[----:B------:R-:W0:Y:S04]  /*de20*/  SHFL.BFLY PT, R10, R115, 0x1, 0x1f ;  /* 0x0c201f00730a7f89 */ /* 0x000e2800000e0000 */
[----:B------:R-:W1:Y:S01]  /*de30*/  SHFL.BFLY PT, R116, R11, 0x2, 0x1f ;  /* 0x0c401f000b747f89 */ /* 0x000e6200000e0000 */
[----:B0-----:R-:W-:Y:S01]  /*de40*/  FMNMX.FTZ R10, R115, R10, !PT ;  /* 0x0000000a730a7209 */ /* 0x001fe20007810000 */
[----:B------:R-:W-:Y:S01]  /*de50*/  IMAD.U32 R115, RZ, RZ, UR8 ;  /* 0x00000008ff737e24 */ /* 0x000fe2000f8e00ff */
[----:B-1----:R-:W-:-:S03]  /*de60*/  FMNMX.FTZ R116, R11, R116, !PT ;  /* 0x000000740b747209 */ /* 0x002fc60007810000 */
[C---:B------:R-:W-:Y:S01]  /*de70*/  FFMA.FTZ R114, R10.reuse, R115, -8 ;  /* 0xc10000000a727423 */ /* 0x040fe20000010073 */
[----:B------:R-:W-:-:S03]  /*de80*/  FADD.FTZ R13, -R10, R13 ;  /* 0x0000000d0a0d7221 */ /* 0x000fc60000010100 */
        /* <DEDUP_REMOVED lines=19> */
[----:B------:R-:W0:Y:S01]  /*dfc0*/  SHFL.BFLY PT, R117, R116, 0x1, 0x1f ;  /* 0x0c201f0074757f89 */ /* 0x000e2200000e0000 */
        /* <DEDUP_REMOVED lines=24> */
[----:B0-----:R-:W-:Y:S01]  /*e150*/  FMNMX.FTZ R11, R116, R117, !PT ;  /* 0x00000075740b7209 */ /* 0x001fe20007810000 */
[--C-:B------:R-:W-:Y:S01]  /*e160*/  FFMA.FTZ R102, R103, UR8, -R114.reuse ;  /* 0x0000000867667c23 */ /* 0x100fe20008010872 */
[----:B------:R-:W-:-:S01]  /*e170*/  FFMA.FTZ R103, R106, UR8, -R114 ;  /* 0x000000086a677c23 */ /* 0x000fc20008010872 */
[----:B------:R-:W-:-:S02]  /*e180*/  IMAD.U32 R116, RZ, RZ, UR8 ;  /* 0x00000008ff747e24 */ /* 0x000fc4000f8e00ff */
[----:B------:R-:W-:-:S01]  /*e190*/  FFMA.FTZ R106, R107, UR8, -R114 ;  /* 0x000000086b6a7c23 */ /* 0x000fc20008010872 */
[--C-:B------:R-:W-:Y:S01]  /*e1a0*/  FFMA.FTZ R107, R110, UR8, -R114.reuse ;  /* 0x000000086e6b7c23 */ /* 0x100fe20008010872 */
[----:B------:R-:W-:Y:S01]  /*e1b0*/  FMUL.FTZ R117, R13, UR8 ;  /* 0x000000080d757c20 */ /* 0x000fe20008410000 */
[----:B------:R-:W-:Y:S01]  /*e1c0*/  FFMA.FTZ R110, R111, UR8, -R114 ;  /* 0x000000086f6e7c23 */ /* 0x000fe20008010872 */
[----:B------:R-:W-:-:S01]  /*e1d0*/  FADD.FTZ R13, -R11, R12 ;  /* 0x0000000c0b0d7221 */ /* 0x000fc20000010100 */
[----:B------:R-:W-:Y:S01]  /*e1e0*/  FFMA.FTZ R111, R11, R116, -8 ;  /* 0xc10000000b6f7423 */ /* 0x000fe20000010074 */
[----:B------:R-:W-:Y:S02]  /*e1f0*/  MUFU.EX2 R12, R117 ;  /* 0x00000075000c7308 */ /* 0x000fe40000000800 */
[----:B------:R-:W-:Y:S01]  /*e200*/  FMUL.FTZ R13, R13, UR8 ;  /* 0x000000080d0d7c20 */ /* 0x000fe20008410000 */
[--C-:B------:R-:W-:Y:S01]  /*e210*/  FFMA.FTZ R114, R21, UR8, -R111.reuse ;  /* 0x0000000815727c23 */ /* 0x100fe2000801086f */
[----:B------:R-:W-:-:S01]  /*e220*/  FFMA.FTZ R21, R20, UR8, -R111 ;  /* 0x0000000814157c23 */ /* 0x000fc2000801086f */
[--C-:B------:R-:W-:Y:S01]  /*e230*/  FFMA.FTZ R20, R24, UR8, -R111.reuse ;  /* 0x0000000818147c23 */ /* 0x100fe2000801086f */
[----:B------:R-:W-:-:S01]  /*e240*/  FFMA.FTZ R25, R25, UR8, -R111 ;  /* 0x0000000819197c23 */ /* 0x000fc2000801086f */
[--C-:B------:R-:W-:Y:S01]  /*e250*/  FFMA.FTZ R24, R28, UR8, -R111.reuse ;  /* 0x000000081c187c23 */ /* 0x100fe2000801086f */
        /* <DEDUP_REMOVED lines=38> */
[----:B------:R-:W-:-:S02]  /*e4c0*/  WARPGROUP.DEPBAR.LE gsb0, 0x0 ;  /* 0x00008000000079c5 */ /* 0x000fc40000010000 */
[----:B------:R-:W1:Y:S01]  /*e4d0*/  MUFU.EX2 R15, R15 ;  /* 0x0000000f000f7308 */ /* 0x000e620000000800 */
[----:B0-----:R-:W-:-:S01]  /*e4e0*/  FADD.FTZ R72, R14, R5 ;  /* 0x000000050e487221 */ /* 0x001fc20000010000 */
[----:B------:R-:W-:-:S06]  /*e4f0*/  FFMA.FTZ R112, R112, UR8, -R111 ;  /* 0x0000000870707c23 */ /* 0x000fcc000801086f */
[----:B------:R-:W0:Y:S01]  /*e500*/  MUFU.EX2 R20, R20 ;  /* 0x0000001400147308 */ /* 0x000e220000000800 */
[----:B--2---:R-:W-:-:S07]  /*e510*/  FADD.FTZ R5, R21, R4 ;  /* 0x0000000415057221 */ /* 0x004fce0000010000 */
[----:B------:R-:W2:Y:S01]  /*e520*/  MUFU.EX2 R22, R22 ;  /* 0x0000001600167308 */ /* 0x000ea20000000800 */
[----:B-1----:R-:W-:-:S01]  /*e530*/  FADD.FTZ R117, R15, R72 ;  /* 0x000000480f757221 */ /* 0x002fc20000010000 */
[----:B------:R-:W-:-:S06]  /*e540*/  FFMA.FTZ R72, R76, UR8, -R111 ;  /* 0x000000084c487c23 */ /* 0x000fcc000801086f */
        /* <DEDUP_REMOVED lines=16> */
[----:B------:R-:W-:-:S06]  /*e650*/  FFMA.FTZ R76, R80, UR8, -R111 ;  /* 0x00000008504c7c23 */ /* 0x000fcc000801086f */
        /* <DEDUP_REMOVED lines=16> */
[----:B------:R-:W-:-:S06]  /*e760*/  FFMA.FTZ R80, R84, UR8, -R111 ;  /* 0x0000000854507c23 */ /* 0x000fcc000801086f */
        /* <DEDUP_REMOVED lines=110> */
[----:B------:R-:W-:-:S06]  /*ee50*/  IADD3 R116, -R18, 0xb, RZ ;  /* 0x0000000b12747810 */ /* 0x000fcc0007ffe1ff */
[----:B------:R-:W2:Y:S01]  /*ee60*/  MUFU.EX2 R93, R93 ;  /* 0x0000005d005d7308 */ /* 0x000ea20000000800 */
[----:B-1----:R-:W-:-:S07]  /*ee70*/  FADD.FTZ R4, R88, R5 ;  /* 0x0000000558047221 */ /* 0x002fce0000010000 */
[----:B------:R-:W1:Y:S01]  /*ee80*/  MUFU.EX2 R91, R91 ;  /* 0x0000005b005b7308 */ /* 0x000e620000000800 */
[----:B0-----:R-:W-:-:S01]  /*ee90*/  FADD.FTZ R108, R90, R105 ;  /* 0x000000695a6c7221 */ /* 0x001fc20000010000 */
[--C-:B------:R-:W-:Y:S01]  /*eea0*/  FFMA.FTZ R105, R109, UR8, -R111.reuse ;  /* 0x000000086d697c23 */ /* 0x100fe2000801086f */
[----:B------:R-:W-:-:S05]  /*eeb0*/  FFMA.FTZ R111, R113, UR8, -R111 ;  /* 0x00000008716f7c23 */ /* 0x000fca000801086f */
        /* <DEDUP_REMOVED lines=10> */
[----:B------:R-:W-:-:S05]  /*ef60*/  @!P1 LEA R4, R118, UR44, 0x3 ;  /* 0x0000002c76049c11 */ /* 0x000fca000f8e18ff */
[----:B------:R-:W-:Y:S01]  /*ef70*/  @!P1 VIADD R4, R4, 0x28840 ;  /* 0x0002884004049836 */ /* 0x000fe20000000000 */
[----:B------:R-:W1:Y:S01]  /*ef80*/  MUFU.EX2 R98, R98 ;  /* 0x0000006200627308 */ /* 0x000e620000000800 */
[----:B0-----:R-:W-:-:S01]  /*ef90*/  FADD.FTZ R109, R95, R108 ;  /* 0x0000006c5f6d7221 */ /* 0x001fc20000010000 */
[----:B------:R1:W-:Y:S06]  /*efa0*/  BAR.ARV R116, 0x100 ;  /* 0x000400740000751d */ /* 0x0003ec0000002000 */
[----:B------:R-:W0:Y:S01]  /*efb0*/  MUFU.EX2 R101, R101 ;  /* 0x0000006500657308 */ /* 0x000e220000000800 */
[----:B--2---:R-:W-:-:S01]  /*efc0*/  FADD.FTZ R108, R96, R5 ;  /* 0x00000005606c7221 */ /* 0x004fc20000010000 */
[----:B------:R-:W-:-:S04]  /*efd0*/  @!P1 PRMT R4, RZ, 0x654, R4 ;  /* 0x00000654ff049816 */ /* 0x000fc80000000004 */
[----:B------:R2:W-:Y:S02]  /*efe0*/  @!P1 SYNCS.ARRIVE.TRANS64.RED.A1T0 RZ, [R4+URZ], RZ ;  /* 0x000000ff04ff99a7 */ /* 0x0005e4000810043f */
[----:B------:R-:W3:Y:S01]  /*eff0*/  MUFU.EX2 R99, R99 ;  /* 0x0000006300637308 */ /* 0x000ee20000000800 */
[----:B-1----:R-:W-:-:S07]  /*f000*/  FADD.FTZ R116, R98, R109 ;  /* 0x0000006d62747221 */ /* 0x002fce0000010000 */
[----:B------:R-:W1:Y:S01]  /*f010*/  MUFU.EX2 R104, R104 ;  /* 0x0000006800687308 */ /* 0x000e620000000800 */
[----:B0-----:R-:W-:-:S07]  /*f020*/  FADD.FTZ R5, R101, R108 ;  /* 0x0000006c65057221 */ /* 0x001fce0000010000 */
[----:B------:R-:W2:Y:S01]  /*f030*/  MUFU.EX2 R102, R102 ;  /* 0x0000006600667308 */ /* 0x000ea20000000800 */
[----:B---3--:R-:W-:-:S07]  /*f040*/  FADD.FTZ R109, R99, R116 ;  /* 0x00000074636d7221 */ /* 0x008fce0000010000 */
        /* <DEDUP_REMOVED lines=18> */
[----:B-1----:R-:W-:-:S03]  /*f170*/  FADD.FTZ R5, R110, R5 ;  /* 0x000000056e057221 */ /* 0x002fc60000010000 */
[----:B--2---:R-:W-:Y:S01]  /*f180*/  FADD.FTZ R4, R111, R4 ;  /* 0x000000046f047221 */ /* 0x004fe20000010000 */
[----:B------:R-:W-:Y:S06]  /*f190*/  @!P0 BRA `(.L_x_913) ;  /* 0x0000000000048947 */ /* 0x000fec0003800000 */
[----:B------:R-:W-:Y:S01]  /*f1a0*/  BPT.TRAP 0x1 ;  /* 0x000000040000795c */ /* 0x000fe20000300000 */
.L_x_913:
        /* <DEDUP_REMOVED lines=18> */
[----:B------:R-:W-:Y:S01]  /*f2d0*/  SYNCS.ARRIVE.TRANS64.RED.A1T0 RZ, [UR9], RZ ;  /* 0x000000ffffff79a7 */ /* 0x000fe20008100409 */
[----:B------:R-:W-:Y:S01]  /*f2e0*/  F2FP.SATFINITE.E4M3.F32.PACK_AB_MERGE_C R51, R54, R51, RZ ;  /* 0x000000333633723e */ /* 0x000fe200048070ff */
[----:B------:R-:W-:Y:S01]  /*f2f0*/  FMUL.FTZ R128, R128, R12 ;  /* 0x0000000c80807220 */ /* 0x000fe20000410000 */
        /* <DEDUP_REMOVED lines=101> */
[----:B------:R-:W-:Y:S06]  /*f950*/  @P2 BRA `(.L_x_914) ;  /* 0xffffffcc00142947 */ /* 0x000fec000383ffff */
[----:B------:R-:W-:-:S05]  /*f960*/  UMOV UR24, UR18 ;  /* 0x0000001200187c82 */ /* 0x000fca0008000000 */
.L_x_904:
[----:B------:R-:W-:-:S13]  /*f970*/  ISETP.GE.AND P2, PT, R3, UR39, PT ;  /* 0x0000002703007c0c */ /* 0x000fda000bf46270 */
[----:B------:R-:W-:Y:S05]  /*f980*/  @!P2 BRA `(.L_x_915) ;  /* 0x000000540068a947 */ /* 0x000fea0003800000 */
[C---:B------:R-:W-:Y:S01]  /*f990*/  VIADD R12, R18.reuse, 0x8 ;  /* 0x00000008120c7836 */ /* 0x040fe20000000000 */
[----:B------:R-:W-:Y:S01]  /*f9a0*/  IADD3 R18, -R18, 0xb, RZ ;  /* 0x0000000b12127810 */ /* 0x000fe20007ffe1ff */
[----:B------:R-:W-:Y:S01]  /*f9b0*/  IMAD.MOV.U32 R14, RZ, RZ, R11 ;  /* 0x000000ffff0e7224 */ /* 0x000fe200078e000b */
[----:B------:R-:W-:Y:S01]  /*f9c0*/  UMOV UR25, UR4 ;  /* 0x0000000400197c82 */ /* 0x000fe20008000000 */
[----:B------:R-:W-:Y:S01]  /*f9d0*/  IMAD.MOV.U32 R13, RZ, RZ, R10 ;  /* 0x000000ffff0d7224 */ /* 0x000fe200078e000a */
[----:B------:R-:W-:Y:S01]  /*f9e0*/  UMOV UR22, UR24 ;  /* 0x0000001800167c82 */ /* 0x000fe20008000000 */
[----:B------:R-:W-:Y:S01]  /*f9f0*/  ULDC UR26, c[0x0][0x9e4] ;  /* 0x00027900001a7ab9 */ /* 0x000fe20000000800 */
[----:B------:R-:W-:Y:S01]  /*fa00*/  ULDC UR27, c[0x0][0x288] ;  /* 0x0000a200001b7ab9 */ /* 0x000fe20000000800 */
[----:B------:R-:W-:Y:S01]  /*fa10*/  ULDC UR28, c[0x0][0x2f0] ;  /* 0x0000bc00001c7ab9 */ /* 0x000fe20000000800 */
[----:B------:R-:W-:Y:S01]  /*fa20*/  ULDC UR23, c[0x0][0x988] ;  /* 0x0002620000177ab9 */ /* 0x000fe20000000800 */
[----:B------:R-:W-:-:S05]  /*fa30*/  ULDC UR29, c[0x0][0x9e0] ;  /* 0x00027800001d7ab9 */ /* 0x000fca0000000800 */
.L_x_933:
        /* <DEDUP_REMOVED lines=9> */
.L_x_917:
[----:B------:R-:W-:Y:S01]  /*fad0*/  ULEA UR8, UR24, UR44, 0x3 ;  /* 0x0000002c18087291 */ /* 0x000fe2000f8e183f */
[----:B------:R-:W-:-:S05]  /*fae0*/  IMAD.U32 R10, RZ, RZ, UR4 ;  /* 0x00000004ff0a7e24 */ /* 0x000fca000f8e00ff */
[----:B------:R-:W-:-:S04]  /*faf0*/  SHF.L.U32 R10, R10, 0x1f, RZ ;  /* 0x0000001f0a0a7819 */ /* 0x000fc800000006ff */
[----:B------:R0:W1:Y:S01]  /*fb00*/  SYNCS.PHASECHK.TRANS64.TRYWAIT P2, [UR8+0x28830], R10 ;  /* 0x0288300aff0075a7 */ /* 0x0000620008040148 */
[----:B------:R-:W-:Y:S05]  /*fb10*/  @!P0 BRA `(.L_x_918) ;  /* 0x0000000000048947 */ /* 0x000fea0003800000 */
[----:B------:R-:W-:Y:S01]  /*fb20*/  BPT.TRAP 0x1 ;  /* 0x000000040000795c */ /* 0x000fe20000300000 */
.L_x_918:
[----:B-1----:R-:W-:Y:S05]  /*fb30*/  @P2 BRA `(.L_x_916) ;  /* 0x0000000000082947 */ /* 0x002fea0003800000 */
[----:B------:R-:W1:Y:S02]  /*fb40*/  SYNCS.PHASECHK.TRANS64.TRYWAIT P2, [UR8+0x28830], R10 ;  /* 0x0288300aff0075a7 */ /* 0x000e640008040148 */
[----:B-1----:R-:W-:Y:S05]  /*fb50*/  @!P2 BRA `(.L_x_919) ;  /* 0x000000c0008ca947 */ /* 0x002fea0003800000 */
.L_x_916:
[----:B------:R2:W-:Y:S01]  /*fb60*/  BAR.SYNC.DEFER_BLOCKING R12, 0x100 ;  /* 0x0004000c0000751d */ /* 0x0005e20000010000 */
[----:B------:R-:W-:Y:S01]  /*fb70*/  R2UR UR8, R6 ;  /* 0x00000000060872ca */ /* 0x000fe200000e0000 */
[----:B------:R-:W-:Y:S01]  /*fb80*/  UIMAD UR18, UR24, 0x600, UR6 ;  /* 0x00000600181278a4 */ /* 0x000fe2000f8e0206 */
[----:B------:R-:W-:-:S03]  /*fb90*/  R2UR UR9, R7 ;  /* 0x00000000070972ca */ /* 0x000fc600000e0000 */
[----:B------:R-:W-:Y:S01]  /*fba0*/  UMOV UR11, 0x40000040 ;  /* 0x40000040000b7882 */ /* 0x000fe20000000000 */
[----:B------:R-:W-:Y:S02]  /*fbb0*/  UIADD3 UR14, UR18, 0x4, URZ ;  /* 0x00000004120e7890 */ /* 0x000fe4000fffe03f */
[----:B------:R-:W-:Y:S01]  /*fbc0*/  UMOV UR10, UR18 ;  /* 0x00000012000a7c82 */ /* 0x000fe20008000000 */
[----:B------:R-:W-:Y:S01]  /*fbd0*/  UMOV UR15, 0x40000040 ;  /* 0x40000040000f7882 */ /* 0x000fe20000000000 */
[----:B------:R-:W-:Y:S01]  /*fbe0*/  UMOV UR19, 0x40000040 ;  /* 0x4000004000137882 */ /* 0x000fe20000000000 */
[----:B------:R-:W-:-:S06]  /*fbf0*/  WARPGROUP.ARRIVE ;  /* 0x00000000000079c5 */ /* 0x000fcc0000000000 */
[----:B------:R-:W-:Y:S01]  /*fc00*/  QGMMA.64x192x32.F32.E4M3.E4M3 R24, gdesc[UR8], RZ, !UPT, gsb0 ;  /* 0x02e00000081879f3 */ /* 0x000fe2000c0008ff */
[----:B------:R-:W-:Y:S01]  /*fc10*/  UIADD3 UR10, UR18, 0x2, URZ ;  /* 0x00000002120a7890 */ /* 0x000fe2000fffe03f */
[----:B------:R-:W-:Y:S01]  /*fc20*/  UMOV UR8, UR20 ;  /* 0x0000001400087c82 */ /* 0x000fe20008000000 */
[----:B------:R-:W-:Y:S01]  /*fc30*/  UMOV UR9, UR21 ;  /* 0x0000001500097c82 */ /* 0x000fe20008000000 */
[----:B------:R-:W-:Y:S01]  /*fc40*/  UMOV UR11, 0x40000040 ;  /* 0x40000040000b7882 */ /* 0x000fe20000000000 */
[----:B------:R-:W-:Y:S01]  /*fc50*/  UIADD3 UR18, UR18, 0x6, URZ ;  /* 0x0000000612127890 */ /* 0x000fe2000fffe03f */
[----:B------:R-:W-:Y:S02]  /*fc60*/  WARPGROUP.DEPBAR.LE gsb0, 0x0 ;  /* 0x00008000000079c5 */ /* 0x000fe40000010000 */
[----:B------:R-:W-:-:S12]  /*fc70*/  WARPGROUP.ARRIVE ;  /* 0x00000000000079c5 */ /* 0x000fd80000000000 */
        /* <DEDUP_REMOVED lines=8> */
[----:B--2---:R-:W-:Y:S05]  /*fd00*/  @P3 BRA `(.L_x_920) ;  /* 0x00000000002c3947 */ /* 0x004fea0003800000 */
[----:B------:R-:W-:Y:S05]  /*fd10*/  @!P0 BRA `(.L_x_921) ;  /* 0x0000000000048947 */ /* 0x000fea0003800000 */
[----:B------:R-:W-:Y:S01]  /*fd20*/  BPT.TRAP 0x1 ;  /* 0x000000040000795c */ /* 0x000fe20000300000 */
.L_x_921:
[----:B------:R-:W-:Y:S01]  /*fd30*/  ULEA UR8, UR22, UR44, 0x3 ;  /* 0x0000002c16087291 */ /* 0x000fe2000f8e183f */
[----:B01----:R-:W-:-:S05]  /*fd40*/  IMAD.U32 R10, RZ, RZ, UR25 ;  /* 0x00000019ff0a7e24 */ /* 0x003fca000f8e00ff */
[----:B------:R-:W-:-:S04]  /*fd50*/  SHF.L.U32 R10, R10, 0x1f, RZ ;  /* 0x0000001f0a0a7819 */ /* 0x000fc800000006ff */
[----:B------:R0:W1:Y:S01]  /*fd60*/  SYNCS.PHASECHK.TRANS64.TRYWAIT P2, [UR8+0x28850], R10 ;  /* 0x0288500aff0075a7 */ /* 0x0000620008040148 */
[----:B------:R-:W-:Y:S05]  /*fd70*/  @!P0 BRA `(.L_x_922) ;  /* 0x0000000000048947 */ /* 0x000fea0003800000 */
[----:B------:R-:W-:Y:S01]  /*fd80*/  BPT.TRAP 0x1 ;  /* 0x000000040000795c */ /* 0x000fe20000300000 */
.L_x_922:
[----:B-1----:R-:W-:Y:S05]  /*fd90*/  @P2 BRA `(.L_x_920) ;  /* 0x0000000000082947 */ /* 0x002fea0003800000 */
[----:B------:R-:W1:Y:S02]  /*fda0*/  SYNCS.PHASECHK.TRANS64.TRYWAIT P2, [UR8+0x28850], R10 ;  /* 0x0288500aff0075a7 */ /* 0x000e640008040148 */
[----:B-1----:R-:W-:Y:S05]  /*fdb0*/  @!P2 BRA `(.L_x_923) ;  /* 0x000000c0000ca947 */ /* 0x002fea0003800000 */
.L_x_920:
        /* <DEDUP_REMOVED lines=11> */
[C---:B01----:R-:W-:Y:S01]  /*fe70*/  FMUL.FTZ R10, R0.reuse, R24 ;  /* 0x00000018000a7220 */ /* 0x043fe20000410000 */
[----:B------:R-:W-:Y:S01]  /*fe80*/  ULOP3.LUT UR8, UR8, 0x10000, URZ, 0xfc, !UPT ;  /* 0x0001000008087892 */ /* 0x000fe2000f8efc3f */
[----:B------:R-:W-:Y:S01]  /*fe90*/  FMUL.FTZ R29, R0, R36 ;  /* 0x00000024001d7220 */ /* 0x000fe20000410000 */
[----:B------:R-:W-:-:S02]  /*fea0*/  IMAD.U32 R46, RZ, RZ, UR24 ;  /* 0x00000018ff2e7e24 */ /* 0x000fc4000f8e00ff */
[C---:B------:R-:W-:Y:S01]  /*feb0*/  FMUL.FTZ R24, R0.reuse, R31 ;  /* 0x0000001f00187220 */ /* 0x040fe20000410000 */
[----:B------:R-:W-:Y:S01]  /*fec0*/  UIMAD UR8, UR22, 0x600, UR8 ;  /* 0x00000600160878a4 */ /* 0x000fe2000f8e0208 */
[C---:B------:R-:W-:Y:S01]  /*fed0*/  FMUL.FTZ R36, R0.reuse, R43 ;  /* 0x0000002b00247220 */ /* 0x040fe20000410000 */
[C---:B------:R-:W-:Y:S01]  /*fee0*/  FMUL.FTZ R31, R0.reuse, R38 ;  /* 0x00000026001f7220 */ /* 0x040fe20000410000 */
[C---:B------:R-:W-:Y:S01]  /*fef0*/  FMUL.FTZ R43, R0.reuse, R49 ;  /* 0x00000031002b7220 */ /* 0x040fe20000410000 */
[C---:B------:R-:W-:Y:S01]  /*ff00*/  FMUL.FTZ R38, R0.reuse, R47 ;  /* 0x0000002f00267220 */ /* 0x040fe20000410000 */
[C---:B------:R-:W-:Y:S01]  /*ff10*/  FMUL.FTZ R49, R0.reuse, R52 ;  /* 0x0000003400317220 */ /* 0x040fe20000410000 */
[C---:B------:R-:W-:Y:S01]  /*ff20*/  FMUL.FTZ R52, R0.reuse, R59 ;  /* 0x0000003b00347220 */ /* 0x040fe20000410000 */
[----:B------:R-:W-:Y:S01]  /*ff30*/  UMOV UR10, UR8 ;  /* 0x00000008000a7c82 */ /* 0x000fe20008000000 */
[----:B------:R-:W-:Y:S01]  /*ff40*/  FMUL.FTZ R59, R0, R66 ;  /* 0x00000042003b7220 */ /* 0x000fe20000410000 */
[----:B------:R-:W-:Y:S01]  /*ff50*/  QGMMA.64x128x32.F32.E4M3.E4M3 R120, R204, gdesc[UR8], R120, gsb0 ;  /* 0x01e00008cc787df3 */ /* 0x000fe20008000878 */
[----:B------:R-:W-:Y:S01]  /*ff60*/  UIADD3 UR10, UR8, 0x2, URZ ;  /* 0x00000002080a7890 */ /* 0x000fe2000fffe03f */
[----:B------:R-:W-:Y:S01]  /*ff70*/  @!P1 LEA R46, R46, UR44, 0x3 ;  /* 0x0000002c2e2e9c11 */ /* 0x000fe2000f8e18ff */
[----:B------:R-:W-:Y:S01]  /*ff80*/  UMOV UR11, 0x80000020 ;  /* 0x80000020000b7882 */ /* 0x000fe20000000000 */
        /* <DEDUP_REMOVED lines=70> */
[----:B------:R-:W0:Y:S08]  /*103f0*/  MUFU.TANH R10, R10 ;  /* 0x0000000a000a7308 */ /* 0x000e300000002400 */
        /* <DEDUP_REMOVED lines=82> */
[----:B------:R-:W-:-:S03]  /*10920*/  FMUL.FTZ R96, R0, R114 ;  /* 0x0000007200607220 */ /* 0x000fc60000410000 */
[----:B------:R-:W0:Y:S01]  /*10930*/  MUFU.TANH R84, R84 ;  /* 0x0000005400547308 */ /* 0x000e220000002400 */
[----:B------:R-:W-:Y:S01]  /*10940*/  QGMMA.64x128x32.F32.E4M3.E4M3 R120, R188, gdesc[UR8], R120, gsb0 ;  /* 0x01e00008bc787df3 */ /* 0x000fe20008000878 */
[----:B------:R-:W-:Y:S01]  /*10950*/  UIADD3 UR10, UR8, 0x402, URZ ;  /* 0x00000402080a7890 */ /* 0x000fe2000fffe03f */
[----:B------:R-:W-:Y:S02]  /*10960*/  UMOV UR11, 0x80000020 ;  /* 0x80000020000b7882 */ /* 0x000fe40000000000 */
[----:B------:R-:W-:Y:S02]  /*10970*/  @UP0 ULDC UR8, c[0x0][0x44c] ;  /* 0x0001130000080ab9 */ /* 0x000fe40000000800 */
        /* <DEDUP_REMOVED lines=25> */
[C---:B------:R-:W-:Y:S01]  /*10b10*/  FMUL.FTZ R188, R0.reuse, R89 ;  /* 0x0000005900bc7220 */ /* 0x040fe20000410000 */
[----:B------:R-:W-:Y:S01]  /*10b20*/  IMAD.MOV.U32 R113, RZ, RZ, R8 ;  /* 0x000000ffff717224 */ /* 0x000fe200078e0008 */
[----:B------:R-:W-:Y:S01]  /*10b30*/  QGMMA.64x128x32.F32.E4M3.E4M3 R120, R184, gdesc[UR8], R120, gsb0 ;  /* 0x01e00008b8787df3 */ /* 0x000fe20008000878 */
[----:B------:R-:W-:Y:S01]  /*10b40*/  FMUL.FTZ R89, R0, R99 ;  /* 0x0000006300597220 */ /* 0x000fe20000410000 */
[----:B------:R-:W-:Y:S01]  /*10b50*/  @P3 SHF.R.U32.HI R113, RZ, UR8, R47 ;  /* 0x00000008ff713c19 */ /* 0x000fe2000801162f */
[----:B------:R-:W-:Y:S02]  /*10b60*/  @!P1 VIADD R99, R46, 0x28840 ;  /* 0x000288402e639836 */ /* 0x000fe40000000000 */
[C---:B------:R-:W-:Y:S01]  /*10b70*/  FMUL.FTZ R189, R0.reuse, R93 ;  /* 0x0000005d00bd7220 */ /* 0x040fe20000410000 */
[C---:B------:R-:W-:Y:S01]  /*10b80*/  FMUL.FTZ R191, R0.reuse, R97 ;  /* 0x0000006100bf7220 */ /* 0x040fe20000410000 */
[----:B------:R-:W-:Y:S01]  /*10b90*/  FMUL.FTZ R93, R0, R107 ;  /* 0x0000006b005d7220 */ /* 0x000fe20000410000 */
[----:B------:R-:W5:Y:S01]  /*10ba0*/  SHFL.IDX PT, R47, R113, RZ, 0x1c1f ;  /* 0x001c1fff712f7589 */ /* 0x000f6200000e0000 */
[----:B------:R-:W-:Y:S01]  /*10bb0*/  @!P1 PRMT R99, RZ, 0x654, R99 ;  /* 0x00000654ff639816 */ /* 0x000fe20000000063 */
[----:B------:R-:W-:-:S02]  /*10bc0*/  VIADD R46, R109, 0x1 ;  /* 0x000000016d2e7836 */ /* 0x000fc40000000000 */
[C---:B------:R-:W-:Y:S01]  /*10bd0*/  FMUL.FTZ R107, R0.reuse, R112 ;  /* 0x00000070006b7220 */ /* 0x040fe20000410000 */
[----:B------:R-:W-:Y:S01]  /*10be0*/  FMUL.FTZ R97, R0, R115 ;  /* 0x0000007300617220 */ /* 0x000fe20000410000 */
[----:B------:R-:W0:Y:S01]  /*10bf0*/  MUFU.TANH R188, R188 ;  /* 0x000000bc00bc7308 */ /* 0x000e220000002400 */
[----:B------:R-:W-:-:S04]  /*10c00*/  IMAD R46, R9, -0x2, R46 ;  /* 0xfffffffe092e7824 */ /* 0x000fc800078e022e */
[C---:B------:R-:W-:Y:S01]  /*10c10*/  VIADD R112, R46.reuse, 0xffffffff ;  /* 0xffffffff2e707836 */ /* 0x040fe20000000000 */
[----:B------:R-:W-:Y:S02]  /*10c20*/  IADD3 R114, R46, -UR27, R19 ;  /* 0x8000001b2e727c10 */ /* 0x000fe4000fffe013 */
[----:B------:R-:W0:Y:S03]  /*10c30*/  MUFU.TANH R190, R190 ;  /* 0x000000be00be7308 */ /* 0x000e260000002400 */
[C---:B------:R-:W-:Y:S02]  /*10c40*/  VIADD R110, R114.reuse, UR29 ;  /* 0x0000001d726e7c36 */ /* 0x040fe40008000000 */
[----:B------:R-:W-:-:S03]  /*10c50*/  VIADD R114, R114, UR7 ;  /* 0x0000000772727c36 */ /* 0x000fc60008000000 */
[----:B------:R-:W0:Y:S01]  /*10c60*/  MUFU.TANH R189, R189 ;  /* 0x000000bd00bd7308 */ /* 0x000e220000002400 */
[--C-:B-----5:R-:W-:Y:S02]  /*10c70*/  IMAD.IADD R115, R110, 0x1, R47.reuse ;  /* 0x000000016e737824 */ /* 0x120fe400078e022f */
[----:B------:R-:W-:-:S05]  /*10c80*/  IMAD.IADD R116, R114, 0x1, R47 ;  /* 0x0000000172747824 */ /* 0x000fca00078e022f */
        /* <DEDUP_REMOVED lines=12> */
[----:B-----5:R-:W-:-:S06]  /*10d50*/  FMUL.FTZ R99, R0, R119 ;  /* 0x0000007700637220 */ /* 0x020fcc0000410000 */
[----:B------:R-:W0:Y:S01]  /*10d60*/  MUFU.TANH R99, R99 ;  /* 0x0000006300637308 */ /* 0x000e220000002400 */
[----:B-1234-:R-:W-:Y:S05]  /*10d70*/  @P2 BRA `(.L_x_924) ;  /* 0x0000000000582947 */ /* 0x01efea0003800000 */
        /* <DEDUP_REMOVED lines=8> */
[----:B------:R-:W1:Y:S02]  /*10e00*/  @P2 LDC.64 R46, c[0x0][0x9e8] ;  /* 0x00027a00ff2e2b82 */ /* 0x000e640000000a00 */
[----:B-1----:R-:W-:-:S05]  /*10e10*/  @P2 IMAD.HI.U32 R46, R117, R46, RZ ;  /* 0x0000002e752e2227 */ /* 0x002fca00078e00ff */
[----:B------:R-:W-:-:S04]  /*10e20*/  @P2 SHF.R.U32.HI R117, RZ, R47, R46 ;  /* 0x0000002fff752219 */ /* 0x000fc8000001162e */
[----:B------:R-:W-:Y:S01]  /*10e30*/  LOP3.LUT R117, RZ, R117, RZ, 0x33, !PT ;  /* 0x00000075ff757212 */ /* 0x000fe200078e33ff */
[----:B------:R-:W-:Y:S06]  /*10e40*/  BRA `(.L_x_927) ;  /* 0x0000000000147947 */ /* 0x000fec0003800000 */
.L_x_926:
[----:B------:R-:W-:-:S05]  /*10e50*/  IMAD.U32 R118, RZ, RZ, UR26 ;  /* 0x0000001aff767e24 */ /* 0x000fca000f8e00ff */
[----:B------:R-:W-:-:S13]  /*10e60*/  ISETP.NE.AND P2, PT, R118, 0x1, PT ;  /* 0x000000017600780c */ /* 0x000fda0003f45270 */
[----:B------:R-:W1:Y:S02]  /*10e70*/  @P2 LDC.64 R46, c[0x0][0x9e8] ;  /* 0x00027a00ff2e2b82 */ /* 0x000e640000000a00 */
[----:B-1----:R-:W-:-:S05]  /*10e80*/  @P2 IMAD.HI.U32 R46, R117, R46, RZ ;  /* 0x0000002e752e2227 */ /* 0x002fca00078e00ff */
[----:B------:R-:W-:-:S07]  /*10e90*/  @P2 SHF.R.U32.HI R117, RZ, R47, R46 ;  /* 0x0000002fff752219 */ /* 0x000fce000001162e */
.L_x_927:
[----:B------:R-:W-:Y:S05]  /*10ea0*/  BSYNC B0 ;  /* 0x0000000000007941 */ /* 0x000fea0003800000 */
.L_x_925:
[----:B------:R-:W-:-:S05]  /*10eb0*/  IMAD R117, R117, R118, R112 ;  /* 0x0000007675757224 */ /* 0x000fca00078e0270 */
[----:B------:R-:W-:Y:S02]  /*10ec0*/  VIADDMNMX R115, R117, R118, R115, PT ;  /* 0x0000007675737246 */ /* 0x000fe40003800173 */
[----:B------:R-:W-:-:S07]  /*10ed0*/  VIMNMX R116, R116, R117, !PT ;  /* 0x0000007574747248 */ /* 0x000fce0007fe0100 */
.L_x_924:
        /* <DEDUP_REMOVED lines=18> */
[----:B0-----:R-:W-:Y:S02]  /*11000*/  FSEL R22, R22, -INF , !P3 ;  /* 0xff80000016167808 */ /* 0x001fe40005800000 */
        /* <DEDUP_REMOVED lines=60> */
[----:B------:R-:W-:Y:S01]  /*113d0*/  ISETP.GT.AND P3, PT, R116, 0x38, !P4 ;  /* 0x000000387400780c */ /* 0x000fe20006764270 */
[----:B------:R-:W0:Y:S03]  /*113e0*/  SHFL.IDX PT, R43, R113, 0x1, 0x1c1f ;  /* 0x003c1f00712b7f89 */ /* 0x000e2600000e0000 */
        /* <DEDUP_REMOVED lines=8> */
[----:B------:R-:W-:Y:S01]  /*11470*/  ISETP.GE.AND P4, PT, R109, 0x41, PT ;  /* 0x000000416d00780c */ /* 0x000fe20003f86270 */
[----:B0-----:R-:W-:Y:S01]  /*11480*/  IMAD.IADD R110, R110, 0x1, R43 ;  /* 0x000000016e6e7824 */ /* 0x001fe200078e022b */
        /* <DEDUP_REMOVED lines=187> */
[----:B------:R-:W-:-:S12]  /*12040*/  IMAD.IADD R109, R114, 0x1, R43 ;  /* 0x00000001726d7824 */ /* 0x000fd800078e022b */
[----:B------:R-:W-:Y:S02]  /*12050*/  @P6 LOP3.LUT R2, R2, 0x800, RZ, 0xfc, !PT ;  /* 0x0000080002026812 */ /* 0x000fe400078efcff */
[----:B------:R-:W-:-:S04]  /*12060*/  ISETP.GT.AND P6, PT, R116, 0xb9, !P6 ;  /* 0x000000b97400780c */ /* 0x000fc800077c4270 */
[----:B------:R-:W-:-:S04]  /*12070*/  ISETP.LT.OR P6, PT, R115, 0xba, P6 ;  /* 0x000000ba7300780c */ /* 0x000fc800037c1670 */
[----:B------:R-:W-:Y:S02]  /*12080*/  FSEL R111, R111, -INF , !P6 ;  /* 0xff8000006f6f7808 */ /* 0x000fe40007000000 */
[----:B------:R-:W-:-:S13]  /*12090*/  PLOP3.LUT P6, PT, PT, PT, UP1, 0x40, 0x0 ;  /* 0x000000000000781c */ /* 0x000fda0003fce818 */
        /* <DEDUP_REMOVED lines=14> */
.L_x_930:
[----:B------:R-:W-:-:S05]  /*12180*/  IMAD.U32 R115, RZ, RZ, UR26 ;  /* 0x0000001aff737e24 */ /* 0x000fca000f8e00ff */
[----:B------:R-:W-:-:S13]  /*12190*/  ISETP.NE.AND P6, PT, R115, 0x1, PT ;  /* 0x000000017300780c */ /* 0x000fda0003fc5270 */
[----:B------:R-:W0:Y:S02]  /*121a0*/  @P6 LDC.64 R42, c[0x0][0x9e8] ;  /* 0x00027a00ff2a6b82 */ /* 0x000e240000000a00 */
[----:B0-----:R-:W-:-:S05]  /*121b0*/  @P6 IMAD.HI.U32 R42, R113, R42, RZ ;  /* 0x0000002a712a6227 */ /* 0x001fca00078e00ff */
[----:B------:R-:W-:-:S07]  /*121c0*/  @P6 SHF.R.U32.HI R113, RZ, R43, R42 ;  /* 0x0000002bff716219 */ /* 0x000fce000001162a */
.L_x_931:
[----:B------:R-:W-:Y:S05]  /*121d0*/  BSYNC B0 ;  /* 0x0000000000007941 */ /* 0x000fea0003800000 */
.L_x_929:
[----:B------:R-:W-:-:S05]  /*121e0*/  IMAD R112, R113, R115, R112 ;  /* 0x0000007371707224 */ /* 0x000fca00078e0270 */
[----:B------:R-:W-:Y:S02]  /*121f0*/  VIADDMNMX R110, R112, R115, R110, PT ;  /* 0x00000073706e7246 */ /* 0x000fe4000380016e */
[----:B------:R-:W-:-:S07]  /*12200*/  VIMNMX R109, R109, R112, !PT ;  /* 0x000000706d6d7248 */ /* 0x000fce0007fe0100 */
.L_x_928:
        /* <DEDUP_REMOVED lines=126> */
[----:B------:R-:W-:Y:S02]  /*129f0*/  ISETP.LT.OR P3, PT, R110, 0xb1, P3 ;  /* 0x000000b16e00780c */ /* 0x000fe40001f61670 */
[C---:B------:R-:W-:Y:S02]  /*12a00*/  ISETP.GT.AND P2, PT, R109.reuse, 0x49, !P2 ;  /* 0x000000496d00780c */ /* 0x040fe40005744270 */
[----:B------:R-:W-:-:S02]  /*12a10*/  ISETP.GT.AND P5, PT, R109, 0xb8, !P5 ;  /* 0x000000b86d00780c */ /* 0x000fc40006fa4270 */
        /* <DEDUP_REMOVED lines=16> */
[----:B------:R-:W-:Y:S02]  /*12b20*/  LOP3.LUT P2, RZ, R16, 0x2000000, RZ, 0xc0, !PT ;  /* 0x0200000010ff7812 */ /* 0x000fe4000784c0ff */
[----:B------:R-:W-:Y:S02]  /*12b30*/  FSEL R98, R98, -INF , !P5 ;  /* 0xff80000062627808 */ /* 0x000fe40006800000 */
[----:B------:R-:W-:-:S04]  /*12b40*/  ISETP.GT.AND P2, PT, R109, 0x58, !P2 ;  /* 0x000000586d00780c */ /* 0x000fc80005744270 */
[----:B------:R-:W-:Y:S02]  /*12b50*/  ISETP.LT.OR P2, PT, R110, 0x59, P2 ;  /* 0x000000596e00780c */ /* 0x000fe40001741670 */
[----:B0-----:R-:W-:Y:S02]  /*12b60*/  FMNMX.FTZ R10, R43, R10, !PT ;  /* 0x0000000a2b0a7209 */ /* 0x001fe40007810000 */
        /* <DEDUP_REMOVED lines=85> */
[C---:B------:R-:W-:Y:S02]  /*130c0*/  ISETP.GT.AND P2, PT, R109.reuse, RZ, !P6 ;  /* 0x000000ff6d00720c */ /* 0x040fe40007744270 */
[----:B------:R-:W-:Y:S02]  /*130d0*/  LOP3.LUT P6, RZ, R2, 0x800, RZ, 0xc0, !PT ;  /* 0x0000080002ff7812 */ /* 0x000fe400078cc0ff */
[----:B------:R-:W-:Y:S02]  /*130e0*/  ISETP.LT.OR P2, PT, R110, 0x1, P2 ;  /* 0x000000016e00780c */ /* 0x000fe40001741670 */
[----:B------:R-:W-:Y:S02]  /*130f0*/  ISETP.GT.AND P6, PT, R109, 0xb9, !P6 ;  /* 0x000000b96d00780c */ /* 0x000fe400077c4270 */
[----:B------:R-:W-:Y:S01]  /*13100*/  FSEL R113, R11, -INF , !P2 ;  /* 0xff8000000b717808 */ /* 0x000fe20005000000 */
[----:B------:R-:W-:-:S01]  /*13110*/  FFMA.FTZ R11, R10, R115, -8 ;  /* 0xc10000000a0b7423 */ /* 0x000fc20000010073 */
[----:B------:R-:W-:-:S02]  /*13120*/  FSETP.NEU.FTZ.AND P2, PT, R10, -INF , PT ;  /* 0xff8000000a00780b */ /* 0x000fc40003f5d000 */
[----:B------:R-:W-:Y:S02]  /*13130*/  FMNMX.FTZ R115, R113, R14, !PT ;  /* 0x0000000e71737209 */ /* 0x000fe40007810000 */
[----:B------:R-:W-:Y:S02]  /*13140*/  FSEL R11, R11, RZ, P2 ;  /* 0x000000ff0b0b7208 */ /* 0x000fe40001000000 */
[----:B------:R-:W-:Y:S02]  /*13150*/  FMNMX.FTZ R112, R20, R115, !PT ;  /* 0x0000007314707209 */ /* 0x000fe40007810000 */
[----:B------:R-:W-:Y:S01]  /*13160*/  ISETP.LT.OR P6, PT, R110, 0xba, P6 ;  /* 0x000000ba6e00780c */ /* 0x000fe200037c1670 */
[----:B------:R-:W-:-:S01]  /*13170*/  FFMA.FTZ R43, R46, UR8, -R11 ;  /* 0x000000082e2b7c23 */ /* 0x000fc2000801080b */
[--C-:B------:R-:W-:Y:S01]  /*13180*/  FFMA.FTZ R46, R47, UR8, -R11.reuse ;  /* 0x000000082f2e7c23 */ /* 0x100fe2000801080b */
[----:B------:R-:W-:Y:S01]  /*13190*/  FMNMX.FTZ R47, R23, R112, !PT ;  /* 0x00000070172f7209 */ /* 0x000fe20007810000 */
[--C-:B------:R-:W-:Y:S01]  /*131a0*/  FFMA.FTZ R114, R49, UR8, -R11.reuse ;  /* 0x0000000831727c23 */ /* 0x100fe2000801080b */
[----:B------:R-:W-:-:S01]  /*131b0*/  FFMA.FTZ R115, R53, UR8, -R11 ;  /* 0x0000000835737c23 */ /* 0x000fc2000801080b */
[----:B------:R-:W-:Y:S01]  /*131c0*/  FSEL R99, R99, -INF , !P6 ;  /* 0xff80000063637808 */ /* 0x000fe20007000000 */
        /* <DEDUP_REMOVED lines=51> */
[----:B------:R0:W-:Y:S02]  /*13500*/  MUFU.EX2 R57, R115 ;  /* 0x0000007300397308 */ /* 0x0001e40000000800 */
[----:B------:R-:W-:-:S04]  /*13510*/  FMNMX.FTZ R61, R51, R112, !PT ;  /* 0x00000070333d7209 */ /* 0x000fc80007810000 */
[----:B------:R-:W-:Y:S02]  /*13520*/  FMNMX.FTZ R112, R52, R61, !PT ;  /* 0x0000003d34707209 */ /* 0x000fe40007810000 */
[----:B------:R-:W-:Y:S01]  /*13530*/  MUFU.EX2 R42, R42 ;  /* 0x0000002a002a7308 */ /* 0x000fe20000000800 */
[----:B0-----:R-:W-:-:S01]  /*13540*/  FFMA.FTZ R115, R69, UR8, -R11 ;  /* 0x0000000845737c23 */ /* 0x001fc2000801080b */
[----:B------:R-:W-:-:S04]  /*13550*/  FMNMX.FTZ R61, R55, R112, !PT ;  /* 0x00000070373d7209 */ /* 0x000fc80007810000 */
[----:B------:R-:W-:Y:S02]  /*13560*/  FMNMX.FTZ R112, R56, R61, !PT ;  /* 0x0000003d38707209 */ /* 0x000fe40007810000 */
        /* <DEDUP_REMOVED lines=17> */
[----:B------:R-:W-:Y:S02]  /*13680*/  MUFU.EX2 R22, R22 ;  /* 0x0000001600167308 */ /* 0x000fe40000000800 */
[----:B------:R-:W-:-:S04]  /*13690*/  FMNMX.FTZ R73, R79, R112, !PT ;  /* 0x000000704f497209 */ /* 0x000fc80007810000 */
[----:B------:R-:W-:Y:S02]  /*136a0*/  FMNMX.FTZ R77, R80, R73, !PT ;  /* 0x00000049504d7209 */ /* 0x000fe40007810000 */
[----:B------:R1:W-:Y:S02]  /*136b0*/  MUFU.EX2 R73, R115 ;  /* 0x0000007300497308 */ /* 0x0003e40000000800 */
[----:B------:R-:W-:-:S04]  /*136c0*/  FMNMX.FTZ R112, R84, R77, !PT ;  /* 0x0000004d54707209 */ /* 0x000fc80007810000 */
[----:B------:R-:W-:Y:S02]  /*136d0*/  FMNMX.FTZ R77, R85, R112, !PT ;  /* 0x00000070554d7209 */ /* 0x000fe40007810000 */
[----:B------:R-:W-:Y:S02]  /*136e0*/  MUFU.EX2 R25, R25 ;  /* 0x0000001900197308 */ /* 0x000fe40000000800 */
[----:B------:R-:W-:Y:S01]  /*136f0*/  FMNMX.FTZ R112, R86, R77, !PT ;  /* 0x0000004d56707209 */ /* 0x000fe20007810000 */
[----:B------:R-:W-:-:S03]  /*13700*/  FFMA.FTZ R77, R81, UR8, -R11 ;  /* 0x00000008514d7c23 */ /* 0x000fc6000801080b */
[----:B------:R-:W-:Y:S02]  /*13710*/  FMNMX.FTZ R81, R87, R112, !PT ;  /* 0x0000007057517209 */ /* 0x000fe40007810000 */
[----:B------:R-:W-:Y:S02]  /*13720*/  MUFU.EX2 R26, R26 ;  /* 0x0000001a001a7308 */ /* 0x000fe40000000800 */
        /* <DEDUP_REMOVED lines=10> */
[----:B0-----:R-:W-:Y:S01]  /*137d0*/  FMNMX.FTZ R114, R94, R83, !PT ;  /* 0x000000535e727209 */ /* 0x001fe20007810000 */
        /* <DEDUP_REMOVED lines=8> */
[----:B-1----:R-:W-:Y:S01]  /*13860*/  FMNMX.FTZ R115, R99, R114, !PT ;  /* 0x0000007263737209 */ /* 0x002fe20007810000 */
[----:B------:R-:W-:-:S01]  /*13870*/  FFMA.FTZ R114, R191, UR8, -R11 ;  /* 0x00000008bf727c23 */ /* 0x000fc2000801080b */
[----:B------:R-:W-:Y:S03]  /*13880*/  MUFU.EX2 R40, R40 ;  /* 0x0000002800287308 */ /* 0x000fe60000000800 */
[----:B------:R-:W0:Y:S05]  /*13890*/  SHFL.BFLY PT, R116, R115, 0x2, 0x1f ;  /* 0x0c401f0073747f89 */ /* 0x000e2a00000e0000 */
[----:B------:R-:W-:Y:S08]  /*138a0*/  MUFU.EX2 R43, R43 ;  /* 0x0000002b002b7308 */ /* 0x000ff00000000800 */
[----:B------:R-:W-:Y:S08]  /*138b0*/  MUFU.EX2 R46, R46 ;  /* 0x0000002e002e7308 */ /* 0x000ff00000000800 */
[----:B------:R-:W-:Y:S01]  /*138c0*/  MUFU.EX2 R50, R50 ;  /* 0x0000003200327308 */ /* 0x000fe20000000800 */
[----:B0-----:R-:W-:Y:S01]  /*138d0*/  FMNMX.FTZ R116, R115, R116, !PT ;  /* 0x0000007473747209 */ /* 0x001fe20007810000 */
[----:B------:R-:W-:Y:S01]  /*138e0*/  FFMA.FTZ R115, R108, UR8, -R11 ;  /* 0x000000086c737c23 */ /* 0x000fe2000801080b */
[----:B------:R-:W-:-:S03]  /*138f0*/  FSEL R108, R10, RZ, P2 ;  /* 0x000000ff0a6c7208 */ /* 0x000fc60001000000 */
[----:B------:R-:W0:Y:S02]  /*13900*/  SHFL.BFLY PT, R117, R116, 0x1, 0x1f ;  /* 0x0c201f0074757f89 */ /* 0x000e2400000e0000 */
[----:B------:R-:W-:Y:S01]  /*13910*/  MUFU.EX2 R54, R54 ;  /* 0x0000003600367308 */ /* 0x000fe20000000800 */
[----:B------:R-:W-:-:S04]  /*13920*/  FADD.FTZ R13, -R108, R13 ;  /* 0x0000000d6c0d7221 */ /* 0x000fc80000010100 */
[----:B------:R-:W-:-:S03]  /*13930*/  FMUL.FTZ R111, R13, UR8 ;  /* 0x000000080d6f7c20 */ /* 0x000fc60008410000 */
[----:B------:R-:W-:Y:S08]  /*13940*/  MUFU.EX2 R108, R118 ;  /* 0x00000076006c7308 */ /* 0x000ff00000000800 */
[----:B------:R-:W1:Y:S01]  /*13950*/  MUFU.EX2 R111, R111 ;  /* 0x0000006f006f7308 */ /* 0x000e620000000800 */
[----:B0-----:R-:W-:Y:S01]  /*13960*/  FMNMX.FTZ R11, R116, R117, !PT ;  /* 0x00000075740b7209 */ /* 0x001fe20007810000 */
[----:B------:R-:W-:-:S06]  /*13970*/  IMAD.U32 R116, RZ, RZ, UR8 ;  /* 0x00000008ff747e24 */ /* 0x000fcc000f8e00ff */
[----:B------:R-:W-:Y:S01]  /*13980*/  MUFU.EX2 R58, R58 ;  /* 0x0000003a003a7308 */ /* 0x000fe20000000800 */
[C---:B------:R-:W-:Y:S01]  /*13990*/  FSETP.NEU.FTZ.AND P2, PT, R11.reuse, -INF , PT ;  /* 0xff8000000b00780b */ /* 0x040fe20003f5d000 */
[----:B------:R-:W-:-:S03]  /*139a0*/  FFMA.FTZ R116, R11, R116, -8 ;  /* 0xc10000000b747423 */ /* 0x000fc60000010074 */
[----:B------:R-:W-:Y:S02]  /*139b0*/  FSEL R117, R11, RZ, P2 ;  /* 0x000000ff0b757208 */ /* 0x000fe40001000000 */
[----:B------:R-:W-:Y:S01]  /*139c0*/  FSEL R13, R116, RZ, P2 ;  /* 0x000000ff740d7208 */ /* 0x000fe20001000000 */
[----:B-1----:R-:W-:Y:S01]  /*139d0*/  FFMA.FTZ R184, R111, R5, R42 ;  /* 0x000000056fb87223 */ /* 0x002fe2000001002a */
[----:B------:R-:W-:Y:S01]  /*139e0*/  MUFU.EX2 R62, R62 ;  /* 0x0000003e003e7308 */ /* 0x000fe20000000800 */
[----:B------:R-:W-:-:S02]  /*139f0*/  FADD.FTZ R117, -R117, R14 ;  /* 0x0000000e75757221 */ /* 0x000fc40000010100 */
[--C-:B------:R-:W-:Y:S01]  /*13a00*/  FFMA.FTZ R113, R113, UR8, -R13.reuse ;  /* 0x0000000871717c23 */ /* 0x100fe2000801080d */
[----:B------:R-:W-:-:S01]  /*13a10*/  FFMA.FTZ R20, R20, UR8, -R13 ;  /* 0x0000000814147c23 */ /* 0x000fc2000801080d */
[----:B------:R-:W-:Y:S01]  /*13a20*/  FMUL.FTZ R116, R117, UR8 ;  /* 0x0000000875747c20 */ /* 0x000fe20008410000 */
[----:B------:R-:W-:-:S01]  /*13a30*/  FFMA.FTZ R23, R23, UR8, -R13 ;  /* 0x0000000817177c23 */ /* 0x000fc2000801080d */
[--C-:B------:R-:W-:Y:S01]  /*13a40*/  FFMA.FTZ R24, R24, UR8, -R13.reuse ;  /* 0x0000000818187c23 */ /* 0x100fe2000801080d */
[----:B------:R-:W-:-:S01]  /*13a50*/  FFMA.FTZ R27, R27, UR8, -R13 ;  /* 0x000000081b1b7c23 */ /* 0x000fc2000801080d */
[----:B------:R-:W-:Y:S01]  /*13a60*/  MUFU.EX2 R113, R113 ;  /* 0x0000007100717308 */ /* 0x000fe20000000800 */
[----:B------:R-:W-:-:S01]  /*13a70*/  FFMA.FTZ R28, R28, UR8, -R13 ;  /* 0x000000081c1c7c23 */ /* 0x000fc2000801080d */
[----:B------:R-:W-:Y:S01]  /*13a80*/  FFMA.FTZ R31, R31, UR8, -R13 ;  /* 0x000000081f1f7c23 */ /* 0x000fe2000801080d */
[----:B------:R-:W-:-:S01]  /*13a90*/  FADD.FTZ R184, R15, R184 ;  /* 0x000000b80fb87221 */ /* 0x000fc20000010000 */
        /* <DEDUP_REMOVED lines=29> */
[----:B-1----:R-:W-:-:S01]  /*13c70*/  FADD.FTZ R4, R20, R5 ;  /* 0x0000000514047221 */ /* 0x002fc20000010000 */
[----:B------:R-:W-:Y:S01]  /*13c80*/  FADD.FTZ R5, R21, R184 ;  /* 0x000000b815057221 */ /* 0x000fe20000010000 */
[----:B------:R-:W-:-:S01]  /*13c90*/  FFMA.FTZ R89, R89, UR8, -R13 ;  /* 0x0000000859597c23 */ /* 0x000fc2000801080d */
[--C-:B------:R-:W-:Y:S01]  /*13ca0*/  FFMA.FTZ R91, R91, UR8, -R13.reuse ;  /* 0x000000085b5b7c23 */ /* 0x100fe2000801080d */
[----:B------:R-:W-:-:S01]  /*13cb0*/  FFMA.FTZ R93, R93, UR8, -R13 ;  /* 0x000000085d5d7c23 */ /* 0x000fc2000801080d */
[--C-:B------:R-:W-:Y:S01]  /*13cc0*/  FFMA.FTZ R94, R94, UR8, -R13.reuse ;  /* 0x000000085e5e7c23 */ /* 0x100fe2000801080d */
[----:B------:R-:W-:-:S01]  /*13cd0*/  FFMA.FTZ R95, R95, UR8, -R13 ;  /* 0x000000085f5f7c23 */ /* 0x000fc2000801080d */
[----:B------:R-:W1:Y:S01]  /*13ce0*/  MUFU.EX2 R27, R27 ;  /* 0x0000001b001b7308 */ /* 0x000e620000000800 */
[----:B--2---:R-:W-:-:S01]  /*13cf0*/  FADD.FTZ R117, R23, R4 ;  /* 0x0000000417757221 */ /* 0x004fc20000010000 */
[----:B------:R-:W-:Y:S01]  /*13d00*/  FADD.FTZ R4, R22, R5 ;  /* 0x0000000516047221 */ /* 0x000fe20000010000 */
[----:B------:R-:W-:-:S01]  /*13d10*/  FFMA.FTZ R97, R97, UR8, -R13 ;  /* 0x0000000861617c23 */ /* 0x000fc2000801080d */
[----:B------:R-:W-:-:S02]  /*13d20*/  FFMA.FTZ R98, R98, UR8, -R13 ;  /* 0x0000000862627c23 */ /* 0x000fc4000801080d */
[----:B------:R-:W-:-:S02]  /*13d30*/  FADD.FTZ R5, R25, R4 ;  /* 0x0000000419057221 */ /* 0x000fc40000010000 */
[----:B------:R-:W2:Y:S02]  /*13d40*/  MUFU.EX2 R28, R28 ;  /* 0x0000001c001c7308 */ /* 0x000ea40000000800 */
[----:B------:R-:W-:-:S04]  /*13d50*/  FADD.FTZ R4, R26, R5 ;  /* 0x000000051a047221 */ /* 0x000fc80000010000 */
[----:B------:R-:W-:Y:S02]  /*13d60*/  FADD.FTZ R5, R29, R4 ;  /* 0x000000041d057221 */ /* 0x000fe40000010000 */
[----:B------:R-:W3:Y:S02]  /*13d70*/  MUFU.EX2 R31, R31 ;  /* 0x0000001f001f7308 */ /* 0x000ee40000000800 */
[----:B------:R-:W-:-:S04]  /*13d80*/  FADD.FTZ R4, R30, R5 ;  /* 0x000000051e047221 */ /* 0x000fc80000010000 */
[----:B------:R-:W-:Y:S02]  /*13d90*/  FADD.FTZ R5, R33, R4 ;  /* 0x0000000421057221 */ /* 0x000fe40000010000 */
[----:B------:R-:W4:Y:S02]  /*13da0*/  MUFU.EX2 R32, R32 ;  /* 0x0000002000207308 */ /* 0x000f240000000800 */
[----:B------:R-:W-:-:S04]  /*13db0*/  FADD.FTZ R4, R34, R5 ;  /* 0x0000000522047221 */ /* 0x000fc80000010000 */
[----:B------:R-:W-:Y:S02]  /*13dc0*/  FADD.FTZ R5, R39, R4 ;  /* 0x0000000427057221 */ /* 0x000fe40000010000 */
[----:B------:R0:W-:Y:S02]  /*13dd0*/  MUFU.EX2 R14, R118 ;  /* 0x00000076000e7308 */ /* 0x0001e40000000800 */
[----:B------:R-:W-:-:S04]  /*13de0*/  FADD.FTZ R4, R40, R5 ;  /* 0x0000000528047221 */ /* 0x000fc80000010000 */
[----:B------:R-:W-:Y:S02]  /*13df0*/  FADD.FTZ R5, R43, R4 ;  /* 0x000000042b057221 */ /* 0x000fe40000010000 */
[----:B------:R-:W5:Y:S01]  /*13e00*/  MUFU.EX2 R35, R35 ;  /* 0x0000002300237308 */ /* 0x000f620000000800 */
[----:B0-----:R-:W-:-:S01]  /*13e10*/  FADD.FTZ R118, R24, R117 ;  /* 0x0000007518767221 */ /* 0x001fc20000010000 */
[----:B------:R-:W-:-:S03]  /*13e20*/  FADD.FTZ R4, R46, R5 ;  /* 0x000000052e047221 */ /* 0x000fc60000010000 */
[----:B-1----:R-:W-:Y:S01]  /*13e30*/  FADD.FTZ R75, R27, R118 ;  /* 0x000000761b4b7221 */ /* 0x002fe20000010000 */
[----:B------:R-:W-:-:S02]  /*13e40*/  FADD.FTZ R5, R47, R4 ;  /* 0x000000042f057221 */ /* 0x000fc40000010000 */
[----:B------:R-:W0:Y:S01]  /*13e50*/  MUFU.EX2 R36, R36 ;  /* 0x0000002400247308 */ /* 0x000e220000000800 */
[----:B--2---:R-:W-:-:S01]  /*13e60*/  FADD.FTZ R118, R28, R75 ;  /* 0x0000004b1c767221 */ /* 0x004fc20000010000 */
[--C-:B------:R-:W-:Y:S01]  /*13e70*/  FFMA.FTZ R75, R76, UR8, -R13.reuse ;  /* 0x000000084c4b7c23 */ /* 0x100fe2000801080d */
[----:B------:R-:W-:-:S01]  /*13e80*/  FFMA.FTZ R76, R79, UR8, -R13 ;  /* 0x000000084f4c7c23 */ /* 0x000fc2000801080d */
[----:B------:R-:W-:Y:S01]  /*13e90*/  FADD.FTZ R4, R50, R5 ;  /* 0x0000000532047221 */ /* 0x000fe20000010000 */
[----:B---3--:R-:W-:-:S03]  /*13ea0*/  FADD.FTZ R117, R31, R118 ;  /* 0x000000761f757221 */ /* 0x008fc60000010000 */
[----:B------:R-:W1:Y:S01]  /*13eb0*/  MUFU.EX2 R37, R37 ;  /* 0x0000002500257308 */ /* 0x000e620000000800 */
[----:B----4-:R-:W-:-:S01]  /*13ec0*/  FADD.FTZ R118, R32, R117 ;  /* 0x0000007520767221 */ /* 0x010fc20000010000 */
[----:B------:R-:W-:-:S03]  /*13ed0*/  FADD.FTZ R5, R49, R4 ;  /* 0x0000000431057221 */ /* 0x000fc60000010000 */
[----:B-----5:R-:W-:Y:S01]  /*13ee0*/  FADD.FTZ R79, R35, R118 ;  /* 0x00000076234f7221 */ /* 0x020fe20000010000 */
[----:B------:R-:W-:-:S02]  /*13ef0*/  FADD.FTZ R4, R54, R5 ;  /* 0x0000000536047221 */ /* 0x000fc40000010000 */
[----:B------:R-:W2:Y:S01]  /*13f00*/  MUFU.EX2 R38, R38 ;  /* 0x0000002600267308 */ /* 0x000ea20000000800 */
[----:B0-----:R-:W-:-:S01]  /*13f10*/  FADD.FTZ R118, R36, R79 ;  /* 0x0000004f24767221 */ /* 0x001fc20000010000 */
[--C-:B------:R-:W-:Y:S01]  /*13f20*/  FFMA.FTZ R79, R80, UR8, -R13.reuse ;  /* 0x00000008504f7c23 */ /* 0x100fe2000801080d */
[----:B------:R-:W-:-:S01]  /*13f30*/  FFMA.FTZ R80, R84, UR8, -R13 ;  /* 0x0000000854507c23 */ /* 0x000fc2000801080d */
[----:B------:R-:W-:-:S04]  /*13f40*/  FADD.FTZ R5, R53, R4 ;  /* 0x0000000435057221 */ /* 0x000fc80000010000 */
[----:B------:R-:W0:Y:S01]  /*13f50*/  MUFU.EX2 R41, R41 ;  /* 0x0000002900297308 */ /* 0x000e220000000800 */
[----:B-1----:R-:W-:-:S01]  /*13f60*/  FADD.FTZ R117, R37, R118 ;  /* 0x0000007625757221 */ /* 0x002fc20000010000 */
[----:B------:R-:W-:-:S04]  /*13f70*/  FADD.FTZ R4, R58, R5 ;  /* 0x000000053a047221 */ /* 0x000fc80000010000 */
[----:B------:R-:W-:Y:S02]  /*13f80*/  FADD.FTZ R5, R57, R4 ;  /* 0x0000000439057221 */ /* 0x000fe40000010000 */
[----:B------:R-:W1:Y:S01]  /*13f90*/  MUFU.EX2 R44, R44 ;  /* 0x0000002c002c7308 */ /* 0x000e620000000800 */
[----:B--2---:R-:W-:-:S01]  /*13fa0*/  FADD.FTZ R118, R38, R117 ;  /* 0x0000007526767221 */ /* 0x004fc20000010000 */
[----:B------:R-:W-:-:S04]  /*13fb0*/  FADD.FTZ R4, R62, R5 ;  /* 0x000000053e047221 */ /* 0x000fc80000010000 */
[----:B------:R-:W-:Y:S02]  /*13fc0*/  FADD.FTZ R5, R61, R4 ;  /* 0x000000043d057221 */ /* 0x000fe40000010000 */
        /* <DEDUP_REMOVED lines=15> */
[--C-:B------:R-:W-:Y:S01]  /*140c0*/  FFMA.FTZ R86, R88, UR8, -R13.reuse ;  /* 0x0000000858567c23 */ /* 0x100fe2000801080d */
[----:B------:R-:W-:-:S05]  /*140d0*/  FFMA.FTZ R88, R90, UR8, -R13 ;  /* 0x000000085a587c23 */ /* 0x000fca000801080d */
        /* <DEDUP_REMOVED lines=8> */
[----:B-1----:R-:W-:-:S04]  /*14160*/  FADD.FTZ R118, R64, R5 ;  /* 0x0000000540767221 */ /* 0x002fc80000010000 */
[----:B------:R-:W-:-:S03]  /*14170*/  FADD.FTZ R117, R63, R118 ;  /* 0x000000763f757221 */ /* 0x000fc60000010000 */
[----:B------:R-:W1:Y:S01]  /*14180*/  MUFU.EX2 R70, R70 ;  /* 0x0000004600467308 */ /* 0x000e620000000800 */
[----:B--2---:R-:W-:-:S07]  /*14190*/  FADD.FTZ R5, R65, R4 ;  /* 0x0000000441057221 */ /* 0x004fce0000010000 */
[----:B------:R-:W2:Y:S01]  /*141a0*/  MUFU.EX2 R67, R67 ;  /* 0x0000004300437308 */ /* 0x000ea20000000800 */
[----:B0-----:R-:W-:-:S07]  /*141b0*/  FADD.FTZ R4, R66, R5 ;  /* 0x0000000542047221 */ /* 0x001fce0000010000 */
[----:B------:R-:W0:Y:S01]  /*141c0*/  MUFU.EX2 R68, R68 ;  /* 0x0000004400447308 */ /* 0x000e220000000800 */
[----:B-1----:R-:W-:-:S04]  /*141d0*/  FADD.FTZ R90, R70, R117 ;  /* 0x00000075465a7221 */ /* 0x002fc80000010000 */
[----:B------:R-:W-:Y:S01]  /*141e0*/  FADD.FTZ R117, R69, R90 ;  /* 0x0000005a45757221 */ /* 0x000fe20000010000 */
[----:B------:R-:W-:-:S02]  /*141f0*/  FFMA.FTZ R90, R92, UR8, -R13 ;  /* 0x000000085c5a7c23 */ /* 0x000fc4000801080d */
[----:B------:R-:W1:Y:S01]  /*14200*/  MUFU.EX2 R74, R74 ;  /* 0x0000004a004a7308 */ /* 0x000e620000000800 */
[----:B--2---:R-:W-:-:S07]  /*14210*/  FADD.FTZ R5, R67, R4 ;  /* 0x0000000443057221 */ /* 0x004fce0000010000 */
[----:B------:R-:W2:Y:S01]  /*14220*/  MUFU.EX2 R71, R71 ;  /* 0x0000004700477308 */ /* 0x000ea20000000800 */
[----:B0-----:R-:W-:-:S07]  /*14230*/  FADD.FTZ R4, R68, R5 ;  /* 0x0000000544047221 */ /* 0x001fce0000010000 */
        /* <DEDUP_REMOVED lines=29> */
[--C-:B------:R-:W-:Y:S01]  /*14410*/  FFMA.FTZ R92, R96, UR8, -R13.reuse ;  /* 0x00000008605c7c23 */ /* 0x100fe2000801080d */
[----:B------:R-:W-:-:S05]  /*14420*/  FFMA.FTZ R13, R99, UR8, -R13 ;  /* 0x00000008630d7c23 */ /* 0x000fca000801080d */
        /* <DEDUP_REMOVED lines=47> */
[----:B--2---:R-:W-:-:S04]  /*14720*/  FADD.FTZ R5, R105, R96 ;  /* 0x0000006069057221 */ /* 0x004fc80000010000 */
[----:B------:R-:W-:Y:S01]  /*14730*/  FADD.FTZ R5, R108, R5 ;  /* 0x000000056c057221 */ /* 0x000fe20000010000 */
[----:B0-----:R-:W-:-:S04]  /*14740*/  FADD.FTZ R4, R185, R4 ;  /* 0x00000004b9047221 */ /* 0x001fc80000010000 */
[----:B-1----:R-:W-:Y:S01]  /*14750*/  FADD.FTZ R4, R13, R4 ;  /* 0x000000040d047221 */ /* 0x002fe20000010000 */
[----:B------:R-:W-:Y:S06]  /*14760*/  @!P0 BRA `(.L_x_932) ;  /* 0x0000000000048947 */ /* 0x000fec0003800000 */
[----:B------:R-:W-:Y:S01]  /*14770*/  BPT.TRAP 0x1 ;  /* 0x000000040000795c */ /* 0x000fe20000300000 */
.L_x_932:
        /* <DEDUP_REMOVED lines=18> */
[----:B------:R-:W-:Y:S01]  /*148a0*/  SYNCS.ARRIVE.TRANS64.RED.A1T0 RZ, [UR9], RZ ;  /* 0x000000ffffff79a7 */ /* 0x000fe20008100409 */
        /* <DEDUP_REMOVED lines=29> */
[----:B------:R-:W-:Y:S01]  /*14a80*/  FMUL.FTZ R156, R156, R111 ;  /* 0x0000006f9c9c7220 */ /* 0x000fe20000410000 */
[----:B------:R-:W-:Y:S01]  /*14a90*/  F2FP.SATFINITE.E4M3.F32.PACK_AB_MERGE_C R105, R108, R105, RZ ;  /* 0x000000696c69723e */ /* 0x000fe200048070ff */
        /* <DEDUP_REMOVED lines=73> */
.L_x_915:
[----:B------:R-:W-:Y:S06]  /*14f30*/  BAR.ARV 0x8, 0x180 ;  /* 0x0206000000007b1d */ /* 0x000fec0000002000 */
[----:B------:R-:W-:Y:S05]  /*14f40*/  @!P0 BRA `(.L_x_934) ;  /* 0x0000000000048947 */ /* 0x000fea0003800000 */
[----:B------:R-:W-:Y:S01]  /*14f50*/  BPT.TRAP 0x1 ;  /* 0x000000040000795c */ /* 0x000fe20000300000 */
.L_x_934:
[----:B------:R-:W-:Y:S01]  /*14f60*/  ULEA UR9, UR24, UR44, 0x3 ;  /* 0x0000002c18097291 */ /* 0x000fe2000f8e183f */
[----:B------:R-:W-:-:S05]  /*14f70*/  IMAD.U32 R0, RZ, RZ, UR4 ;  /* 0x00000004ff007e24 */ /* 0x000fca000f8e00ff */
[----:B------:R-:W-:-:S04]  /*14f80*/  SHF.L.U32 R0, R0, 0x1f, RZ ;  /* 0x0000001f00007819 */ /* 0x000fc800000006ff */
[----:B------:R0:W1:Y:S01]  /*14f90*/  SYNCS.PHASECHK.TRANS64.TRYWAIT P1, [UR9+0x28850], R0 ;  /* 0x02885000ff0075a7 */ /* 0x0000620008020149 */
[----:B------:R-:W-:Y:S05]  /*14fa0*/  @!P0 BRA `(.L_x_935) ;  /* 0x0000000000048947 */ /* 0x000fea0003800000 */
[----:B------:R-:W-:Y:S01]  /*14fb0*/  BPT.TRAP 0x1 ;  /* 0x000000040000795c */ /* 0x000fe20000300000 */
.L_x_935:
[----:B-1----:R-:W-:Y:S05]  /*14fc0*/  @P1 BRA `(.L_x_936) ;  /* 0x0000000000081947 */ /* 0x002fea0003800000 */
[----:B------:R-:W1:Y:S02]  /*14fd0*/  SYNCS.PHASECHK.TRANS64.TRYWAIT P1, [UR9+0x28850], R0 ;  /* 0x02885000ff0075a7 */ /* 0x000e640008020149 */
[----:B-1----:R-:W-:Y:S05]  /*14fe0*/  @!P1 BRA `(.L_x_937) ;  /* 0x0000006c00989947 */ /* 0x002fea0003800000 */
.L_x_936:
[----:B------:R-:W-:Y:S01]  /*14ff0*/  UIADD3 UR44, UR44, 0x400, URZ ;  /* 0x000004002c2c7890 */ /* 0x000fe2000fffe03f */
[----:B------:R-:W-:Y:S01]  /*15000*/  WARPGROUP.ARRIVE ;  /* 0x00000000000079c5 */ /* 0x000fe20000000000 */
[----:B------:R-:W-:Y:S01]  /*15010*/  UMOV UR7, 0x80000020 ;  /* 0x8000002000077882 */ /* 0x000fe20000000000 */
[----:B------:R-:W-:Y:S01]  /*15020*/  ULDC.64 UR10, c[0x0][0x9a0] ;  /* 0x00026800000a7ab9 */ /* 0x000fe20000000a00 */
[----:B------:R-:W-:Y:S01]  /*15030*/  USHF.R.U32.HI UR44, URZ, 0x4, UR44 ;  /* 0x000000043f2c7899 */ /* 0x000fe2000801162c */
[----:B------:R-:W-:Y:S01]  /*15040*/  IMAD.MOV.U32 R6, RZ, RZ, 0x3f800000 ;  /* 0x3f800000ff067424 */ /* 0x000fe200078e00ff */
[----:B------:R-:W-:Y:S02]  /*15050*/  UISETP.NE.U32.AND UP0, UPT, UR10, URZ, UPT ;  /* 0x0000003f0a00728c */ /* 0x000fe4000bf05070 */
[----:B------:R-:W-:Y:S02]  /*15060*/  ULOP3.LUT UR44, UR44, 0x3fff, URZ, 0xc0, !UPT ;  /* 0x00003fff2c2c7892 */ /* 0x000fe4000f8ec03f */
[----:B------:R-:W-:-:S02]  /*15070*/  UISETP.NE.AND.EX UP0, UPT, UR11, URZ, UPT, UP0 ;  /* 0x0000003f0b00728c */ /* 0x000fc4000bf05300 */
[----:B------:R-:W-:-:S04]  /*15080*/  ULOP3.LUT UR44, UR44, 0x10000, URZ, 0xfc, !UPT ;  /* 0x000100002c2c7892 */ /* 0x000fc8000f8efc3f */
[----:B------:R-:W-:Y:S01]  /*15090*/  UIMAD UR24, UR24, 0x600, UR44 ;  /* 0x00000600181878a4 */ /* 0x000fe2000f8e022c */
[----:B------:R-:W-:-:S03]  /*150a0*/  PLOP3.LUT P1, PT, PT, PT, UP0, 0x80, 0x0 ;  /* 0x000000000000781c */ /* 0x000fc60003f2f008 */
[----:B------:R-:W-:Y:S01]  /*150b0*/  UIADD3 UR4, UR24, 0x2, URZ ;  /* 0x0000000218047890 */ /* 0x000fe2000fffe03f */
[----:B------:R-:W-:Y:S02]  /*150c0*/  @UP0 ULDC.64 UR12, c[0x0][0x9c8] ;  /* 0x00027200000c0ab9 */ /* 0x000fe40000000a00 */
[----:B------:R-:W-:Y:S01]  /*150d0*/  UMOV UR6, UR24 ;  /* 0x0000001800067c82 */ /* 0x000fe20008000000 */
[----:B------:R-:W-:-:S05]  /*150e0*/  @UP0 USHF.R.S32.HI UR14, URZ, 0x1f, UR37 ;  /* 0x0000001f3f0e0899 */ /* 0x000fca0008011425 */
[----:B------:R-:W-:Y:S01]  /*150f0*/  QGMMA.64x128x32.F32.E4M3.E4M3 R120, R204, gdesc[UR4], R120, gsb0 ;  /* 0x01e00004cc787df3 */ /* 0x000fe20008000878 */
[----:B------:R-:W-:Y:S01]  /*15100*/  UMOV UR7, 0x80000020 ;  /* 0x8000002000077882 */ /* 0x000fe20000000000 */
[----:B------:R-:W-:Y:S01]  /*15110*/  UMOV UR6, UR4 ;  /* 0x0000000400067c82 */ /* 0x000fe20008000000 */
[----:B------:R-:W-:Y:S01]  /*15120*/  UIADD3 UR4, UR24, 0x200, URZ ;  /* 0x0000020018047890 */ /* 0x000fe2000fffe03f */
[----:B------:R-:W-:Y:S02]  /*15130*/  WARPGROUP.DEPBAR.LE gsb0, 0x0 ;  /* 0x00008000000079c5 */ /* 0x000fe40000010000 */
[----:B------:R-:W-:-:S06]  /*15140*/  WARPGROUP.ARRIVE ;  /* 0x00000000000079c5 */ /* 0x000fcc0000000000 */
[----:B------:R-:W-:Y:S01]  /*15150*/  QGMMA.64x128x32.F32.E4M3.E4M3 R120, R200, gdesc[UR4], R120, gsb0 ;  /* 0x01e00004c8787df3 */ /* 0x000fe20008000878 */
[----:B------:R-:W-:Y:S01]  /*15160*/  UMOV UR6, UR4 ;  /* 0x0000000400067c82 */ /* 0x000fe20008000000 */
[----:B------:R-:W-:Y:S01]  /*15170*/  UMOV UR7, 0x80000020 ;  /* 0x8000002000077882 */ /* 0x000fe20000000000 */
[----:B------:R-:W-:-:S04]  /*15180*/  @UP0 UIMAD UR4, UR38, UR12, URZ ;  /* 0x0000000c260402a4 */ /* 0x000fc8000f8e023f */
[----:B------:R-:W-:Y:S01]  /*15190*/  @UP0 UIMAD UR4, UR36, UR13, UR4 ;  /* 0x0000000d240402a4 */ /* 0x000fe2000f8e0204 */
[----:B------:R-:W-:Y:S02]  /*151a0*/  WARPGROUP.DEPBAR.LE gsb0, 0x0 ;  /* 0x00008000000079c5 */ /* 0x000fe40000010000 */
[----:B------:R-:W-:-:S06]  /*151b0*/  WARPGROUP.ARRIVE ;  /* 0x00000000000079c5 */ /* 0x000fcc0000000000 */
[----:B------:R-:W-:Y:S01]  /*151c0*/  QGMMA.64x128x32.F32.E4M3.E4M3 R120, R196, gdesc[UR4], R120, gsb0 ;  /* 0x01e00004c4787df3 */ /* 0x000fe20008000878 */
[----:B------:R-:W-:-:S03]  /*151d0*/  @UP0 UIMAD.WIDE.U32 UR6, UR36, UR12, URZ ;  /* 0x0000000c240602a5 */ /* 0x000fc6000f8e003f */
[----:B------:R-:W-:Y:S01]  /*151e0*/  @UP0 ULDC.64 UR12, c[0x0][0x9d0] ;  /* 0x00027400000c0ab9 */ /* 0x000fe20000000a00 */
[----:B------:R-:W-:Y:S02]  /*151f0*/  @UP0 UIADD3 UR7, UR7, UR4, URZ ;  /* 0x0000000407070290 */ /* 0x000fe4000fffe03f */
[----:B------:R-:W-:Y:S02]  /*15200*/  @UP0 UIMAD UR4, UR14, UR12, URZ ;  /* 0x0000000c0e0402a4 */ /* 0x000fe4000f8e023f */
[----:B------:R-:W-:Y:S02]  /*15210*/  @UP0 UIMAD.WIDE.U32 UR6, UR37, UR12, UR6 ;  /* 0x0000000c250602a5 */ /* 0x000fe4000f8e0006 */
[----:B------:R-:W-:Y:S02]  /*15220*/  @UP0 UIMAD UR4, UR37, UR13, UR4 ;  /* 0x0000000d250402a4 */ /* 0x000fe4000f8e0204 */
[----:B------:R-:W-:Y:S02]  /*15230*/  @UP0 ULEA UR10, UP1, UR6, UR10, 0x2 ;  /* 0x0000000a060a0291 */ /* 0x000fe4000f82103f */
[----:B------:R-:W-:-:S04]  /*15240*/  @UP0 UIADD3 UR4, UR7, UR4, URZ ;  /* 0x0000000407040290 */ /* 0x000fc8000fffe03f */
[----:B------:R-:W-:Y:S01]  /*15250*/  @UP0 ULEA.HI.X UR11, UR6, UR11, UR4, 0x2, UP1 ;  /* 0x0000000b060b0291 */ /* 0x000fe200088f1404 */
[----:B------:R-:W-:Y:S01]  /*15260*/  IMAD.U32 R2, RZ, RZ, UR10 ;  /* 0x0000000aff027e24 */ /* 0x000fe2000f8e00ff */
[----:B------:R-:W-:Y:S01]  /*15270*/  UIADD3 UR4, UR24, 0x202, URZ ;  /* 0x0000020218047890 */ /* 0x000fe2000fffe03f */
[----:B------:R-:W-:-:S03]  /*15280*/  UMOV UR7, 0x80000020 ;  /* 0x8000002000077882 */ /* 0x000fc60000000000 */
[----:B-1----:R-:W-:-:S03]  /*15290*/  IMAD.U32 R3, RZ, RZ, UR11 ;  /* 0x0000000bff037e24 */ /* 0x002fc6000f8e00ff */
[----:B------:R-:W-:Y:S02]  /*152a0*/  UMOV UR6, UR4 ;  /* 0x0000000400067c82 */ /* 0x000fe40008000000 */
[----:B------:R1:W2:Y:S01]  /*152b0*/  @P1 LDG.E R6, desc[UR42][R2.64] ;  /* 0x0000002a02061981 */ /* 0x0002a2000c1e1900 */
[----:B------:R-:W-:Y:S01]  /*152c0*/  UIADD3 UR4, UR24, 0x400, URZ ;  /* 0x0000040018047890 */ /* 0x000fe2000fffe03f */
[----:B------:R-:W-:Y:S02]  /*152d0*/  WARPGROUP.DEPBAR.LE gsb0, 0x0 ;  /* 0x00008000000079c5 */ /* 0x000fe40000010000 */
[----:B------:R-:W-:-:S06]  /*152e0*/  WARPGROUP.ARRIVE ;  /* 0x00000000000079c5 */ /* 0x000fcc0000000000 */
[----:B------:R-:W-:Y:S01]  /*152f0*/  QGMMA.64x128x32.F32.E4M3.E4M3 R120, R192, gdesc[UR4], R120, gsb0 ;  /* 0x01e00004c0787df3 */ /* 0x000fe20008000878 */
[----:B------:R-:W-:Y:S01]  /*15300*/  UMOV UR6, UR4 ;  /* 0x0000000400067c82 */ /* 0x000fe20008000000 */
[----:B------:R-:W-:Y:S01]  /*15310*/  UMOV UR7, 0x80000020 ;  /* 0x8000002000077882 */ /* 0x000fe20000000000 */
[----:B------:R-:W-:Y:S01]  /*15320*/  UIADD3 UR24, UR24, 0x402, URZ ;  /* 0x0000040218187890 */ /* 0x000fe2000fffe03f */
[----:B0-----:R-:W0:Y:S04]  /*15330*/  SHFL.BFLY PT, R0, R5, 0x2, 0x1f ;  /* 0x0c401f0005007f89 */ /* 0x001e2800000e0000 */
[----:B------:R-:W3:Y:S01]  /*15340*/  SHFL.BFLY PT, R7, R4, 0x2, 0x1f ;  /* 0x0c401f0004077f89 */ /* 0x000ee200000e0000 */
[----:B------:R-:W-:Y:S02]  /*15350*/  WARPGROUP.DEPBAR.LE gsb0, 0x0 ;  /* 0x00008000000079c5 */ /* 0x000fe40000010000 */
[----:B------:R-:W-:-:S06]  /*15360*/  WARPGROUP.ARRIVE ;  /* 0x00000000000079c5 */ /* 0x000fcc0000000000 */
[----:B------:R-:W-:Y:S01]  /*15370*/  QGMMA.64x128x32.F32.E4M3.E4M3 R120, R188, gdesc[UR4], R120, gsb0 ;  /* 0x01e00004bc787df3 */ /* 0x000fe20008000878 */
[----:B------:R-:W-:Y:S01]  /*15380*/  UMOV UR6, UR24 ;  /* 0x0000001800067c82 */ /* 0x000fe20008000000 */
[----:B------:R-:W-:Y:S01]  /*15390*/  UMOV UR7, 0x80000020 ;  /* 0x8000002000077882 */ /* 0x000fe20000000000 */
[----:B0-----:R-:W-:Y:S01]  /*153a0*/  FADD.FTZ R0, R0, R5 ;  /* 0x0000000500007221 */ /* 0x001fe20000010000 */
[----:B---3--:R-:W-:-:S04]  /*153b0*/  FADD.FTZ R7, R7, R4 ;  /* 0x0000000407077221 */ /* 0x008fc80000010000 */
[----:B-1----:R-:W0:Y:S04]  /*153c0*/  SHFL.BFLY PT, R3, R0, 0x1, 0x1f ;  /* 0x0c201f0000037f89 */ /* 0x002e2800000e0000 */
[----:B------:R-:W1:Y:S01]  /*153d0*/  SHFL.BFLY PT, R2, R7, 0x1, 0x1f ;  /* 0x0c201f0007027f89 */ /* 0x000e6200000e0000 */
[----:B0-----:R-:W-:Y:S01]  /*153e0*/  FADD.FTZ R9, R0, R3 ;  /* 0x0000000300097221 */ /* 0x001fe20000010000 */
[----:B-1----:R-:W-:-:S04]  /*153f0*/  FADD.FTZ R12, R7, R2 ;  /* 0x00000002070c7221 */ /* 0x002fc80000010000 */
        /* <DEDUP_REMOVED lines=30> */
.L_x_938:
        /* <DEDUP_REMOVED lines=68> */
.L_x_864:
[----:B------:R-:W-:Y:S05]  /*15a20*/  @P0 BRA `(.L_x_939) ;  /* 0x00000020006c0947 */ /* 0x000fea0003800000 */
[----:B------:R-:W0:Y:S01]  /*15a30*/  S2R R9, SR_TID.X ;  /* 0x0000000000097919 */ /* 0x000e220000002100 */
[----:B------:R-:W-:Y:S01]  /*15a40*/  ULDC.64 UR4, c[0x4][0x38] ;  /* 0x01000e0000047ab9 */ /* 0x000fe20000000a00 */
[----:B------:R-:W1:Y:S01]  /*15a50*/  LDC R84, c[0x0][0xbe8] ;  /* 0x0002fa00ff547b82 */ /* 0x000e620000000800 */
[----:B------:R-:W-:Y:S01]  /*15a60*/  ULDC.64 UR8, c[0x0][0xbd0] ;  /* 0x0002f40000087ab9 */ /* 0x000fe20000000a00 */
[----:B------:R-:W2:Y:S01]  /*15a70*/  S2R R73, SR_CTAID.X ;  /* 0x0000000000497919 */ /* 0x000ea20000002500 */
[----:B------:R-:W-:Y:S01]  /*15a80*/  USHF.R.S32.HI UR7, URZ, 0x1f, UR37 ;  /* 0x0000001f3f077899 */ /* 0x000fe20008011425 */
[----:B------:R-:W-:-:S04]  /*15a90*/  ULDC.64 UR10, c[0x0][0xb38] ;  /* 0x0002ce00000a7ab9 */ /* 0x000fc80000000a00 */
[----:B------:R-:W3:Y:S08]  /*15aa0*/  LDC.64 R86, c[0x0][0xbd8] ;  /* 0x0002f600ff567b82 */ /* 0x000ef00000000a00 */
[----:B------:R-:W4:Y:S08]  /*15ab0*/  LDC R83, c[0x0][0xc50] ;  /* 0x00031400ff537b82 */ /* 0x000f300000000800 */
[----:B------:R-:W5:Y:S01]  /*15ac0*/  LDC.64 R88, c[0x0][0xb40] ;  /* 0x0002d000ff587b82 */ /* 0x000f620000000a00 */
[----:B0-----:R-:W-:-:S05]  /*15ad0*/  IMAD.SHL.U32 R4, R9, 0x4, RZ ;  /* 0x0000000409047824 */ /* 0x001fca00078e00ff */
[----:B------:R-:W-:Y:S02]  /*15ae0*/  LOP3.LUT R4, R4, 0xc, RZ, 0xc0, !PT ;  /* 0x0000000c04047812 */ /* 0x000fe400078ec0ff */
[----:B------:R-:W-:Y:S02]  /*15af0*/  BAR.SYNC.DEFER_BLOCKING 0x1, 0x100 ;  /* 0x0044000000007b1d */ /* 0x000fe40000010000 */
[----:B------:R-:W-:-:S05]  /*15b00*/  IADD3 R4, P0, R4, UR4, RZ ;  /* 0x0000000404047c10 */ /* 0x000fca000ff1e0ff */
[----:B------:R-:W-:-:S06]  /*15b10*/  IMAD.X R5, RZ, RZ, UR5, P0 ;  /* 0x00000005ff057e24 */ /* 0x000fcc00080e06ff */
[----:B------:R0:W3:Y:S01]  /*15b20*/  LDG.E.CONSTANT R5, desc[UR42][R4.64] ;  /* 0x0000002a04057981 */ /* 0x0000e2000c1e9900 */
[C---:B------:R-:W-:Y:S01]  /*15b30*/  LOP3.LUT P0, R7, R9.reuse, 0x3, RZ, 0xc0, !PT ;  /* 0x0000000309077812 */ /* 0x040fe2000780c0ff */
[----:B------:R-:W-:Y:S01]  /*15b40*/  VIADD R9, R9, 0xffffff80 ;  /* 0xffffff8009097836 */ /* 0x000fe20000000000 */
[----:B-1----:R-:W-:Y:S01]  /*15b50*/  ISETP.NE.AND P2, PT, R84, 0x1, PT ;  /* 0x000000015400780c */ /* 0x002fe20003f45270 */
[----:B------:R-:W-:Y:S01]  /*15b60*/  UIMAD.WIDE.U32 UR4, UR37, UR8, URZ ;  /* 0x00000008250472a5 */ /* 0x000fe2000f8e003f */
[----:B------:R-:W-:Y:S01]  /*15b70*/  ISETP.EQ.OR P0, PT, R7, 0x3, !P0 ;  /* 0x000000030700780c */ /* 0x000fe20004702670 */
[----:B------:R-:W-:Y:S01]  /*15b80*/  UIMAD UR6, UR7, UR8, URZ ;  /* 0x00000008070672a4 */ /* 0x000fe2000f8e023f */
[----:B------:R-:W-:Y:S01]  /*15b90*/  BSSY B0, `(.L_x_940) ;  /* 0x000018a000007945 */ /* 0x000fe20003800000 */
[----:B------:R-:W-:Y:S01]  /*15ba0*/  UIMAD UR8, UR7, UR10, URZ ;  /* 0x0000000a070872a4 */ /* 0x000fe2000f8e023f */
[----:B------:R-:W-:Y:S01]  /*15bb0*/  SEL R8, R3, R6, P0 ;  /* 0x0000000603087207 */ /* 0x000fe20000000000 */
[----:B------:R-:W-:Y:S01]  /*15bc0*/  UIMAD UR9, UR37, UR9, UR6 ;  /* 0x00000009250972a4 */ /* 0x000fe2000f8e0206 */
[----:B0-----:R-:W-:Y:S01]  /*15bd0*/  SHF.R.S32.HI R4, RZ, 0x1f, R9 ;  /* 0x0000001fff047819 */ /* 0x001fe20000011409 */
[----:B------:R-:W-:Y:S01]  /*15be0*/  IMAD.U32 R31, RZ, RZ, UR5 ;  /* 0x00000005ff1f7e24 */ /* 0x000fe2000f8e00ff */
[----:B------:R-:W-:Y:S01]  /*15bf0*/  SEL R7, R6, R3, P0 ;  /* 0x0000000306077207 */ /* 0x000fe20000000000 */
[----:B------:R-:W-:Y:S01]  /*15c00*/  UIADD3 UR9, UR5, UR9, URZ ;  /* 0x0000000905097290 */ /* 0x000fe2000fffe03f */
[CC--:B------:R-:W-:Y:S01]  /*15c10*/  LEA.HI R3, R4.reuse, R9.reuse, RZ, 0x7 ;  /* 0x0000000904037211 */ /* 0x0c0fe200078f38ff */
[----:B------:R-:W0:Y:S01]  /*15c20*/  @P2 LDC R81, c[0x0][0xbf0] ;  /* 0x0002fc00ff512b82 */ /* 0x000e220000000800 */
[----:B------:R-:W-:Y:S01]  /*15c30*/  LEA.HI R4, R4, R9, RZ, 0x2 ;  /* 0x0000000904047211 */ /* 0x000fe200078f10ff */
[----:B------:R-:W-:Y:S01]  /*15c40*/  UIMAD.WIDE.U32 UR6, UR37, UR10, URZ ;  /* 0x0000000a250672a5 */ /* 0x000fe2000f8e003f */
[----:B------:R-:W-:Y:S01]  /*15c50*/  LOP3.LUT R30, R3, 0xffffff80, RZ, 0xc0, !PT ;  /* 0xffffff80031e7812 */ /* 0x000fe200078ec0ff */
[----:B------:R-:W-:Y:S01]  /*15c60*/  IMAD.U32 R31, RZ, RZ, UR9 ;  /* 0x00000009ff1f7e24 */ /* 0x000fe2000f8e00ff */
[----:B------:R-:W-:Y:S01]  /*15c70*/  LOP3.LUT R36, R4, 0xfffffffc, RZ, 0xc0, !PT ;  /* 0xfffffffc04247812 */ /* 0x000fe200078ec0ff */
[----:B------:R-:W-:Y:S01]  /*15c80*/  UIMAD UR8, UR37, UR11, UR8 ;  /* 0x0000000b250872a4 */ /* 0x000fe2000f8e0208 */
[----:B------:R-:W-:Y:S01]  /*15c90*/  SEL R12, R122, R123, P0 ;  /* 0x0000007b7a0c7207 */ /* 0x000fe20000000000 */
[C---:B------:R-:W-:Y:S01]  /*15ca0*/  IMAD.IADD R68, R9.reuse, 0x1, -R30 ;  /* 0x0000000109447824 */ /* 0x040fe200078e0a1e */
[----:B------:R-:W-:Y:S01]  /*15cb0*/  SHF.R.S32.HI R30, RZ, 0x7, R3 ;  /* 0x00000007ff1e7819 */ /* 0x000fe20000011403 */
[----:B------:R-:W-:Y:S01]  /*15cc0*/  IMAD.IADD R9, R9, 0x1, -R36 ;  /* 0x0000000109097824 */ /* 0x000fe200078e0a24 */
[----:B------:R-:W-:Y:S01]  /*15cd0*/  SEL R6, R182, R183, P0 ;  /* 0x000000b7b6067207 */ /* 0x000fe20000000000 */
[----:B------:R-:W1:Y:S01]  /*15ce0*/  @P2 LDC R90, c[0x0][0xbec] ;  /* 0x0002fb00ff5a2b82 */ /* 0x000e620000000800 */
[----:B------:R-:W-:Y:S01]  /*15cf0*/  SHF.R.S32.HI R11, RZ, 0x1f, R68 ;  /* 0x0000001fff0b7819 */ /* 0x000fe20000011444 */
[----:B------:R-:W-:Y:S01]  /*15d00*/  UIADD3 UR8, UR7, UR8, URZ ;  /* 0x0000000807087290 */ /* 0x000fe2000fffe03f */
[----:B------:R-:W-:Y:S01]  /*15d10*/  LEA.HI R3, R3, R30, RZ, 0x1 ;  /* 0x0000001e03037211 */ /* 0x000fe200078f08ff */
[----:B------:R-:W-:Y:S01]  /*15d20*/  IMAD.U32 R37, RZ, RZ, UR7 ;  /* 0x00000007ff257e24 */ /* 0x000fe2000f8e00ff */
[CC--:B------:R-:W-:Y:S01]  /*15d30*/  LEA.HI R13, R11.reuse, R68.reuse, RZ, 0x2 ;  /* 0x000000440b0d7211 */ /* 0x0c0fe200078f10ff */
[----:B------:R-:W-:Y:S01]  /*15d40*/  IMAD.U32 R36, RZ, RZ, UR6 ;  /* 0x00000006ff247e24 */ /* 0x000fe2000f8e00ff */
[----:B------:R-:W-:Y:S01]  /*15d50*/  LEA.HI R11, R11, R68, RZ, 0x5 ;  /* 0x000000440b0b7211 */ /* 0x000fe200078f28ff */
[----:B------:R-:W0:Y:S01]  /*15d60*/  @P2 LDC R85, c[0x0][0xbf0] ;  /* 0x0002fc00ff552b82 */ /* 0x000e220000000800 */
[--C-:B------:R-:W-:Y:S01]  /*15d70*/  SHF.R.S32.HI R4, RZ, 0x2, R13.reuse ;  /* 0x00000002ff047819 */ /* 0x100fe2000001140d */
[----:B------:R-:W-:Y:S01]  /*15d80*/  IMAD.U32 R37, RZ, RZ, UR8 ;  /* 0x00000008ff257e24 */ /* 0x000fe2000f8e00ff */
[----:B------:R-:W-:Y:S01]  /*15d90*/  SHF.R.S32.HI R17, RZ, 0x1f, R13 ;  /* 0x0000001fff117819 */ /* 0x000fe2000001140d */
[----:B------:R-:W-:Y:S01]  /*15da0*/  ULDC.64 UR6, c[0x0][0xb48] ;  /* 0x0002d20000067ab9 */ /* 0x000fe20000000a00 */
[----:B------:R-:W-:Y:S01]  /*15db0*/  LOP3.LUT R3, R3, 0x3fffffe, RZ, 0xc0, !PT ;  /* 0x03fffffe03037812 */ /* 0x000fe200078ec0ff */
[----:B-----5:R-:W-:Y:S01]  /*15dc0*/  IMAD.WIDE.U32 R36, R88, UR36, R36 ;  /* 0x0000002458247c25 */ /* 0x020fe2000f8e0024 */
[----:B------:R-:W-:Y:S01]  /*15dd0*/  LEA.HI R17, R17, R4, RZ, 0x3 ;  /* 0x0000000411117211 */ /* 0x000fe200078f18ff */
[----:B------:R-:W-:Y:S01]  /*15de0*/  ULDC.64 UR8, c[0x0][0xb28] ;  /* 0x0002ca0000087ab9 */ /* 0x000fe20000000a00 */
[----:B------:R-:W-:Y:S01]  /*15df0*/  SHF.R.S32.HI R11, RZ, 0x5, R11 ;  /* 0x00000005ff0b7819 */ /* 0x000fe2000001140b */
[----:B------:R-:W-:Y:S01]  /*15e00*/  IMAD.IADD R3, R30, 0x1, -R3 ;  /* 0x000000011e037824 */ /* 0x000fe200078e0a03 */
[----:B------:R-:W-:Y:S01]  /*15e10*/  LOP3.LUT R17, R17, 0xfffffff8, RZ, 0xc0, !PT ;  /* 0xfffffff811117812 */ /* 0x000fe200078ec0ff */
[----:B------:R-:W-:Y:S01]  /*15e20*/  IMAD.U32 R30, RZ, RZ, UR4 ;  /* 0x00000004ff1e7e24 */ /* 0x000fe2000f8e00ff */
[----:B------:R-:W-:Y:S01]  /*15e30*/  SEL R183, R183, R182, P0 ;  /* 0x000000b6b7b77207 */ /* 0x000fe20000000000 */
[----:B------:R-:W4:Y:S01]  /*15e40*/  S2UR UR4, SR_CTAID.Y ;  /* 0x00000000000479c3 */ /* 0x000f220000002600 */
[----:B------:R-:W-:Y:S01]  /*15e50*/  SEL R76, R124, R125, P0 ;  /* 0x0000007d7c4c7207 */ /* 0x000fe20000000000 */
[----:B------:R-:W-:Y:S01]  /*15e60*/  IMAD.IADD R4, R4, 0x1, -R17 ;  /* 0x0000000104047824 */ /* 0x000fe200078e0a11 */
[----:B------:R-:W-:-:S02]  /*15e70*/  LEA.HI R17, R9, R9, RZ, 0x1 ;  /* 0x0000000909117211 */ /* 0x000fc400078f08ff */
[----:B------:R-:W-:Y:S01]  /*15e80*/  SEL R10, R134, R135, P0 ;  /* 0x00000087860a7207 */ /* 0x000fe20000000000 */
[----:B------:R-:W-:Y:S01]  /*15e90*/  IMAD R4, R11, 0x10, R4 ;  /* 0x000000100b047824 */ /* 0x000fe200078e0204 */
[----:B------:R-:W-:Y:S02]  /*15ea0*/  LOP3.LUT R70, R17, 0x1ffffffe, RZ, 0xc0, !PT ;  /* 0x1ffffffe11467812 */ /* 0x000fe400078ec0ff */
[----:B------:R-:W-:Y:S01]  /*15eb0*/  SEL R125, R125, R124, P0 ;  /* 0x0000007c7d7d7207 */ /* 0x000fe20000000000 */
[----:B------:R-:W-:Y:S01]  /*15ec0*/  IMAD R3, R3, 0x40, R4 ;  /* 0x0000004003037824 */ /* 0x000fe200078e0204 */
[----:B------:R-:W-:Y:S01]  /*15ed0*/  SEL R14, R128, R129, P0 ;  /* 0x00000081800e7207 */ /* 0x000fe20000000000 */
[----:B------:R-:W-:Y:S01]  /*15ee0*/  IMAD.IADD R70, R9, 0x1, -R70 ;  /* 0x0000000109467824 */ /* 0x000fe200078e0a46 */
[----:B------:R-:W-:Y:S02]  /*15ef0*/  SEL R15, R129, R128, P0 ;  /* 0x00000080810f7207 */ /* 0x000fe40000000000 */
[----:B------:R-:W-:Y:S01]  /*15f00*/  SEL R20, R136, R137, P0 ;  /* 0x0000008988147207 */ /* 0x000fe20000000000 */
[--C-:B------:R-:W-:Y:S01]  /*15f10*/  IMAD R4, R70, 0x8, R3.reuse ;  /* 0x0000000846047824 */ /* 0x100fe200078e0203 */
[----:B------:R-:W-:Y:S01]  /*15f20*/  SEL R21, R137, R136, P0 ;  /* 0x0000008889157207 */ /* 0x000fe20000000000 */
[C---:B--2---:R-:W-:Y:S01]  /*15f30*/  IMAD R70, R73.reuse, 0x80, R3 ;  /* 0x0000008049467824 */ /* 0x044fe200078e0203 */
[----:B------:R-:W-:Y:S01]  /*15f40*/  SEL R74, R132, R133, P0 ;  /* 0x00000085844a7207 */ /* 0x000fe20000000000 */
[----:B------:R-:W-:Y:S01]  /*15f50*/  IMAD R73, R73, 0x80, R4 ;  /* 0x0000008049497824 */ /* 0x000fe200078e0204 */
[----:B------:R-:W-:-:S02]  /*15f60*/  SEL R28, R152, R153, P0 ;  /* 0x00000099981c7207 */ /* 0x000fc40000000000 */
[----:B------:R-:W-:Y:S01]  /*15f70*/  SEL R29, R153, R152, P0 ;  /* 0x00000098991d7207 */ /* 0x000fe20000000000 */
[----:B-1----:R-:W-:Y:S01]  /*15f80*/  @P2 IMAD.HI.U32 R90, R73, R90, RZ ;  /* 0x0000005a495a2227 */ /* 0x002fe200078e00ff */
[----:B------:R-:W-:Y:S02]  /*15f90*/  SEL R16, R126, R127, P0 ;  /* 0x0000007f7e107207 */ /* 0x000fe40000000000 */
[----:B------:R-:W-:Y:S02]  /*15fa0*/  LOP3.LUT R13, R13, 0x7ffffffc, RZ, 0xc0, !PT ;  /* 0x7ffffffc0d0d7812 */ /* 0x000fe400078ec0ff */
        /* <DEDUP_REMOVED lines=11> */
[C---:B------:R-:W-:Y:S01]  /*16060*/  LOP3.LUT P1, RZ, R68.reuse, 0x3, RZ, 0xc0, !PT ;  /* 0x0000000344ff7812 */ /* 0x040fe2000782c0ff */
[----:B------:R-:W-:Y:S01]  /*16070*/  IMAD.IADD R68, R68, 0x1, -R13 ;  /* 0x0000000144447824 */ /* 0x000fe200078e0a0d */
        /* <DEDUP_REMOVED lines=37> */
[----:B---3--:R1:W-:Y:S04]  /*162d0*/  SHFL.IDX PT, R77, R12, R5, 0x1c1f ;  /* 0x001c1f050c4d7589 */ /* 0x0083e800000e0000 */
[----:B------:R-:W-:Y:S04]  /*162e0*/  SHFL.IDX PT, R3, R6, R5, 0x1c1f ;  /* 0x001c1f0506037589 */ /* 0x000fe800000e0000 */
[----:B------:R-:W-:Y:S01]  /*162f0*/  SHFL.IDX PT, R8, R8, R5, 0x1c1f ;  /* 0x001c1f0508087589 */ /* 0x000fe200000e0000 */
[----:B-1----:R-:W-:-:S03]  /*16300*/  LOP3.LUT R12, R5, 0x2, RZ, 0x3c, !PT ;  /* 0x00000002050c7812 */ /* 0x002fc600078e3cff */
        /* <DEDUP_REMOVED lines=13> */
[----:B-1----:R-:W1:Y:S03]  /*163e0*/  @P2 LDC R74, c[0x0][0xbec] ;  /* 0x0002fb00ff4a2b82 */ /* 0x002e660000000800 */
[----:B------:R-:W2:Y:S04]  /*163f0*/  SHFL.IDX PT, R16, R133, R12, 0x1c1f ;  /* 0x001c1f0c85107589 */ /* 0x000ea800000e0000 */
[----:B------:R-:W-:Y:S04]  /*16400*/  SHFL.IDX PT, R29, R29, R12, 0x1c1f ;  /* 0x001c1f0c1d1d7589 */ /* 0x000fe800000e0000 */
[----:B------:R-:W-:Y:S04]  /*16410*/  SHFL.IDX PT, R17, R72, R5, 0x1c1f ;  /* 0x001c1f0548117589 */ /* 0x000fe800000e0000 */
[----:B------:R-:W-:Y:S04]  /*16420*/  SHFL.IDX PT, R53, R32, R5, 0x1c1f ;  /* 0x001c1f0520357589 */ /* 0x000fe800000e0000 */
[----:B------:R-:W-:Y:S04]  /*16430*/  SHFL.IDX PT, R18, R141, R12, 0x1c1f ;  /* 0x001c1f0c8d127589 */ /* 0x000fe800000e0000 */
[----:B------:R-:W-:Y:S04]  /*16440*/  SHFL.IDX PT, R22, R22, R5, 0x1c1f ;  /* 0x001c1f0516167589 */ /* 0x000fe800000e0000 */
[----:B------:R-:W-:Y:S01]  /*16450*/  SHFL.IDX PT, R25, R52, R5, 0x1c1f ;  /* 0x001c1f0534197589 */ /* 0x000fe200000e0000 */
[----:B--2---:R-:W-:-:S03]  /*16460*/  SEL R11, R13, R16, P0 ;  /* 0x000000100d0b7207 */ /* 0x004fc60000000000 */
[----:B------:R-:W-:Y:S04]  /*16470*/  SHFL.IDX PT, R19, R19, R12, 0x1c1f ;  /* 0x001c1f0c13137589 */ /* 0x000fe800000e0000 */
[----:B------:R-:W2:Y:S04]  /*16480*/  SHFL.IDX PT, R32, R157, R12, 0x1c1f ;  /* 0x001c1f0c9d207589 */ /* 0x000ea800000e0000 */
[----:B------:R-:W-:Y:S04]  /*16490*/  SHFL.IDX PT, R71, R24, R5, 0x1c1f ;  /* 0x001c1f0518477589 */ /* 0x000fe800000e0000 */
[----:B------:R-:W-:Y:S04]  /*164a0*/  SHFL.IDX PT, R23, R62, R5, 0x1c1f ;  /* 0x001c1f053e177589 */ /* 0x000fe800000e0000 */
[----:B------:R-:W-:Y:S04]  /*164b0*/  SHFL.IDX PT, R24, R149, R12, 0x1c1f ;  /* 0x001c1f0c95187589 */ /* 0x000fe800000e0000 */
[----:B------:R-:W-:Y:S04]  /*164c0*/  SHFL.IDX PT, R42, R42, R5, 0x1c1f ;  /* 0x001c1f052a2a7589 */ /* 0x000fe800000e0000 */
[----:B------:R-:W3:Y:S04]  /*164d0*/  SHFL.IDX PT, R45, R45, R12, 0x1c1f ;  /* 0x001c1f0c2d2d7589 */ /* 0x000ee800000e0000 */
[----:B------:R-:W-:Y:S01]  /*164e0*/  SHFL.IDX PT, R56, R56, R5, 0x1c1f ;  /* 0x001c1f0538387589 */ /* 0x000fe200000e0000 */
[----:B--2---:R-:W-:-:S03]  /*164f0*/  SEL R27, R25, R32, P0 ;  /* 0x00000020191b7207 */ /* 0x004fc60000000000 */
[----:B------:R-:W2:Y:S04]  /*16500*/  SHFL.IDX PT, R57, R57, R12, 0x1c1f ;  /* 0x001c1f0c39397589 */ /* 0x000ea800000e0000 */
[----:B------:R-:W-:Y:S04]  /*16510*/  SHFL.IDX PT, R33, R44, R5, 0x1c1f ;  /* 0x001c1f052c217589 */ /* 0x000fe800000e0000 */
[----:B------:R-:W5:Y:S04]  /*16520*/  SHFL.IDX PT, R52, R165, R12, 0x1c1f ;  /* 0x001c1f0ca5347589 */ /* 0x000f6800000e0000 */
        /* <DEDUP_REMOVED lines=11> */
[----:B------:R0:W-:Y:S04]  /*165e0*/  SHFL.IDX PT, R34, R34, R5, 0x1c1f ;  /* 0x001c1f0522227589 */ /* 0x0001e800000e0000 */
[----:B------:R-:W1:Y:S01]  /*165f0*/  SHFL.IDX PT, R62, R173, R12, 0x1c1f ;  /* 0x001c1f0cad3e7589 */ /* 0x000e6200000e0000 */
[----:B----4-:R-:W-:-:S03]  /*16600*/  SEL R26, R28, R29, P0 ;  /* 0x0000001d1c1a7207 */ /* 0x010fc60000000000 */
[----:B------:R-:W-:Y:S01]  /*16610*/  SHFL.IDX PT, R76, R181, R12, 0x1c1f ;  /* 0x001c1f0cb54c7589 */ /* 0x000fe200000e0000 */
[----:B------:R-:W-:Y:S02]  /*16620*/  SEL R28, R29, R28, P0 ;  /* 0x0000001c1d1c7207 */ /* 0x000fe40000000000 */
[----:B0-----:R-:W-:Y:S01]  /*16630*/  SEL R5, R3, R6, P0 ;  /* 0x0000000603057207 */ /* 0x001fe20000000000 */
[----:B------:R-:W0:Y:S01]  /*16640*/  SHFL.IDX PT, R72, R177, R12, 0x1c1f ;  /* 0x001c1f0cb1487589 */ /* 0x000e2200000e0000 */
[----:B------:R-:W-:Y:S02]  /*16650*/  SEL R3, R6, R3, P0 ;  /* 0x0000000306037207 */ /* 0x000fe40000000000 */
[----:B------:R-:W-:Y:S01]  /*16660*/  SEL R6, R8, R7, P0 ;  /* 0x0000000708067207 */ /* 0x000fe20000000000 */
[----:B------:R-:W4:Y:S01]  /*16670*/  SHFL.IDX PT, R78, R127, R12, 0x1c1f ;  /* 0x001c1f0c7f4e7589 */ /* 0x000f2200000e0000 */
        /* <DEDUP_REMOVED lines=8> */
[----:B------:R-:W4:Y:S01]  /*16700*/  SHFL.IDX PT, R79, R79, R12, 0x1c1f ;  /* 0x001c1f0c4f4f7589 */ /* 0x000f2200000e0000 */
[----:B------:R-:W-:Y:S02]  /*16710*/  SEL R13, R17, R18, P0 ;  /* 0x00000012110d7207 */ /* 0x000fe40000000000 */
[----:B------:R-:W-:Y:S01]  /*16720*/  SEL R29, R32, R25, P0 ;  /* 0x00000019201d7207 */ /* 0x000fe20000000000 */
[----:B------:R-:W-:Y:S01]  /*16730*/  SHFL.IDX PT, R67, R67, R12, 0x1c1f ;  /* 0x001c1f0c43437589 */ /* 0x000fe200000e0000 */
[----:B------:R-:W-:Y:S01]  /*16740*/  IMAD R32, R86, UR38, RZ ;  /* 0x0000002656207c24 */ /* 0x000fe2000f8e02ff */
[----:B---3--:R-:W-:-:S02]  /*16750*/  SEL R16, R42, R45, P0 ;  /* 0x0000002d2a107207 */ /* 0x008fc40000000000 */
[----:B------:R-:W-:Y:S01]  /*16760*/  SHFL.IDX PT, R69, R69, R12, 0x1c1f ;  /* 0x001c1f0c45457589 */ /* 0x000fe200000e0000 */
[----:B------:R-:W-:Y:S01]  /*16770*/  IMAD R75, R87, UR36, R32 ;  /* 0x00000024574b7c24 */ /* 0x000fe2000f8e0220 */
[----:B--2---:R-:W-:Y:S02]  /*16780*/  SEL R32, R57, R56, P0 ;  /* 0x0000003839207207 */ /* 0x004fe40000000000 */
[----:B------:R-:W-:Y:S01]  /*16790*/  SHFL.IDX PT, R61, R61, R12, 0x1c1f ;  /* 0x001c1f0c3d3d7589 */ /* 0x000fe200000e0000 */
[----:B-----5:R-:W-:-:S03]  /*167a0*/  SEL R25, R52, R33, P0 ;  /* 0x0000002134197207 */ /* 0x020fc60000000000 */
[----:B------:R-:W-:Y:S04]  /*167b0*/  SHFL.IDX PT, R65, R65, R12, 0x1c1f ;  /* 0x001c1f0c41417589 */ /* 0x000fe800000e0000 */
[----:B------:R-:W-:Y:S04]  /*167c0*/  SHFL.IDX PT, R55, R55, R12, 0x1c1f ;  /* 0x001c1f0c37377589 */ /* 0x000fe800000e0000 */
[----:B------:R-:W-:Y:S04]  /*167d0*/  SHFL.IDX PT, R59, R59, R12, 0x1c1f ;  /* 0x001c1f0c3b3b7589 */ /* 0x000fe800000e0000 */
[----:B------:R-:W-:Y:S04]  /*167e0*/  SHFL.IDX PT, R49, R49, R12, 0x1c1f ;  /* 0x001c1f0c31317589 */ /* 0x000fe800000e0000 */
[----:B------:R-:W-:Y:S04]  /*167f0*/  SHFL.IDX PT, R51, R51, R12, 0x1c1f ;  /* 0x001c1f0c33337589 */ /* 0x000fe800000e0000 */
[----:B------:R-:W-:Y:S04]  /*16800*/  SHFL.IDX PT, R35, R35, R12, 0x1c1f ;  /* 0x001c1f0c23237589 */ /* 0x000fe800000e0000 */
[----:B------:R-:W-:Y:S04]  /*16810*/  SHFL.IDX PT, R41, R41, R12, 0x1c1f ;  /* 0x001c1f0c29297589 */ /* 0x000fe800000e0000 */
[----:B------:R2:W-:Y:S02]  /*16820*/  SHFL.IDX PT, R39, R39, R12, 0x1c1f ;  /* 0x001c1f0c27277589 */ /* 0x0005e400000e0000 */
[----:B--2---:R-:W-:-:S02]  /*16830*/  SEL R12, R20, R21, P0 ;  /* 0x00000015140c7207 */ /* 0x004fc40000000000 */
        /* <DEDUP_REMOVED lines=10> */
[----:B------:R-:W-:Y:S01]  /*168e0*/  IMAD R56, RZ, RZ, -UR37 ;  /* 0x80000025ff387e24 */ /* 0x000fe2000f8e02ff */
[----:B-1----:R-:W-:Y:S01]  /*168f0*/  SEL R31, R53, R62, P0 ;  /* 0x0000003e351f7207 */ /* 0x002fe20000000000 */
[----:B------:R-:W-:Y:S01]  /*16900*/  @P2 IMAD.HI.U32 R42, R73, R74, RZ ;  /* 0x0000004a492a2227 */ /* 0x000fe200078e00ff */
[----:B------:R-:W-:-:S03]  /*16910*/  SEL R33, R62, R53, P0 ;  /* 0x000000353e217207 */ /* 0x000fc60000000000 */
[----:B------:R-:W-:Y:S01]  /*16920*/  IMAD R83, R83, R56, UR4 ;  /* 0x0000000453537e24 */ /* 0x000fe2000f8e0238 */
[----:B------:R-:W-:Y:S01]  /*16930*/  ULDC.64 UR4, c[0x0][0xbe0] ;  /* 0x0002f80000047ab9 */ /* 0x000fe20000000a00 */
[----:B------:R-:W-:Y:S02]  /*16940*/  IMAD R52, R88, UR38, RZ ;  /* 0x0000002658347c24 */ /* 0x000fe4000f8e02ff */
[----:B------:R-:W-:Y:S01]  /*16950*/  IMAD.MOV.U32 R57, RZ, RZ, R73 ;  /* 0x000000ffff397224 */ /* 0x000fe200078e0049 */
[----:B------:R-:W-:Y:S01]  /*16960*/  @P2 SHF.R.U32.HI R57, RZ, R81, R42 ;  /* 0x00000051ff392219 */ /* 0x000fe2000001162a */
[----:B------:R-:W-:Y:S01]  /*16970*/  IMAD R53, R89, UR36, R52 ;  /* 0x0000002459357c24 */ /* 0x000fe2000f8e0234 */
[----:B------:R-:W-:Y:S01]  /*16980*/  SHF.R.S32.HI R42, RZ, 0x1f, R83 ;  /* 0x0000001fff2a7819 */ /* 0x000fe20000011453 */
[----:B------:R-:W-:Y:S02]  /*16990*/  IMAD.IADD R45, R45, 0x1, R75 ;  /* 0x000000012d2d7824 */ /* 0x000fe400078e024b */
[----:B------:R-:W-:-:S02]  /*169a0*/  IMAD.IADD R53, R37, 0x1, R53 ;  /* 0x0000000125357824 */ /* 0x000fc400078e0235 */
[C---:B------:R-:W-:Y:S02]  /*169b0*/  IMAD R37, R42.reuse, UR4, RZ ;  /* 0x000000042a257c24 */ /* 0x040fe4000f8e02ff */
[----:B------:R-:W-:Y:S02]  /*169c0*/  IMAD.MOV.U32 R52, RZ, RZ, R36 ;  /* 0x000000ffff347224 */ /* 0x000fe400078e0024 */
[C---:B------:R-:W-:Y:S02]  /*169d0*/  IMAD R56, R83.reuse, UR5, R37 ;  /* 0x0000000553387c24 */ /* 0x040fe4000f8e0225 */
[----:B------:R-:W-:Y:S01]  /*169e0*/  IMAD.MOV.U32 R75, RZ, RZ, R73 ;  /* 0x000000ffff4b7224 */ /* 0x000fe200078e0049 */
[----:B------:R-:W-:Y:S01]  /*169f0*/  @P2 SHF.R.U32.HI R75, RZ, R85, R90 ;  /* 0x00000055ff4b2219 */ /* 0x000fe2000001165a */
[----:B------:R-:W-:Y:S02]  /*16a00*/  IMAD R42, R42, UR6, RZ ;  /* 0x000000062a2a7c24 */ /* 0x000fe4000f8e02ff */
[----:B------:R-:W-:Y:S01]  /*16a10*/  IMAD.WIDE.U32 R36, R83, UR4, R44 ;  /* 0x0000000453247c25 */ /* 0x000fe2000f8e002c */
[----:B------:R-:W-:-:S03]  /*16a20*/  ULDC.64 UR4, c[0x0][0xb30] ;  /* 0x0002cc0000047ab9 */ /* 0x000fc60000000a00 */
[----:B------:R-:W-:Y:S01]  /*16a30*/  IMAD R81, R83, UR7, R42 ;  /* 0x0000000753517c24 */ /* 0x000fe2000f8e022a */
[----:B------:R-:W-:Y:S01]  /*16a40*/  IADD3 R36, P2, R57, R36, RZ ;  /* 0x0000002439247210 */ /* 0x000fe20007f5e0ff */
[----:B------:R-:W-:Y:S01]  /*16a50*/  IMAD.WIDE.U32 R44, R83, UR6, R52 ;  /* 0x00000006532c7c25 */ /* 0x000fe2000f8e0034 */
[----:B------:R-:W-:Y:S01]  /*16a60*/  SHF.R.S32.HI R53, RZ, 0x1f, R57 ;  /* 0x0000001fff357819 */ /* 0x000fe20000011439 */
[----:B------:R-:W-:Y:S01]  /*16a70*/  ULDC.64 UR6, c[0x0][0xbc8] ;  /* 0x0002f20000067ab9 */ /* 0x000fe20000000a00 */
[----:B------:R-:W-:Y:S01]  /*16a80*/  SHF.R.S32.HI R42, RZ, 0x1f, R75 ;  /* 0x0000001fff2a7819 */ /* 0x000fe2000001144b */
[----:B------:R-:W-:Y:S01]  /*16a90*/  IMAD.MOV R52, RZ, RZ, -R57 ;  /* 0x000000ffff347224 */ /* 0x000fe200078e0a39 */
[----:B------:R-:W-:Y:S01]  /*16aa0*/  IADD3.X R37, R53, R37, R56, P2, !PT ;  /* 0x0000002535257210 */ /* 0x000fe200017fe438 */
[----:B------:R-:W-:Y:S01]  /*16ab0*/  IMAD.MOV R57, RZ, RZ, -R75 ;  /* 0x000000ffff397224 */ /* 0x000fe200078e0a4b */
[----:B0-----:R-:W-:Y:S01]  /*16ac0*/  SEL R56, R72, R63, P0 ;  /* 0x0000003f48387207 */ /* 0x001fe20000000000 */
[----:B------:R-:W-:-:S02]  /*16ad0*/  IMAD R42, R42, UR4, RZ ;  /* 0x000000042a2a7c24 */ /* 0x000fc4000f8e02ff */
[C-C-:B------:R-:W-:Y:S02]  /*16ae0*/  IMAD R53, R84.reuse, R52, R73.reuse ;  /* 0x0000003454357224 */ /* 0x140fe400078e0249 */
[----:B------:R-:W-:Y:S02]  /*16af0*/  IMAD R57, R84, R57, R73 ;  /* 0x0000003954397224 */ /* 0x000fe400078e0249 */
[----:B------:R-:W-:Y:S01]  /*16b00*/  IMAD R73, R75, UR5, R42 ;  /* 0x000000054b497c24 */ /* 0x000fe2000f8e022a */
[----:B------:R-:W-:Y:S01]  /*16b10*/  SHF.R.S32.HI R42, RZ, 0x1f, R53 ;  /* 0x0000001fff2a7819 */ /* 0x000fe20000011435 */
[----:B------:R-:W-:Y:S01]  /*16b20*/  IMAD.IADD R45, R45, 0x1, R81 ;  /* 0x000000012d2d7824 */ /* 0x000fe200078e0251 */
[----:B------:R-:W-:Y:S01]  /*16b30*/  SHF.R.S32.HI R52, RZ, 0x1f, R57 ;  /* 0x0000001fff347819 */ /* 0x000fe20000011439 */
[----:B------:R-:W0:Y:S01]  /*16b40*/  S2UR UR5, SR_CgaCtaId ;  /* 0x00000000000579c3 */ /* 0x000e220000008800 */
[----:B------:R-:W-:-:S04]  /*16b50*/  IMAD.WIDE.U32 R36, R53, UR6, R36 ;  /* 0x0000000635247c25 */ /* 0x000fc8000f8e0024 */
[----:B------:R-:W-:Y:S01]  /*16b60*/  IMAD.WIDE.U32 R44, R75, UR4, R44 ;  /* 0x000000044b2c7c25 */ /* 0x000fe2000f8e002c */
[----:B------:R-:W-:-:S03]  /*16b70*/  UMOV UR4, 0x400 ;  /* 0x0000040000047882 */ /* 0x000fc60000000000 */
[----:B------:R-:W-:Y:S02]  /*16b80*/  IMAD R42, R42, UR6, RZ ;  /* 0x000000062a2a7c24 */ /* 0x000fe4000f8e02ff */
[----:B------:R-:W-:Y:S02]  /*16b90*/  IMAD.IADD R45, R45, 0x1, R73 ;  /* 0x000000012d2d7824 */ /* 0x000fe400078e0249 */
[----:B------:R-:W-:Y:S02]  /*16ba0*/  IMAD R52, R52, UR8, RZ ;  /* 0x0000000834347c24 */ /* 0x000fe4000f8e02ff */
[----:B------:R-:W-:Y:S01]  /*16bb0*/  IMAD R73, R53, UR7, R42 ;  /* 0x0000000735497c24 */ /* 0x000fe2000f8e022a */
[----:B------:R-:W-:Y:S01]  /*16bc0*/  ULDC.64 UR6, c[0x0][0xba8] ;  /* 0x0002ea0000067ab9 */ /* 0x000fe20000000a00 */
        /* <DEDUP_REMOVED lines=9> */
[----:B0-----:R-:W-:Y:S01]  /*16c60*/  ULEA UR4, UR5, UR4, 0x18 ;  /* 0x0000000405047291 */ /* 0x001fe2000f8ec03f */
[----:B------:R-:W-:Y:S01]  /*16c70*/  IMAD R81, R84, UR6, RZ ;  /* 0x0000000654517c24 */ /* 0x000fe2000f8e02ff */
[----:B------:R-:W-:Y:S01]  /*16c80*/  LEA.HI.X R45, R36, UR7, R53, 0x2, P2 ;  /* 0x00000007242d7c11 */ /* 0x000fe200090f1435 */
[----:B------:R-:W-:Y:S01]  /*16c90*/  SHFL.IDX PT, R74, R83, 0x1, 0x1c1f ;  /* 0x003c1f00534a7f89 */ /* 0x000fe200000e0000 */
[C---:B------:R-:W-:Y:S01]  /*16ca0*/  VIADD R84, R70.reuse, 0x8 ;  /* 0x0000000846547836 */ /* 0x040fe20000000000 */
[----:B------:R-:W-:Y:S01]  /*16cb0*/  UIADD3 UR4, UR4, 0x28820, URZ ;  /* 0x0002882004047890 */ /* 0x000fe2000fffe03f */
[-C--:B------:R-:W-:Y:S01]  /*16cc0*/  ISETP.GE.OR P2, PT, R70, R81.reuse, P1 ;  /* 0x000000514600720c */ /* 0x080fe20000f46670 */
[----:B------:R-:W0:Y:S01]  /*16cd0*/  SHFL.IDX PT, R73, R45, RZ, 0x1c1f ;  /* 0x001c1fff2d497589 */ /* 0x000e2200000e0000 */
[----:B------:R-:W-:Y:S01]  /*16ce0*/  LEA R85, P3, R44, UR8, 0x2 ;  /* 0x000000082c557c11 */ /* 0x000fe2000f8610ff */
[----:B------:R-:W-:Y:S01]  /*16cf0*/  UPRMT UR4, URZ, 0x654, UR4 ;  /* 0x000006543f047896 */ /* 0x000fe20008000004 */
[----:B------:R-:W-:Y:S01]  /*16d00*/  ISETP.GE.OR P1, PT, R84, R81, P1 ;  /* 0x000000515400720c */ /* 0x000fe20000f26670 */
[----:B------:R1:W2:Y:S01]  /*16d10*/  SHFL.IDX PT, R75, R45, 0x1, 0x1c1f ;  /* 0x003c1f002d4b7f89 */ /* 0x0002a200000e0000 */
[----:B------:R-:W-:-:S02]  /*16d20*/  LEA.HI.X R86, R44, UR9, R37, 0x2, P3 ;  /* 0x000000092c567c11 */ /* 0x000fc400098f1425 */
[----:B------:R-:W-:Y:S01]  /*16d30*/  ISETP.GE.AND P3, PT, R70, R81, PT ;  /* 0x000000514600720c */ /* 0x000fe20003f66270 */
[----:B------:R3:W3:Y:S01]  /*16d40*/  SHFL.IDX PT, R62, R85, RZ, 0x1c1f ;  /* 0x001c1fff553e7589 */ /* 0x0006e200000e0000 */
[----:B------:R-:W-:Y:S02]  /*16d50*/  SEL R53, R71, R76, P0 ;  /* 0x0000004c47357207 */ /* 0x000fe40000000000 */
[----:B------:R-:W-:Y:S01]  /*16d60*/  SYNCS.ARRIVE.TRANS64.RED.A1T0 RZ, [UR4], RZ ;  /* 0x000000ffffff79a7 */ /* 0x000fe20008100404 */
[----:B------:R0:W3:Y:S01]  /*16d70*/  SHFL.IDX PT, R63, R86, RZ, 0x1c1f ;  /* 0x001c1fff563f7589 */ /* 0x0000e200000e0000 */
[----:B------:R-:W-:Y:S01]  /*16d80*/  SEL R57, R76, R71, P0 ;  /* 0x000000474c397207 */ /* 0x000fe20000000000 */
[----:B------:R-:W-:Y:S01]  /*16d90*/  IMAD.SHL.U32 R71, R68, 0x2, RZ ;  /* 0x0000000244477824 */ /* 0x000fe200078e00ff */
[----:B----4-:R-:W-:Y:S02]  /*16da0*/  SEL R37, R43, R78, P0 ;  /* 0x0000004e2b257207 */ /* 0x010fe40000000000 */
[----:B------:R-:W-:-:S02]  /*16db0*/  SEL R44, R46, R79, P0 ;  /* 0x0000004f2e2c7207 */ /* 0x000fc40000000000 */
[----:B-1----:R-:W-:Y:S02]  /*16dc0*/  SEL R45, R47, R82, P0 ;  /* 0x000000522f2d7207 */ /* 0x002fe40000000000 */
[----:B------:R-:W-:Y:S02]  /*16dd0*/  SEL R36, R77, R80, P0 ;  /* 0x000000504d247207 */ /* 0x000fe40000000000 */
[----:B------:R-:W-:Y:S01]  /*16de0*/  SEL R42, R80, R77, P0 ;  /* 0x0000004d502a7207 */ /* 0x000fe20000000000 */
[----:B0-----:R0:W-:Y:S01]  /*16df0*/  @!P2 ST.E desc[UR42][R72.64], R0 ;  /* 0x000000004800a985 */ /* 0x0011e2000c10192a */
[----:B------:R-:W-:Y:S02]  /*16e00*/  SEL R43, R78, R43, P0 ;  /* 0x0000002b4e2b7207 */ /* 0x000fe40000000000 */
[----:B------:R-:W-:Y:S01]  /*16e10*/  SEL R46, R79, R46, P0 ;  /* 0x0000002e4f2e7207 */ /* 0x000fe20000000000 */
[----:B--2---:R0:W-:Y:S01]  /*16e20*/  @!P1 ST.E desc[UR42][R74.64], R2 ;  /* 0x000000024a009985 */ /* 0x0041e2000c10192a */
[----:B------:R-:W-:Y:S01]  /*16e30*/  SEL R47, R82, R47, P0 ;  /* 0x0000002f522f7207 */ /* 0x000fe20000000000 */
[----:B------:R-:W-:Y:S06]  /*16e40*/  @P3 BRA `(.L_x_941) ;  /* 0x0000000400783947 */ /* 0x000fec0003800000 */
[C---:B0-----:R-:W-:Y:S01]  /*16e50*/  VIADD R0, R71.reuse, 0x8 ;  /* 0x0000000847007836 */ /* 0x041fe20000000000 */
        /* <DEDUP_REMOVED lines=10> */
[C-C-:B---3--:R-:W-:Y:S02]  /*16f00*/  @!P2 IMAD.WIDE R72, R71.reuse, 0x4, R62.reuse ;  /* 0x000000044748a825 */ /* 0x148fe400078e023e */
        /* <DEDUP_REMOVED lines=12> */
[--C-:B------:R-:W-:Y:S01]  /*16fd0*/  @!P4 IMAD.WIDE R76, R77, 0x4, R62.reuse ;  /* 0x000000044d4cc825 */ /* 0x100fe200078e023e */
[----:B------:R-:W-:Y:S02]  /*16fe0*/  ISETP.GE.AND P3, PT, R0, UR4, PT ;  /* 0x0000000400007c0c */ /* 0x000fe4000bf66270 */
[----:B0-----:R-:W-:Y:S01]  /*16ff0*/  @!P1 LOP3.LUT R7, R70, 0xfffffffe, RZ, 0xc0, !PT ;  /* 0xfffffffe46079812 */ /* 0x001fe200078ec0ff */
[C---:B------:R-:W-:Y:S01]  /*17000*/  VIADD R72, R71.reuse, 0x40 ;  /* 0x0000004047487836 */ /* 0x040fe20000000000 */
[----:B------:R-:W-:Y:S01]  /*17010*/  ISETP.GE.AND P6, PT, R68, UR4, PT ;  /* 0x0000000444007c0c */ /* 0x000fe2000bfc6270 */
[----:B------:R-:W-:Y:S01]  /*17020*/  VIADD R70, R71, 0x48 ;  /* 0x0000004847467836 */ /* 0x000fe20000000000 */
[----:B------:R0:W-:Y:S01]  /*17030*/  @!P4 ST.E.64 desc[UR42][R76.64], R10 ;  /* 0x0000000a4c00c985 */ /* 0x0001e2000c101b2a */
[----:B------:R-:W-:Y:S01]  /*17040*/  @!P1 IMAD.WIDE R6, R7, 0x4, R62 ;  /* 0x0000000407069825 */ /* 0x000fe200078e023e */
[----:B------:R-:W-:-:S02]  /*17050*/  ISETP.GE.AND P4, PT, R72, UR4, PT ;  /* 0x0000000448007c0c */ /* 0x000fc4000bf86270 */
[----:B------:R-:W-:Y:S02]  /*17060*/  @!P2 LEA.HI R78, R78, R78, RZ, 0x1 ;  /* 0x0000004e4e4ea211 */ /* 0x000fe400078f08ff */
[----:B------:R2:W-:Y:S01]  /*17070*/  @!P1 ST.E.64 desc[UR42][R6.64], R14 ;  /* 0x0000000e06009985 */ /* 0x0005e2000c101b2a */
[----:B------:R-:W-:Y:S02]  /*17080*/  ISETP.GE.AND P1, PT, R70, UR4, PT ;  /* 0x0000000446007c0c */ /* 0x000fe4000bf26270 */
[----:B-1----:R-:W-:Y:S02]  /*17090*/  @!P2 LOP3.LUT R9, R78, 0xfffffffe, RZ, 0xc0, !PT ;  /* 0xfffffffe4e09a812 */ /* 0x002fe400078ec0ff */
[----:B------:R-:W-:Y:S02]  /*170a0*/  @!P6 LEA.HI R68, R68, R68, RZ, 0x1 ;  /* 0x000000444444e211 */ /* 0x000fe400078f08ff */
[----:B------:R-:W-:Y:S01]  /*170b0*/  @!P3 LEA.HI R0, R0, R0, RZ, 0x1 ;  /* 0x000000000000b211 */ /* 0x000fe200078f08ff */
[----:B------:R-:W-:Y:S01]  /*170c0*/  @!P2 IMAD.WIDE R8, R9, 0x4, R62 ;  /* 0x000000040908a825 */ /* 0x000fe200078e023e */
[----:B------:R-:W-:-:S02]  /*170d0*/  @!P6 LOP3.LUT R73, R68, 0xfffffffe, RZ, 0xc0, !PT ;  /* 0xfffffffe4449e812 */ /* 0x000fc400078ec0ff */
[----:B0-----:R-:W-:Y:S01]  /*170e0*/  @!P3 LOP3.LUT R11, R0, 0xfffffffe, RZ, 0xc0, !PT ;  /* 0xfffffffe000bb812 */ /* 0x001fe200078ec0ff */
[----:B------:R-:W-:Y:S01]  /*170f0*/  VIADD R0, R71, 0x50 ;  /* 0x0000005047007836 */ /* 0x000fe20000000000 */
[----:B------:R-:W-:Y:S01]  /*17100*/  @!P4 LEA.HI R72, R72, R72, RZ, 0x1 ;  /* 0x000000484848c211 */ /* 0x000fe200078f08ff */
[--C-:B--2---:R-:W-:Y:S01]  /*17110*/  @!P6 IMAD.WIDE R6, R73, 0x4, R62.reuse ;  /* 0x000000044906e825 */ /* 0x104fe200078e023e */
[----:B------:R-:W-:Y:S01]  /*17120*/  @!P1 LEA.HI R70, R70, R70, RZ, 0x1 ;  /* 0x0000004646469211 */ /* 0x000fe200078f08ff */
[----:B------:R0:W-:Y:S01]  /*17130*/  @!P2 ST.E.64 desc[UR42][R8.64], R12 ;  /* 0x0000000c0800a985 */ /* 0x0001e2000c101b2a */
[----:B------:R-:W-:Y:S01]  /*17140*/  @!P5 LOP3.LUT R15, R79, 0xfffffffe, RZ, 0xc0, !PT ;  /* 0xfffffffe4f0fd812 */ /* 0x000fe200078ec0ff */
[----:B------:R-:W-:Y:S01]  /*17150*/  @!P3 IMAD.WIDE R10, R11, 0x4, R62 ;  /* 0x000000040b0ab825 */ /* 0x000fe200078e023e */
[----:B------:R-:W-:-:S03]  /*17160*/  @!P4 LOP3.LUT R73, R72, 0xfffffffe, RZ, 0xc0, !PT ;  /* 0xfffffffe4849c812 */ /* 0x000fc600078ec0ff */
[--C-:B------:R-:W-:Y:S01]  /*17170*/  @!P5 IMAD.WIDE R14, R15, 0x4, R62.reuse ;  /* 0x000000040f0ed825 */ /* 0x100fe200078e023e */
[----:B------:R1:W-:Y:S04]  /*17180*/  @!P3 ST.E.64 desc[UR42][R10.64], R20 ;  /* 0x000000140a00b985 */ /* 0x0003e8000c101b2a */
[----:B------:R2:W-:Y:S01]  /*17190*/  @!P6 ST.E.64 desc[UR42][R6.64], R18 ;  /* 0x000000120600e985 */ /* 0x0005e2000c101b2a */
[----:B0-----:R-:W-:Y:S01]  /*171a0*/  @!P1 LOP3.LUT R13, R70, 0xfffffffe, RZ, 0xc0, !PT ;  /* 0xfffffffe460d9812 */ /* 0x001fe200078ec0ff */
[----:B------:R-:W-:Y:S02]  /*171b0*/  @!P4 IMAD.WIDE R8, R73, 0x4, R62 ;  /* 0x000000044908c825 */ /* 0x000fe400078e023e */
[----:B------:R-:W-:Y:S02]  /*171c0*/  @!P5 ST.E.64 desc[UR42][R14.64], R22 ;  /* 0x000000160e00d985 */ /* 0x000fe4000c101b2a */
[----:B------:R-:W-:-:S02]  /*171d0*/  VIADD R12, R71, 0x58 ;  /* 0x00000058470c7836 */ /* 0x000fc40000000000 */
[----:B------:R0:W-:Y:S01]  /*171e0*/  @!P4 ST.E.64 desc[UR42][R8.64], R26 ;  /* 0x0000001a0800c985 */ /* 0x0001e2000c101b2a */
[----:B-1----:R-:W-:Y:S02]  /*171f0*/  @!P1 IMAD.WIDE R10, R13, 0x4, R62 ;  /* 0x000000040d0a9825 */ /* 0x002fe400078e023e */
[----:B------:R-:W-:Y:S02]  /*17200*/  ISETP.GE.AND P2, PT, R12, UR4, PT ;  /* 0x000000040c007c0c */ /* 0x000fe4000bf46270 */
[C---:B------:R-:W-:Y:S01]  /*17210*/  VIADD R13, R71.reuse, 0x60 ;  /* 0x00000060470d7836 */ /* 0x040fe20000000000 */
[----:B------:R1:W-:Y:S01]  /*17220*/  @!P1 ST.E.64 desc[UR42][R10.64], R28 ;  /* 0x0000001c0a009985 */ /* 0x0003e2000c101b2a */
[C---:B------:R-:W-:Y:S01]  /*17230*/  VIADD R20, R71.reuse, 0x68 ;  /* 0x0000006847147836 */ /* 0x040fe20000000000 */
[----:B------:R-:W-:Y:S01]  /*17240*/  ISETP.GE.AND P1, PT, R0, UR4, PT ;  /* 0x0000000400007c0c */ /* 0x000fe2000bf26270 */
[----:B--2---:R-:W-:Y:S01]  /*17250*/  VIADD R7, R71, 0x78 ;  /* 0x0000007847077836 */ /* 0x004fe20000000000 */
        /* <DEDUP_REMOVED lines=9> */
[----:B0-----:R-:W-:Y:S02]  /*172f0*/  @!P6 LEA.HI R8, R7, R7, RZ, 0x1 ;  /* 0x000000070708e211 */ /* 0x001fe400078f08ff */
[----:B------:R-:W-:Y:S02]  /*17300*/  @!P5 LEA.HI R6, R6, R6, RZ, 0x1 ;  /* 0x000000060606d211 */ /* 0x000fe400078f08ff */
[----:B------:R-:W-:-:S02]  /*17310*/  @!P1 LOP3.LUT R7, R0, 0xfffffffe, RZ, 0xc0, !PT ;  /* 0xfffffffe00079812 */ /* 0x000fc400078ec0ff */
[----:B------:R-:W-:Y:S02]  /*17320*/  @!P2 LOP3.LUT R9, R12, 0xfffffffe, RZ, 0xc0, !PT ;  /* 0xfffffffe0c09a812 */ /* 0x000fe400078ec0ff */
[----:B-1----:R-:W-:Y:S02]  /*17330*/  @!P3 LOP3.LUT R11, R13, 0xfffffffe, RZ, 0xc0, !PT ;  /* 0xfffffffe0d0bb812 */ /* 0x002fe400078ec0ff */
        /* <DEDUP_REMOVED lines=15> */
.L_x_941:
[----:B------:R-:W-:Y:S05]  /*17430*/  BSYNC B0 ;  /* 0x0000000000007941 */ /* 0x000fea0003800000 */
.L_x_940:
[----:B------:R-:W-:Y:S01]  /*17440*/  ISETP.GE.AND P1, PT, R84, R81, PT ;  /* 0x000000515400720c */ /* 0x000fe20003f26270 */
[----:B------:R2:W4:Y:S01]  /*17450*/  SHFL.IDX PT, R27, R86, 0x1, 0x1c1f ;  /* 0x003c1f00561b7f89 */ /* 0x00052200000e0000 */
[----:B-1----:R-:W-:Y:S02]  /*17460*/  SEL R14, R66, R69, P0 ;  /* 0x00000045420e7207 */ /* 0x002fe40000000000 */
[----:B------:R-:W-:Y:S01]  /*17470*/  SEL R15, R64, R67, P0 ;  /* 0x00000043400f7207 */ /* 0x000fe20000000000 */
[----:B------:R2:W1:Y:S01]  /*17480*/  SHFL.IDX PT, R26, R85, 0x1, 0x1c1f ;  /* 0x003c1f00551a7f89 */ /* 0x00046200000e0000 */
        /* <DEDUP_REMOVED lines=19> */
[----:B0-----:R-:W-:Y:S01]  /*175c0*/  SEL R2, R39, R34, P0 ;  /* 0x0000002227027207 */ /* 0x001fe20000000000 */
[----:B-12-4-:R-:W-:Y:S06]  /*175d0*/  @P1 BRA `(.L_x_856) ;  /* 0x0000004400541947 */ /* 0x016fec0003800000 */
        /* <DEDUP_REMOVED lines=28> */
[--C-:B0-----:R-:W-:Y:S01]  /*177a0*/  @!P1 IMAD.WIDE R6, R11, 0x4, R26.reuse ;  /* 0x000000040b069825 */ /* 0x101fe200078e021a */
        /* <DEDUP_REMOVED lines=8> */
[--C-:B-1----:R-:W-:Y:S01]  /*17830*/  @!P2 IMAD.WIDE R8, R13, 0x4, R26.reuse ;  /* 0x000000040d08a825 */ /* 0x102fe200078e021a */
[----:B------:R-:W-:Y:S02]  /*17840*/  @!P5 LOP3.LUT R13, R28, 0xfffffffe, RZ, 0xc0, !PT ;  /* 0xfffffffe1c0dd812 */ /* 0x000fe400078ec0ff */
[----:B------:R-:W-:Y:S01]  /*17850*/  @!P4 LOP3.LUT R29, R29, 0xfffffffe, RZ, 0xc0, !PT ;  /* 0xfffffffe1d1dc812 */ /* 0x000fe200078ec0ff */
[----:B------:R-:W-:Y:S01]  /*17860*/  VIADD R28, R71, 0x48 ;  /* 0x00000048471c7836 */ /* 0x000fe20000000000 */
[----:B------:R1:W-:Y:S01]  /*17870*/  @!P2 ST.E.64 desc[UR42][R8.64], R46 ;  /* 0x0000002e0800a985 */ /* 0x0003e2000c101b2a */
[--C-:B------:R-:W-:Y:S02]  /*17880*/  @!P5 IMAD.WIDE R12, R13, 0x4, R26.reuse ;  /* 0x000000040d0cd825 */ /* 0x100fe400078e021a */
[----:B------:R-:W-:Y:S01]  /*17890*/  @!P1 LEA.HI R0, R0, R0, RZ, 0x1 ;  /* 0x0000000000009211 */ /* 0x000fe200078f08ff */
[----:B------:R2:W-:Y:S01]  /*178a0*/  @!P3 ST.E.64 desc[UR42][R10.64], R14 ;  /* 0x0000000e0a00b985 */ /* 0x0005e2000c101b2a */
[----:B0-----:R-:W-:Y:S01]  /*178b0*/  @!P4 IMAD.WIDE R6, R29, 0x4, R26 ;  /* 0x000000041d06c825 */ /* 0x001fe200078e021a */
[----:B------:R-:W-:-:S02]  /*178c0*/  ISETP.GE.AND P2, PT, R28, UR4, PT ;  /* 0x000000041c007c0c */ /* 0x000fc4000bf46270 */
[----:B------:R0:W-:Y:S04]  /*178d0*/  @!P5 ST.E.64 desc[UR42][R12.64], R66 ;  /* 0x000000420c00d985 */ /* 0x0001e8000c101b2a */
[----:B------:R-:W-:Y:S01]  /*178e0*/  @!P4 ST.E.64 desc[UR42][R6.64], R16 ;  /* 0x000000100600c985 */ /* 0x000fe2000c101b2a */
[----:B-1----:R-:W-:-:S04]  /*178f0*/  @!P0 IMAD.WIDE R8, R31, 0x4, R26 ;  /* 0x000000041f088825 */ /* 0x002fc800078e021a */
[C---:B--2---:R-:W-:Y:S01]  /*17900*/  VIADD R10, R71.reuse, 0x50 ;  /* 0x00000050470a7836 */ /* 0x044fe20000000000 */
[----:B------:R1:W-:Y:S01]  /*17910*/  @!P0 ST.E.64 desc[UR42][R8.64], R60 ;  /* 0x0000003c08008985 */ /* 0x0003e2000c101b2a */
[C---:B------:R-:W-:Y:S01]  /*17920*/  VIADD R14, R71.reuse, 0x68 ;  /* 0x00000068470e7836 */ /* 0x040fe20000000000 */
[----:B------:R-:W-:Y:S01]  /*17930*/  @!P2 LEA.HI R28, R28, R28, RZ, 0x1 ;  /* 0x0000001c1c1ca211 */ /* 0x000fe200078f08ff */
[C---:B0-----:R-:W-:Y:S01]  /*17940*/  VIADD R12, R71.reuse, 0x58 ;  /* 0x00000058470c7836 */ /* 0x041fe20000000000 */
        /* <DEDUP_REMOVED lines=9> */
[----:B-1----:R-:W-:Y:S02]  /*179e0*/  @!P2 LOP3.LUT R9, R28, 0xfffffffe, RZ, 0xc0, !PT ;  /* 0xfffffffe1c09a812 */ /* 0x002fe400078ec0ff */
        /* <DEDUP_REMOVED lines=15> */
[----:B------:R2:W-:Y:S01]  /*17ae0*/  @!P3 ST.E.64 desc[UR42][R10.64], R20 ;  /* 0x000000140a00b985 */ /* 0x0005e2000c101b2a */
[----:B0-----:R-:W-:Y:S02]  /*17af0*/  @!P6 LOP3.LUT R19, R16, 0xfffffffe, RZ, 0xc0, !PT ;  /* 0xfffffffe1013e812 */ /* 0x001fe400078ec0ff */
[----:B------:R-:W-:Y:S01]  /*17b00*/  @!P4 IMAD.WIDE R6, R15, 0x4, R26 ;  /* 0x000000040f06c825 */ /* 0x000fe200078e021a */
[----:B------:R2:W-:Y:S01]  /*17b10*/  @!P0 ST.E.64 desc[UR42][R12.64], R48 ;  /* 0x000000300c008985 */ /* 0x0005e2000c101b2a */
[----:B------:R-:W-:-:S02]  /*17b20*/  ISETP.GE.AND P0, PT, R71, UR4, PT ;  /* 0x0000000447007c0c */ /* 0x000fc4000bf06270 */
[--C-:B-1----:R-:W-:Y:S01]  /*17b30*/  @!P5 IMAD.WIDE R8, R17, 0x4, R26.reuse ;  /* 0x000000041108d825 */ /* 0x102fe200078e021a */
[----:B------:R2:W-:Y:S03]  /*17b40*/  @!P4 ST.E.64 desc[UR42][R6.64], R22 ;  /* 0x000000160600c985 */ /* 0x0005e6000c101b2a */
[----:B------:R-:W-:Y:S01]  /*17b50*/  @!P6 IMAD.WIDE R14, R19, 0x4, R26 ;  /* 0x00000004130ee825 */ /* 0x000fe200078e021a */
[----:B------:R2:W-:Y:S04]  /*17b60*/  @!P5 ST.E.64 desc[UR42][R8.64], R24 ;  /* 0x000000180800d985 */ /* 0x0005e8000c101b2a */
[----:B------:R2:W-:Y:S02]  /*17b70*/  @!P6 ST.E.64 desc[UR42][R14.64], R4 ;  /* 0x000000040e00e985 */ /* 0x0005e4000c101b2a */
[----:B------:R-:W-:Y:S05]  /*17b80*/  @P0 BRA `(.L_x_856) ;  /* 0x0000003c00e80947 */ /* 0x000fea0003800000 */
[----:B------:R-:W-:-:S04]  /*17b90*/  LEA.HI R71, R71, R71, RZ, 0x1 ;  /* 0x0000004747477211 */ /* 0x000fc800078f08ff */
[----:B--2---:R-:W-:-:S05]  /*17ba0*/  LOP3.LUT R5, R71, 0xfffffffe, RZ, 0xc0, !PT ;  /* 0xfffffffe47057812 */ /* 0x004fca00078ec0ff */
[----:B------:R-:W-:-:S05]  /*17bb0*/  IMAD.WIDE R4, R5, 0x4, R26 ;  /* 0x0000000405047825 */ /* 0x000fca00078e021a */
[----:B------:R0:W-:Y:S01]  /*17bc0*/  ST.E.64 desc[UR42][R4.64], R2 ;  /* 0x0000000204007985 */ /* 0x0001e2000c101b2a */
[----:B------:R-:W-:Y:S05]  /*17bd0*/  BRA `(.L_x_856) ;  /* 0x0000003c00d47947 */ /* 0x000fea0003800000 */
.L_x_939:
        /* <DEDUP_REMOVED lines=14> */
[----:B------:R-:W-:Y:S01]  /*17cc0*/  USHF.R.S32.HI UR6, URZ, 0x1f, UR37 ;  /* 0x0000001f3f067899 */ /* 0x000fe20008011425 */
[----:B------:R-:W-:Y:S01]  /*17cd0*/  IMAD.MOV.U32 R5, RZ, RZ, R0 ;  /* 0x000000ffff057224 */ /* 0x000fe200078e0000 */
[----:B------:R-:W-:Y:S02]  /*17ce0*/  ULDC.64 UR8, c[0x0][0xbd0] ;  /* 0x0002f40000087ab9 */ /* 0x000fe40000000a00 */
[----:B------:R-:W-:Y:S02]  /*17cf0*/  UIMAD UR6, UR6, UR8, URZ ;  /* 0x00000008060672a4 */ /* 0x000fe4000f8e023f */
[----:B------:R-:W-:Y:S01]  /*17d00*/  UIMAD.WIDE.U32 UR4, UR37, UR8, URZ ;  /* 0x00000008250472a5 */ /* 0x000fe2000f8e003f */
[----:B------:R-:W1:Y:S01]  /*17d10*/  S2UR UR7, SR_CTAID.Y ;  /* 0x00000000000779c3 */ /* 0x000e620000002600 */
[----:B------:R-:W-:-:S04]  /*17d20*/  UIMAD UR6, UR37, UR9, UR6 ;  /* 0x00000009250672a4 */ /* 0x000fc8000f8e0206 */
[----:B------:R-:W-:Y:S02]  /*17d30*/  UIADD3 UR6, UR5, UR6, URZ ;  /* 0x0000000605067290 */ /* 0x000fe4000fffe03f */
[----:B------:R-:W-:Y:S01]  /*17d40*/  IMAD.U32 R3, RZ, RZ, UR5 ;  /* 0x00000005ff037e24 */ /* 0x000fe2000f8e00ff */
[----:B------:R-:W2:Y:S01]  /*17d50*/  @P0 LDC R7, c[0x0][0xbec] ;  /* 0x0002fb00ff070b82 */ /* 0x000ea20000000800 */
[----:B------:R-:W-:Y:S01]  /*17d60*/  IMAD.U32 R2, RZ, RZ, UR4 ;  /* 0x00000004ff027e24 */ /* 0x000fe2000f8e00ff */
[----:B------:R-:W-:Y:S01]  /*17d70*/  ULDC.64 UR4, c[0x0][0xbe0] ;  /* 0x0002f80000047ab9 */ /* 0x000fe20000000a00 */
[----:B------:R-:W-:-:S05]  /*17d80*/  IMAD.U32 R3, RZ, RZ, UR6 ;  /* 0x00000006ff037e24 */ /* 0x000fca000f8e00ff */
[----:B------:R-:W3:Y:S01]  /*17d90*/  @P0 LDC R9, c[0x0][0xbf0] ;  /* 0x0002fc00ff090b82 */ /* 0x000ee20000000800 */
[C---:B0-----:R-:W-:Y:S02]  /*17da0*/  IMAD R12, R10.reuse, UR38, RZ ;  /* 0x000000260a0c7c24 */ /* 0x041fe4000f8e02ff */
[----:B------:R-:W-:-:S04]  /*17db0*/  IMAD.WIDE.U32 R2, R10, UR36, R2 ;  /* 0x000000240a027c25 */ /* 0x000fc8000f8e0002 */
[----:B------:R-:W-:Y:S01]  /*17dc0*/  IMAD R11, R11, UR36, R12 ;  /* 0x000000240b0b7c24 */ /* 0x000fe2000f8e020c */
[----:B------:R-:W1:Y:S03]  /*17dd0*/  LDC R8, c[0x0][0xc50] ;  /* 0x00031400ff087b82 */ /* 0x000e660000000800 */
[----:B------:R-:W-:Y:S02]  /*17de0*/  IMAD.IADD R3, R11, 0x1, R3 ;  /* 0x000000010b037824 */ /* 0x000fe400078e0203 */
[----:B--2---:R-:W-:-:S04]  /*17df0*/  @P0 IMAD.HI.U32 R4, R0, R7, RZ ;  /* 0x0000000700040227 */ /* 0x004fc800078e00ff */
[----:B------:R-:W-:Y:S01]  /*17e00*/  IMAD R7, RZ, RZ, -UR37 ;  /* 0x80000025ff077e24 */ /* 0x000fe2000f8e02ff */
[----:B---3--:R-:W-:-:S03]  /*17e10*/  @P0 SHF.R.U32.HI R5, RZ, R9, R4 ;  /* 0x00000009ff050219 */ /* 0x008fc60000011604 */
[----:B-1----:R-:W-:Y:S02]  /*17e20*/  IMAD R9, R8, R7, UR7 ;  /* 0x0000000708097e24 */ /* 0x002fe4000f8e0207 */
[----:B------:R-:W-:Y:S02]  /*17e30*/  IMAD.MOV R7, RZ, RZ, -R5 ;  /* 0x000000ffff077224 */ /* 0x000fe400078e0a05 */
[----:B------:R-:W-:Y:S01]  /*17e40*/  IMAD.WIDE.U32 R2, R9, UR4, R2 ;  /* 0x0000000409027c25 */ /* 0x000fe2000f8e0002 */
[----:B------:R-:W-:-:S03]  /*17e50*/  SHF.R.S32.HI R4, RZ, 0x1f, R9 ;  /* 0x0000001fff047819 */ /* 0x000fc60000011409 */
[----:B------:R-:W-:Y:S01]  /*17e60*/  IMAD R7, R6, R7, R0 ;  /* 0x0000000706077224 */ /* 0x000fe200078e0200 */
[----:B------:R-:W-:Y:S01]  /*17e70*/  IADD3 R2, P0, R5, R2, RZ ;  /* 0x0000000205027210 */ /* 0x000fe20007f1e0ff */
[----:B------:R-:W-:-:S03]  /*17e80*/  IMAD R4, R4, UR4, RZ ;  /* 0x0000000404047c24 */ /* 0x000fc6000f8e02ff */
[----:B------:R-:W-:Y:S01]  /*17e90*/  SHF.R.S32.HI R0, RZ, 0x1f, R7 ;  /* 0x0000001fff007819 */ /* 0x000fe20000011407 */
[----:B------:R-:W-:Y:S01]  /*17ea0*/  IMAD R4, R9, UR5, R4 ;  /* 0x0000000509047c24 */ /* 0x000fe2000f8e0204 */
[----:B------:R-:W-:Y:S01]  /*17eb0*/  SHF.R.S32.HI R9, RZ, 0x1f, R5 ;  /* 0x0000001fff097819 */ /* 0x000fe20000011405 */
[----:B------:R-:W-:Y:S02]  /*17ec0*/  ULDC.64 UR4, c[0x0][0xbc8] ;  /* 0x0002f20000047ab9 */ /* 0x000fe40000000a00 */
[----:B------:R-:W-:Y:S01]  /*17ed0*/  IMAD R0, R0, UR4, RZ ;  /* 0x0000000400007c24 */ /* 0x000fe2000f8e02ff */
[----:B------:R-:W-:-:S03]  /*17ee0*/  IADD3.X R3, R9, R3, R4, P0, !PT ;  /* 0x0000000309037210 */ /* 0x000fc600007fe404 */
[C---:B------:R-:W-:Y:S02]  /*17ef0*/  IMAD R5, R7.reuse, UR5, R0 ;  /* 0x0000000507057c24 */ /* 0x040fe4000f8e0200 */
[----:B------:R-:W-:Y:S01]  /*17f00*/  IMAD.WIDE.U32 R2, R7, UR4, R2 ;  /* 0x0000000407027c25 */ /* 0x000fe2000f8e0002 */
[----:B------:R-:W-:-:S03]  /*17f10*/  ULDC.64 UR4, c[0x0][0xba8] ;  /* 0x0002ea0000047ab9 */ /* 0x000fc60000000a00 */
[----:B------:R-:W-:Y:S01]  /*17f20*/  IMAD.IADD R3, R3, 0x1, R5 ;  /* 0x0000000103037824 */ /* 0x000fe200078e0205 */
[----:B------:R-:W-:-:S04]  /*17f30*/  LEA R4, P0, R2, UR4, 0x2 ;  /* 0x0000000402047c11 */ /* 0x000fc8000f8010ff */
[----:B------:R-:W-:Y:S01]  /*17f40*/  LEA.HI.X R5, R2, UR5, R3, 0x2, P0 ;  /* 0x0000000502057c11 */ /* 0x000fe200080f1403 */
[----:B------:R-:W-:-:S05]  /*17f50*/  IMAD.MOV.U32 R3, RZ, RZ, -0x800000 ;  /* 0xff800000ff037424 */ /* 0x000fca00078e00ff */
[----:B------:R1:W-:Y:S01]  /*17f60*/  STG.E desc[UR42][R4.64], R3 ;  /* 0x0000000304007986 */ /* 0x0003e2000c10192a */
[----:B------:R-:W-:Y:S05]  /*17f70*/  BRA `(.L_x_856) ;  /* 0x0000003800ec7947 */ /* 0x000fea0003800000 */
.L_x_854:
[----:B------:R-:W-:-:S08]  /*17f80*/  NOP ;  /* 0x0000000000007918 */ /* 0x000fd00000000000 */
[----:B------:R-:W0:-:S00]  /*17f90*/  USETMAXREG.DEALLOC.CTAPOOL 0x18 ;  /* 0x00000018000079c8 */ /* 0x000e0000080e0500 */
        /* <DEDUP_REMOVED lines=16> */
.L_x_942:
[----:B------:R-:W-:Y:S01]  /*180a0*/  ULDC UR8, c[0x0][0xc50] ;  /* 0x0003140000087ab9 */ /* 0x000fe20000000800 */
[----:B------:R-:W-:Y:S01]  /*180b0*/  UMOV UR36, UR7 ;  /* 0x0000000700247c82 */ /* 0x000fe20008000000 */
[----:B------:R-:W-:-:S11]  /*180c0*/  UISETP.NE.AND UP0, UPT, UR8, 0x1, UPT ;  /* 0x000000010800788c */ /* 0x000fd6000bf05270 */
[----:B------:R-:W-:Y:S01]  /*180d0*/  @UP0 ULDC UR4, c[0x0][0xc54] ;  /* 0x0003150000040ab9 */ /* 0x000fe20000000800 */
[----:B------:R-:W-:Y:S01]  /*180e0*/  @UP0 ULDC UR6, c[0x0][0xc58] ;  /* 0x0003160000060ab9 */ /* 0x000fe20000000800 */
[----:B------:R-:W-:-:S04]  /*180f0*/  UIMAD.WIDE.U32 UR4, UR7, UR4, URZ ;  /* 0x00000004070472a5 */ /* 0x000fc8000f8e003f */
[----:B------:R-:W-:-:S12]  /*18100*/  @UP0 USHF.R.U32.HI UR36, URZ, UR6, UR5 ;  /* 0x000000063f240299 */ /* 0x000fd80008011605 */
.L_x_943:
[----:B------:R-:W-:Y:S01]  /*18110*/  ISETP.GE.AND P0, PT, R17, RZ, PT ;  /* 0x000000ff1100720c */ /* 0x000fe20003f06270 */
[----:B------:R-:W-:Y:S01]  /*18120*/  UIADD3 UR6, -UR36, URZ, URZ ;  /* 0x0000003f24067290 */ /* 0x000fe2000fffe13f */
[----:B------:R-:W-:Y:S02]  /*18130*/  IMAD.MOV.U32 R2, RZ, RZ, 0x1 ;  /* 0x00000001ff027424 */ /* 0x000fe400078e00ff */
[----:B------:R-:W-:Y:S01]  /*18140*/  IMAD.MOV.U32 R0, RZ, RZ, RZ ;  /* 0x000000ffff007224 */ /* 0x000fe200078e00ff */
[----:B------:R-:W-:Y:S01]  /*18150*/  UIMAD UR6, UR8, UR6, UR7 ;  /* 0x00000006080672a4 */ /* 0x000fe2000f8e0207 */
[----:B------:R-:W-:-:S07]  /*18160*/  IMAD.MOV.U32 R3, RZ, RZ, 0x1 ;  /* 0x00000001ff037424 */ /* 0x000fce00078e00ff */
[----:B------:R-:W-:Y:S05]  /*18170*/  @!P0 BRA `(.L_x_944) ;  /* 0x0000003400a08947 */ /* 0x000fea0003800000 */
[----:B------:R-:W0:Y:S01]  /*18180*/  S2UR UR38, SR_CTAID.X ;  /* 0x00000000002679c3 */ /* 0x000e220000002500 */
[----:B------:R-:W-:Y:S01]  /*18190*/  ULDC.64 UR4, c[0x0][0x418] ;  /* 0x0001060000047ab9 */ /* 0x000fe20000000a00 */
[----:B------:R-:W-:Y:S01]  /*181a0*/  ULDC UR7, c[0x0][0x448] ;  /* 0x0001120000077ab9 */ /* 0x000fe20000000800 */
[----:B------:R-:W-:Y:S02]  /*181b0*/  UISETP.NE.U32.AND UP0, UPT, UR4, URZ, UPT ;  /* 0x0000003f0400728c */ /* 0x000fe4000bf05070 */
[----:B------:R-:W-:Y:S02]  /*181c0*/  UISETP.NE.AND UP1, UPT, UR7, 0x1, UPT ;  /* 0x000000010700788c */ /* 0x000fe4000bf25270 */
[----:B------:R-:W-:Y:S01]  /*181d0*/  UISETP.NE.AND.EX UP0, UPT, UR5, URZ, UPT, UP0 ;  /* 0x0000003f0500728c */ /* 0x000fe2000bf05300 */
[----:B------:R-:W-:Y:S01]  /*181e0*/  ULDC UR4, c[0x0][0x424] ;  /* 0x0001090000047ab9 */ /* 0x000fe20000000800 */
[----:B------:R-:W-:Y:S02]  /*181f0*/  ULDC UR15, c[0x0][0x288] ;  /* 0x0000a200000f7ab9 */ /* 0x000fe40000000800 */
[----:B------:R-:W-:-:S02]  /*18200*/  USEL UR14, UR4, 0x1, UP0 ;  /* 0x00000001040e7887 */ /* 0x000fc40008000000 */
[----:B------:R-:W-:Y:S01]  /*18210*/  UIADD3 UR10, -UR15, 0x1, URZ ;  /* 0x000000010f0a7890 */ /* 0x000fe2000fffe13f */
[----:B------:R-:W-:Y:S02]  /*18220*/  ULDC.64 UR4, c[0x0][0x9e0] ;  /* 0x0002780000047ab9 */ /* 0x000fe40000000a00 */
[----:B------:R-:W-:Y:S01]  /*18230*/  @UP1 ULDC UR8, c[0x0][0x44c] ;  /* 0x0001130000081ab9 */ /* 0x000fe20000000800 */
[----:B------:R-:W-:Y:S01]  /*18240*/  UISETP.GE.AND UP0, UPT, UR5, 0x1, UPT ;  /* 0x000000010500788c */ /* 0x000fe2000bf06270 */
[----:B------:R-:W-:Y:S01]  /*18250*/  ULDC UR16, c[0x0][0x2f0] ;  /* 0x0000bc0000107ab9 */ /* 0x000fe20000000800 */
[----:B------:R-:W-:Y:S01]  /*18260*/  @UP1 ULDC UR11, c[0x0][0x450] ;  /* 0x00011400000b1ab9 */ /* 0x000fe20000000800 */
[----:B------:R-:W-:-:S03]  /*18270*/  UIMAD UR10, UR14, UR16, UR10 ;  /* 0x000000100e0a72a4 */ /* 0x000fc6000f8e020a */
[----:B------:R-:W-:Y:S01]  /*18280*/  PLOP3.LUT P1, PT, PT, PT, UP0, 0x80, 0x0 ;  /* 0x000000000000781c */ /* 0x000fe20003f2f008 */
[----:B0-----:R-:W-:-:S04]  /*18290*/  USHF.L.U32 UR38, UR38, 0x7, URZ ;  /* 0x0000000726267899 */ /* 0x001fc8000800063f */
[----:B------:R-:W-:-:S04]  /*182a0*/  UIADD3 UR7, UR38, 0x7f, URZ ;  /* 0x0000007f26077890 */ /* 0x000fc8000fffe03f */
[----:B------:R-:W-:-:S04]  /*182b0*/  UIMAD.WIDE.U32 UR8, UR7, UR8, URZ ;  /* 0x00000008070872a5 */ /* 0x000fc8000f8e003f */
[----:B------:R-:W-:-:S04]  /*182c0*/  @UP1 USHF.R.U32.HI UR7, URZ, UR11, UR9 ;  /* 0x0000000b3f071299 */ /* 0x000fc80008011609 */
[----:B------:R-:W-:-:S04]  /*182d0*/  UIADD3 UR8, UR10, UR7, URZ ;  /* 0x000000070a087290 */ /* 0x000fc8000fffe03f */
[----:B------:R-:W-:Y:S01]  /*182e0*/  UIADD3 UR4, UR8, UR4, URZ ;  /* 0x0000000408047290 */ /* 0x000fe2000fffe03f */
[----:B------:R-:W-:Y:S11]  /*182f0*/  @!P1 BRA `(.L_x_945) ;  /* 0x0000000000449947 */ /* 0x000ff60003800000 */
        /* <DEDUP_REMOVED lines=10> */
.L_x_946:
[----:B------:R-:W-:-:S11]  /*183a0*/  UISETP.NE.AND UP0, UPT, UR5, 0x1, UPT ;  /* 0x000000010500788c */ /* 0x000fd6000bf05270 */
[----:B------:R-:W-:Y:S02]  /*183b0*/  @UP0 ULDC.64 UR10, c[0x0][0x9e8] ;  /* 0x00027a00000a0ab9 */ /* 0x000fe40000000a00 */
[----:B------:R-:W-:-:S04]  /*183c0*/  UIMAD.WIDE.U32 UR8, UR7, UR10, URZ ;  /* 0x0000000a070872a5 */ /* 0x000fc8000f8e003f */
[----:B------:R-:W-:-:S12]  /*183d0*/  @UP0 USHF.R.U32.HI UR7, URZ, UR11, UR9 ;  /* 0x0000000b3f070299 */ /* 0x000fd80008011609 */
.L_x_947:
[----:B------:R-:W-:-:S04]  /*183e0*/  UIMAD UR7, UR7, UR5, UR5 ;  /* 0x00000005070772a4 */ /* 0x000fc8000f8e0205 */
[----:B------:R-:W-:-:S04]  /*183f0*/  UISETP.LT.AND UP0, UPT, UR4, UR7, UPT ;  /* 0x000000070400728c */ /* 0x000fc8000bf01270 */
[----:B------:R-:W-:-:S12]  /*18400*/  USEL UR4, UR4, UR7, UP0 ;  /* 0x0000000704047287 */ /* 0x000fd80008000000 */
.L_x_945:
[----:B------:R-:W-:Y:S02]  /*18410*/  UIMAD UR8, UR14, UR16, 0xbf ;  /* 0x000000bf0e0874a4 */ /* 0x000fe4000f8e0210 */
[----:B------:R-:W-:Y:S02]  /*18420*/  UIADD3 UR10, UR4, 0xbf, URZ ;  /* 0x000000bf040a7890 */ /* 0x000fe4000fffe03f */
[----:B------:R-:W-:Y:S02]  /*18430*/  UIMAD.WIDE UR8, UR8, 0x2aaaaaab, URZ ;  /* 0x2aaaaaab080878a5 */ /* 0x000fe4000f8e023f */
[----:B------:R-:W-:Y:S01]  /*18440*/  UIMAD.WIDE UR10, UR10, 0x2aaaaaab, URZ ;  /* 0x2aaaaaab0a0a78a5 */ /* 0x000fe2000f8e023f */
[----:B------:R-:W-:Y:S01]  /*18450*/  @UP1 ULDC UR12, c[0x0][0x44c] ;  /* 0x00011300000c1ab9 */ /* 0x000fe20000000800 */
[----:B------:R-:W-:Y:S02]  /*18460*/  USHF.R.U32.HI UR8, URZ, 0x1f, UR9 ;  /* 0x0000001f3f087899 */ /* 0x000fe40008011609 */
[----:B------:R-:W-:-:S02]  /*18470*/  UIMAD.WIDE.U32 UR12, UR38, UR12, URZ ;  /* 0x0000000c260c72a5 */ /* 0x000fc4000f8e003f */
[----:B------:R-:W-:Y:S01]  /*18480*/  USHF.R.U32.HI UR4, URZ, 0x1f, UR11 ;  /* 0x0000001f3f047899 */ /* 0x000fe2000801160b */
[----:B------:R-:W-:Y:S01]  /*18490*/  @UP1 ULDC UR17, c[0x0][0x450] ;  /* 0x0001140000111ab9 */ /* 0x000fe20000000800 */
[----:B------:R-:W-:Y:S01]  /*184a0*/  UMOV UR7, UR38 ;  /* 0x0000002600077c82 */ /* 0x000fe20008000000 */
[----:B------:R-:W-:Y:S02]  /*184b0*/  UIMAD UR14, UR14, UR16, -UR15 ;  /* 0x000000100e0e72a4 */ /* 0x000fe4000f8e0a0f */
[----:B------:R-:W-:Y:S02]  /*184c0*/  @UP1 USHF.R.U32.HI UR7, URZ, UR17, UR13 ;  /* 0x000000113f071299 */ /* 0x000fe4000801160d */
[----:B------:R-:W-:Y:S02]  /*184d0*/  ULEA.HI.SX32 UR8, UR9, UR8, 0x1b ;  /* 0x0000000809087291 */ /* 0x000fe4000f8fda3f */
[----:B------:R-:W-:Y:S02]  /*184e0*/  ULEA.HI.SX32 UR4, UR11, UR4, 0x1b ;  /* 0x000000040b047291 */ /* 0x000fe4000f8fda3f */
[----:B------:R-:W-:-:S02]  /*184f0*/  UIADD3 UR7, UR14, UR7, URZ ;  /* 0x000000070e077290 */ /* 0x000fc4000fffe03f */
[----:B------:R-:W-:Y:S01]  /*18500*/  UISETP.LT.AND UP0, UPT, UR8, UR4, UPT ;  /* 0x000000040800728c */ /* 0x000fe2000bf01270 */
[----:B------:R-:W-:Y:S02]  /*18510*/  ULDC UR10, c[0x0][0x9dc] ;  /* 0x00027700000a7ab9 */ /* 0x000fe40000000800 */
[----:B------:R-:W-:Y:S02]  /*18520*/  UIADD3 UR10, UR7, -UR10, URZ ;  /* 0x8000000a070a7290 */ /* 0x000fe4000fffe03f */
[----:B------:R-:W-:Y:S01]  /*18530*/  USEL UR11, UR8, UR4, UP0 ;  /* 0x00000004080b7287 */ /* 0x000fe20008000000 */
[----:B------:R-:W-:Y:S11]  /*18540*/  @!P1 BRA `(.L_x_948) ;  /* 0x0000000000449947 */ /* 0x000ff60003800000 */
        /* <DEDUP_REMOVED lines=10> */
.L_x_949:
[----:B------:R-:W-:-:S11]  /*185f0*/  UISETP.NE.AND UP0, UPT, UR5, 0x1, UPT ;  /* 0x000000010500788c */ /* 0x000fd6000bf05270 */
[----:B------:R-:W-:Y:S02]  /*18600*/  @UP0 ULDC.64 UR12, c[0x0][0x9e8] ;  /* 0x00027a00000c0ab9 */ /* 0x000fe40000000a00 */
[----:B------:R-:W-:-:S04]  /*18610*/  UIMAD.WIDE.U32 UR8, UR7, UR12, URZ ;  /* 0x0000000c070872a5 */ /* 0x000fc8000f8e003f */
[----:B------:R-:W-:-:S12]  /*18620*/  @UP0 USHF.R.U32.HI UR7, URZ, UR13, UR9 ;  /* 0x0000000d3f070299 */ /* 0x000fd80008011609 */
.L_x_950:
[----:B------:R-:W-:-:S04]  /*18630*/  UIMAD UR5, UR7, UR5, URZ ;  /* 0x00000005070572a4 */ /* 0x000fc8000f8e023f */
[----:B------:R-:W-:-:S04]  /*18640*/  UISETP.LT.AND UP0, UPT, UR10, UR5, UPT ;  /* 0x000000050a00728c */ /* 0x000fc8000bf01270 */
[----:B------:R-:W-:-:S12]  /*18650*/  USEL UR10, UR10, UR5, !UP0 ;  /* 0x000000050a0a7287 */ /* 0x000fd8000c000000 */
.L_x_948:
[----:B------:R-:W-:Y:S02]  /*18660*/  UIMAD.WIDE UR4, UR10, 0x2aaaaaab, URZ ;  /* 0x2aaaaaab0a0478a5 */ /* 0x000fe4000f8e023f */
[----:B------:R-:W-:Y:S02]  /*18670*/  USHF.R.U32.HI UR12, URZ, 0x10, UR6 ;  /* 0x000000103f0c7899 */ /* 0x000fe40008011606 */
[----:B------:R-:W-:Y:S02]  /*18680*/  USHF.R.U32.HI UR4, URZ, 0x1f, UR5 ;  /* 0x0000001f3f047899 */ /* 0x000fe40008011605 */
[----:B------:R-:W-:Y:S02]  /*18690*/  ULOP3.LUT UR40, UR6, 0xffff, URZ, 0xc0, !UPT ;  /* 0x0000ffff06287892 */ /* 0x000fe4000f8ec03f */
[----:B------:R-:W-:-:S04]  /*186a0*/  ULEA.HI.SX32 UR4, UR5, UR4, 0x1b ;  /* 0x0000000405047291 */ /* 0x000fc8000f8fda3f */
[----:B------:R-:W-:-:S04]  /*186b0*/  UISETP.LT.AND UP0, UPT, URZ, UR4, UPT ;  /* 0x000000043f00728c */ /* 0x000fc8000bf01270 */
[----:B------:R-:W-:Y:S02]  /*186c0*/  USEL UR10, URZ, UR4, !UP0 ;  /* 0x000000043f0a7287 */ /* 0x000fe4000c000000 */
[----:B------:R-:W-:Y:S02]  /*186d0*/  UISETP.NE.AND UP0, UPT, UR12, URZ, UPT ;  /* 0x0000003f0c00728c */ /* 0x000fe4000bf05270 */
[----:B------:R-:W-:Y:S01]  /*186e0*/  UISETP.GT.AND UP1, UPT, UR11, UR10, UPT ;  /* 0x0000000a0b00728c */ /* 0x000fe2000bf24270 */
[----:B------:R-:W-:-:S05]  /*186f0*/  UMOV UR4, URZ ;  /* 0x0000003f00047c82 */ /* 0x000fca0008000000 */
[----:B------:R-:W-:-:S03]  /*18700*/  PLOP3.LUT P0, PT, PT, PT, UP1, 0x80, 0x0 ;  /* 0x000000000000781c */ /* 0x000fc60003f0f018 */
[----:B------:R-:W-:-:S10]  /*18710*/  @!UP0 ULDC UR12, c[0x0][0x9f0] ;  /* 0x00027c00000c8ab9 */ /* 0x000fd40000000800 */
[----:B------:R-:W-:Y:S05]  /*18720*/  @!P0 BRA `(.L_x_951) ;  /* 0x0000000000808947 */ /* 0x000fea0003800000 */
[----:B------:R-:W-:Y:S01]  /*18730*/  IMAD.U32 R3, RZ, RZ, UR12 ;  /* 0x0000000cff037e24 */ /* 0x000fe2000f8e00ff */
[----:B------:R-:W-:-:S04]  /*18740*/  UIADD3 UR4, UR12, -0x1, UR11 ;  /* 0xffffffff0c047890 */ /* 0x000fc8000fffe00b */
[-C--:B------:R-:W-:Y:S01]  /*18750*/  IABS R0, R3.reuse ;  /* 0x0000000300007213 */ /* 0x080fe20000000000 */
[----:B------:R-:W-:Y:S01]  /*18760*/  UIADD3 UR6, -UR10, UR4, URZ ;  /* 0x000000040a067290 */ /* 0x000fe2000fffe13f */
[----:B------:R-:W-:Y:S02]  /*18770*/  IABS R3, R3 ;  /* 0x0000000300037213 */ /* 0x000fe40000000000 */
[----:B------:R-:W-:Y:S01]  /*18780*/  R2UR UR13, R0 ;  /* 0x00000000000d72ca */ /* 0x000fe200000e0000 */
[----:B------:R-:W-:Y:S02]  /*18790*/  UMOV UR4, URZ ;  /* 0x0000003f00047c82 */ /* 0x000fe40008000000 */
[----:B------:R-:W-:-:S05]  /*187a0*/  IMAD.MOV R3, RZ, RZ, -R3 ;  /* 0x000000ffff037224 */ /* 0x000fca00078e0a03 */
[----:B------:R-:W-:-:S05]  /*187b0*/  R2UR UR9, R3 ;  /* 0x00000000030972ca */ /* 0x000fca00000e0000 */
[----:B------:R-:W0:Y:S08]  /*187c0*/  I2F.RP R0, UR13 ;  /* 0x0000000d00007d06 */ /* 0x000e300008209400 */
[----:B0-----:R-:W0:Y:S02]  /*187d0*/  MUFU.RCP R0, R0 ;  /* 0x0000000000007308 */ /* 0x001e240000001000 */
[----:B0-----:R-:W-:Y:S01]  /*187e0*/  VIADD R2, R0, 0xffffffe ;  /* 0x0ffffffe00027836 */ /* 0x001fe20000000000 */
[----:B------:R-:W-:Y:S01]  /*187f0*/  IABS R0, UR6 ;  /* 0x0000000600007c13 */ /* 0x000fe20008000000 */
[----:B------:R-:W-:-:S03]  /*18800*/  ULOP3.LUT UR6, UR6, UR12, URZ, 0x3c, !UPT ;  /* 0x0000000c06067292 */ /* 0x000fc6000f8e3c3f */
[----:B------:R-:W-:Y:S01]  /*18810*/  R2UR UR8, R0 ;  /* 0x00000000000872ca */ /* 0x000fe200000e0000 */
[----:B------:R-:W0:Y:S02]  /*18820*/  F2I.FTZ.U32.TRUNC.NTZ R2, R2 ;  /* 0x0000000200027305 */ /* 0x000e24000021f000 */
[----:B0-----:R-:W-:-:S13]  /*18830*/  R2UR UR5, R2 ;  /* 0x00000000020572ca */ /* 0x001fda00000e0000 */
[----:B------:R-:W-:-:S04]  /*18840*/  UIADD3 UR7, URZ, -UR5, URZ ;  /* 0x800000053f077290 */ /* 0x000fc8000fffe03f */
[----:B------:R-:W-:-:S04]  /*18850*/  UIMAD UR7, UR7, UR13, URZ ;  /* 0x0000000d070772a4 */ /* 0x000fc8000f8e023f */
[----:B------:R-:W-:-:S04]  /*18860*/  UIMAD.WIDE.U32 UR4, UR5, UR7, UR4 ;  /* 0x00000007050472a5 */ /* 0x000fc8000f8e0004 */
[----:B------:R-:W-:-:S04]  /*18870*/  UIMAD.WIDE.U32 UR4, UR5, UR8, URZ ;  /* 0x00000008050472a5 */ /* 0x000fc8000f8e003f */
        /* <DEDUP_REMOVED lines=11> */
.L_x_951:
[----:B------:R-:W-:Y:S01]  /*18930*/  UIMAD UR40, UR40, UR4, UR10 ;  /* 0x00000004282872a4 */ /* 0x000fe2000f8e020a */
[----:B------:R-:W-:Y:S02]  /*18940*/  IMAD.U32 R18, RZ, RZ, UR11 ;  /* 0x0000000bff127e24 */ /* 0x000fe4000f8e00ff */
[----:B------:R-:W-:Y:S02]  /*18950*/  IMAD.MOV.U32 R0, RZ, RZ, RZ ;  /* 0x000000ffff007224 */ /* 0x000fe400078e00ff */
[----:B------:R-:W-:Y:S02]  /*18960*/  IMAD.MOV.U32 R2, RZ, RZ, 0x1 ;  /* 0x00000001ff027424 */ /* 0x000fe400078e00ff */
[----:B------:R-:W-:-:S05]  /*18970*/  IMAD.U32 R3, RZ, RZ, UR40 ;  /* 0x00000028ff037e24 */ /* 0x000fca000f8e00ff */
[----:B------:R-:W-:Y:S01]  /*18980*/  VIADDMNMX R18, R3, UR4, R18, PT ;  /* 0x0000000403127c46 */ /* 0x000fe2000b800112 */
[----:B------:R-:W-:-:S03]  /*18990*/  IMAD.MOV.U32 R3, RZ, RZ, 0x1 ;  /* 0x00000001ff037424 */ /* 0x000fc600078e00ff */
[----:B------:R-:W-:-:S13]  /*189a0*/  ISETP.GT.AND P0, PT, R18, UR40, PT ;  /* 0x0000002812007c0c */ /* 0x000fda000bf04270 */
        /* <DEDUP_REMOVED lines=24> */
.L_x_952:
        /* <DEDUP_REMOVED lines=20> */
.L_x_953:
        /* <DEDUP_REMOVED lines=20> */
.L_x_954:
        /* <DEDUP_REMOVED lines=18> */
.L_x_955:
[----:B------:R-:W0:Y:S01]  /*18ed0*/  LDC.64 R2, c[0x0][0x9f8] ;  /* 0x00027e00ff027b82 */ /* 0x000e220000000a00 */
[----:B------:R-:W-:Y:S01]  /*18ee0*/  IMAD.MOV.U32 R9, RZ, RZ, R17 ;  /* 0x000000ffff097224 */ /* 0x000fe200078e0011 */
[----:B------:R-:W1:Y:S01]  /*18ef0*/  S2R R6, SR_TID.X ;  /* 0x0000000000067919 */ /* 0x000e620000002100 */
[----:B0-----:R-:W-:-:S04]  /*18f00*/  ISETP.NE.U32.AND P0, PT, R2, RZ, PT ;  /* 0x000000ff0200720c */ /* 0x001fc80003f05070 */
[----:B------:R-:W-:-:S13]  /*18f10*/  ISETP.NE.AND.EX P0, PT, R3, RZ, PT, P0 ;  /* 0x000000ff0300720c */ /* 0x000fda0003f05300 */
[----:B------:R-:W0:Y:S02]  /*18f20*/  @P0 LDC.64 R2, c[0x0][0x9f8] ;  /* 0x00027e00ff020b82 */ /* 0x000e240000000a00 */
[----:B0-----:R-:W-:-:S05]  /*18f30*/  @P0 IMAD.WIDE R2, R17, 0x4, R2 ;  /* 0x0000000411020825 */ /* 0x001fca00078e0202 */
[----:B------:R0:W2:Y:S01]  /*18f40*/  @P0 LDG.E R9, desc[UR42][R2.64] ;  /* 0x0000002a02090981 */ /* 0x0000a2000c1e1900 */
[C---:B-1----:R-:W-:Y:S01]  /*18f50*/  IMAD.SHL.U32 R0, R6.reuse, 0x40, RZ ;  /* 0x0000004006007824 */ /* 0x042fe200078e00ff */
[C---:B------:R-:W-:Y:S01]  /*18f60*/  LOP3.LUT R8, R6.reuse, 0x7f, RZ, 0xc0, !PT ;  /* 0x0000007f06087812 */ /* 0x040fe200078ec0ff */
[C---:B------:R-:W-:Y:S01]  /*18f70*/  IMAD.SHL.U32 R5, R6.reuse, 0x8, RZ ;  /* 0x0000000806057824 */ /* 0x040fe200078e00ff */
[C---:B------:R-:W-:Y:S01]  /*18f80*/  LOP3.LUT P1, RZ, R6.reuse, 0x4, RZ, 0xc0, !PT ;  /* 0x0000000406ff7812 */ /* 0x040fe2000782c0ff */
[----:B------:R-:W-:Y:S01]  /*18f90*/  IMAD.SHL.U32 R19, R6, 0x10, RZ ;  /* 0x0000001006137824 */ /* 0x000fe200078e00ff */
[----:B------:R-:W-:Y:S01]  /*18fa0*/  LOP3.LUT R4, R0, 0x180, RZ, 0xc0, !PT ;  /* 0x0000018000047812 */ /* 0x000fe200078ec0ff */
[----:B------:R-:W-:Y:S01]  /*18fb0*/  UMOV UR4, 0xffffffff ;  /* 0xffffffff00047882 */ /* 0x000fe20000000000 */
[----:B------:R-:W-:Y:S02]  /*18fc0*/  LOP3.LUT R16, R16, 0xfffffffe, RZ, 0xc0, !PT ;  /* 0xfffffffe10107812 */ /* 0x000fe400078ec0ff */
[----:B------:R-:W-:Y:S01]  /*18fd0*/  LOP3.LUT R4, R4, 0x10, R6, 0xf8, !PT ;  /* 0x0000001004047812 */ /* 0x000fe200078ef806 */
[----:B0-----:R-:W0:Y:S01]  /*18fe0*/  LDC.64 R2, c[0x0][0x418] ;  /* 0x00010600ff027b82 */ /* 0x001e220000000a00 */
[----:B------:R-:W-:-:S02]  /*18ff0*/  LOP3.LUT R19, R19, 0x70, RZ, 0xc0, !PT ;  /* 0x0000007013137812 */ /* 0x000fc400078ec0ff */
[----:B------:R-:W-:Y:S02]  /*19000*/  LOP3.LUT R7, R4, 0x30, R5, 0x78, !PT ;  /* 0x0000003004077812 */ /* 0x000fe400078e7805 */
[----:B------:R-:W-:Y:S02]  /*19010*/  SHF.R.U32.HI R5, RZ, 0x5, R8 ;  /* 0x00000005ff057819 */ /* 0x000fe40000011608 */
[C---:B------:R-:W-:Y:S02]  /*19020*/  LOP3.LUT R4, R0.reuse, 0x40, RZ, 0xc0, !PT ;  /* 0x0000004000047812 */ /* 0x040fe400078ec0ff */
[----:B------:R-:W-:-:S03]  /*19030*/  LOP3.LUT R0, R0, 0x200, RZ, 0xc0, !PT ;  /* 0x0000020000007812 */ /* 0x000fc600078ec0ff */
[----:B------:R-:W-:-:S05]  /*19040*/  IMAD R4, R5, 0x400, R4 ;  /* 0x0000040005047824 */ /* 0x000fca00078e0204 */
[----:B------:R-:W-:Y:S01]  /*19050*/  IADD3 R4, R7, R4, R0 ;  /* 0x0000000407047210 */ /* 0x000fe20007ffe000 */
[----:B------:R-:W-:Y:S01]  /*19060*/  IMAD.SHL.U32 R0, R6, 0x80, RZ ;  /* 0x0000008006007824 */ /* 0x000fe200078e00ff */
[----:B------:R-:W-:-:S03]  /*19070*/  SHF.R.U32.HI R6, RZ, 0x5, R6 ;  /* 0x00000005ff067819 */ /* 0x000fc60000011606 */
[----:B------:R1:W-:Y:S01]  /*19080*/  STL [R1+0x10], R4 ;  /* 0x0000100401007387 */ /* 0x0003e20000100800 */
[----:B------:R-:W-:Y:S02]  /*19090*/  LOP3.LUT R6, R6, 0x3, RZ, 0xc0, !PT ;  /* 0x0000000306067812 */ /* 0x000fe400078ec0ff */
[----:B0-----:R-:W-:-:S04]  /*190a0*/  ISETP.NE.U32.AND P0, PT, R2, RZ, PT ;  /* 0x000000ff0200720c */ /* 0x001fc80003f05070 */
[----:B------:R-:W-:Y:S02]  /*190b0*/  ISETP.NE.AND.EX P2, PT, R3, RZ, PT, P0 ;  /* 0x000000ff0300720c */ /* 0x000fe40003f45300 */
[----:B-1----:R-:W-:-:S05]  /*190c0*/  LOP3.LUT R4, R0, 0x380, RZ, 0xc0, !PT ;  /* 0x0000038000047812 */ /* 0x002fca00078ec0ff */
[----:B------:R-:W-:-:S05]  /*190d0*/  IMAD R4, R5, 0x10, R4 ;  /* 0x0000001005047824 */ /* 0x000fca00078e0204 */
[----:B------:R-:W-:Y:S01]  /*190e0*/  LOP3.LUT R5, R4, R19, RZ, 0x3c, !PT ;  /* 0x0000001304057212 */ /* 0x000fe200078e3cff */
[----:B------:R-:W-:Y:S01]  /*190f0*/  IMAD.MOV.U32 R4, RZ, RZ, 0x20 ;  /* 0x00000020ff047424 */ /* 0x000fe200078e00ff */
[----:B------:R-:W-:Y:S02]  /*19100*/  @P2 LOP3.LUT R16, R16, 0x1, RZ, 0xfc, !PT ;  /* 0x0000000110102812 */ /* 0x000fe400078efcff */
[----:B------:R-:W-:-:S05]  /*19110*/  LOP3.LUT R0, R5, 0xc00, R0, 0xf8, !PT ;  /* 0x00000c0005007812 */ /* 0x000fca00078ef800 */
[----:B------:R0:W-:Y:S02]  /*19120*/  STL [R1+0xc], R0 ;  /* 0x00000c0001007387 */ /* 0x0001e40000100800 */
[----:B0-----:R-:W-:-:S05]  /*19130*/  IMAD.MOV.U32 R0, RZ, RZ, 0x40 ;  /* 0x00000040ff007424 */ /* 0x001fca00078e00ff */
[----:B------:R-:W-:Y:S02]  /*19140*/  SEL R0, R0, 0xffffffc0, !P1 ;  /* 0xffffffc000007807 */ /* 0x000fe40004800000 */
[----:B------:R-:W-:Y:S02]  /*19150*/  SEL R0, R4, 0xffffffe0, !P1 ;  /* 0xffffffe004007807 */ /* 0x000fe40004800000 */
[----:B--2---:R-:W-:Y:S01]  /*19160*/  SHF.R.S32.HI R10, RZ, 0x1f, R9 ;  /* 0x0000001fff0a7819 */ /* 0x004fe20000011409 */
[----:B------:R0:W-:Y:S01]  /*19170*/  STL [R1+0x4], R9 ;  /* 0x0000040901007387 */ /* 0x0001e20000100800 */
[----:B------:R-:W-:-:S03]  /*19180*/  SEL R17, R9, RZ, !P2 ;  /* 0x000000ff09117207 */ /* 0x000fc60005000000 */
[----:B------:R0:W-:Y:S01]  /*19190*/  STL [R1+0x8], R10 ;  /* 0x0000080a01007387 */ /* 0x0001e20000100800 */
[----:B------:R-:W-:Y:S05]  /*191a0*/  BRA.DIV UR4, `(.L_x_956) ;  /* 0x0000002e04407947 */ /* 0x000fea000b800000 */
[----:B------:R1:W2:Y:S02]  /*191b0*/  SHFL.IDX PT, R14, R6, RZ, 0x1f ;  /* 0x00001fff060e7589 */ /* 0x0002a400000e0000 */
.L_x_1005:
[----:B--2---:R-:W-:Y:S02]  /*191c0*/  ISETP.NE.AND P0, PT, R14, RZ, PT ;  /* 0x000000ff0e00720c */ /* 0x004fe40003f05270 */
[----:B------:R-:W-:Y:S02]  /*191d0*/  PLOP3.LUT P1, PT, PT, PT, PT, 0x8, 0x0 ;  /* 0x000000000000781c */ /* 0x000fe40003f2e170 */
[----:B------:R-:W-:-:S11]  /*191e0*/  LOP3.LUT R16, R16, 0xfffffffd, RZ, 0xc0, !PT ;  /* 0xfffffffd10107812 */ /* 0x000fd600078ec0ff */
[----:B------:R-:W-:Y:S01]  /*191f0*/  @P1 LOP3.LUT R16, R16, 0x2, RZ, 0xfc, !PT ;  /* 0x0000000210101812 */ /* 0x000fe200078efcff */
[----:B------:R-:W-:Y:S06]  /*19200*/  @P0 BRA `(.L_x_957) ;  /* 0x0000000400240947 */ /* 0x000fec0003800000 */
[----:B------:R-:W-:Y:S01]  /*19210*/  UMOV UR4, 0xffffffff ;  /* 0xffffffff00047882 */ /* 0x000fe20000000000 */
[----:B------:R-:W-:Y:S02]  /*19220*/  VIADD R0, R18, 0xffffffff ;  /* 0xffffffff12007836 */ /* 0x000fe40000000000 */
[----:B------:R-:W-:Y:S05]  /*19230*/  BRA.DIV UR4, `(.L_x_958) ;  /* 0x0000002e043c7947 */ /* 0x000fea000b800000 */
[----:B------:R-:W-:-:S13]  /*19240*/  ELECT P6, URZ, PT ;  /* 0x00000000003f782f */ /* 0x000fda00038c0000 */
.L_x_1008:
[----:B------:R-:W-:Y:S05]  /*19250*/  @!P6 BRA `(.L_x_957) ;  /* 0x000000040010e947 */ /* 0x000fea0003800000 */
[----:B------:R-:W-:Y:S01]  /*19260*/  IMAD.MOV.U32 R17, RZ, RZ, R9 ;  /* 0x000000ffff117224 */ /* 0x000fe200078e0009 */
[----:B------:R-:W-:Y:S06]  /*19270*/  @!P2 BRA `(.L_x_959) ;  /* 0x000000000044a947 */ /* 0x000fec0003800000 */
[----:B------:R-:W2:Y:S01]  /*19280*/  LDC R7, c[0x0][0x43c] ;  /* 0x00010f00ff077b82 */ /* 0x000ea20000000800 */
[----:B------:R-:W-:Y:S01]  /*19290*/  ULDC.64 UR4, c[0x0][0x428] ;  /* 0x00010a0000047ab9 */ /* 0x000fe20000000a00 */
[----:B--2---:R-:W-:-:S13]  /*192a0*/  ISETP.NE.AND P0, PT, R7, 0x1, PT ;  /* 0x000000010700780c */ /* 0x004fda0003f05270 */
[----:B------:R-:W1:Y:S02]  /*192b0*/  @P0 LDC.64 R4, c[0x0][0x440] ;  /* 0x00011000ff040b82 */ /* 0x000e640000000a00 */
[----:B-1----:R-:W-:-:S04]  /*192c0*/  @P0 IMAD.HI.U32 R6, R0, R4, RZ ;  /* 0x0000000400060227 */ /* 0x002fc800078e00ff */
        /* <DEDUP_REMOVED lines=12> */
.L_x_959:
[----:B--2---:R-:W-:Y:S01]  /*19390*/  IMAD.MOV.U32 R2, RZ, RZ, 0x1 ;  /* 0x00000001ff027424 */ /* 0x004fe200078e00ff */
[----:B------:R-:W-:-:S04]  /*193a0*/  ISETP.NE.AND P1, PT, R8, RZ, PT ;  /* 0x000000ff0800720c */ /* 0x000fc80003f25270 */
[----:B------:R-:W-:-:S04]  /*193b0*/  SHF.L.U32 R2, R2, 0x1f, RZ ;  /* 0x0000001f02027819 */ /* 0x000fc800000006ff */
[----:B------:R-:W2:Y:S02]  /*193c0*/  SYNCS.PHASECHK.TRANS64.TRYWAIT P0, [UR39+0x28880], R2 ;  /* 0x02888002ff0075a7 */ /* 0x000ea40008000167 */
[----:B--2---:R-:W-:Y:S05]  /*193d0*/  @!P0 BRA `(.L_x_960) ;  /* 0x0000002800f48947 */ /* 0x004fea0003800000 */
.L_x_1009:
[----:B------:R-:W-:Y:S05]  /*193e0*/  @P1 BRA `(.L_x_961) ;  /* 0x0000000000181947 */ /* 0x000fea0003800000 */
[----:B------:R-:W3:Y:S01]  /*193f0*/  S2R R4, SR_TID.X ;  /* 0x0000000000047919 */ /* 0x000ee20000002100 */
[----:B--2---:R-:W-:-:S04]  /*19400*/  IMAD.MOV.U32 R3, RZ, RZ, 0x6000 ;  /* 0x00006000ff037424 */ /* 0x004fc800078e00ff */
[----:B------:R4:W-:Y:S01]  /*19410*/  SYNCS.ARRIVE.TRANS64 RZ, [UR39+0x28870], R3 ;  /* 0x02887003ffff79a7 */ /* 0x0009e20008000027 */
[----:B---3--:R-:W-:-:S13]  /*19420*/  LOP3.LUT P0, RZ, R4, 0x1f, RZ, 0xc0, !PT ;  /* 0x0000001f04ff7812 */ /* 0x008fda000780c0ff */
[----:B----4-:R-:W-:Y:S05]  /*19430*/  @!P0 BRA `(.L_x_961) ;  /* 0x0000000000048947 */ /* 0x010fea0003800000 */
[----:B------:R-:W-:Y:S01]  /*19440*/  BPT.TRAP 0x1 ;  /* 0x000000040000795c */ /* 0x000fe20000300000 */
.L_x_961:
        /* <DEDUP_REMOVED lines=13> */
[----:B------:R-:W4:Y:S02]  /*19520*/  SYNCS.PHASECHK.TRANS64.TRYWAIT P0, [UR39+0x28840], R2 ;  /* 0x02884002ff0075a7 */ /* 0x000f240008000167 */
[----:B---34-:R-:W-:Y:S05]  /*19530*/  @!P0 BRA `(.L_x_962) ;  /* 0x0000002800b48947 */ /* 0x018fea0003800000 */
.L_x_1010:
[----:B------:R-:W-:Y:S05]  /*19540*/  @P1 BRA `(.L_x_963) ;  /* 0x0000000000181947 */ /* 0x000fea0003800000 */
[----:B--2---:R-:W2:Y:S01]  /*19550*/  S2R R3, SR_TID.X ;  /* 0x0000000000037919 */ /* 0x004ea20000002100 */
[----:B------:R-:W-:-:S04]  /*19560*/  IMAD.MOV.U32 R2, RZ, RZ, 0x6000 ;  /* 0x00006000ff027424 */ /* 0x000fc800078e00ff */
[----:B------:R3:W-:Y:S01]  /*19570*/  SYNCS.ARRIVE.TRANS64 RZ, [UR39+0x28830], R2 ;  /* 0x02883002ffff79a7 */ /* 0x0007e20008000027 */
[----:B--2---:R-:W-:-:S13]  /*19580*/  LOP3.LUT P0, RZ, R3, 0x1f, RZ, 0xc0, !PT ;  /* 0x0000001f03ff7812 */ /* 0x004fda000780c0ff */
[----:B---3--:R-:W-:Y:S05]  /*19590*/  @!P0 BRA `(.L_x_963) ;  /* 0x0000000000048947 */ /* 0x008fea0003800000 */
[----:B------:R-:W-:Y:S01]  /*195a0*/  BPT.TRAP 0x1 ;  /* 0x000000040000795c */ /* 0x000fe20000300000 */
.L_x_963:
[----:B------:R-:W-:Y:S01]  /*195b0*/  ULDC.64 UR4, c[0x0][0x198] ;  /* 0x0000660000047ab9 */ /* 0x000fe20000000a00 */
[----:B------:R-:W-:Y:S01]  /*195c0*/  R2UR UR11, R0 ;  /* 0x00000000000b72ca */ /* 0x000fe200000e0000 */
[----:B------:R-:W-:Y:S01]  /*195d0*/  UIADD3 UR4, UP0, UR4, 0x370, URZ ;  /* 0x0000037004047890 */ /* 0x000fe2000ff1e03f */
[----:B------:R-:W-:Y:S01]  /*195e0*/  R2UR UR13, R17 ;  /* 0x00000000110d72ca */ /* 0x000fe200000e0000 */
[----:B------:R-:W-:Y:S01]  /*195f0*/  UIADD3 UR8, UR39, 0x1c400, URZ ;  /* 0x0001c40027087890 */ /* 0x000fe2000fffe03f */
[----:B------:R-:W-:Y:S01]  /*19600*/  PLOP3.LUT P0, PT, PT, PT, PT, 0x80, 0x0 ;  /* 0x000000000000781c */ /* 0x000fe20003f0f070 */
[----:B------:R-:W-:Y:S01]  /*19610*/  UIADD3 UR9, UR39, 0x28830, URZ ;  /* 0x0002883027097890 */ /* 0x000fe2000fffe03f */
[----:B------:R-:W-:Y:S01]  /*19620*/  LOP3.LUT R16, R16, 0xfffffffd, RZ, 0xc0, !PT ;  /* 0xfffffffd10107812 */ /* 0x000fe200078ec0ff */
[----:B------:R-:W-:Y:S01]  /*19630*/  UIADD3.X UR5, URZ, UR5, URZ, UP0, !UPT ;  /* 0x000000053f057290 */ /* 0x000fe200087fe43f */
[----:B------:R-:W-:Y:S01]  /*19640*/  UMOV UR6, 0x0 ;  /* 0x0000000000067882 */ /* 0x000fe20000000000 */
[----:B------:R-:W-:Y:S01]  /*19650*/  UMOV UR7, 0x14f00000 ;  /* 0x14f0000000077882 */ /* 0x000fe20000000000 */
[----:B------:R-:W-:Y:S01]  /*19660*/  UMOV UR10, URZ ;  /* 0x0000003f000a7c82 */ /* 0x000fe20008000000 */
[----:B------:R-:W-:-:S05]  /*19670*/  UMOV UR12, UR36 ;  /* 0x00000024000c7c82 */ /* 0x000fca0008000000 */
[----:B------:R3:W-:Y:S02]  /*19680*/  UTMALDG.4D [UR8], [UR4], desc[UR6] ;  /* 0x00000608040075b4 */ /* 0x0007e40008019000 */
[----:B---3--:R-:W-:-:S07]  /*19690*/  @P0 LOP3.LUT R16, R16, 0x2, RZ, 0xfc, !PT ;  /* 0x0000000210100812 */ /* 0x008fce00078efcff */
.L_x_957:
[----:B------:R-:W-:Y:S05]  /*196a0*/  WARPSYNC.ALL ;  /* 0x0000000000007948 */ /* 0x000fea0003800000 */
[----:B------:R-:W-:Y:S01]  /*196b0*/  UIADD3 UR4, UR39, 0x18400, URZ ;  /* 0x0001840027047890 */ /* 0x000fe2000fffe03f */
[----:B------:R-:W-:Y:S03]  /*196c0*/  BAR.SYNC.DEFER_BLOCKING 0x8, 0x180 ;  /* 0x0206000000007b1d */ /* 0x000fe60000010000 */
[----:B------:R-:W-:-:S06]  /*196d0*/  ULOP3.LUT UP0, URZ, UR4, 0x3ff, URZ, 0xc0, !UPT ;  /* 0x000003ff043f7892 */ /* 0x000fcc000f80c03f */
[----:B------:R-:W-:-:S13]  /*196e0*/  PLOP3.LUT P0, PT, PT, PT, UP0, 0x80, 0x0 ;  /* 0x000000000000781c */ /* 0x000fda0003f0f008 */
[----:B------:R-:W-:Y:S05]  /*196f0*/  @!P0 BRA `(.L_x_964) ;  /* 0x0000000000408947 */ /* 0x000fea0003800000 */
[----:B--2---:R-:W-:Y:S01]  /*19700*/  MOV R2, 0x0 ;  /* 0x0000000000027802 */ /* 0x004fe20000000f00 */
[----:B------:R-:W-:Y:S01]  /*19710*/  ULDC.64 UR6, c[0x4][0xc0] ;  /* 0x0100300000067ab9 */ /* 0x000fe20000000a00 */
[----:B------:R-:W-:Y:S01]  /*19720*/  ULDC.64 UR8, c[0x4][0xc8] ;  /* 0x0100320000087ab9 */ /* 0x000fe20000000a00 */
[----:B------:R-:W-:Y:S01]  /*19730*/  ULDC.64 UR4, c[0x4][0x28] ;  /* 0x01000a0000047ab9 */ /* 0x000fe20000000a00 */
[----:B------:R-:W-:Y:S02]  /*19740*/  IMAD.U32 R4, RZ, RZ, UR6 ;  /* 0x00000006ff047e24 */ /* 0x000fe4000f8e00ff */
[----:B------:R-:W2:Y:S01]  /*19750*/  LDC.64 R2, c[0x4][R2] ;  /* 0x0100000002027b82 */ /* 0x000ea20000000a00 */
[----:B------:R-:W-:Y:S02]  /*19760*/  IMAD.U32 R5, RZ, RZ, UR7 ;  /* 0x00000007ff057e24 */ /* 0x000fe4000f8e00ff */
[----:B-1----:R-:W-:Y:S02]  /*19770*/  IMAD.U32 R6, RZ, RZ, UR8 ;  /* 0x00000008ff067e24 */ /* 0x002fe4000f8e00ff */
[----:B------:R-:W-:-:S02]  /*19780*/  IMAD.U32 R7, RZ, RZ, UR9 ;  /* 0x00000009ff077e24 */ /* 0x000fc4000f8e00ff */
[----:B0-----:R-:W-:Y:S02]  /*19790*/  IMAD.U32 R10, RZ, RZ, UR4 ;  /* 0x00000004ff0a7e24 */ /* 0x001fe4000f8e00ff */
[----:B------:R-:W-:Y:S02]  /*197a0*/  IMAD.U32 R11, RZ, RZ, UR5 ;  /* 0x00000005ff0b7e24 */ /* 0x000fe4000f8e00ff */
[----:B------:R-:W-:Y:S02]  /*197b0*/  IMAD.MOV.U32 R8, RZ, RZ, 0x70 ;  /* 0x00000070ff087424 */ /* 0x000fe400078e00ff */
[----:B------:R-:W-:Y:S02]  /*197c0*/  IMAD.MOV.U32 R12, RZ, RZ, 0x1 ;  /* 0x00000001ff0c7424 */ /* 0x000fe400078e00ff */
[----:B------:R-:W-:-:S07]  /*197d0*/  IMAD.MOV.U32 R13, RZ, RZ, RZ ;  /* 0x000000ffff0d7224 */ /* 0x000fce00078e00ff */
[----:B------:R-:W-:-:S07]  /*197e0*/  LEPC R20, `(.L_x_964) ;  /* 0x000000001014794e */ /* 0x000fce0000000000 */
[----:B--2---:R-:W-:Y:S05]  /*197f0*/  CALL.ABS.NOINC R2 ;  /* 0x0000000002007343 */ /* 0x004fea0003c00000 */
.L_x_964:
[----:B------:R-:W3:Y:S01]  /*19800*/  S2R R4, SR_CTAID.Z ;  /* 0x0000000000047919 */ /* 0x000ee20000002700 */
[----:B------:R-:W4:Y:S01]  /*19810*/  LDC R7, c[0x0][0x448] ;  /* 0x00011200ff077b82 */ /* 0x000f220000000800 */
[----:B------:R-:W-:Y:S01]  /*19820*/  USHF.R.S32.HI UR4, URZ, 0x1f, UR36 ;  /* 0x0000001f3f047899 */ /* 0x000fe20008011424 */
[----:B------:R-:W-:Y:S01]  /*19830*/  ULDC.64 UR8, c[0x0][0x2d8] ;  /* 0x0000b60000087ab9 */ /* 0x000fe20000000a00 */
[----:B------:R-:W0:Y:S02]  /*19840*/  S2R R8, SR_TID.X ;  /* 0x0000000000087919 */ /* 0x000e240000002100 */
[----:B------:R-:W-:Y:S02]  /*19850*/  UIMAD UR6, UR4, UR8, URZ ;  /* 0x00000008040672a4 */ /* 0x000fe4000f8e023f */
[----:B------:R-:W-:Y:S01]  /*19860*/  UIMAD.WIDE.U32 UR4, UR36, UR8, URZ ;  /* 0x00000008240472a5 */ /* 0x000fe2000f8e003f */
[----:B--2---:R-:W2:Y:S01]  /*19870*/  LDC.64 R2, c[0x0][0x2e0] ;  /* 0x0000b800ff027b82 */ /* 0x004ea20000000a00 */
[----:B------:R-:W-:-:S04]  /*19880*/  UIMAD UR6, UR36, UR9, UR6 ;  /* 0x00000009240672a4 */ /* 0x000fc8000f8e0206 */
[----:B------:R-:W-:Y:S01]  /*19890*/  UIADD3 UR5, UR5, UR6, URZ ;  /* 0x0000000605057290 */ /* 0x000fe2000fffe03f */
[----:B----4-:R-:W-:Y:S02]  /*198a0*/  ISETP.NE.AND P0, PT, R7, 0x1, PT ;  /* 0x000000010700780c */ /* 0x010fe40003f05270 */
[----:B---3--:R-:W-:-:S05]  /*198b0*/  SHF.R.S32.HI R5, RZ, 0x1f, R4 ;  /* 0x0000001fff057819 */ /* 0x008fca0000011404 */
[-C--:B--2---:R-:W-:Y:S01]  /*198c0*/  IMAD R0, R5, R2.reuse, RZ ;  /* 0x0000000205007224 */ /* 0x084fe200078e02ff */
[----:B0-----:R-:W-:Y:S02]  /*198d0*/  LOP3.LUT R10, R8, 0x7f, RZ, 0xc0, !PT ;  /* 0x0000007f080a7812 */ /* 0x001fe400078ec0ff */
[----:B------:R-:W-:Y:S01]  /*198e0*/  SHF.R.U32.HI R8, RZ, 0x3, R8 ;  /* 0x00000003ff087819 */ /* 0x000fe20000011608 */
[----:B------:R-:W-:Y:S01]  /*198f0*/  IMAD R5, R4, R3, R0 ;  /* 0x0000000304057224 */ /* 0x000fe200078e0200 */
[----:B-1----:R-:W-:Y:S01]  /*19900*/  LEA.HI R6, R10, R19, RZ, 0x1d ;  /* 0x000000130a067211 */ /* 0x002fe200078fe8ff */
[----:B------:R-:W-:Y:S01]  /*19910*/  IMAD.WIDE.U32 R2, R4, R2, UR4 ;  /* 0x0000000404027e25 */ /* 0x000fe2000f8e0002 */
[----:B------:R-:W0:Y:S01]  /*19920*/  @P0 LDC R0, c[0x0][0x450] ;  /* 0x00011400ff000b82 */ /* 0x000e220000000800 */
[----:B------:R-:W-:Y:S02]  /*19930*/  ULDC.64 UR4, c[0x0][0x2d0] ;  /* 0x0000b40000047ab9 */ /* 0x000fe40000000a00 */
[----:B------:R-:W-:-:S02]  /*19940*/  IMAD.IADD R3, R3, 0x1, R5 ;  /* 0x0000000103037824 */ /* 0x000fc400078e0205 */
[----:B------:R-:W-:-:S03]  /*19950*/  VIADD R6, R6, UR38 ;  /* 0x0000002606067c36 */ /* 0x000fc60008000000 */
[----:B------:R-:W1:Y:S01]  /*19960*/  @P0 LDC R5, c[0x0][0x44c] ;  /* 0x00011300ff050b82 */ /* 0x000e620000000800 */
[----:B------:R-:W-:Y:S02]  /*19970*/  IMAD.MOV.U32 R4, RZ, RZ, R6 ;  /* 0x000000ffff047224 */ /* 0x000fe400078e0006 */
[----:B-1----:R-:W-:-:S05]  /*19980*/  @P0 IMAD.HI.U32 R5, R6, R5, RZ ;  /* 0x0000000506050227 */ /* 0x002fca00078e00ff */
[----:B0-----:R-:W-:-:S04]  /*19990*/  @P0 SHF.R.U32.HI R4, RZ, R0, R5 ;  /* 0x00000000ff040219 */ /* 0x001fc80000011605 */
[--C-:B------:R-:W-:Y:S01]  /*199a0*/  SHF.R.S32.HI R5, RZ, 0x1f, R4.reuse ;  /* 0x0000001fff057819 */ /* 0x100fe20000011404 */
[----:B------:R-:W-:Y:S02]  /*199b0*/  IMAD.MOV R0, RZ, RZ, -R4 ;  /* 0x000000ffff007224 */ /* 0x000fe400078e0a04 */
[----:B------:R-:W-:-:S04]  /*199c0*/  IMAD.WIDE.U32 R2, R4, UR4, R2 ;  /* 0x0000000404027c25 */ /* 0x000fc8000f8e0002 */
[----:B------:R-:W-:Y:S02]  /*199d0*/  IMAD R0, R7, R0, R6 ;  /* 0x0000000007007224 */ /* 0x000fe400078e0206 */
        /* <DEDUP_REMOVED lines=9> */
[----:B------:R-:W-:Y:S01]  /*19a70*/  IMAD.SHL.U32 R4, R10, 0x10, RZ ;  /* 0x000000100a047824 */ /* 0x000fe200078e00ff */
[----:B------:R-:W-:Y:S01]  /*19a80*/  IADD3 R0, P0, R2, UR4, RZ ;  /* 0x0000000402007c10 */ /* 0x000fe2000ff1e0ff */
[C---:B------:R-:W-:Y:S01]  /*19a90*/  IMAD.SHL.U32 R2, R8.reuse, 0x80, RZ ;  /* 0x0000008008027824 */ /* 0x040fe200078e00ff */
[----:B------:R-:W-:Y:S02]  /*19aa0*/  ULDC UR4, c[0x0][0x2b8] ;  /* 0x0000ae0000047ab9 */ /* 0x000fe40000000800 */
[----:B------:R-:W-:Y:S01]  /*19ab0*/  IADD3.X R5, R3, UR5, R5, P0, !PT ;  /* 0x0000000503057c10 */ /* 0x000fe200087fe405 */
[----:B------:R-:W-:Y:S01]  /*19ac0*/  IMAD.SHL.U32 R3, R8, 0x10, RZ ;  /* 0x0000001008037824 */ /* 0x000fe200078e00ff */
[C---:B------:R-:W-:Y:S02]  /*19ad0*/  LOP3.LUT R2, R19.reuse, 0x380, R2, 0xf8, !PT ;  /* 0x0000038013027812 */ /* 0x040fe400078ef802 */
[----:B------:R-:W-:Y:S01]  /*19ae0*/  ISETP.GE.AND P0, PT, R19, UR4, PT ;  /* 0x0000000413007c0c */ /* 0x000fe2000bf06270 */
[----:B------:R-:W-:Y:S01]  /*19af0*/  UMOV UR4, 0xffffffff ;  /* 0xffffffff00047882 */ /* 0x000fe20000000000 */
[----:B------:R-:W-:-:S04]  /*19b00*/  LOP3.LUT R3, R2, 0x70, R3, 0x78, !PT ;  /* 0x0000007002037812 */ /* 0x000fc800078e7803 */
[----:B------:R-:W-:Y:S01]  /*19b10*/  LOP3.LUT R4, R3, 0x400, R4, 0xf8, !PT ;  /* 0x0000040003047812 */ /* 0x000fe200078ef804 */
[----:B------:R-:W-:Y:S06]  /*19b20*/  BRA.DIV UR4, `(.L_x_965) ;  /* 0x0000002604507947 */ /* 0x000fec000b800000 */
[----:B------:R-:W0:Y:S01]  /*19b30*/  SHFL.IDX PT, R14, R0, RZ, 0x181f ;  /* 0x00181fff000e7589 */ /* 0x000e2200000e0000 */
[----:B------:R-:W-:Y:S01]  /*19b40*/  ULDC UR4, c[0x0][0x288] ;  /* 0x0000a20000047ab9 */ /* 0x000fe20000000800 */
[----:B------:R-:W-:Y:S01]  /*19b50*/  LEA.HI R2, R10, UR38, RZ, 0x1d ;  /* 0x000000260a027c11 */ /* 0x000fe2000f8fe8ff */
[----:B------:R-:W-:Y:S01]  /*19b60*/  IMAD R3, R7, UR4, RZ ;  /* 0x0000000407037c24 */ /* 0x000fe2000f8e02ff */
[----:B------:R-:W1:Y:S04]  /*19b70*/  SHFL.IDX PT, R6, R5, RZ, 0x181f ;  /* 0x00181fff05067589 */ /* 0x000e6800000e0000 */
[----:B------:R-:W-:-:S13]  /*19b80*/  ISETP.GE.AND P1, PT, R2, R3, PT ;  /* 0x000000030200720c */ /* 0x000fda0003f26270 */
[----:B------:R-:W-:Y:S01]  /*19b90*/  @!P1 VIADD R9, R4, UR39 ;  /* 0x0000002704099c36 */ /* 0x000fe20008000000 */
[----:B0-----:R-:W-:Y:S02]  /*19ba0*/  @!P1 IADD3 R8, P2, R19, R14, RZ ;  /* 0x0000000e13089210 */ /* 0x001fe40007f5e0ff */
[----:B------:R-:W0:Y:S03]  /*19bb0*/  SHFL.IDX PT, R14, R0, 0x1, 0x181f ;  /* 0x00381f00000e7f89 */ /* 0x000e2600000e0000 */
[----:B-1----:R-:W-:Y:S02]  /*19bc0*/  @!P1 IMAD.X R7, RZ, RZ, R6, P2 ;  /* 0x000000ffff079224 */ /* 0x002fe400010e0606 */
[----:B------:R-:W-:Y:S02]  /*19bd0*/  @!P1 IMAD.MOV.U32 R6, RZ, RZ, R8 ;  /* 0x000000ffff069224 */ /* 0x000fe400078e0008 */
[----:B------:R-:W-:-:S03]  /*19be0*/  VIADD R8, R2, 0x10 ;  /* 0x0000001002087836 */ /* 0x000fc60000000000 */
[----:B------:R1:W-:Y:S02]  /*19bf0*/  @!P1 LDGSTS.E.BYPASS.LTC128B.128 [R9+0x18400], desc[UR42][R6.64], !P0 ;  /* 0x1840000006099fae */ /* 0x0003e4000c101d6a */
[----:B------:R-:W-:Y:S02]  /*19c00*/  ISETP.GE.AND P1, PT, R8, R3, PT ;  /* 0x000000030800720c */ /* 0x000fe40003f26270 */
[----:B-1----:R-:W1:Y:S11]  /*19c10*/  SHFL.IDX PT, R6, R5, 0x1, 0x181f ;  /* 0x00381f0005067f89 */ /* 0x002e7600000e0000 */
[----:B0-----:R-:W-:Y:S01]  /*19c20*/  @!P1 IADD3 R8, P2, R19, R14, RZ ;  /* 0x0000000e13089210 */ /* 0x001fe20007f5e0ff */
[----:B------:R-:W-:Y:S01]  /*19c30*/  @!P1 VIADD R21, R4, UR39 ;  /* 0x0000002704159c36 */ /* 0x000fe20008000000 */
[----:B------:R-:W0:Y:S03]  /*19c40*/  SHFL.IDX PT, R14, R0, 0x2, 0x181f ;  /* 0x00581f00000e7f89 */ /* 0x000e2600000e0000 */
[----:B-1----:R-:W-:-:S02]  /*19c50*/  @!P1 IMAD.X R7, RZ, RZ, R6, P2 ;  /* 0x000000ffff079224 */ /* 0x002fc400010e0606 */
        /* <DEDUP_REMOVED lines=43> */
[----:B------:R-:W0:Y:S04]  /*19f10*/  SHFL.IDX PT, R5, R5, 0x7, 0x181f ;  /* 0x00f81f0005057f89 */ /* 0x000e2800000e0000 */
[----:B------:R2:W3:Y:S01]  /*19f20*/  SHFL.IDX PT, R14, R0, 0x7, 0x181f ;  /* 0x00f81f00000e7f89 */ /* 0x0004e200000e0000 */
[----:B-1----:R-:W-:-:S02]  /*19f30*/  @!P1 IMAD.X R7, RZ, RZ, R6, P2 ;  /* 0x000000ffff079224 */ /* 0x002fc400010e0606 */
[----:B------:R-:W-:-:S05]  /*19f40*/  @!P1 IMAD.MOV.U32 R6, RZ, RZ, R8 ;  /* 0x000000ffff069224 */ /* 0x000fca00078e0008 */
[----:B0-----:R2:W-:Y:S02]  /*19f50*/  @!P1 LDGSTS.E.BYPASS.LTC128B.128 [R9+0x1b400], desc[UR42][R6.64], !P0 ;  /* 0x1b40000006099fae */ /* 0x0015e4000c101d6a */
.L_x_1027:
[----:B------:R-:W-:Y:S02]  /*19f60*/  VIADD R2, R2, 0x70 ;  /* 0x0000007002027836 */ /* 0x000fe40000000000 */
[----:B--2---:R-:W-:-:S03]  /*19f70*/  IMAD.MOV.U32 R0, RZ, RZ, 0x1 ;  /* 0x00000001ff007424 */ /* 0x004fc600078e00ff */
[----:B------:R-:W-:Y:S02]  /*19f80*/  ISETP.GE.AND P1, PT, R2, R3, PT ;  /* 0x000000030200720c */ /* 0x000fe40003f26270 */
[----:B------:R-:W-:-:S11]  /*19f90*/  SHF.L.U32 R0, R0, 0x1f, RZ ;  /* 0x0000001f00007819 */ /* 0x000fd600000006ff */
[----:B---3--:R-:W-:-:S05]  /*19fa0*/  @!P1 IADD3 R2, P2, R19, R14, RZ ;  /* 0x0000000e13029210 */ /* 0x008fca0007f5e0ff */
[----:B------:R-:W-:Y:S02]  /*19fb0*/  @!P1 IMAD.X R3, RZ, RZ, R5, P2 ;  /* 0x000000ffff039224 */ /* 0x000fe400010e0605 */
[----:B------:R-:W-:-:S05]  /*19fc0*/  @!P1 VIADD R5, R4, UR39 ;  /* 0x0000002704059c36 */ /* 0x000fca0008000000 */
[----:B------:R-:W-:Y:S01]  /*19fd0*/  @!PT LDS RZ, [RZ] ;  /* 0x00000000fffff984 */ /* 0x000fe20000000800 */
[----:B------:R-:W-:Y:S01]  /*19fe0*/  @!PT LDS RZ, [RZ] ;  /* 0x00000000fffff984 */ /* 0x000fe20000000800 */
[----:B------:R-:W-:Y:S01]  /*19ff0*/  @!PT LDS RZ, [RZ] ;  /* 0x00000000fffff984 */ /* 0x000fe20000000800 */
[----:B------:R0:W-:Y:S01]  /*1a000*/  @!P1 LDGSTS.E.BYPASS.LTC128B.128 [R5+0x1bc00], desc[UR42][R2.64], !P0 ;  /* 0x1bc0000002059fae */ /* 0x0001e2000c101d6a */
[----:B------:R-:W-:Y:S01]  /*1a010*/  NOP ;  /* 0x0000000000007918 */ /* 0x000fe20000000000 */
[----:B------:R-:W-:Y:S02]  /*1a020*/  SYNCS.ARRIVE.TRANS64.RED.A0T1 RZ, [UR39+0x28800], RZ ;  /* 0x028800ffffff79a7 */ /* 0x000fe40008200427 */
[----:B------:R-:W-:Y:S01]  /*1a030*/  ARRIVES.LDGSTSBAR.64.TRANSCNT [UR39+0x28800] ;  /* 0x02880000ff0079b0 */ /* 0x000fe20008000aa7 */
[----:B------:R-:W-:Y:S01]  /*1a040*/  NOP ;  /* 0x0000000000007918 */ /* 0x000fe20000000000 */
[----:B------:R-:W-:Y:S01]  /*1a050*/  SYNCS.ARRIVE.TRANS64.A1T0 RZ, [UR39+0x28800], RZ ;  /* 0x028800ffffff79a7 */ /* 0x000fe20008100027 */
[----:B------:R-:W-:-:S05]  /*1a060*/  VIADD R19, R18, 0xfffffffe ;  /* 0xfffffffe12137836 */ /* 0x000fca0000000000 */
[----:B------:R-:W-:Y:S01]  /*1a070*/  ISETP.GE.AND P1, PT, R19, UR40, PT ;  /* 0x0000002813007c0c */ /* 0x000fe2000bf26270 */
[----:B------:R-:W1:Y:S02]  /*1a080*/  SYNCS.PHASECHK.TRANS64.TRYWAIT P0, [UR39+0x28820], R0 ;  /* 0x02882000ff0075a7 */ /* 0x000e640008000167 */
[----:B01----:R-:W-:Y:S10]  /*1a090*/  @!P0 BRA `(.L_x_966) ;  /* 0x0000002800608947 */ /* 0x003ff40003800000 */
.L_x_1028:
[----:B0-----:R-:W-:-:S05]  /*1a0a0*/  IMAD.MOV.U32 R0, RZ, RZ, 0x1 ;  /* 0x00000001ff007424 */ /* 0x001fca00078e00ff */
[----:B------:R0:W-:Y:S01]  /*1a0b0*/  STL [R1], R0 ;  /* 0x0000000001007387 */ /* 0x0001e20000100800 */
[----:B------:R-:W-:Y:S05]  /*1a0c0*/  @!P1 BRA `(.L_x_967) ;  /* 0x0000000c00b09947 */ /* 0x000fea0003800000 */
[----:B0-----:R-:W-:Y:S02]  /*1a0d0*/  IMAD.MOV.U32 R0, RZ, RZ, 0x1 ;  /* 0x00000001ff007424 */ /* 0x001fe400078e00ff */
[----:B------:R-:W-:-:S07]  /*1a0e0*/  IMAD.MOV.U32 R6, RZ, RZ, RZ ;  /* 0x000000ffff067224 */ /* 0x000fce00078e00ff */
.L_x_984:
[----:B------:R-:W-:Y:S01]  /*1a0f0*/  VIADD R21, R6, 0x1 ;  /* 0x0000000106157836 */ /* 0x000fe20000000000 */
[----:B------:R-:W-:Y:S01]  /*1a100*/  LOP3.LUT P1, RZ, R16, 0x2, RZ, 0xc0, !PT ;  /* 0x0000000210ff7812 */ /* 0x000fe2000782c0ff */
[----:B------:R-:W-:Y:S03]  /*1a110*/  BSSY B0, `(.L_x_968) ;  /* 0x0000066000007945 */ /* 0x000fe60003800000 */
[----:B------:R-:W-:-:S04]  /*1a120*/  ISETP.NE.AND P0, PT, R21, 0x2, PT ;  /* 0x000000021500780c */ /* 0x000fc80003f05270 */
[----:B-1----:R-:W-:Y:S02]  /*1a130*/  SEL R3, RZ, 0x1, P0 ;  /* 0x00000001ff037807 */ /* 0x002fe40000000000 */
[----:B------:R-:W-:Y:S02]  /*1a140*/  SEL R21, R21, RZ, P0 ;  /* 0x000000ff15157207 */ /* 0x000fe40000000000 */
[----:B-----5:R-:W-:-:S05]  /*1a150*/  LOP3.LUT R9, R0, R3, RZ, 0x3c, !PT ;  /* 0x0000000300097212 */ /* 0x020fca00078e3cff */
[----:B0-----:R0:W-:Y:S01]  /*1a160*/  STL [R1], R9 ;  /* 0x0000000901007387 */ /* 0x0011e20000100800 */
[----:B------:R-:W-:Y:S05]  /*1a170*/  @!P1 BRA `(.L_x_969) ;  /* 0x00000004007c9947 */ /* 0x000fea0003800000 */
[----:B------:R-:W-:Y:S01]  /*1a180*/  LOP3.LUT P1, RZ, R16, 0x1, RZ, 0xc0, !PT ;  /* 0x0000000110ff7812 */ /* 0x000fe2000782c0ff */
[----:B------:R-:W-:-:S12]  /*1a190*/  IMAD.MOV.U32 R7, RZ, RZ, R19 ;  /* 0x000000ffff077224 */ /* 0x000fd800078e0013 */
[----:B------:R-:W-:Y:S05]  /*1a1a0*/  @!P1 BRA `(.L_x_970) ;  /* 0x0000000000509947 */ /* 0x000fea0003800000 */
[----:B------:R-:W2:Y:S01]  /*1a1b0*/  LDL R11, [R1+0x8] ;  /* 0x00000800010b7983 */ /* 0x000ea20000100800 */
[----:B------:R-:W1:Y:S01]  /*1a1c0*/  LDC R4, c[0x0][0x43c] ;  /* 0x00010f00ff047b82 */ /* 0x000e620000000800 */
[----:B------:R-:W-:Y:S02]  /*1a1d0*/  ULDC.64 UR4, c[0x0][0x428] ;  /* 0x00010a0000047ab9 */ /* 0x000fe40000000a00 */
[----:B------:R-:W3:Y:S01]  /*1a1e0*/  LDL R10, [R1+0x4] ;  /* 0x00000400010a7983 */ /* 0x000ee20000100800 */
[----:B-1----:R-:W-:-:S13]  /*1a1f0*/  ISETP.NE.AND P0, PT, R4, 0x1, PT ;  /* 0x000000010400780c */ /* 0x002fda0003f05270 */
[----:B------:R-:W1:Y:S02]  /*1a200*/  @P0 LDC.64 R2, c[0x0][0x440] ;  /* 0x00011000ff020b82 */ /* 0x000e640000000a00 */
[----:B-1----:R-:W-:-:S04]  /*1a210*/  @P0 IMAD.HI.U32 R8, R19, R2, RZ ;  /* 0x0000000213080227 */ /* 0x002fc800078e00ff */
[----:B------:R-:W-:Y:S01]  /*1a220*/  IMAD.MOV.U32 R2, RZ, RZ, R19 ;  /* 0x000000ffff027224 */ /* 0x000fe200078e0013 */
[----:B------:R-:W-:-:S04]  /*1a230*/  @P0 SHF.R.U32.HI R2, RZ, R3, R8 ;  /* 0x00000003ff020219 */ /* 0x000fc80000011608 */
[--C-:B------:R-:W-:Y:S01]  /*1a240*/  SHF.R.S32.HI R3, RZ, 0x1f, R2.reuse ;  /* 0x0000001fff037819 */ /* 0x100fe20000011402 */
[----:B------:R-:W-:-:S04]  /*1a250*/  IMAD.MOV R7, RZ, RZ, -R2 ;  /* 0x000000ffff077224 */ /* 0x000fc800078e0a02 */
[----:B------:R-:W-:Y:S02]  /*1a260*/  IMAD R7, R4, R7, R19 ;  /* 0x0000000704077224 */ /* 0x000fe400078e0213 */
[----:B------:R-:W1:Y:S01]  /*1a270*/  LDC.64 R4, c[0x0][0x418] ;  /* 0x00010600ff047b82 */ /* 0x000e620000000a00 */
[----:B--2---:R-:W-:-:S04]  /*1a280*/  IMAD R8, R11, UR4, RZ ;  /* 0x000000040b087c24 */ /* 0x004fc8000f8e02ff */
[C---:B---3--:R-:W-:Y:S02]  /*1a290*/  IMAD R8, R10.reuse, UR5, R8 ;  /* 0x000000050a087c24 */ /* 0x048fe4000f8e0208 */
[----:B------:R-:W-:-:S04]  /*1a2a0*/  IMAD.WIDE.U32 R2, R10, UR4, R2 ;  /* 0x000000040a027c25 */ /* 0x000fc8000f8e0002 */
[----:B------:R-:W-:Y:S01]  /*1a2b0*/  IMAD.IADD R8, R8, 0x1, R3 ;  /* 0x0000000108087824 */ /* 0x000fe200078e0203 */
[----:B-1----:R-:W-:-:S04]  /*1a2c0*/  LEA R4, P0, R2, R4, 0x2 ;  /* 0x0000000402047211 */ /* 0x002fc800078010ff */
[----:B------:R-:W-:-:S05]  /*1a2d0*/  LEA.HI.X R5, R2, R5, R8, 0x2, P0 ;  /* 0x0000000502057211 */ /* 0x000fca00000f1408 */
[----:B------:R1:W5:Y:S04]  /*1a2e0*/  LDG.E R17, desc[UR42][R4.64] ;  /* 0x0000002a04117981 */ /* 0x000368000c1e1900 */
.L_x_970:
[----:B-1----:R-:W-:Y:S01]  /*1a2f0*/  LEA R4, R21, UR39, 0x3 ;  /* 0x0000002715047c11 */ /* 0x002fe2000f8e18ff */
[----:B------:R-:W1:Y:S01]  /*1a300*/  S2R R2, SR_TID.X ;  /* 0x0000000000027919 */ /* 0x000e620000002100 */
[----:B------:R-:W-:-:S04]  /*1a310*/  SHF.L.U32 R3, R9, 0x1f, RZ ;  /* 0x0000001f09037819 */ /* 0x000fc800000006ff */
[----:B------:R-:W2:Y:S01]  /*1a320*/  SYNCS.PHASECHK.TRANS64.TRYWAIT P0, [R4+URZ+0x28880], R3 ;  /* 0x02888003040075a7 */ /* 0x000ea2000800017f */
[----:B-1----:R-:W-:-:S04]  /*1a330*/  LOP3.LUT R2, R2, 0x7f, RZ, 0xc0, !PT ;  /* 0x0000007f02027812 */ /* 0x002fc800078ec0ff */
[----:B------:R-:W-:Y:S01]  /*1a340*/  ISETP.NE.AND P1, PT, R2, RZ, PT ;  /* 0x000000ff0200720c */ /* 0x000fe20003f25270 */
[----:B--2---:R-:W-:-:S12]  /*1a350*/  @!P0 BRA `(.L_x_971) ;  /* 0x0000002400c88947 */ /* 0x004fd80003800000 */
.L_x_1029:
[----:B------:R-:W-:Y:S04]  /*1a360*/  BSSY B1, `(.L_x_972) ;  /* 0x0000009000017945 */ /* 0x000fe80003800000 */
[----:B------:R-:W-:Y:S05]  /*1a370*/  @P1 BRA `(.L_x_973) ;  /* 0x00000000001c1947 */ /* 0x000fea0003800000 */
[----:B------:R-:W2:Y:S02]  /*1a380*/  S2R R2, SR_TID.X ;  /* 0x0000000000027919 */ /* 0x000ea40000002100 */
[----:B--2---:R-:W-:Y:S01]  /*1a390*/  LOP3.LUT R5, R2, 0x1f, RZ, 0xc0, !PT ;  /* 0x0000001f02057812 */ /* 0x004fe200078ec0ff */
[----:B------:R-:W-:-:S03]  /*1a3a0*/  IMAD.MOV.U32 R2, RZ, RZ, 0x6000 ;  /* 0x00006000ff027424 */ /* 0x000fc600078e00ff */
[----:B------:R-:W-:Y:S01]  /*1a3b0*/  ISETP.NE.AND P0, PT, R5, RZ, PT ;  /* 0x000000ff0500720c */ /* 0x000fe20003f05270 */
[----:B------:R2:W-:-:S12]  /*1a3c0*/  SYNCS.ARRIVE.TRANS64 RZ, [R4+URZ+0x28870], R2 ;  /* 0x0288700204ff79a7 */ /* 0x0005d8000800003f */
[----:B--2---:R-:W-:Y:S05]  /*1a3d0*/  @!P0 BRA `(.L_x_973) ;  /* 0x0000000000048947 */ /* 0x004fea0003800000 */
[----:B------:R-:W-:Y:S01]  /*1a3e0*/  BPT.TRAP 0x1 ;  /* 0x000000040000795c */ /* 0x000fe20000300000 */
.L_x_973:
[----:B------:R-:W-:Y:S05]  /*1a3f0*/  BSYNC B1 ;  /* 0x0000000000017941 */ /* 0x000fea0003800000 */
.L_x_972:
        /* <DEDUP_REMOVED lines=16> */
.L_x_974:
[----:B------:R-:W-:-:S13]  /*1a500*/  @P0 ELECT P2, URZ, PT ;  /* 0x00000000003f082f */ /* 0x000fda0003840000 */
[----:B-----5:R-:W-:Y:S02]  /*1a510*/  @P2 R2UR UR37, R17 ;  /* 0x00000000112522ca */ /* 0x020fe400000e0000 */
[----:B------:R-:W-:-:S11]  /*1a520*/  @P2 PLOP3.LUT P0, PT, P2, PT, PT, 0x8, 0x0 ;  /* 0x000000000000281c */ /* 0x000fd6000170e170 */
[----:B------:R2:W-:Y:S01]  /*1a530*/  UTMALDG.4D [UR32], [UR4], desc[UR6] ;  /* 0x00000620040075b4 */ /* 0x0005e20008019000 */
[----:B------:R-:W-:Y:S01]  /*1a540*/  PLOP3.LUT P2, PT, PT, PT, PT, 0x8, 0x0 ;  /* 0x000000000000781c */ /* 0x000fe20003f4e170 */
[----:B--2---:R-:W-:-:S12]  /*1a550*/  @P0 BRA.U.ANY `(.L_x_974) ;  /* 0xfffffffd00e80947 */ /* 0x004fd8000393ffff */
[----:B------:R-:W2:Y:S02]  /*1a560*/  SYNCS.PHASECHK.TRANS64.TRYWAIT P0, [R4+URZ+0x28840], R3 ;  /* 0x02884003040075a7 */ /* 0x000ea4000800017f */
[----:B--2---:R-:W-:Y:S05]  /*1a570*/  @!P0 BRA `(.L_x_975) ;  /* 0x0000002400548947 */ /* 0x004fea0003800000 */
.L_x_1030:
[----:B------:R-:W-:Y:S01]  /*1a580*/  BSSY B1, `(.L_x_976) ;  /* 0x000000b000017945 */ /* 0x000fe20003800000 */
[----:B------:R-:W-:Y:S02]  /*1a590*/  IMAD.MOV.U32 R8, RZ, RZ, 0x0 ;  /* 0x00000000ff087424 */ /* 0x000fe400078e00ff */
[----:B0-----:R-:W-:Y:S01]  /*1a5a0*/  IMAD.MOV.U32 R9, RZ, RZ, 0x14f00000 ;  /* 0x14f00000ff097424 */ /* 0x001fe200078e00ff */
[----:B------:R-:W-:Y:S06]  /*1a5b0*/  @P1 BRA `(.L_x_977) ;  /* 0x00000000001c1947 */ /* 0x000fec0003800000 */
[----:B------:R-:W0:Y:S01]  /*1a5c0*/  S2R R10, SR_TID.X ;  /* 0x00000000000a7919 */ /* 0x000e220000002100 */
[----:B-12---:R-:W-:-:S04]  /*1a5d0*/  IMAD.MOV.U32 R3, RZ, RZ, 0x6000 ;  /* 0x00006000ff037424 */ /* 0x006fc800078e00ff */
[----:B------:R3:W-:Y:S01]  /*1a5e0*/  SYNCS.ARRIVE.TRANS64 RZ, [R4+URZ+0x28830], R3 ;  /* 0x0288300304ff79a7 */ /* 0x0007e2000800003f */
[----:B0-----:R-:W-:-:S04]  /*1a5f0*/  LOP3.LUT R10, R10, 0x1f, RZ, 0xc0, !PT ;  /* 0x0000001f0a0a7812 */ /* 0x001fc800078ec0ff */
[----:B------:R-:W-:-:S13]  /*1a600*/  ISETP.NE.AND P0, PT, R10, RZ, PT ;  /* 0x000000ff0a00720c */ /* 0x000fda0003f05270 */
[----:B---3--:R-:W-:Y:S05]  /*1a610*/  @!P0 BRA `(.L_x_977) ;  /* 0x0000000000048947 */ /* 0x008fea0003800000 */
[----:B------:R-:W-:Y:S01]  /*1a620*/  BPT.TRAP 0x1 ;  /* 0x000000040000795c */ /* 0x000fe20000300000 */
.L_x_977:
[----:B------:R-:W-:Y:S05]  /*1a630*/  BSYNC B1 ;  /* 0x0000000000017941 */ /* 0x000fea0003800000 */
.L_x_976:
        /* <DEDUP_REMOVED lines=12> */
.L_x_978:
[----:B------:R-:W-:-:S13]  /*1a700*/  @P0 ELECT P1, URZ, PT ;  /* 0x00000000003f082f */ /* 0x000fda0003820000 */
[----:B------:R-:W-:Y:S01]  /*1a710*/  @P1 R2UR UR13, R17 ;  /* 0x00000000110d12ca */ /* 0x000fe200000e0000 */
[----:B------:R-:W-:Y:S01]  /*1a720*/  UMOV UR12, UR36 ;  /* 0x00000024000c7c82 */ /* 0x000fe20008000000 */
[----:B------:R-:W-:-:S11]  /*1a730*/  @P1 PLOP3.LUT P0, PT, P1, PT, PT, 0x8, 0x0 ;  /* 0x000000000000181c */ /* 0x000fd60000f0e170 */
[----:B------:R3:W-:Y:S01]  /*1a740*/  UTMALDG.4D [UR8], [UR4], desc[UR6] ;  /* 0x00000608040075b4 */ /* 0x0007e20008019000 */
[----:B------:R-:W-:Y:S01]  /*1a750*/  PLOP3.LUT P1, PT, PT, PT, PT, 0x8, 0x0 ;  /* 0x000000000000781c */ /* 0x000fe20003f2e170 */
[----:B---3--:R-:W-:-:S12]  /*1a760*/  @P0 BRA.U.ANY `(.L_x_978) ;  /* 0xfffffffd00e40947 */ /* 0x008fd8000393ffff */
.L_x_969:
[----:B------:R-:W-:Y:S05]  /*1a770*/  BSYNC B0 ;  /* 0x0000000000007941 */ /* 0x000fea0003800000 */
.L_x_968:
[----:B------:R-:W-:-:S05]  /*1a780*/  IMAD.U32 R2, RZ, RZ, UR41 ;  /* 0x00000029ff027e24 */ /* 0x000fca000f8e00ff */
[----:B------:R-:W-:-:S04]  /*1a790*/  LOP3.LUT R2, R2, 0x1, RZ, 0xfc, !PT ;  /* 0x0000000102027812 */ /* 0x000fc800078efcff */
[----:B------:R-:W-:-:S13]  /*1a7a0*/  ISETP.NE.AND P0, PT, R2, 0x3, PT ;  /* 0x000000030200780c */ /* 0x000fda0003f05270 */
[----:B------:R-:W-:Y:S05]  /*1a7b0*/  @!P0 BRA `(.L_x_979) ;  /* 0x0000000000048947 */ /* 0x000fea0003800000 */
[----:B------:R-:W-:Y:S01]  /*1a7c0*/  BPT.TRAP 0x1 ;  /* 0x000000040000795c */ /* 0x000fe20000300000 */
.L_x_979:
[----:B-12---:R-:W-:Y:S01]  /*1a7d0*/  LOP3.LUT R3, R0, 0x1, RZ, 0x3c, !PT ;  /* 0x0000000100037812 */ /* 0x006fe200078e3cff */
[----:B------:R-:W-:Y:S01]  /*1a7e0*/  IMAD.U32 R2, RZ, RZ, UR41 ;  /* 0x00000029ff027e24 */ /* 0x000fe2000f8e00ff */
[----:B------:R-:W-:Y:S02]  /*1a7f0*/  LEA R20, R6, UR39, 0x3 ;  /* 0x0000002706147c11 */ /* 0x000fe4000f8e18ff */
[----:B------:R-:W-:Y:S02]  /*1a800*/  SHF.L.U32 R3, R3, 0x1f, RZ ;  /* 0x0000001f03037819 */ /* 0x000fe400000006ff */
[----:B------:R-:W-:Y:S02]  /*1a810*/  LOP3.LUT R2, R2, 0x2, RZ, 0xfc, !PT ;  /* 0x0000000202027812 */ /* 0x000fe400078efcff */
[----:B------:R-:W1:Y:S02]  /*1a820*/  SYNCS.PHASECHK.TRANS64.TRYWAIT P0, [R20+URZ+0x28870], R3 ;  /* 0x02887003140075a7 */ /* 0x000e64000800017f */
[----:B------:R-:W-:Y:S01]  /*1a830*/  ISETP.NE.AND P1, PT, R2, 0x3, PT ;  /* 0x000000030200780c */ /* 0x000fe20003f25270 */
[----:B-1----:R-:W-:-:S12]  /*1a840*/  @!P0 BRA `(.L_x_980) ;  /* 0x0000002000b48947 */ /* 0x002fd80003800000 */
.L_x_1031:
[----:B------:R-:W-:Y:S05]  /*1a850*/  @!P1 BRA `(.L_x_981) ;  /* 0x0000000000049947 */ /* 0x000fea0003800000 */
[----:B------:R-:W-:Y:S01]  /*1a860*/  BPT.TRAP 0x1 ;  /* 0x000000040000795c */ /* 0x000fe20000300000 */
.L_x_981:
[----:B-1----:R-:W-:Y:S01]  /*1a870*/  SHF.L.U32 R3, R0, 0x1f, RZ ;  /* 0x0000001f00037819 */ /* 0x002fe200000006ff */
[----:B------:R-:W-:-:S03]  /*1a880*/  IMAD R0, R6, 0x6000, RZ ;  /* 0x0000600006007824 */ /* 0x000fc600078e02ff */
[----:B------:R-:W1:Y:S02]  /*1a890*/  SYNCS.PHASECHK.TRANS64.TRYWAIT P0, [R20+URZ+0x28860], R3 ;  /* 0x02886003140075a7 */ /* 0x000e64000800017f */
[----:B-1----:R-:W-:Y:S05]  /*1a8a0*/  @!P0 BRA `(.L_x_982) ;  /* 0x0000002000b08947 */ /* 0x002fea0003800000 */
.L_x_1032:
[----:B------:R-:W2:Y:S04]  /*1a8b0*/  LDL R2, [R1+0xc] ;  /* 0x00000c0001027983 */ /* 0x000ea80000100800 */
[----:B------:R-:W3:Y:S01]  /*1a8c0*/  LDL R12, [R1+0x10] ;  /* 0x00001000010c7983 */ /* 0x000ee20000100800 */
[----:B------:R-:W-:Y:S05]  /*1a8d0*/  WARPSYNC.ALL ;  /* 0x0000000000007948 */ /* 0x000fea0003800000 */
[----:B------:R-:W4:Y:S01]  /*1a8e0*/  S2R R8, SR_TID.X ;  /* 0x0000000000087919 */ /* 0x000f220000002100 */
[----:B------:R-:W-:-:S02]  /*1a8f0*/  IMAD.MOV.U32 R10, RZ, RZ, 0x40 ;  /* 0x00000040ff0a7424 */ /* 0x000fc400078e00ff */
[----:B-1----:R-:W-:Y:S01]  /*1a900*/  IMAD.MOV.U32 R3, RZ, RZ, 0x20 ;  /* 0x00000020ff037424 */ /* 0x002fe200078e00ff */
[----:B------:R-:W1:Y:S01]  /*1a910*/  S2R R14, SR_TID.X ;  /* 0x00000000000e7919 */ /* 0x000e620000002100 */
[----:B----4-:R-:W-:-:S04]  /*1a920*/  LOP3.LUT P0, RZ, R8, 0x4, RZ, 0xc0, !PT ;  /* 0x0000000408ff7812 */ /* 0x010fc8000780c0ff */
[----:B------:R-:W-:Y:S02]  /*1a930*/  SEL R10, R10, 0xffffffc0, !P0 ;  /* 0xffffffc00a0a7807 */ /* 0x000fe40004000000 */
[----:B-1----:R-:W-:-:S04]  /*1a940*/  LOP3.LUT P0, RZ, R14, 0x4, RZ, 0xc0, !PT ;  /* 0x000000040eff7812 */ /* 0x002fc8000780c0ff */
[----:B------:R-:W-:Y:S02]  /*1a950*/  SEL R3, R3, 0xffffffe0, !P0 ;  /* 0xffffffe003037807 */ /* 0x000fe40004000000 */
[C---:B--2---:R-:W-:Y:S02]  /*1a960*/  LOP3.LUT R2, R0.reuse, R2, RZ, 0xfc, !PT ;  /* 0x0000000200027212 */ /* 0x044fe400078efcff */
[----:B---3--:R-:W-:-:S03]  /*1a970*/  IADD3 R0, R0, UR39, R12 ;  /* 0x0000002700007c10 */ /* 0x008fc6000fffe00c */
[----:B------:R-:W1:Y:S01]  /*1a980*/  LDSM.16.MT88.4 R4, [R2+UR39+0xc400] ;  /* 0x00c400270204783b */ /* 0x000e620008004200 */
[----:B------:R-:W-:Y:S01]  /*1a990*/  VIADD R18, R2, UR39 ;  /* 0x0000002702127c36 */ /* 0x000fe20008000000 */
[----:B------:R-:W-:-:S03]  /*1a9a0*/  IADD3 R3, R3, 0x400, R0 ;  /* 0x0000040003037810 */ /* 0x000fc60007ffe000 */
[----:B------:R-:W-:Y:S01]  /*1a9b0*/  IMAD.IADD R18, R10, 0x1, R18 ;  /* 0x000000010a127824 */ /* 0x000fe200078e0212 */
[C-C-:B-1----:R-:W-:Y:S02]  /*1a9c0*/  PRMT R8, R4.reuse, 0x6420, R5.reuse ;  /* 0x0000642004087816 */ /* 0x142fe40000000005 */
[----:B0-----:R-:W-:Y:S02]  /*1a9d0*/  PRMT R9, R4, 0x7531, R5 ;  /* 0x0000753104097816 */ /* 0x001fe40000000005 */
        /* <DEDUP_REMOVED lines=15> */
[----:B------:R-:W-:Y:S01]  /*1aad0*/  STSM.16.M88.4 [R3], R12 ;  /* 0x0000000c03007844 */ /* 0x000fe20000000200 */
        /* <DEDUP_REMOVED lines=61> */
.L_x_983:
[----:B------:R-:W2:Y:S01]  /*1aeb0*/  S2R R0, SR_TID.X ;  /* 0x0000000000007919 */ /* 0x000ea20000002100 */
[----:B0-----:R-:W-:Y:S01]  /*1aec0*/  SYNCS.ARRIVE.TRANS64.A1T0 RZ, [R20+URZ+0x28850], RZ ;  /* 0x028850ff14ff79a7 */ /* 0x001fe2000810003f */
[----:B------:R-:W-:Y:S01]  /*1aed0*/  IMAD.MOV.U32 R6, RZ, RZ, R21 ;  /* 0x000000ffff067224 */ /* 0x000fe200078e0015 */
[----:B--2---:R-:W-:Y:S01]  /*1aee0*/  LOP3.LUT R0, R0, 0x7f, RZ, 0xc0, !PT ;  /* 0x0000007f00007812 */ /* 0x004fe200078ec0ff */
[----:B------:R-:W-:Y:S03]  /*1aef0*/  BAR.SYNC.DEFER_BLOCKING 0x2, 0x80 ;  /* 0x0082000000007b1d */ /* 0x000fe60000010000 */
[----:B------:R-:W-:-:S13]  /*1af00*/  ISETP.NE.AND P0, PT, R0, RZ, PT ;  /* 0x000000ff0000720c */ /* 0x000fda0003f05270 */
[----:B------:R-:W-:-:S05]  /*1af10*/  @!P0 VIADD R0, R20, 0x28880 ;  /* 0x0002888014008836 */ /* 0x000fca0000000000 */
[----:B------:R-:W-:-:S04]  /*1af20*/  @!P0 PRMT R0, RZ, 0x654, R0 ;  /* 0x00000654ff008816 */ /* 0x000fc80000000000 */
[----:B------:R0:W-:Y:S01]  /*1af30*/  @!P0 SYNCS.ARRIVE.TRANS64.RED.A1T0 RZ, [R0+URZ], RZ ;  /* 0x000000ff00ff89a7 */ /* 0x0001e2000810043f */
[C---:B------:R-:W-:Y:S01]  /*1af40*/  ISETP.GT.AND P0, PT, R19.reuse, UR40, PT ;  /* 0x0000002813007c0c */ /* 0x040fe2000bf04270 */
[----:B------:R-:W-:Y:S01]  /*1af50*/  VIADD R19, R19, 0xffffffff ;  /* 0xffffffff13137836 */ /* 0x000fe20000000000 */
[----:B0-----:R0:W5:Y:S11]  /*1af60*/  LDL R0, [R1] ;  /* 0x0000000001007983 */ /* 0x0011760000100800 */
[----:B------:R-:W-:Y:S05]  /*1af70*/  @P0 BRA `(.L_x_984) ;  /* 0xfffffff0005c0947 */ /* 0x000fea000383ffff */
[----:B------:R-:W-:Y:S05]  /*1af80*/  BRA `(.L_x_985) ;  /* 0x0000000000047947 */ /* 0x000fea0003800000 */
.L_x_967:
[----:B------:R-:W-:-:S07]  /*1af90*/  IMAD.MOV.U32 R21, RZ, RZ, RZ ;  /* 0x000000ffff157224 */ /* 0x000fce00078e00ff */
.L_x_985:
[----:B------:R-:W-:-:S04]  /*1afa0*/  ULOP3.LUT UR4, UR41, 0x1, URZ, 0xfc, !UPT ;  /* 0x0000000129047892 */ /* 0x000fc8000f8efc3f */
[----:B------:R-:W-:-:S06]  /*1afb0*/  UISETP.NE.AND UP0, UPT, UR4, 0x3, UPT ;  /* 0x000000030400788c */ /* 0x000fcc000bf05270 */
[----:B------:R-:W-:-:S13]  /*1afc0*/  PLOP3.LUT P0, PT, PT, PT, UP0, 0x80, 0x0 ;  /* 0x000000000000781c */ /* 0x000fda0003f0f008 */
[----:B------:R-:W-:Y:S05]  /*1afd0*/  @!P0 BRA `(.L_x_986) ;  /* 0x0000000000048947 */ /* 0x000fea0003800000 */
[----:B------:R-:W-:Y:S01]  /*1afe0*/  BPT.TRAP 0x1 ;  /* 0x000000040000795c */ /* 0x000fe20000300000 */
.L_x_986:
[----:B0----5:R-:W2:Y:S01]  /*1aff0*/  LDL R0, [R1] ;  /* 0x0000000001007983 */ /* 0x021ea20000100800 */
[----:B------:R-:W-:Y:S01]  /*1b000*/  LEA R17, R21, UR39, 0x3 ;  /* 0x0000002715117c11 */ /* 0x000fe2000f8e18ff */
[----:B------:R-:W-:Y:S01]  /*1b010*/  BSSY B0, `(.L_x_987) ;  /* 0x0000005000007945 */ /* 0x000fe20003800000 */
[----:B--2---:R-:W-:-:S04]  /*1b020*/  LOP3.LUT R0, R0, 0x1, RZ, 0x3c, !PT ;  /* 0x0000000100007812 */ /* 0x004fc800078e3cff */
[----:B------:R-:W-:-:S04]  /*1b030*/  SHF.L.U32 R0, R0, 0x1f, RZ ;  /* 0x0000001f00007819 */ /* 0x000fc800000006ff */
[----:B------:R-:W0:Y:S02]  /*1b040*/  SYNCS.PHASECHK.TRANS64.TRYWAIT P0, [R17+URZ+0x28870], R0 ;  /* 0x02887000110075a7 */ /* 0x000e24000800017f */
[----:B0-----:R-:W-:Y:S05]  /*1b050*/  @!P0 BRA `(.L_x_988) ;  /* 0x0000001800d88947 */ /* 0x001fea0003800000 */
.L_x_1033:
[----:B------:R-:W-:Y:S05]  /*1b060*/  BSYNC B0 ;  /* 0x0000000000007941 */ /* 0x000fea0003800000 */
.L_x_987:
[----:B------:R-:W-:-:S06]  /*1b070*/  ULOP3.LUT UR4, UR41, 0x2, URZ, 0xfc, !UPT ;  /* 0x0000000229047892 */ /* 0x000fcc000f8efc3f */
[----:B0-----:R-:W-:-:S05]  /*1b080*/  IMAD.U32 R0, RZ, RZ, UR4 ;  /* 0x00000004ff007e24 */ /* 0x001fca000f8e00ff */
[----:B------:R-:W-:-:S13]  /*1b090*/  ISETP.NE.AND P1, PT, R0, 0x3, PT ;  /* 0x000000030000780c */ /* 0x000fda0003f25270 */
[----:B------:R-:W-:Y:S05]  /*1b0a0*/  @!P1 BRA `(.L_x_989) ;  /* 0x0000000000049947 */ /* 0x000fea0003800000 */
[----:B------:R-:W-:Y:S01]  /*1b0b0*/  BPT.TRAP 0x1 ;  /* 0x000000040000795c */ /* 0x000fe20000300000 */
.L_x_989:
[----:B------:R-:W2:Y:S04]  /*1b0c0*/  LDL R2, [R1] ;  /* 0x0000000001027983 */ /* 0x000ea80000100800 */
[----:B------:R-:W3:Y:S01]  /*1b0d0*/  LDL.LU R0, [R1+0xc] ;  /* 0x00000c0001007983 */ /* 0x000ee20000300800 */
[----:B--2---:R-:W-:Y:S01]  /*1b0e0*/  SHF.L.U32 R4, R2, 0x1f, RZ ;  /* 0x0000001f02047819 */ /* 0x004fe200000006ff */
[----:B------:R-:W-:-:S03]  /*1b0f0*/  IMAD R2, R21, 0x6000, RZ ;  /* 0x0000600015027824 */ /* 0x000fc600078e02ff */
[----:B------:R-:W0:Y:S02]  /*1b100*/  SYNCS.PHASECHK.TRANS64.TRYWAIT P0, [R17+URZ+0x28860], R4 ;  /* 0x02886004110075a7 */ /* 0x000e24000800017f */
[----:B---3--:R-:W-:Y:S01]  /*1b110*/  LOP3.LUT R0, R2, R0, RZ, 0xfc, !PT ;  /* 0x0000000002007212 */ /* 0x008fe200078efcff */
[----:B0-----:R-:W-:Y:S06]  /*1b120*/  @!P0 BRA `(.L_x_990) ;  /* 0x0000001800b88947 */ /* 0x001fec0003800000 */
.L_x_1034:
[----:B-1----:R-:W1:Y:S01]  /*1b130*/  S2R R3, SR_TID.X ;  /* 0x0000000000037919 */ /* 0x002e620000002100 */
[----:B------:R-:W-:Y:S01]  /*1b140*/  IMAD.MOV.U32 R5, RZ, RZ, 0x40 ;  /* 0x00000040ff057424 */ /* 0x000fe200078e00ff */
[----:B-1----:R-:W-:Y:S02]  /*1b150*/  LOP3.LUT P0, RZ, R3, 0x4, RZ, 0xc0, !PT ;  /* 0x0000000403ff7812 */ /* 0x002fe4000780c0ff */
[----:B------:R-:W2:Y:S01]  /*1b160*/  LDL.LU R3, [R1+0x10] ;  /* 0x0000100001037983 */ /* 0x000ea20000300800 */
[----:B------:R-:W-:Y:S01]  /*1b170*/  VIADD R16, R0, UR39 ;  /* 0x0000002700107c36 */ /* 0x000fe20008000000 */
[----:B------:R-:W-:Y:S01]  /*1b180*/  SEL R5, R5, 0xffffffc0, !P0 ;  /* 0xffffffc005057807 */ /* 0x000fe20004000000 */
[----:B------:R-:W-:Y:S05]  /*1b190*/  WARPSYNC.ALL ;  /* 0x0000000000007948 */ /* 0x000fea0003800000 */
[----:B------:R-:W-:Y:S01]  /*1b1a0*/  IMAD.IADD R16, R5, 0x1, R16 ;  /* 0x0000000105107824 */ /* 0x000fe200078e0210 */
[----:B------:R-:W1:Y:S04]  /*1b1b0*/  LDSM.16.MT88.4 R8, [R0+UR39+0xc400] ;  /* 0x00c400270008783b */ /* 0x000e680008004200 */
[----:B0-----:R-:W0:Y:S01]  /*1b1c0*/  LDSM.16.MT88.4 R4, [R16+0xc400] ;  /* 0x00c400001004783b */ /* 0x001e220000004200 */
[----:B-1----:R-:W-:-:S02]  /*1b1d0*/  PRMT R12, R8, 0x6420, R9 ;  /* 0x00006420080c7816 */ /* 0x002fc40000000009 */
[----:B------:R-:W-:Y:S02]  /*1b1e0*/  PRMT R13, R8, 0x7531, R9 ;  /* 0x00007531080d7816 */ /* 0x000fe40000000009 */
[C-C-:B------:R-:W-:Y:S02]  /*1b1f0*/  PRMT R14, R10.reuse, 0x6420, R11.reuse ;  /* 0x000064200a0e7816 */ /* 0x140fe4000000000b */
[----:B------:R-:W-:Y:S02]  /*1b200*/  PRMT R15, R10, 0x7531, R11 ;  /* 0x000075310a0f7816 */ /* 0x000fe4000000000b */
[C-C-:B0-----:R-:W-:Y:S02]  /*1b210*/  PRMT R8, R4.reuse, 0x6420, R5.reuse ;  /* 0x0000642004087816 */ /* 0x141fe40000000005 */
[----:B------:R-:W-:Y:S02]  /*1b220*/  PRMT R9, R4, 0x7531, R5 ;  /* 0x0000753104097816 */ /* 0x000fe40000000005 */
[----:B------:R-:W-:-:S02]  /*1b230*/  PRMT R10, R6, 0x6420, R7 ;  /* 0x00006420060a7816 */ /* 0x000fc40000000007 */
[----:B------:R-:W-:Y:S02]  /*1b240*/  PRMT R11, R6, 0x7531, R7 ;  /* 0x00007531060b7816 */ /* 0x000fe40000000007 */
[----:B--2---:R-:W-:Y:S02]  /*1b250*/  IADD3 R2, R2, UR39, R3 ;  /* 0x0000002702027c10 */ /* 0x004fe4000fffe003 */
[----:B------:R-:W0:Y:S03]  /*1b260*/  S2R R3, SR_TID.X ;  /* 0x0000000000037919 */ /* 0x000e260000002100 */
[----:B------:R-:W-:Y:S04]  /*1b270*/  STSM.16.M88.4 [R2+0x400], R12 ;  /* 0x0004000c02007844 */ /* 0x000fe80000000200 */
[----:B------:R-:W-:Y:S04]  /*1b280*/  STSM.16.M88.4 [R2+0x1400], R8 ;  /* 0x0014000802007844 */ /* 0x000fe80000000200 */
[----:B------:R-:W1:Y:S04]  /*1b290*/  LDSM.16.MT88.4 R8, [R0+UR39+0xd400] ;  /* 0x00d400270008783b */ /* 0x000e680008004200 */
[----:B------:R-:W2:Y:S01]  /*1b2a0*/  LDSM.16.MT88.4 R4, [R16+0xd400] ;  /* 0x00d400001004783b */ /* 0x000ea20000004200 */
[----:B0-----:R-:W-:Y:S01]  /*1b2b0*/  LOP3.LUT P0, RZ, R3, 0x4, RZ, 0xc0, !PT ;  /* 0x0000000403ff7812 */ /* 0x001fe2000780c0ff */
[----:B------:R-:W-:-:S05]  /*1b2c0*/  IMAD.MOV.U32 R3, RZ, RZ, 0x20 ;  /* 0x00000020ff037424 */ /* 0x000fca00078e00ff */
[----:B------:R-:W-:-:S04]  /*1b2d0*/  SEL R3, R3, 0xffffffe0, !P0 ;  /* 0xffffffe003037807 */ /* 0x000fc80004000000 */
[----:B------:R-:W-:Y:S02]  /*1b2e0*/  IADD3 R3, R3, 0x400, R2 ;  /* 0x0000040003037810 */ /* 0x000fe40007ffe002 */
[C-C-:B-1----:R-:W-:Y:S02]  /*1b2f0*/  PRMT R12, R8.reuse, 0x6420, R9.reuse ;  /* 0x00006420080c7816 */ /* 0x142fe40000000009 */
[----:B------:R-:W-:Y:S02]  /*1b300*/  PRMT R13, R8, 0x7531, R9 ;  /* 0x00007531080d7816 */ /* 0x000fe40000000009 */
[C-C-:B------:R-:W-:Y:S02]  /*1b310*/  PRMT R14, R10.reuse, 0x6420, R11.reuse ;  /* 0x000064200a0e7816 */ /* 0x140fe4000000000b */
[----:B------:R-:W-:Y:S02]  /*1b320*/  PRMT R15, R10, 0x7531, R11 ;  /* 0x000075310a0f7816 */ /* 0x000fe4000000000b */
[----:B--2---:R-:W-:-:S02]  /*1b330*/  PRMT R8, R4, 0x6420, R5 ;  /* 0x0000642004087816 */ /* 0x004fc40000000005 */
[----:B------:R-:W-:Y:S02]  /*1b340*/  PRMT R9, R4, 0x7531, R5 ;  /* 0x0000753104097816 */ /* 0x000fe40000000005 */
[C-C-:B------:R-:W-:Y:S02]  /*1b350*/  PRMT R10, R6.reuse, 0x6420, R7.reuse ;  /* 0x00006420060a7816 */ /* 0x140fe40000000007 */
[----:B------:R-:W-:Y:S01]  /*1b360*/  PRMT R11, R6, 0x7531, R7 ;  /* 0x00007531060b7816 */ /* 0x000fe20000000007 */
[----:B------:R-:W-:Y:S04]  /*1b370*/  STSM.16.M88.4 [R3], R12 ;  /* 0x0000000c03007844 */ /* 0x000fe80000000200 */
[----:B------:R-:W-:Y:S04]  /*1b380*/  STSM.16.M88.4 [R3+0x1000], R8 ;  /* 0x0010000803007844 */ /* 0x000fe80000000200 */
[----:B------:R-:W0:Y:S04]  /*1b390*/  LDSM.16.MT88.4 R8, [R0+UR39+0xe400] ;  /* 0x00e400270008783b */ /* 0x000e280008004200 */
[----:B------:R-:W1:Y:S01]  /*1b3a0*/  LDSM.16.MT88.4 R4, [R16+0xe400] ;  /* 0x00e400001004783b */ /* 0x000e620000004200 */
[----:B0-----:R-:W-:-:S02]  /*1b3b0*/  PRMT R12, R8, 0x6420, R9 ;  /* 0x00006420080c7816 */ /* 0x001fc40000000009 */
[----:B------:R-:W-:Y:S02]  /*1b3c0*/  PRMT R13, R8, 0x7531, R9 ;  /* 0x00007531080d7816 */ /* 0x000fe40000000009 */
[C-C-:B------:R-:W-:Y:S02]  /*1b3d0*/  PRMT R14, R10.reuse, 0x6420, R11.reuse ;  /* 0x000064200a0e7816 */ /* 0x140fe4000000000b */
[----:B------:R-:W-:Y:S02]  /*1b3e0*/  PRMT R15, R10, 0x7531, R11 ;  /* 0x000075310a0f7816 */ /* 0x000fe4000000000b */
[C-C-:B-1----:R-:W-:Y:S02]  /*1b3f0*/  PRMT R8, R4.reuse, 0x6420, R5.reuse ;  /* 0x0000642004087816 */ /* 0x142fe40000000005 */
[----:B------:R-:W-:Y:S02]  /*1b400*/  PRMT R9, R4, 0x7531, R5 ;  /* 0x0000753104097816 */ /* 0x000fe40000000005 */
[----:B------:R-:W-:-:S02]  /*1b410*/  PRMT R10, R6, 0x6420, R7 ;  /* 0x00006420060a7816 */ /* 0x000fc40000000007 */
[----:B------:R-:W-:Y:S01]  /*1b420*/  PRMT R11, R6, 0x7531, R7 ;  /* 0x00007531060b7816 */ /* 0x000fe20000000007 */
[----:B------:R-:W-:Y:S04]  /*1b430*/  STSM.16.M88.4 [R2+0x2400], R12 ;  /* 0x0024000c02007844 */ /* 0x000fe80000000200 */
        /* <DEDUP_REMOVED lines=35> */
[----:B------:R0:W-:Y:S04]  /*1b670*/  STSM.16.M88.4 [R3+0x4000], R12 ;  /* 0x0040000c03007844 */ /* 0x0001e80000000200 */
        /* <DEDUP_REMOVED lines=9> */
.L_x_991:
[----:B0-----:R-:W2:Y:S01]  /*1b710*/  LDL.LU R3, [R1] ;  /* 0x0000000001037983 */ /* 0x001ea20000300800 */
[----:B-1----:R-:W-:Y:S01]  /*1b720*/  SYNCS.ARRIVE.TRANS64.A1T0 RZ, [R17+URZ+0x28850], RZ ;  /* 0x028850ff11ff79a7 */ /* 0x002fe2000810003f */
[----:B------:R-:W0:Y:S02]  /*1b730*/  S2R R0, SR_TID.X ;  /* 0x0000000000007919 */ /* 0x000e240000002100 */
        /* <DEDUP_REMOVED lines=10> */
[----:B--2---:R-:W-:Y:S01]  /*1b7e0*/  LOP3.LUT R2, R3, R2, RZ, 0x3c, !PT ;  /* 0x0000000203027212 */ /* 0x004fe200078e3cff */
[----:B------:R-:W-:-:S07]  /*1b7f0*/  IMAD.MOV.U32 R3, RZ, RZ, RZ ;  /* 0x000000ffff037224 */ /* 0x000fce00078e00ff */
.L_x_944:
[----:B------:R-:W0:Y:S01]  /*1b800*/  S2R R5, SR_CgaCtaId ;  /* 0x0000000000057919 */ /* 0x000e220000008800 */
[----:B------:R-:W-:Y:S02]  /*1b810*/  MOV R4, 0x400 ;  /* 0x0000040000047802 */ /* 0x000fe40000000f00 */
[----:B------:R-:W-:Y:S02]  /*1b820*/  SHF.L.U32 R3, R3, 0x1f, RZ ;  /* 0x0000001f03037819 */ /* 0x000fe400000006ff */
[----:B0-----:R-:W-:-:S04]  /*1b830*/  LEA R6, R5, R4, 0x18 ;  /* 0x0000000405067211 */ /* 0x001fc800078ec0ff */
[----:B------:R-:W0:Y:S02]  /*1b840*/  SYNCS.PHASECHK.TRANS64.TRYWAIT P0, [R6+URZ+0x28820], R3 ;  /* 0x02882003060075a7 */ /* 0x000e24000800017f */
[----:B0-----:R-:W-:Y:S05]  /*1b850*/  @!P0 BRA `(.L_x_992) ;  /* 0x0000001400008947 */ /* 0x001fea0003800000 */
.L_x_1035:
        /* <DEDUP_REMOVED lines=8> */
[----:B------:R-:W-:-:S06]  /*1b8e0*/  ULOP3.LUT UR4, UR41, 0x2, URZ, 0xfc, !UPT ;  /* 0x0000000229047892 */ /* 0x000fcc000f8efc3f */
[----:B------:R-:W-:-:S05]  /*1b8f0*/  IMAD.U32 R3, RZ, RZ, UR4 ;  /* 0x00000004ff037e24 */ /* 0x000fca000f8e00ff */
[----:B------:R-:W-:-:S13]  /*1b900*/  ISETP.NE.AND P0, PT, R3, 0x3, PT ;  /* 0x000000030300780c */ /* 0x000fda0003f05270 */
[----:B------:R-:W-:Y:S05]  /*1b910*/  @!P0 BRA `(.L_x_993) ;  /* 0x0000000000048947 */ /* 0x000fea0003800000 */
[----:B------:R-:W-:Y:S01]  /*1b920*/  BPT.TRAP 0x1 ;  /* 0x000000040000795c */ /* 0x000fe20000300000 */
.L_x_993:
[----:B------:R-:W-:Y:S01]  /*1b930*/  VIADD R8, R6, 0x28840 ;  /* 0x0002884006087836 */ /* 0x000fe20000000000 */
[----:B------:R-:W-:Y:S01]  /*1b940*/  SHF.L.U32 R4, R2, 0x1f, RZ ;  /* 0x0000001f02047819 */ /* 0x000fe200000006ff */
[C---:B------:R-:W-:Y:S02]  /*1b950*/  VIADD R3, R0.reuse, 0x1 ;  /* 0x0000000100037836 */ /* 0x040fe40000000000 */
[----:B------:R-:W-:-:S03]  /*1b960*/  IMAD R7, R0, 0x8, R8 ;  /* 0x0000000800077824 */ /* 0x000fc600078e0208 */
        /* <DEDUP_REMOVED lines=8> */
.L_x_1036:
[----:B------:R-:W1:Y:S02]  /*1b9f0*/  SYNCS.PHASECHK.TRANS64.TRYWAIT P1, [R5+URZ], R2 ;  /* 0x00000002050075a7 */ /* 0x000e64000802017f */
[----:B-1----:R-:W-:Y:S05]  /*1ba00*/  @!P1 BRA `(.L_x_995) ;  /* 0x0000001000bc9947 */ /* 0x002fea0003800000 */
.L_x_1037:
[----:B------:R-:W-:Y:S05]  /*1ba10*/  @!P0 BRA `(.L_x_996) ;  /* 0x0000000000048947 */ /* 0x000fea0003800000 */
[----:B------:R-:W-:Y:S01]  /*1ba20*/  BPT.TRAP 0x1 ;  /* 0x000000040000795c */ /* 0x000fe20000300000 */
.L_x_996:
[----:B-1----:R-:W-:-:S04]  /*1ba30*/  IMAD R5, R0, 0x8, R6 ;  /* 0x0000000800057824 */ /* 0x002fc800078e0206 */
[----:B------:R-:W1:Y:S02]  /*1ba40*/  SYNCS.PHASECHK.TRANS64.TRYWAIT P1, [R5+URZ+0x28860], R4 ;  /* 0x02886004050075a7 */ /* 0x000e64000802017f */
[----:B-1----:R-:W-:Y:S05]  /*1ba50*/  @!P1 BRA `(.L_x_997) ;  /* 0x0000001000bc9947 */ /* 0x002fea0003800000 */
.L_x_1038:
[----:B------:R-:W-:Y:S05]  /*1ba60*/  @!P0 BRA `(.L_x_998) ;  /* 0x0000000000048947 */ /* 0x000fea0003800000 */
[----:B------:R-:W-:Y:S01]  /*1ba70*/  BPT.TRAP 0x1 ;  /* 0x000000040000795c */ /* 0x000fe20000300000 */
.L_x_998:
[----:B------:R-:W-:-:S04]  /*1ba80*/  IMAD R3, R3, 0x8, R6 ;  /* 0x0000000803037824 */ /* 0x000fc800078e0206 */
[----:B------:R-:W2:Y:S02]  /*1ba90*/  SYNCS.PHASECHK.TRANS64.TRYWAIT P1, [R3+URZ+0x28860], R2 ;  /* 0x02886002030075a7 */ /* 0x000ea4000802017f */
[----:B--2---:R-:W-:Y:S05]  /*1baa0*/  @!P1 BRA `(.L_x_999) ;  /* 0x0000001000bc9947 */ /* 0x004fea0003800000 */
.L_x_1039:
[----:B------:R-:W-:Y:S05]  /*1bab0*/  @!P0 BRA `(.L_x_1000) ;  /* 0x0000000000048947 */ /* 0x000fea0003800000 */
[----:B------:R-:W-:Y:S01]  /*1bac0*/  BPT.TRAP 0x1 ;  /* 0x000000040000795c */ /* 0x000fe20000300000 */
.L_x_1000:
[----:B------:R-:W3:Y:S02]  /*1bad0*/  SYNCS.PHASECHK.TRANS64.TRYWAIT P0, [R5+URZ+0x28880], R4 ;  /* 0x02888004050075a7 */ /* 0x000ee4000800017f */
[----:B---3--:R-:W-:Y:S05]  /*1bae0*/  @!P0 BRA `(.L_x_1001) ;  /* 0x0000001000c08947 */ /* 0x008fea0003800000 */
.L_x_1002:
[----:B----4-:R4:W0:Y:S02]  /*1baf0*/  SYNCS.PHASECHK.TRANS64.TRYWAIT P0, [R3+URZ+0x28880], R2 ;  /* 0x02888002030075a7 */ /* 0x010824000800017f */
[----:B0-----:R-:W-:Y:S05]  /*1bb00*/  @!P0 NANOSLEEP.SYNCS 0x989680 ;  /* 0x009896800000895d */ /* 0x001fea0003900000 */
[----:B------:R-:W0:Y:S02]  /*1bb10*/  @!P0 SYNCS.PHASECHK.TRANS64 P0, [R3+URZ+0x28880], R2 ;  /* 0x02888002030085a7 */ /* 0x000e24000800007f */
[----:B0-----:R-:W-:Y:S05]  /*1bb20*/  @!P0 BRA `(.L_x_1002) ;  /* 0xfffffffc00f08947 */ /* 0x001fea000383ffff */
.L_x_856:
[----:B------:R-:W-:Y:S05]  /*1bb30*/  BSYNC B6 ;  /* 0x0000000000067941 */ /* 0x000fea0003800000 */
.L_x_853:
[----:B------:R-:W-:Y:S05]  /*1bb40*/  EXIT ;  /* 0x000000000000794d */ /* 0x000fea0003800000 */
.L_x_866:
[----:B0-----:R-:W-:-:S04]  /*1bb50*/  IMAD.U32 R3, RZ, RZ, UR44 ;  /* 0x0000002cff037e24 */ /* 0x001fc8000f8e00ff */
[----:B------:R0:W1:Y:S03]  /*1bb60*/  SYNCS.PHASECHK.TRANS64.TRYWAIT P0, [R3+URZ+0x28800], R8 ;  /* 0x02880008030075a7 */ /* 0x000066000800017f */
[----:B-1----:R-:W-:Y:S05]  /*1bb70*/  @!P0 NANOSLEEP.SYNCS 0x989680 ;  /* 0x009896800000895d */ /* 0x002fea0003900000 */
[----:B------:R-:W1:Y:S02]  /*1bb80*/  @!P0 SYNCS.PHASECHK.TRANS64 P0, [R3+URZ+0x28800], R8 ;  /* 0x02880008030085a7 */ /* 0x000e64000800007f */
[----:B-1----:R-:W-:Y:S05]  /*1bb90*/  @!P0 BRA `(.L_x_866) ;  /* 0xfffffffc00ec8947 */ /* 0x002fea000383ffff */
[----:B------:R-:W-:Y:S05]  /*1bba0*/  BRA `(.L_x_1003) ;  /* 0xfffffe5c00bc7947 */ /* 0x000fea000383ffff */
.L_x_870:
[----:B0-----:R-:W-:-:S04]  /*1bbb0*/  IMAD.U32 R3, RZ, RZ, UR44 ;  /* 0x0000002cff037e24 */ /* 0x001fc8000f8e00ff */
[----:B------:R0:W2:Y:S03]  /*1bbc0*/  SYNCS.PHASECHK.TRANS64.TRYWAIT P2, [R3+URZ+0x28830], R8 ;  /* 0x02883008030075a7 */ /* 0x0000a6000804017f */
[----:B--2---:R-:W-:Y:S05]  /*1bbd0*/  @!P2 NANOSLEEP.SYNCS 0x989680 ;  /* 0x009896800000a95d */ /* 0x004fea0003900000 */
[----:B------:R-:W2:Y:S02]  /*1bbe0*/  @!P2 SYNCS.PHASECHK.TRANS64 P2, [R3+URZ+0x28830], R8 ;  /* 0x028830080300a5a7 */ /* 0x000ea4000804007f */
[----:B--2---:R-:W-:Y:S05]  /*1bbf0*/  @!P2 BRA `(.L_x_870) ;  /* 0xfffffffc00eca947 */ /* 0x004fea000383ffff */
[----:B------:R-:W-:Y:S05]  /*1bc00*/  BRA `(.L_x_869) ;  /* 0xfffffe5c00e47947 */ /* 0x000fea000383ffff */
.L_x_886:
[----:B-1----:R-:W-:-:S04]  /*1bc10*/  IMAD.U32 R13, RZ, RZ, UR8 ;  /* 0x00000008ff0d7e24 */ /* 0x002fc8000f8e00ff */
[----:B------:R1:W2:Y:S03]  /*1bc20*/  SYNCS.PHASECHK.TRANS64.TRYWAIT P2, [R13+URZ+0x28830], R12 ;  /* 0x0288300c0d0075a7 */ /* 0x0002a6000804017f */
[----:B--2---:R-:W-:Y:S05]  /*1bc30*/  @!P2 NANOSLEEP.SYNCS 0x989680 ;  /* 0x009896800000a95d */ /* 0x004fea0003900000 */
[----:B------:R-:W2:Y:S02]  /*1bc40*/  @!P2 SYNCS.PHASECHK.TRANS64 P2, [R13+URZ+0x28830], R12 ;  /* 0x0288300c0d00a5a7 */ /* 0x000ea4000804007f */
[----:B--2---:R-:W-:Y:S05]  /*1bc50*/  @!P2 BRA `(.L_x_886) ;  /* 0xfffffffc00eca947 */ /* 0x004fea000383ffff */
[----:B------:R-:W-:Y:S05]  /*1bc60*/  BRA `(.L_x_883) ;  /* 0xfffffeb000947947 */ /* 0x000fea000383ffff */
.L_x_890:
[----:B-1----:R-:W-:-:S04]  /*1bc70*/  IMAD.U32 R13, RZ, RZ, UR8 ;  /* 0x00000008ff0d7e24 */ /* 0x002fc8000f8e00ff */
[----:B------:R1:W2:Y:S03]  /*1bc80*/  SYNCS.PHASECHK.TRANS64.TRYWAIT P2, [R13+URZ+0x28850], R12 ;  /* 0x0288500c0d0075a7 */ /* 0x0002a6000804017f */
[----:B--2---:R-:W-:Y:S05]  /*1bc90*/  @!P2 NANOSLEEP.SYNCS 0x989680 ;  /* 0x009896800000a95d */ /* 0x004fea0003900000 */
[----:B------:R-:W2:Y:S02]  /*1bca0*/  @!P2 SYNCS.PHASECHK.TRANS64 P2, [R13+URZ+0x28850], R12 ;  /* 0x0288500c0d00a5a7 */ /* 0x000ea4000804007f */
[----:B--2---:R-:W-:Y:S05]  /*1bcb0*/  @!P2 BRA `(.L_x_890) ;  /* 0xfffffffc00eca947 */ /* 0x004fea000383ffff */
[----:B------:R-:W-:Y:S05]  /*1bcc0*/  BRA `(.L_x_887) ;  /* 0xfffffeb4000c7947 */ /* 0x000fea000383ffff */
.L_x_908:
[----:B-1----:R-:W-:-:S04]  /*1bcd0*/  IMAD.U32 R11, RZ, RZ, UR8 ;  /* 0x00000008ff0b7e24 */ /* 0x002fc8000f8e00ff */
[----:B------:R1:W2:Y:S03]  /*1bce0*/  SYNCS.PHASECHK.TRANS64.TRYWAIT P2, [R11+URZ+0x28830], R10 ;  /* 0x0288300a0b0075a7 */ /* 0x0002a6000804017f */
[----:B--2---:R-:W-:Y:S05]  /*1bcf0*/  @!P2 NANOSLEEP.SYNCS 0x989680 ;  /* 0x009896800000a95d */ /* 0x004fea0003900000 */
[----:B------:R-:W2:Y:S02]  /*1bd00*/  @!P2 SYNCS.PHASECHK.TRANS64 P2, [R11+URZ+0x28830], R10 ;  /* 0x0288300a0b00a5a7 */ /* 0x000ea4000804007f */
[----:B--2---:R-:W-:Y:S05]  /*1bd10*/  @!P2 BRA `(.L_x_908) ;  /* 0xfffffffc00eca947 */ /* 0x004fea000383ffff */
[----:B------:R-:W-:Y:S05]  /*1bd20*/  BRA `(.L_x_905) ;  /* 0xffffff08006c7947 */ /* 0x000fea000383ffff */
.L_x_912:
[----:B-1----:R-:W-:-:S04]  /*1bd30*/  IMAD.U32 R11, RZ, RZ, UR8 ;  /* 0x00000008ff0b7e24 */ /* 0x002fc8000f8e00ff */
[----:B------:R1:W2:Y:S03]  /*1bd40*/  SYNCS.PHASECHK.TRANS64.TRYWAIT P2, [R11+URZ+0x28850], R10 ;  /* 0x0288500a0b0075a7 */ /* 0x0002a6000804017f */
[----:B--2---:R-:W-:Y:S05]  /*1bd50*/  @!P2 NANOSLEEP.SYNCS 0x989680 ;  /* 0x009896800000a95d */ /* 0x004fea0003900000 */
[----:B------:R-:W2:Y:S02]  /*1bd60*/  @!P2 SYNCS.PHASECHK.TRANS64 P2, [R11+URZ+0x28850], R10 ;  /* 0x0288500a0b00a5a7 */ /* 0x000ea4000804007f */
[----:B--2---:R-:W-:Y:S05]  /*1bd70*/  @!P2 BRA `(.L_x_912) ;  /* 0xfffffffc00eca947 */ /* 0x004fea000383ffff */
[----:B------:R-:W-:Y:S05]  /*1bd80*/  BRA `(.L_x_909) ;  /* 0xffffff0c000c7947 */ /* 0x000fea000383ffff */
.L_x_919:
[----:B-1----:R-:W-:-:S04]  /*1bd90*/  IMAD.U32 R11, RZ, RZ, UR8 ;  /* 0x00000008ff0b7e24 */ /* 0x002fc8000f8e00ff */
[----:B------:R1:W2:Y:S03]  /*1bda0*/  SYNCS.PHASECHK.TRANS64.TRYWAIT P2, [R11+URZ+0x28830], R10 ;  /* 0x0288300a0b0075a7 */ /* 0x0002a6000804017f */
[----:B--2---:R-:W-:Y:S05]  /*1bdb0*/  @!P2 NANOSLEEP.SYNCS 0x989680 ;  /* 0x009896800000a95d */ /* 0x004fea0003900000 */
[----:B------:R-:W2:Y:S02]  /*1bdc0*/  @!P2 SYNCS.PHASECHK.TRANS64 P2, [R11+URZ+0x28830], R10 ;  /* 0x0288300a0b00a5a7 */ /* 0x000ea4000804007f */
[----:B--2---:R-:W-:Y:S05]  /*1bdd0*/  @!P2 BRA `(.L_x_919) ;  /* 0xfffffffc00eca947 */ /* 0x004fea000383ffff */
[----:B------:R-:W-:Y:S05]  /*1bde0*/  BRA `(.L_x_916) ;  /* 0xffffff3c005c7947 */ /* 0x000fea000383ffff */
.L_x_923:
[----:B-1----:R-:W-:-:S04]  /*1bdf0*/  IMAD.U32 R11, RZ, RZ, UR8 ;  /* 0x00000008ff0b7e24 */ /* 0x002fc8000f8e00ff */
[----:B------:R1:W2:Y:S03]  /*1be00*/  SYNCS.PHASECHK.TRANS64.TRYWAIT P2, [R11+URZ+0x28850], R10 ;  /* 0x0288500a0b0075a7 */ /* 0x0002a6000804017f */
[----:B--2---:R-:W-:Y:S05]  /*1be10*/  @!P2 NANOSLEEP.SYNCS 0x989680 ;  /* 0x009896800000a95d */ /* 0x004fea0003900000 */
[----:B------:R-:W2:Y:S02]  /*1be20*/  @!P2 SYNCS.PHASECHK.TRANS64 P2, [R11+URZ+0x28850], R10 ;  /* 0x0288500a0b00a5a7 */ /* 0x000ea4000804007f */
[----:B--2---:R-:W-:Y:S05]  /*1be30*/  @!P2 BRA `(.L_x_923) ;  /* 0xfffffffc00eca947 */ /* 0x004fea000383ffff */
[----:B------:R-:W-:Y:S05]  /*1be40*/  BRA `(.L_x_920) ;  /* 0xffffff3c00dc7947 */ /* 0x000fea000383ffff */
.L_x_937:
[----:B-1----:R-:W-:-:S04]  /*1be50*/  IMAD.U32 R3, RZ, RZ, UR9 ;  /* 0x00000009ff037e24 */ /* 0x002fc8000f8e00ff */
[----:B------:R1:W2:Y:S03]  /*1be60*/  SYNCS.PHASECHK.TRANS64.TRYWAIT P1, [R3+URZ+0x28850], R0 ;  /* 0x02885000030075a7 */ /* 0x0002a6000802017f */
[----:B--2---:R-:W-:Y:S05]  /*1be70*/  @!P1 NANOSLEEP.SYNCS 0x989680 ;  /* 0x009896800000995d */ /* 0x004fea0003900000 */
[----:B------:R-:W2:Y:S02]  /*1be80*/  @!P1 SYNCS.PHASECHK.TRANS64 P1, [R3+URZ+0x28850], R0 ;  /* 0x02885000030095a7 */ /* 0x000ea4000802007f */
[----:B--2---:R-:W-:Y:S05]  /*1be90*/  @!P1 BRA `(.L_x_937) ;  /* 0xfffffffc00ec9947 */ /* 0x004fea000383ffff */
[----:B------:R-:W-:Y:S05]  /*1bea0*/  BRA `(.L_x_936) ;  /* 0xffffff9000507947 */ /* 0x000fea000383ffff */
.L_x_956:
[----:B------:R-:W-:Y:S02]  /*1beb0*/  IMAD.MOV.U32 R13, RZ, RZ, R6 ;  /* 0x000000ffff0d7224 */ /* 0x000fe400078e0006 */
[----:B------:R-:W-:Y:S02]  /*1bec0*/  IMAD.MOV.U32 R12, RZ, RZ, RZ ;  /* 0x000000ffff0c7224 */ /* 0x000fe400078e00ff */
[----:B------:R-:W-:Y:S02]  /*1bed0*/  IMAD.MOV.U32 R11, RZ, RZ, 0x1f ;  /* 0x0000001fff0b7424 */ /* 0x000fe400078e00ff */
[----:B------:R-:W-:-:S07]  /*1bee0*/  IMAD.MOV.U32 R15, RZ, RZ, -0x1 ;  /* 0xffffffffff0f7424 */ /* 0x000fce00078e00ff */
[----:B0-----:R-:W-:Y:S05]  /*1bef0*/  WARPSYNC.COLLECTIVE R15, `(.L_x_1004) ;  /* 0x000000000f087348 */ /* 0x001fea0003c00000 */
[----:B------:R1:W2:Y:S02]  /*1bf00*/  SHFL.IDX P6, R14, R13, R12, R11 ;  /* 0x0000000c0d0e7389 */ /* 0x0002a400000c000b */
[----:B012---:R-:W-:Y:S01]  /*1bf10*/  ENDCOLLECTIVE ;  /* 0x000000000000791b */ /* 0x007fe20003800000 */
.L_x_1004:
[----:B------:R-:W-:Y:S05]  /*1bf20*/  BRA `(.L_x_1005) ;  /* 0xffffffd000a47947 */ /* 0x000fea000383ffff */
.L_x_958:
[----:B------:R-:W-:Y:S01]  /*1bf30*/  BSSY B0, `(.L_x_1006) ;  /* 0x0000006000007945 */ /* 0x000fe20003800000 */
[----:B------:R-:W-:-:S07]  /*1bf40*/  IMAD.MOV.U32 R15, RZ, RZ, -0x1 ;  /* 0xffffffffff0f7424 */ /* 0x000fce00078e00ff */
[----:B01----:R-:W-:Y:S05]  /*1bf50*/  WARPSYNC.COLLECTIVE R15, `(.L_x_1007) ;  /* 0x000000000f0c7348 */ /* 0x003fea0003c00000 */
[----:B------:R-:W-:Y:S02]  /*1bf60*/  ELECT P6, UR62, PT ;  /* 0x00000000003e782f */ /* 0x000fe400038c0000 */
[----:B------:R-:W-:Y:S01]  /*1bf70*/  MOV R14, UR62 ;  /* 0x0000003e000e7c02 */ /* 0x000fe20008000f00 */
[----:B01----:R-:W-:Y:S10]  /*1bf80*/  ENDCOLLECTIVE ;  /* 0x000000000000791b */ /* 0x003ff40003800000 */
.L_x_1007:
[----:B------:R-:W-:Y:S05]  /*1bf90*/  BSYNC B0 ;  /* 0x0000000000007941 */ /* 0x000fea0003800000 */
.L_x_1006:
[----:B------:R-:W-:Y:S05]  /*1bfa0*/  BRA `(.L_x_1008) ;  /* 0xffffffd000a87947 */ /* 0x000fea000383ffff */
.L_x_960:
[----:B--2---:R-:W-:-:S04]  /*1bfb0*/  IMAD.U32 R3, RZ, RZ, UR39 ;  /* 0x00000027ff037e24 */ /* 0x004fc8000f8e00ff */
[----:B------:R2:W3:Y:S03]  /*1bfc0*/  SYNCS.PHASECHK.TRANS64.TRYWAIT P0, [R3+URZ+0x28880], R2 ;  /* 0x02888002030075a7 */ /* 0x0004e6000800017f */
[----:B---3--:R-:W-:Y:S05]  /*1bfd0*/  @!P0 NANOSLEEP.SYNCS 0x989680 ;  /* 0x009896800000895d */ /* 0x008fea0003900000 */
[----:B------:R-:W3:Y:S02]  /*1bfe0*/  @!P0 SYNCS.PHASECHK.TRANS64 P0, [R3+URZ+0x28880], R2 ;  /* 0x02888002030085a7 */ /* 0x000ee4000800007f */
[----:B---3--:R-:W-:Y:S05]  /*1bff0*/  @!P0 BRA `(.L_x_960) ;  /* 0xfffffffc00ec8947 */ /* 0x008fea000383ffff */
[----:B------:R-:W-:Y:S05]  /*1c000*/  BRA `(.L_x_1009) ;  /* 0xffffffd000f47947 */ /* 0x000fea000383ffff */
.L_x_962:
[----:B--2---:R-:W-:-:S04]  /*1c010*/  IMAD.U32 R3, RZ, RZ, UR39 ;  /* 0x00000027ff037e24 */ /* 0x004fc8000f8e00ff */
[----:B------:R2:W3:Y:S03]  /*1c020*/  SYNCS.PHASECHK.TRANS64.TRYWAIT P0, [R3+URZ+0x28840], R2 ;  /* 0x02884002030075a7 */ /* 0x0004e6000800017f */
[----:B---3--:R-:W-:Y:S05]  /*1c030*/  @!P0 NANOSLEEP.SYNCS 0x989680 ;  /* 0x009896800000895d */ /* 0x008fea0003900000 */
[----:B------:R-:W3:Y:S02]  /*1c040*/  @!P0 SYNCS.PHASECHK.TRANS64 P0, [R3+URZ+0x28840], R2 ;  /* 0x02884002030085a7 */ /* 0x000ee4000800007f */
[----:B---3--:R-:W-:Y:S05]  /*1c050*/  @!P0 BRA `(.L_x_962) ;  /* 0xfffffffc00ec8947 */ /* 0x008fea000383ffff */
[----:B------:R-:W-:Y:S05]  /*1c060*/  BRA `(.L_x_1010) ;  /* 0xffffffd400347947 */ /* 0x000fea000383ffff */
.L_x_965:
[----:B------:R-:W-:Y:S01]  /*1c070*/  IMAD.MOV.U32 R13, RZ, RZ, R5 ;  /* 0x000000ffff0d7224 */ /* 0x000fe200078e0005 */
[----:B------:R-:W-:Y:S01]  /*1c080*/  LEA.HI R2, R10, UR38, RZ, 0x1d ;  /* 0x000000260a027c11 */ /* 0x000fe2000f8fe8ff */
[----:B------:R-:W-:Y:S02]  /*1c090*/  IMAD.MOV.U32 R12, RZ, RZ, RZ ;  /* 0x000000ffff0c7224 */ /* 0x000fe400078e00ff */
[----:B------:R-:W-:Y:S02]  /*1c0a0*/  IMAD.MOV.U32 R11, RZ, RZ, 0x181f ;  /* 0x0000181fff0b7424 */ /* 0x000fe400078e00ff */
[----:B------:R-:W-:-:S07]  /*1c0b0*/  IMAD.MOV.U32 R15, RZ, RZ, -0x1 ;  /* 0xffffffffff0f7424 */ /* 0x000fce00078e00ff */
[----:B------:R-:W-:Y:S05]  /*1c0c0*/  WARPSYNC.COLLECTIVE R15, `(.L_x_1011) ;  /* 0x000000000f087348 */ /* 0x000fea0003c00000 */
[----:B------:R0:W1:Y:S02]  /*1c0d0*/  SHFL.IDX P6, R14, R13, R12, R11 ;  /* 0x0000000c0d0e7389 */ /* 0x00006400000c000b */
[----:B01----:R-:W-:Y:S01]  /*1c0e0*/  ENDCOLLECTIVE ;  /* 0x000000000000791b */ /* 0x003fe20003800000 */
.L_x_1011:
[----:B------:R-:W-:Y:S02]  /*1c0f0*/  IMAD.MOV.U32 R13, RZ, RZ, R0 ;  /* 0x000000ffff0d7224 */ /* 0x000fe400078e0000 */
[----:B------:R-:W-:-:S07]  /*1c100*/  IMAD.MOV.U32 R6, RZ, RZ, R14 ;  /* 0x000000ffff067224 */ /* 0x000fce00078e000e */
[----:B------:R-:W-:Y:S05]  /*1c110*/  WARPSYNC.COLLECTIVE R15, `(.L_x_1012) ;  /* 0x000000000f087348 */ /* 0x000fea0003c00000 */
[----:B------:R0:W1:Y:S02]  /*1c120*/  SHFL.IDX P6, R14, R13, R12, R11 ;  /* 0x0000000c0d0e7389 */ /* 0x00006400000c000b */
[----:B01----:R-:W-:Y:S01]  /*1c130*/  ENDCOLLECTIVE ;  /* 0x000000000000791b */ /* 0x003fe20003800000 */
.L_x_1012:
[----:B------:R-:W-:Y:S02]  /*1c140*/  ULDC UR4, c[0x0][0x288] ;  /* 0x0000a20000047ab9 */ /* 0x000fe40000000800 */
[----:B------:R-:W-:-:S05]  /*1c150*/  IMAD R3, R7, UR4, RZ ;  /* 0x0000000407037c24 */ /* 0x000fca000f8e02ff */
[----:B------:R-:W-:Y:S01]  /*1c160*/  ISETP.GE.AND P1, PT, R2, R3, PT ;  /* 0x000000030200720c */ /* 0x000fe20003f26270 */
[----:B------:R-:W-:Y:S02]  /*1c170*/  IMAD.MOV.U32 R13, RZ, RZ, R5 ;  /* 0x000000ffff0d7224 */ /* 0x000fe400078e0005 */
[----:B------:R-:W-:-:S10]  /*1c180*/  IMAD.MOV.U32 R12, RZ, RZ, 0x1 ;  /* 0x00000001ff0c7424 */ /* 0x000fd400078e00ff */
[----:B------:R-:W-:Y:S01]  /*1c190*/  @!P1 VIADD R9, R4, UR39 ;  /* 0x0000002704099c36 */ /* 0x000fe20008000000 */
[----:B------:R-:W-:-:S13]  /*1c1a0*/  @!P1 IADD3 R8, P2, R19, R14, RZ ;  /* 0x0000000e13089210 */ /* 0x000fda0007f5e0ff */
[----:B------:R-:W-:Y:S05]  /*1c1b0*/  WARPSYNC.COLLECTIVE R15, `(.L_x_1013) ;  /* 0x000000000f087348 */ /* 0x000fea0003c00000 */
[----:B------:R0:W1:Y:S02]  /*1c1c0*/  SHFL.IDX P6, R14, R13, R12, R11 ;  /* 0x0000000c0d0e7389 */ /* 0x00006400000c000b */
[----:B01----:R-:W-:Y:S01]  /*1c1d0*/  ENDCOLLECTIVE ;  /* 0x000000000000791b */ /* 0x003fe20003800000 */
.L_x_1013:
[----:B------:R-:W-:Y:S02]  /*1c1e0*/  @!P1 IMAD.X R7, RZ, RZ, R6, P2 ;  /* 0x000000ffff079224 */ /* 0x000fe400010e0606 */
[----:B------:R-:W-:Y:S02]  /*1c1f0*/  @!P1 IMAD.MOV.U32 R6, RZ, RZ, R8 ;  /* 0x000000ffff069224 */ /* 0x000fe400078e0008 */
[----:B------:R-:W-:-:S03]  /*1c200*/  VIADD R8, R2, 0x10 ;  /* 0x0000001002087836 */ /* 0x000fc60000000000 */
[----:B------:R-:W-:Y:S01]  /*1c210*/  @!PT LDS RZ, [RZ] ;  /* 0x00000000fffff984 */ /* 0x000fe20000000800 */
[----:B------:R-:W-:Y:S01]  /*1c220*/  @!PT LDS RZ, [RZ] ;  /* 0x00000000fffff984 */ /* 0x000fe20000000800 */
[----:B------:R-:W-:Y:S01]  /*1c230*/  @!PT LDS RZ, [RZ] ;  /* 0x00000000fffff984 */ /* 0x000fe20000000800 */
[----:B------:R0:W-:Y:S02]  /*1c240*/  @!P1 LDGSTS.E.BYPASS.LTC128B.128 [R9+0x18400], desc[UR42][R6.64], !P0 ;  /* 0x1840000006099fae */ /* 0x0001e4000c101d6a */
[----:B------:R-:W-:Y:S01]  /*1c250*/  ISETP.GE.AND P1, PT, R8, R3, PT ;  /* 0x000000030800720c */ /* 0x000fe20003f26270 */
[----:B------:R-:W-:Y:S02]  /*1c260*/  IMAD.MOV.U32 R13, RZ, RZ, R0 ;  /* 0x000000ffff0d7224 */ /* 0x000fe400078e0000 */
[----:B0-----:R-:W-:-:S10]  /*1c270*/  IMAD.MOV.U32 R6, RZ, RZ, R14 ;  /* 0x000000ffff067224 */ /* 0x001fd400078e000e */
[----:B------:R-:W-:Y:S05]  /*1c280*/  WARPSYNC.COLLECTIVE R15, `(.L_x_1014) ;  /* 0x000000000f087348 */ /* 0x000fea0003c00000 */
[----:B------:R0:W1:Y:S02]  /*1c290*/  SHFL.IDX P6, R14, R13, R12, R11 ;  /* 0x0000000c0d0e7389 */ /* 0x00006400000c000b */
[----:B01----:R-:W-:Y:S01]  /*1c2a0*/  ENDCOLLECTIVE ;  /* 0x000000000000791b */ /* 0x003fe20003800000 */
.L_x_1014:
[----:B------:R-:W-:Y:S02]  /*1c2b0*/  @!P1 VIADD R21, R4, UR39 ;  /* 0x0000002704159c36 */ /* 0x000fe40008000000 */
[----:B------:R-:W-:Y:S02]  /*1c2c0*/  IMAD.MOV.U32 R13, RZ, RZ, R5 ;  /* 0x000000ffff0d7224 */ /* 0x000fe400078e0005 */
[----:B------:R-:W-:Y:S01]  /*1c2d0*/  IMAD.MOV.U32 R12, RZ, RZ, 0x2 ;  /* 0x00000002ff0c7424 */ /* 0x000fe200078e00ff */
[----:B------:R-:W-:-:S13]  /*1c2e0*/  @!P1 IADD3 R8, P2, R19, R14, RZ ;  /* 0x0000000e13089210 */ /* 0x000fda0007f5e0ff */
[----:B------:R-:W-:Y:S05]  /*1c2f0*/  WARPSYNC.COLLECTIVE R15, `(.L_x_1015) ;  /* 0x000000000f087348 */ /* 0x000fea0003c00000 */
[----:B------:R0:W1:Y:S02]  /*1c300*/  SHFL.IDX P6, R14, R13, R12, R11 ;  /* 0x0000000c0d0e7389 */ /* 0x00006400000c000b */
[----:B01----:R-:W-:Y:S01]  /*1c310*/  ENDCOLLECTIVE ;  /* 0x000000000000791b */ /* 0x003fe20003800000 */
.L_x_1015:
        /* <DEDUP_REMOVED lines=13> */
.L_x_1016:
[----:B------:R-:W-:Y:S02]  /*1c3f0*/  @!P1 VIADD R9, R4, UR39 ;  /* 0x0000002704099c36 */ /* 0x000fe40008000000 */
[----:B------:R-:W-:Y:S02]  /*1c400*/  IMAD.MOV.U32 R13, RZ, RZ, R5 ;  /* 0x000000ffff0d7224 */ /* 0x000fe400078e0005 */
[----:B------:R-:W-:Y:S01]  /*1c410*/  IMAD.MOV.U32 R12, RZ, RZ, 0x3 ;  /* 0x00000003ff0c7424 */ /* 0x000fe200078e00ff */
[----:B------:R-:W-:-:S13]  /*1c420*/  @!P1 IADD3 R8, P2, R19, R14, RZ ;  /* 0x0000000e13089210 */ /* 0x000fda0007f5e0ff */
[----:B------:R-:W-:Y:S05]  /*1c430*/  WARPSYNC.COLLECTIVE R15, `(.L_x_1017) ;  /* 0x000000000f087348 */ /* 0x000fea0003c00000 */
[----:B------:R0:W1:Y:S02]  /*1c440*/  SHFL.IDX P6, R14, R13, R12, R11 ;  /* 0x0000000c0d0e7389 */ /* 0x00006400000c000b */
[----:B01----:R-:W-:Y:S01]  /*1c450*/  ENDCOLLECTIVE ;  /* 0x000000000000791b */ /* 0x003fe20003800000 */
.L_x_1017:
        /* <DEDUP_REMOVED lines=13> */
.L_x_1018:
[----:B------:R-:W-:Y:S02]  /*1c530*/  @!P1 VIADD R21, R4, UR39 ;  /* 0x0000002704159c36 */ /* 0x000fe40008000000 */
[----:B------:R-:W-:Y:S02]  /*1c540*/  IMAD.MOV.U32 R13, RZ, RZ, R5 ;  /* 0x000000ffff0d7224 */ /* 0x000fe400078e0005 */
[----:B------:R-:W-:Y:S01]  /*1c550*/  IMAD.MOV.U32 R12, RZ, RZ, 0x4 ;  /* 0x00000004ff0c7424 */ /* 0x000fe200078e00ff */
[----:B------:R-:W-:-:S13]  /*1c560*/  @!P1 IADD3 R8, P2, R19, R14, RZ ;  /* 0x0000000e13089210 */ /* 0x000fda0007f5e0ff */
[----:B------:R-:W-:Y:S05]  /*1c570*/  WARPSYNC.COLLECTIVE R15, `(.L_x_1019) ;  /* 0x000000000f087348 */ /* 0x000fea0003c00000 */
[----:B------:R0:W1:Y:S02]  /*1c580*/  SHFL.IDX P6, R14, R13, R12, R11 ;  /* 0x0000000c0d0e7389 */ /* 0x00006400000c000b */
[----:B01----:R-:W-:Y:S01]  /*1c590*/  ENDCOLLECTIVE ;  /* 0x000000000000791b */ /* 0x003fe20003800000 */
.L_x_1019:
        /* <DEDUP_REMOVED lines=13> */
.L_x_1020:
[----:B------:R-:W-:Y:S02]  /*1c670*/  @!P1 VIADD R9, R4, UR39 ;  /* 0x0000002704099c36 */ /* 0x000fe40008000000 */
[----:B------:R-:W-:Y:S02]  /*1c680*/  IMAD.MOV.U32 R13, RZ, RZ, R5 ;  /* 0x000000ffff0d7224 */ /* 0x000fe400078e0005 */
[----:B------:R-:W-:Y:S01]  /*1c690*/  IMAD.MOV.U32 R12, RZ, RZ, 0x5 ;  /* 0x00000005ff0c7424 */ /* 0x000fe200078e00ff */
[----:B------:R-:W-:-:S13]  /*1c6a0*/  @!P1 IADD3 R8, P2, R19, R14, RZ ;  /* 0x0000000e13089210 */ /* 0x000fda0007f5e0ff */
[----:B------:R-:W-:Y:S05]  /*1c6b0*/  WARPSYNC.COLLECTIVE R15, `(.L_x_1021) ;  /* 0x000000000f087348 */ /* 0x000fea0003c00000 */
[----:B------:R0:W1:Y:S02]  /*1c6c0*/  SHFL.IDX P6, R14, R13, R12, R11 ;  /* 0x0000000c0d0e7389 */ /* 0x00006400000c000b */
[----:B01----:R-:W-:Y:S01]  /*1c6d0*/  ENDCOLLECTIVE ;  /* 0x000000000000791b */ /* 0x003fe20003800000 */
.L_x_1021:
        /* <DEDUP_REMOVED lines=13> */
.L_x_1022:
[----:B------:R-:W-:Y:S02]  /*1c7b0*/  @!P1 VIADD R21, R4, UR39 ;  /* 0x0000002704159c36 */ /* 0x000fe40008000000 */
[----:B------:R-:W-:Y:S02]  /*1c7c0*/  IMAD.MOV.U32 R13, RZ, RZ, R5 ;  /* 0x000000ffff0d7224 */ /* 0x000fe400078e0005 */
[----:B------:R-:W-:Y:S01]  /*1c7d0*/  IMAD.MOV.U32 R12, RZ, RZ, 0x6 ;  /* 0x00000006ff0c7424 */ /* 0x000fe200078e00ff */
[----:B------:R-:W-:-:S13]  /*1c7e0*/  @!P1 IADD3 R8, P2, R19, R14, RZ ;  /* 0x0000000e13089210 */ /* 0x000fda0007f5e0ff */
[----:B------:R-:W-:Y:S05]  /*1c7f0*/  WARPSYNC.COLLECTIVE R15, `(.L_x_1023) ;  /* 0x000000000f087348 */ /* 0x000fea0003c00000 */
[----:B------:R0:W1:Y:S02]  /*1c800*/  SHFL.IDX P6, R14, R13, R12, R11 ;  /* 0x0000000c0d0e7389 */ /* 0x00006400000c000b */
[----:B01----:R-:W-:Y:S01]  /*1c810*/  ENDCOLLECTIVE ;  /* 0x000000000000791b */ /* 0x003fe20003800000 */
.L_x_1023:
        /* <DEDUP_REMOVED lines=13> */
.L_x_1024:
[----:B------:R-:W-:Y:S02]  /*1c8f0*/  @!P1 VIADD R9, R4, UR39 ;  /* 0x0000002704099c36 */ /* 0x000fe40008000000 */
[----:B------:R-:W-:Y:S02]  /*1c900*/  IMAD.MOV.U32 R13, RZ, RZ, R5 ;  /* 0x000000ffff0d7224 */ /* 0x000fe400078e0005 */
[----:B------:R-:W-:Y:S01]  /*1c910*/  IMAD.MOV.U32 R12, RZ, RZ, 0x7 ;  /* 0x00000007ff0c7424 */ /* 0x000fe200078e00ff */
[----:B------:R-:W-:-:S13]  /*1c920*/  @!P1 IADD3 R8, P2, R19, R14, RZ ;  /* 0x0000000e13089210 */ /* 0x000fda0007f5e0ff */
[----:B------:R-:W-:Y:S05]  /*1c930*/  WARPSYNC.COLLECTIVE R15, `(.L_x_1025) ;  /* 0x000000000f087348 */ /* 0x000fea0003c00000 */
[----:B------:R0:W1:Y:S02]  /*1c940*/  SHFL.IDX P6, R14, R13, R12, R11 ;  /* 0x0000000c0d0e7389 */ /* 0x00006400000c000b */
[----:B01----:R-:W-:Y:S01]  /*1c950*/  ENDCOLLECTIVE ;  /* 0x000000000000791b */ /* 0x003fe20003800000 */
.L_x_1025:
[----:B------:R-:W-:Y:S02]  /*1c960*/  @!P1 IMAD.X R7, RZ, RZ, R6, P2 ;  /* 0x000000ffff079224 */ /* 0x000fe400010e0606 */
[----:B------:R-:W-:-:S05]  /*1c970*/  @!P1 IMAD.MOV.U32 R6, RZ, RZ, R8 ;  /* 0x000000ffff069224 */ /* 0x000fca00078e0008 */
[----:B------:R-:W-:Y:S01]  /*1c980*/  @!PT LDS RZ, [RZ] ;  /* 0x00000000fffff984 */ /* 0x000fe20000000800 */
[----:B------:R-:W-:Y:S01]  /*1c990*/  @!PT LDS RZ, [RZ] ;  /* 0x00000000fffff984 */ /* 0x000fe20000000800 */
[----:B------:R-:W-:Y:S01]  /*1c9a0*/  @!PT LDS RZ, [RZ] ;  /* 0x00000000fffff984 */ /* 0x000fe20000000800 */
[----:B------:R0:W-:Y:S01]  /*1c9b0*/  @!P1 LDGSTS.E.BYPASS.LTC128B.128 [R9+0x1b400], desc[UR42][R6.64], !P0 ;  /* 0x1b40000006099fae */ /* 0x0001e2000c101d6a */
[----:B------:R-:W-:Y:S02]  /*1c9c0*/  IMAD.MOV.U32 R13, RZ, RZ, R0 ;  /* 0x000000ffff0d7224 */ /* 0x000fe400078e0000 */
[----:B------:R-:W-:-:S07]  /*1c9d0*/  IMAD.MOV.U32 R5, RZ, RZ, R14 ;  /* 0x000000ffff057224 */ /* 0x000fce00078e000e */
[----:B0-----:R-:W-:Y:S05]  /*1c9e0*/  WARPSYNC.COLLECTIVE R15, `(.L_x_1026) ;  /* 0x000000000f087348 */ /* 0x001fea0003c00000 */
[----:B------:R1:W2:Y:S02]  /*1c9f0*/  SHFL.IDX P6, R14, R13, R12, R11 ;  /* 0x0000000c0d0e7389 */ /* 0x0002a400000c000b */
[----:B012---:R-:W-:Y:S01]  /*1ca00*/  ENDCOLLECTIVE ;  /* 0x000000000000791b */ /* 0x007fe20003800000 */
.L_x_1026:
[----:B------:R-:W-:Y:S05]  /*1ca10*/  BRA `(.L_x_1027) ;  /* 0xffffffd400507947 */ /* 0x000fea000383ffff */
.L_x_966:
[----:B0-----:R-:W-:-:S04]  /*1ca20*/  IMAD.U32 R3, RZ, RZ, UR39 ;  /* 0x00000027ff037e24 */ /* 0x001fc8000f8e00ff */
[----:B------:R0:W1:Y:S03]  /*1ca30*/  SYNCS.PHASECHK.TRANS64.TRYWAIT P0, [R3+URZ+0x28820], R0 ;  /* 0x02882000030075a7 */ /* 0x000066000800017f */
[----:B-1----:R-:W-:Y:S05]  /*1ca40*/  @!P0 NANOSLEEP.SYNCS 0x989680 ;  /* 0x009896800000895d */ /* 0x002fea0003900000 */
[----:B------:R-:W1:Y:S02]  /*1ca50*/  @!P0 SYNCS.PHASECHK.TRANS64 P0, [R3+URZ+0x28820], R0 ;  /* 0x02882000030085a7 */ /* 0x000e64000800007f */
[----:B-1----:R-:W-:Y:S05]  /*1ca60*/  @!P0 BRA `(.L_x_966) ;  /* 0xfffffffc00ec8947 */ /* 0x002fea000383ffff */
[----:B------:R-:W-:Y:S05]  /*1ca70*/  BRA `(.L_x_1028) ;  /* 0xffffffd400887947 */ /* 0x000fea000383ffff */
.L_x_971:
[----:B-1----:R1:W2:Y:S02]  /*1ca80*/  SYNCS.PHASECHK.TRANS64.TRYWAIT P0, [R4+URZ+0x28880], R3 ;  /* 0x02888003040075a7 */ /* 0x0022a4000800017f */
[----:B--2---:R-:W-:Y:S05]  /*1ca90*/  @!P0 NANOSLEEP.SYNCS 0x989680 ;  /* 0x009896800000895d */ /* 0x004fea0003900000 */
[----:B------:R-:W2:Y:S02]  /*1caa0*/  @!P0 SYNCS.PHASECHK.TRANS64 P0, [R4+URZ+0x28880], R3 ;  /* 0x02888003040085a7 */ /* 0x000ea4000800007f */
[----:B--2---:R-:W-:Y:S05]  /*1cab0*/  @!P0 BRA `(.L_x_971) ;  /* 0xfffffffc00f08947 */ /* 0x004fea000383ffff */
[----:B------:R-:W-:Y:S05]  /*1cac0*/  BRA `(.L_x_1029) ;  /* 0xffffffd800247947 */ /* 0x000fea000383ffff */
.L_x_975:
[----:B--2---:R2:W3:Y:S02]  /*1cad0*/  SYNCS.PHASECHK.TRANS64.TRYWAIT P0, [R4+URZ+0x28840], R3 ;  /* 0x02884003040075a7 */ /* 0x0044e4000800017f */
[----:B---3--:R-:W-:Y:S05]  /*1cae0*/  @!P0 NANOSLEEP.SYNCS 0x989680 ;  /* 0x009896800000895d */ /* 0x008fea0003900000 */
[----:B------:R-:W3:Y:S02]  /*1caf0*/  @!P0 SYNCS.PHASECHK.TRANS64 P0, [R4+URZ+0x28840], R3 ;  /* 0x02884003040085a7 */ /* 0x000ee4000800007f */
[----:B---3--:R-:W-:Y:S05]  /*1cb00*/  @!P0 BRA `(.L_x_975) ;  /* 0xfffffffc00f08947 */ /* 0x008fea000383ffff */
[----:B------:R-:W-:Y:S05]  /*1cb10*/  BRA `(.L_x_1030) ;  /* 0xffffffd800987947 */ /* 0x000fea000383ffff */
.L_x_980:
[----:B-1----:R1:W2:Y:S02]  /*1cb20*/  SYNCS.PHASECHK.TRANS64.TRYWAIT P0, [R20+URZ+0x28870], R3 ;  /* 0x02887003140075a7 */ /* 0x0022a4000800017f */
[----:B--2---:R-:W-:Y:S05]  /*1cb30*/  @!P0 NANOSLEEP.SYNCS 0x989680 ;  /* 0x009896800000895d */ /* 0x004fea0003900000 */
[----:B------:R-:W2:Y:S02]  /*1cb40*/  @!P0 SYNCS.PHASECHK.TRANS64 P0, [R20+URZ+0x28870], R3 ;  /* 0x02887003140085a7 */ /* 0x000ea4000800007f */
[----:B--2---:R-:W-:Y:S05]  /*1cb50*/  @!P0 BRA `(.L_x_980) ;  /* 0xfffffffc00f08947 */ /* 0x004fea000383ffff */
[----:B------:R-:W-:Y:S05]  /*1cb60*/  BRA `(.L_x_1031) ;  /* 0xffffffdc00387947 */ /* 0x000fea000383ffff */
.L_x_982:
[----:B-1----:R1:W2:Y:S02]  /*1cb70*/  SYNCS.PHASECHK.TRANS64.TRYWAIT P0, [R20+URZ+0x28860], R3 ;  /* 0x02886003140075a7 */ /* 0x0022a4000800017f */
[----:B--2---:R-:W-:Y:S05]  /*1cb80*/  @!P0 NANOSLEEP.SYNCS 0x989680 ;  /* 0x009896800000895d */ /* 0x004fea0003900000 */
[----:B------:R-:W2:Y:S02]  /*1cb90*/  @!P0 SYNCS.PHASECHK.TRANS64 P0, [R20+URZ+0x28860], R3 ;  /* 0x02886003140085a7 */ /* 0x000ea4000800007f */
[----:B--2---:R-:W-:Y:S05]  /*1cba0*/  @!P0 BRA `(.L_x_982) ;  /* 0xfffffffc00f08947 */ /* 0x004fea000383ffff */
[----:B------:R-:W-:Y:S05]  /*1cbb0*/  BRA `(.L_x_1032) ;  /* 0xffffffdc003c7947 */ /* 0x000fea000383ffff */
.L_x_988:
[----:B0-----:R0:W2:Y:S02]  /*1cbc0*/  SYNCS.PHASECHK.TRANS64.TRYWAIT P0, [R17+URZ+0x28870], R0 ;  /* 0x02887000110075a7 */ /* 0x0010a4000800017f */
[----:B--2---:R-:W-:Y:S05]  /*1cbd0*/  @!P0 NANOSLEEP.SYNCS 0x989680 ;  /* 0x009896800000895d */ /* 0x004fea0003900000 */
[----:B------:R-:W2:Y:S02]  /*1cbe0*/  @!P0 SYNCS.PHASECHK.TRANS64 P0, [R17+URZ+0x28870], R0 ;  /* 0x02887000110085a7 */ /* 0x000ea4000800007f */
[----:B--2---:R-:W-:Y:S05]  /*1cbf0*/  @!P0 BRA `(.L_x_988) ;  /* 0xfffffffc00f08947 */ /* 0x004fea000383ffff */
[----:B------:R-:W-:Y:S05]  /*1cc00*/  BRA `(.L_x_1033) ;  /* 0xffffffe400147947 */ /* 0x000fea000383ffff */
.L_x_990:
[----:B0-----:R0:W2:Y:S02]  /*1cc10*/  SYNCS.PHASECHK.TRANS64.TRYWAIT P0, [R17+URZ+0x28860], R4 ;  /* 0x02886004110075a7 */ /* 0x0010a4000800017f */
[----:B--2---:R-:W-:Y:S05]  /*1cc20*/  @!P0 NANOSLEEP.SYNCS 0x989680 ;  /* 0x009896800000895d */ /* 0x004fea0003900000 */
[----:B------:R-:W2:Y:S02]  /*1cc30*/  @!P0 SYNCS.PHASECHK.TRANS64 P0, [R17+URZ+0x28860], R4 ;  /* 0x02886004110085a7 */ /* 0x000ea4000800007f */
[----:B--2---:R-:W-:Y:S05]  /*1cc40*/  @!P0 BRA `(.L_x_990) ;  /* 0xfffffffc00f08947 */ /* 0x004fea000383ffff */
[----:B------:R-:W-:Y:S05]  /*1cc50*/  BRA `(.L_x_1034) ;  /* 0xffffffe400347947 */ /* 0x000fea000383ffff */
.L_x_992:
[----:B0-----:R0:W1:Y:S02]  /*1cc60*/  SYNCS.PHASECHK.TRANS64.TRYWAIT P0, [R6+URZ+0x28820], R3 ;  /* 0x02882003060075a7 */ /* 0x001064000800017f */
[----:B-1----:R-:W-:Y:S05]  /*1cc70*/  @!P0 NANOSLEEP.SYNCS 0x989680 ;  /* 0x009896800000895d */ /* 0x002fea0003900000 */
[----:B------:R-:W1:Y:S02]  /*1cc80*/  @!P0 SYNCS.PHASECHK.TRANS64 P0, [R6+URZ+0x28820], R3 ;  /* 0x02882003060085a7 */ /* 0x000e64000800007f */
[----:B-1----:R-:W-:Y:S05]  /*1cc90*/  @!P0 BRA `(.L_x_992) ;  /* 0xfffffffc00f08947 */ /* 0x002fea000383ffff */
[----:B------:R-:W-:Y:S05]  /*1cca0*/  BRA `(.L_x_1035) ;  /* 0xffffffe800ec7947 */ /* 0x000fea000383ffff */
.L_x_994:
[----:B0-----:R0:W1:Y:S02]  /*1ccb0*/  SYNCS.PHASECHK.TRANS64.TRYWAIT P1, [R7+URZ], R4 ;  /* 0x00000004070075a7 */ /* 0x001064000802017f */
[----:B-1----:R-:W-:Y:S05]  /*1ccc0*/  @!P1 NANOSLEEP.SYNCS 0x989680 ;  /* 0x009896800000995d */ /* 0x002fea0003900000 */
[----:B------:R-:W1:Y:S02]  /*1ccd0*/  @!P1 SYNCS.PHASECHK.TRANS64 P1, [R7+URZ], R4 ;  /* 0x00000004070095a7 */ /* 0x000e64000802007f */
[----:B-1----:R-:W-:Y:S05]  /*1cce0*/  @!P1 BRA `(.L_x_994) ;  /* 0xfffffffc00f09947 */ /* 0x002fea000383ffff */
[----:B------:R-:W-:Y:S05]  /*1ccf0*/  BRA `(.L_x_1036) ;  /* 0xffffffec003c7947 */ /* 0x000fea000383ffff */
.L_x_995:
[----:B-1----:R1:W2:Y:S02]  /*1cd00*/  SYNCS.PHASECHK.TRANS64.TRYWAIT P1, [R5+URZ], R2 ;  /* 0x00000002050075a7 */ /* 0x0022a4000802017f */
[----:B--2---:R-:W-:Y:S05]  /*1cd10*/  @!P1 NANOSLEEP.SYNCS 0x989680 ;  /* 0x009896800000995d */ /* 0x004fea0003900000 */
[----:B------:R-:W2:Y:S02]  /*1cd20*/  @!P1 SYNCS.PHASECHK.TRANS64 P1, [R5+URZ], R2 ;  /* 0x00000002050095a7 */ /* 0x000ea4000802007f */
[----:B--2---:R-:W-:Y:S05]  /*1cd30*/  @!P1 BRA `(.L_x_995) ;  /* 0xfffffffc00f09947 */ /* 0x004fea000383ffff */
[----:B------:R-:W-:Y:S05]  /*1cd40*/  BRA `(.L_x_1037) ;  /* 0xffffffec00307947 */ /* 0x000fea000383ffff */
.L_x_997:
[----:B-1----:R1:W2:Y:S02]  /*1cd50*/  SYNCS.PHASECHK.TRANS64.TRYWAIT P1, [R5+URZ+0x28860], R4 ;  /* 0x02886004050075a7 */ /* 0x0022a4000802017f */
[----:B--2---:R-:W-:Y:S05]  /*1cd60*/  @!P1 NANOSLEEP.SYNCS 0x989680 ;  /* 0x009896800000995d */ /* 0x004fea0003900000 */
[----:B------:R-:W2:Y:S02]  /*1cd70*/  @!P1 SYNCS.PHASECHK.TRANS64 P1, [R5+URZ+0x28860], R4 ;  /* 0x02886004050095a7 */ /* 0x000ea4000802007f */
[----:B--2---:R-:W-:Y:S05]  /*1cd80*/  @!P1 BRA `(.L_x_997) ;  /* 0xfffffffc00f09947 */ /* 0x004fea000383ffff */
[----:B------:R-:W-:Y:S05]  /*1cd90*/  BRA `(.L_x_1038) ;  /* 0xffffffec00307947 */ /* 0x000fea000383ffff */
.L_x_999:
[----:B--2---:R2:W3:Y:S02]  /*1cda0*/  SYNCS.PHASECHK.TRANS64.TRYWAIT P1, [R3+URZ+0x28860], R2 ;  /* 0x02886002030075a7 */ /* 0x0044e4000802017f */
[----:B---3--:R-:W-:Y:S05]  /*1cdb0*/  @!P1 NANOSLEEP.SYNCS 0x989680 ;  /* 0x009896800000995d */ /* 0x008fea0003900000 */
[----:B------:R-:W3:Y:S02]  /*1cdc0*/  @!P1 SYNCS.PHASECHK.TRANS64 P1, [R3+URZ+0x28860], R2 ;  /* 0x02886002030095a7 */ /* 0x000ee4000802007f */
[----:B---3--:R-:W-:Y:S05]  /*1cdd0*/  @!P1 BRA `(.L_x_999) ;  /* 0xfffffffc00f09947 */ /* 0x008fea000383ffff */
[----:B------:R-:W-:Y:S05]  /*1cde0*/  BRA `(.L_x_1039) ;  /* 0xffffffec00307947 */ /* 0x000fea000383ffff */
.L_x_1001:
[----:B---3--:R3:W4:Y:S02]  /*1cdf0*/  SYNCS.PHASECHK.TRANS64.TRYWAIT P0, [R5+URZ+0x28880], R4 ;  /* 0x02888004050075a7 */ /* 0x008724000800017f */
[----:B----4-:R-:W-:Y:S05]  /*1ce00*/  @!P0 NANOSLEEP.SYNCS 0x989680 ;  /* 0x009896800000895d */ /* 0x010fea0003900000 */
[----:B------:R-:W4:Y:S02]  /*1ce10*/  @!P0 SYNCS.PHASECHK.TRANS64 P0, [R5+URZ+0x28880], R4 ;  /* 0x02888004050085a7 */ /* 0x000f24000800007f */
[----:B----4-:R-:W-:Y:S05]  /*1ce20*/  @!P0 BRA `(.L_x_1001) ;  /* 0xfffffffc00f08947 */ /* 0x010fea000383ffff */
[----:B------:R-:W-:Y:S05]  /*1ce30*/  BRA `(.L_x_1002) ;  /* 0xffffffec002c7947 */ /* 0x000fea000383ffff */
.L_x_1040:
        /* <DEDUP_REMOVED lines=12> */
.L_x_2819:


//--------------------- .text._ZN7cutlass13device_kernelIN5flash11enable_sm90INS1_16FlashAttnFwdSm90INS1_25CollectiveMainloopFwdSm90ILi2EN4cute5tupleIJNS5_1CILi1EEES8_S8_EEENS6_IJNS7_ILi128EEENS7_ILi192EEESA_EEELi128ENS_12float_e4m3_tEfNS_4arch4Sm90ELb0ELb1ELb1ELb1ELb0ELb0ELb0ELb1ELb1ELb1ELb1ELb0EEENS1_21CollectiveEpilogueFwdINS6_IJSA_SA_SB_EEES9_NS_10bfloat16_tESF_Li256ELb1ELb1ELb1ELb1EEENS1_36VarlenDynamicPersistentTileSchedulerILi128ELi192ELi256ELi128ELb1ELb1ELb1ELb1ELb0ELb1EEEEEEEEEvNT_6ParamsE --------------------------
	.section	.text._ZN7cutlass13device_kernelIN5flash11enable_sm90INS1_16FlashAttnFwdSm90INS1_25CollectiveMainloopFwdSm90ILi2EN4cute5tupleIJNS5_1CILi1EEES8_S8_EEENS6_IJNS7_ILi128EEENS7_ILi192EEESA_EEELi128ENS_12float_e4m3_tEfNS_4arch4Sm90ELb0ELb1ELb1ELb1ELb0ELb0ELb0ELb1ELb1ELb1ELb1ELb0EEENS1_21CollectiveEpilogueFwdINS6_IJSA_SA_SB_EEES9_NS_10bfloat16_tESF_Li256ELb1ELb1ELb1ELb1EEENS1_36VarlenDynamicPersistentTileSchedulerILi128ELi192ELi256ELi128ELb1ELb1ELb1ELb1ELb0ELb1EEEEEEEEEvNT_6ParamsE,"ax",@progbits
	.align	128
.text._ZN7cutlass13device_kernelIN5flash11enable_sm90INS1_16FlashAttnFwdSm90INS1_25CollectiveMainloopFwdSm90ILi2EN4cute5tupleIJNS5_1CILi1EEES8_S8_EEENS6_IJNS7_ILi128EEENS7_ILi192EEESA_EEELi128ENS_12float_e4m3_tEfNS_4arch4Sm90ELb0ELb1ELb1ELb1ELb0ELb0ELb0ELb1ELb1ELb1ELb1ELb0EEENS1_21CollectiveEpilogueFwdINS6_IJSA_SA_SB_EEES9_NS_10bfloat16_tESF_Li256ELb1ELb1ELb1ELb1EEENS1_36VarlenDynamicPersistentTileSchedulerILi128ELi192ELi256ELi128ELb1ELb1ELb1ELb1ELb0ELb1EEEEEEEEEvNT_6ParamsE:
        .type           _ZN7cutlass13device_kernelIN5flash11enable_sm90INS1_16FlashAttnFwdSm90INS1_25CollectiveMainloopFwdSm90ILi2EN4cute5tupleIJNS5_1CILi1EEES8_S8_EEENS6_IJNS7_ILi128EEENS7_ILi192EEESA_EEELi128ENS_12float_e4m3_tEfNS_4arch4Sm90ELb0ELb1ELb1ELb1ELb0ELb0ELb0ELb1ELb1ELb1ELb1ELb0EEENS1_21CollectiveEpilogueFwdINS6_IJSA_SA_SB_EEES9_NS_10bfloat16_tESF_Li256ELb1ELb1ELb1ELb1EEENS1_36VarlenDynamicPersistentTileSchedulerILi128ELi192ELi256ELi128ELb1ELb1ELb1ELb1ELb0ELb1EEEEEEEEEvNT_6ParamsE,@function
        .size           _ZN7cutlass13device_kernelIN5flash11enable_sm90INS1_16FlashAttnFwdSm90INS1_25CollectiveMainloopFwdSm90ILi2EN4cute5tupleIJNS5_1CILi1EEES8_S8_EEENS6_IJNS7_ILi128EEENS7_ILi192EEESA_EEELi128ENS_12float_e4m3_tEfNS_4arch4Sm90ELb0ELb1ELb1ELb1ELb0ELb0ELb0ELb1ELb1ELb1ELb1ELb0EEENS1_21CollectiveEpilogueFwdINS6_IJSA_SA_SB_EEES9_NS_10bfloat16_tESF_Li256ELb1ELb1ELb1ELb1EEENS1_36VarlenDynamicPersistentTileSchedulerILi128ELi192ELi256ELi128ELb1ELb1ELb1ELb1ELb0ELb1EEEEEEEEEvNT_6ParamsE,(.L_x_2820 - _ZN7cutlass13device_kernelIN5flash11enable_sm90INS1_16FlashAttnFwdSm90INS1_25CollectiveMainloopFwdSm90ILi2EN4cute5tupleIJNS5_1CILi1EEES8_S8_EEENS6_IJNS7_ILi128EEENS7_ILi192EEESA_EEELi128ENS_12float_e4m3_tEfNS_4arch4Sm90ELb0ELb1ELb1ELb1ELb0ELb0ELb0ELb1ELb1ELb1ELb1ELb0EEENS1_21CollectiveEpilogueFwdINS6_IJSA_SA_SB_EEES9_NS_10bfloat16_tESF_Li256ELb1ELb1ELb1ELb1EEENS1_36VarlenDynamicPersistentTileSchedulerILi128ELi192ELi256ELi128ELb1ELb1ELb1ELb1ELb0ELb1EEEEEEEEEvNT_6ParamsE)
        .other          _ZN7cutlass13device_kernelIN5flash11enable_sm90INS1_16FlashAttnFwdSm90INS1_25CollectiveMainloopFwdSm90ILi2EN4cute5tupleIJNS5_1CILi1EEES8_S8_EEENS6_IJNS7_ILi128EEENS7_ILi192EEESA_EEELi128ENS_12float_e4m3_tEfNS_4arch4Sm90ELb0ELb1ELb1ELb1ELb0ELb0ELb0ELb1ELb1ELb1ELb1ELb0EEENS1_21CollectiveEpilogueFwdINS6_IJSA_SA_SB_EEES9_NS_10bfloat16_tESF_Li256ELb1ELb1ELb1ELb1EEENS1_36VarlenDynamicPersistentTileSchedulerILi128ELi192ELi256ELi128ELb1ELb1ELb1ELb1ELb0ELb1EEEEEEEEEvNT_6ParamsE,@"STO_CUDA_ENTRY STV_DEFAULT"
_ZN7cutlass13device_kernelIN5flash11enable_sm90INS1_16FlashAttnFwdSm90INS1_25CollectiveMainloopFwdSm90ILi2EN4cute5tupleIJNS5_1CILi1EEES8_S8_EEENS6_IJNS7_ILi128EEENS7_ILi192EEESA_EEELi128ENS_12float_e4m3_tEfNS_4arch4Sm90ELb0ELb1ELb1ELb1ELb0ELb0ELb0ELb1ELb1ELb1ELb1ELb0EEENS1_21CollectiveEpilogueFwdINS6_IJSA_SA_SB_EEES9_NS_10bfloat16_tESF_Li256ELb1ELb1ELb1ELb1EEENS1_36VarlenDynamicPersistentTileSchedulerILi128ELi192ELi256ELi128ELb1ELb1ELb1ELb1ELb0ELb1EEEEEEEEEvNT_6ParamsE:
        /* <DEDUP_REMOVED lines=18> */
.L_x_1042:
[----:B------:R-:W-:Y:S05]  /*0120*/  BSYNC B0 ;  /* 0x0000000000007941 */ /* 0x000fea0003800000 */
.L_x_1041:
        /* <DEDUP_REMOVED lines=41> */
.L_x_1043:
        /* <DEDUP_REMOVED lines=22> */
.L_x_1044:
        /* <DEDUP_REMOVED lines=18> */
.L_x_1045:
        /* <DEDUP_REMOVED lines=22> */
.L_x_1046:
        /* <DEDUP_REMOVED lines=22> */
.L_x_1047:
[----:B------:R-:W-:Y:S01]  /*0900*/  PLOP3.LUT P0, PT, PT, PT, UP0, 0x80, 0x0 ;  /* 0x000000000000781c */ /* 0x000fe20003f0f008 */
[----:B------:R-:W-:Y:S01]  /*0910*/  UMOV UR38, 0x1 ;  /* 0x0000000100267882 */ /* 0x000fe20000000000 */
[----:B------:R-:W-:Y:S01]  /*0920*/  NOP ;  /* 0x0000000000007918 */ /* 0x000fe20000000000 */
[----:B------:R-:W-:Y:S01]  /*0930*/  USEL UR38, UR38, 0x2, !UP0 ;  /* 0x0000000226267887 */ /* 0x000fe2000c000000 */
[----:B------:R-:W-:Y:S01]  /*0940*/  ULDC.64 UR50, c[0x0][0x208] ;  /* 0x0000820000327ab9 */ /* 0x000fe20000000a00 */
[----:B012-4-:R-:W-:Y:S08]  /*0950*/  BAR.SYNC.DEFER_BLOCKING 0x0 ;  /* 0x0000000000007b1d */ /* 0x017ff00000010000 */
[----:B------:R-:W-:Y:S05]  /*0960*/  @!P0 BRA `(.L_x_1048) ;  /* 0x0000019000788947 */ /* 0x000fea0003800000 */
.L_x_1049:
        /* <DEDUP_REMOVED lines=25> */
[----:B------:R-:W-:Y:S01]  /*0b00*/  R2UR UR49, R15 ;  /* 0x000000000f3172ca */ /* 0x000fe200000e0000 */
[----:B------:R-:W-:Y:S01]  /*0b10*/  UMOV UR52, URZ ;  /* 0x0000003f00347c82 */ /* 0x000fe20008000000 */
[CC--:B------:R-:W-:Y:S02]  /*0b20*/  LEA.HI R0, R3.reuse, R232.reuse, RZ, 0x7 ;  /* 0x000000e803007211 */ /* 0x0c0fe400078f38ff */
[----:B------:R-:W-:-:S02]  /*0b30*/  LEA.HI R2, R3, R232, RZ, 0x4 ;  /* 0x000000e803027211 */ /* 0x000fc400078f20ff */
[----:B------:R-:W-:Y:S02]  /*0b40*/  LOP3.LUT R219, R0, 0xffffff80, RZ, 0xc0, !PT ;  /* 0xffffff8000db7812 */ /* 0x000fe400078ec0ff */
[----:B------:R-:W-:Y:S02]  /*0b50*/  LEA.HI R4, R3, R232, RZ, 0x5 ;  /* 0x000000e803047211 */ /* 0x000fe400078f28ff */
[----:B------:R-:W-:Y:S01]  /*0b60*/  SHF.R.S32.HI R7, RZ, 0x4, R2 ;  /* 0x00000004ff077819 */ /* 0x000fe20000011402 */
[----:B------:R-:W-:Y:S01]  /*0b70*/  IMAD.IADD R219, R232, 0x1, -R219 ;  /* 0x00000001e8db7824 */ /* 0x000fe200078e0adb */
[----:B------:R-:W-:Y:S01]  /*0b80*/  LOP3.LUT R5, R2, 0x3fffff0, RZ, 0xc0, !PT ;  /* 0x03fffff002057812 */ /* 0x000fe200078ec0ff */
[----:B------:R-:W-:Y:S01]  /*0b90*/  IMAD.SHL.U32 R4, R4, 0x20, RZ ;  /* 0x0000002004047824 */ /* 0x000fe200078e00ff */
[----:B------:R-:W-:Y:S02]  /*0ba0*/  LEA.HI R2, R2, R7, RZ, 0x1 ;  /* 0x0000000702027211 */ /* 0x000fe400078f08ff */
[----:B------:R-:W-:Y:S01]  /*0bb0*/  SHF.R.S32.HI R6, RZ, 0x1f, R219 ;  /* 0x0000001fff067819 */ /* 0x000fe200000114db */
[----:B------:R-:W-:Y:S01]  /*0bc0*/  IMAD.IADD R5, R232, 0x1, -R5 ;  /* 0x00000001e8057824 */ /* 0x000fe200078e0a05 */
[----:B------:R-:W-:-:S02]  /*0bd0*/  LOP3.LUT R4, R4, 0xfffffc00, RZ, 0xc0, !PT ;  /* 0xfffffc0004047812 */ /* 0x000fc400078ec0ff */
[----:B------:R-:W-:Y:S02]  /*0be0*/  LOP3.LUT R2, R2, 0x1ffffffe, RZ, 0xc0, !PT ;  /* 0x1ffffffe02027812 */ /* 0x000fe400078ec0ff */
[----:B------:R-:W-:Y:S01]  /*0bf0*/  LEA.HI R8, R6, R219, RZ, 0x2 ;  /* 0x000000db06087211 */ /* 0x000fe200078f10ff */
[----:B------:R-:W-:Y:S01]  /*0c00*/  IMAD R5, R5, 0x40, R4 ;  /* 0x0000004005057824 */ /* 0x000fe200078e0204 */
[----:B------:R-:W-:Y:S01]  /*0c10*/  LEA.HI R4, R3, R232, RZ, 0x2 ;  /* 0x000000e803047211 */ /* 0x000fe200078f10ff */
[----:B------:R-:W-:Y:S01]  /*0c20*/  IMAD.IADD R2, R7, 0x1, -R2 ;  /* 0x0000000107027824 */ /* 0x000fe200078e0a02 */
[--C-:B------:R-:W-:Y:S02]  /*0c30*/  SHF.R.S32.HI R9, RZ, 0x2, R8.reuse ;  /* 0x00000002ff097819 */ /* 0x100fe40000011408 */
[----:B------:R-:W-:Y:S01]  /*0c40*/  SHF.R.S32.HI R10, RZ, 0x1f, R8 ;  /* 0x0000001fff0a7819 */ /* 0x000fe20000011408 */
[----:B------:R-:W-:Y:S01]  /*0c50*/  IMAD R229, R2, 0x8, R5 ;  /* 0x0000000802e57824 */ /* 0x000fe200078e0205 */
[----:B------:R-:W-:-:S02]  /*0c60*/  LOP3.LUT R5, R4, 0xfffffffc, RZ, 0xc0, !PT ;  /* 0xfffffffc04057812 */ /* 0x000fc400078ec0ff */
[----:B------:R-:W-:Y:S02]  /*0c70*/  LEA.HI R3, R3, R232, RZ, 0x3 ;  /* 0x000000e803037211 */ /* 0x000fe400078f18ff */
[----:B------:R-:W-:Y:S01]  /*0c80*/  LEA.HI R10, R10, R9, RZ, 0x3 ;  /* 0x000000090a0a7211 */ /* 0x000fe200078f18ff */
[----:B------:R-:W-:Y:S01]  /*0c90*/  IMAD.IADD R5, R232, 0x1, -R5 ;  /* 0x00000001e8057824 */ /* 0x000fe200078e0a05 */
[----:B------:R-:W-:Y:S02]  /*0ca0*/  SHF.R.S32.HI R227, RZ, 0x7, R0 ;  /* 0x00000007ffe37819 */ /* 0x000fe40000011400 */
[----:B------:R-:W-:Y:S02]  /*0cb0*/  LOP3.LUT R209, R3, 0xfffffff8, RZ, 0xc0, !PT ;  /* 0xfffffff803d17812 */ /* 0x000fe400078ec0ff */
[----:B------:R-:W-:Y:S02]  /*0cc0*/  LOP3.LUT R8, R8, 0x7ffffffc, RZ, 0xc0, !PT ;  /* 0x7ffffffc08087812 */ /* 0x000fe400078ec0ff */
[----:B------:R-:W-:Y:S01]  /*0cd0*/  LOP3.LUT R10, R10, 0xfffffff8, RZ, 0xc0, !PT ;  /* 0xfffffff80a0a7812 */ /* 0x000fe200078ec0ff */
[----:B------:R-:W-:Y:S01]  /*0ce0*/  IMAD.IADD R209, R232, 0x1, -R209 ;  /* 0x00000001e8d17824 */ /* 0x000fe200078e0ad1 */
[----:B------:R-:W-:Y:S01]  /*0cf0*/  LEA.HI R6, R6, R219, RZ, 0x5 ;  /* 0x000000db06067211 */ /* 0x000fe200078f28ff */
[----:B------:R-:W-:Y:S01]  /*0d00*/  IMAD.IADD R8, R219, 0x1, -R8 ;  /* 0x00000001db087824 */ /* 0x000fe200078e0a08 */
[----:B------:R-:W-:Y:S01]  /*0d10*/  LEA.HI R0, R0, R227, RZ, 0x1 ;  /* 0x000000e300007211 */ /* 0x000fe200078f08ff */
[----:B------:R-:W-:Y:S01]  /*0d20*/  IMAD.IADD R9, R9, 0x1, -R10 ;  /* 0x0000000109097824 */ /* 0x000fe200078e0a0a */
[----:B------:R-:W-:Y:S01]  /*0d30*/  SHF.R.S32.HI R6, RZ, 0x5, R6 ;  /* 0x00000005ff067819 */ /* 0x000fe20000011406 */
[----:B------:R-:W-:Y:S01]  /*0d40*/  IMAD.SHL.U32 R23, R209, 0x8, RZ ;  /* 0x00000008d1177824 */ /* 0x000fe200078e00ff */
[----:B------:R-:W-:Y:S01]  /*0d50*/  LEA.HI R2, R5, R5, RZ, 0x1 ;  /* 0x0000000505027211 */ /* 0x000fe200078f08ff */
[----:B------:R-:W-:Y:S01]  /*0d60*/  IMAD.SHL.U32 R19, R8, 0x2, RZ ;  /* 0x0000000208137824 */ /* 0x000fe200078e00ff */
[----:B------:R-:W-:Y:S01]  /*0d70*/  LOP3.LUT R0, R0, 0x3fffffe, RZ, 0xc0, !PT ;  /* 0x03fffffe00007812 */ /* 0x000fe200078ec0ff */
[----:B------:R-:W-:Y:S01]  /*0d80*/  IMAD R9, R6, 0x10, R9 ;  /* 0x0000001006097824 */ /* 0x000fe200078e0209 */
[----:B------:R-:W-:Y:S01]  /*0d90*/  LOP3.LUT R2, R2, 0x1ffffffe, RZ, 0xc0, !PT ;  /* 0x1ffffffe02027812 */ /* 0x000fe200078ec0ff */
[----:B------:R-:W-:Y:S01]  /*0da0*/  VIADD R208, R23, 0x40 ;  /* 0x0000004017d07836 */ /* 0x000fe20000000000 */
[----:B------:R-:W-:Y:S01]  /*0db0*/  SHF.R.S32.HI R218, RZ, 0x3, R3 ;  /* 0x00000003ffda7819 */ /* 0x000fe20000011403 */
[----:B------:R-:W-:Y:S01]  /*0dc0*/  IMAD.IADD R0, R227, 0x1, -R0 ;  /* 0x00000001e3007824 */ /* 0x000fe200078e0a00 */
[----:B------:R-:W-:Y:S01]  /*0dd0*/  SHF.R.S32.HI R231, RZ, 0x1f, R23 ;  /* 0x0000001fffe77819 */ /* 0x000fe20000011417 */
[C---:B------:R-:W-:Y:S01]  /*0de0*/  VIADD R217, R19.reuse, 0x48 ;  /* 0x0000004813d97836 */ /* 0x040fe20000000000 */
[----:B------:R-:W-:Y:S01]  /*0df0*/  SHF.R.S32.HI R230, RZ, 0x1f, R208 ;  /* 0x0000001fffe67819 */ /* 0x000fe200000114d0 */
[----:B------:R-:W-:-:S02]  /*0e00*/  VIADD R216, R19, 0x50 ;  /* 0x0000005013d87836 */ /* 0x000fc40000000000 */
[C---:B------:R-:W-:Y:S01]  /*0e10*/  VIADD R215, R19.reuse, 0x58 ;  /* 0x0000005813d77836 */ /* 0x040fe20000000000 */
[----:B------:R-:W-:Y:S01]  /*0e20*/  SHF.R.S32.HI R226, RZ, 0x1f, R217 ;  /* 0x0000001fffe27819 */ /* 0x000fe200000114d9 */
[C---:B------:R-:W-:Y:S01]  /*0e30*/  VIADD R214, R19.reuse, 0x60 ;  /* 0x0000006013d67836 */ /* 0x040fe20000000000 */
[----:B------:R-:W-:Y:S01]  /*0e40*/  SHF.R.S32.HI R225, RZ, 0x1f, R216 ;  /* 0x0000001fffe17819 */ /* 0x000fe200000114d8 */
[C---:B------:R-:W-:Y:S01]  /*0e50*/  VIADD R213, R19.reuse, 0x68 ;  /* 0x0000006813d57836 */ /* 0x040fe20000000000 */
[----:B------:R-:W-:Y:S01]  /*0e60*/  SHF.R.S32.HI R224, RZ, 0x1f, R215 ;  /* 0x0000001fffe07819 */ /* 0x000fe200000114d7 */
[C---:B------:R-:W-:Y:S01]  /*0e70*/  VIADD R212, R19.reuse, 0x70 ;  /* 0x0000007013d47836 */ /* 0x040fe20000000000 */
[----:B------:R-:W-:Y:S01]  /*0e80*/  SHF.R.S32.HI R223, RZ, 0x1f, R214 ;  /* 0x0000001fffdf7819 */ /* 0x000fe200000114d6 */
[----:B------:R-:W-:Y:S01]  /*0e90*/  VIADD R211, R19, 0x78 ;  /* 0x0000007813d37836 */ /* 0x000fe20000000000 */
[----:B------:R-:W-:Y:S01]  /*0ea0*/  SHF.R.S32.HI R222, RZ, 0x1f, R213 ;  /* 0x0000001fffde7819 */ /* 0x000fe200000114d5 */
[----:B------:R-:W-:Y:S01]  /*0eb0*/  IMAD.IADD R5, R5, 0x1, -R2 ;  /* 0x0000000105057824 */ /* 0x000fe200078e0a02 */
[----:B------:R-:W-:Y:S01]  /*0ec0*/  SHF.R.S32.HI R221, RZ, 0x1f, R212 ;  /* 0x0000001fffdd7819 */ /* 0x000fe200000114d4 */
[----:B------:R-:W-:Y:S01]  /*0ed0*/  IMAD R228, R0, 0x40, R9 ;  /* 0x0000004000e47824 */ /* 0x000fe200078e0209 */
[----:B------:R-:W-:Y:S01]  /*0ee0*/  SHF.R.S32.HI R220, RZ, 0x1f, R211 ;  /* 0x0000001fffdc7819 */ /* 0x000fe200000114d3 */
[----:B------:R-:W-:-:S02]  /*0ef0*/  VIADD R210, R19, 0x40 ;  /* 0x0000004013d27836 */ /* 0x000fc40000000000 */
[----:B------:R-:W-:-:S07]  /*0f00*/  IMAD R22, R5, 0x8, R228 ;  /* 0x0000000805167824 */ /* 0x000fce00078e02e4 */
.L_x_1157:
[----:B01-3--:R-:W0:Y:S01]  /*0f10*/  LDC.64 R6, c[0x0][0xa18] ;  /* 0x00028600ff067b82 */ /* 0x00be220000000a00 */
[----:B------:R-:W-:Y:S02]  /*0f20*/  IMAD.U32 R3, RZ, RZ, UR49 ;  /* 0x00000031ff037e24 */ /* 0x000fe4000f8e00ff */
[----:B------:R-:W-:-:S05]  /*0f30*/  IMAD.MOV.U32 R8, RZ, RZ, RZ ;  /* 0x000000ffff087224 */ /* 0x000fca00078e00ff */
[----:B------:R-:W1:Y:S08]  /*0f40*/  LDC R18, c[0x0][0x288] ;  /* 0x0000a200ff127b82 */ /* 0x000e700000000800 */
[----:B--2---:R-:W2:Y:S08]  /*0f50*/  LDC.64 R4, c[0x0][0xa28] ;  /* 0x00028a00ff047b82 */ /* 0x004eb00000000a00 */
[----:B------:R-:W3:Y:S01]  /*0f60*/  LDC.64 R10, c[0x0][0x418] ;  /* 0x00010600ff0a7b82 */ /* 0x000ee20000000a00 */
[----:B0-----:R-:W-:-:S07]  /*0f70*/  ISETP.NE.U32.AND P1, PT, R6, RZ, PT ;  /* 0x000000ff0600720c */ /* 0x001fce0003f25070 */
[----:B------:R-:W0:Y:S01]  /*0f80*/  LDC R0, c[0x0][0x424] ;  /* 0x00010900ff007b82 */ /* 0x000e220000000800 */
[----:B------:R-:W-:-:S07]  /*0f90*/  ISETP.NE.AND.EX P1, PT, R7, RZ, PT, P1 ;  /* 0x000000ff0700720c */ /* 0x000fce0003f25310 */
[----:B----4-:R-:W4:Y:S01]  /*0fa0*/  LDC R17, c[0x0][0x2f0] ;  /* 0x0000bc00ff117b82 */ /* 0x010f220000000800 */
[----:B--2---:R-:W-:Y:S01]  /*0fb0*/  ISETP.NE.U32.AND P0, PT, R4, RZ, PT ;  /* 0x000000ff0400720c */ /* 0x004fe20003f05070 */
[----:B------:R-:W-:Y:S01]  /*0fc0*/  ULOP3.LUT UR4, UR6, 0xff000000, URZ, 0xc0, !UPT ;  /* 0xff00000006047892 */ /* 0x000fe2000f8ec03f */
[----:B------:R-:W-:Y:S02]  /*0fd0*/  ULDC.64 UR8, c[0x0][0xa20] ;  /* 0x0002880000087ab9 */ /* 0x000fe40000000a00 */
[----:B------:R-:W-:-:S03]  /*0fe0*/  ISETP.NE.AND.EX P0, PT, R5, RZ, PT, P0 ;  /* 0x000000ff0500720c */ /* 0x000fc60003f05300 */
[----:B------:R-:W2:Y:S10]  /*0ff0*/  @P1 LDC.64 R6, c[0x0][0xa18] ;  /* 0x00028600ff061b82 */ /* 0x000eb40000000a00 */
[----:B------:R-:W3:Y:S01]  /*1000*/  @P0 LDC.64 R4, c[0x0][0xa28] ;  /* 0x00028a00ff040b82 */ /* 0x000ee20000000a00 */
[----:B--2---:R-:W-:-:S05]  /*1010*/  @P1 IMAD.WIDE R6, R3, 0x4, R6 ;  /* 0x0000000403061825 */ /* 0x004fca00078e0206 */
[----:B-1----:R1:W5:Y:S01]  /*1020*/  @P1 LDG.E R18, desc[UR50][R6.64] ;  /* 0x0000003206121981 */ /* 0x002362000c1e1900 */
[----:B---3--:R-:W-:Y:S01]  /*1030*/  @P0 IMAD.WIDE R4, R3, 0x4, R4 ;  /* 0x0000000403040825 */ /* 0x008fe200078e0204 */
[----:B------:R-:W-:Y:S01]  /*1040*/  ULOP3.LUT UR41, UR6, 0xff0000, URZ, 0xc0, !UPT ;  /* 0x00ff000006297892 */ /* 0x000fe2000f8ec03f */
[----:B------:R-:W-:Y:S01]  /*1050*/  ISETP.NE.U32.AND P2, PT, RZ, UR8, PT ;  /* 0x00000008ff007c0c */ /* 0x000fe2000bf45070 */
[----:B------:R-:W-:Y:S02]  /*1060*/  USHF.R.U32.HI UR4, URZ, 0x8, UR4 ;  /* 0x000000083f047899 */ /* 0x000fe40008011604 */
[----:B------:R1:W5:Y:S01]  /*1070*/  @P0 LDG.E R8, desc[UR50][R4.64] ;  /* 0x0000003204080981 */ /* 0x000362000c1e1900 */
[----:B------:R-:W-:Y:S01]  /*1080*/  ISETP.NE.U32.AND P0, PT, R10, RZ, PT ;  /* 0x000000ff0a00720c */ /* 0x000fe20003f05070 */
[----:B------:R-:W-:Y:S01]  /*1090*/  ULEA.HI UR41, UR41, UR4, URZ, 0x10 ;  /* 0x0000000429297291 */ /* 0x000fe2000f8f803f */
[----:B------:R-:W-:Y:S01]  /*10a0*/  ISETP.NE.AND.EX P2, PT, RZ, UR9, PT, P2 ;  /* 0x00000009ff007c0c */ /* 0x000fe2000bf45320 */
[----:B------:R-:W-:Y:S01]  /*10b0*/  ULOP3.LUT UR36, UR6, 0xffff, URZ, 0xc0, !UPT ;  /* 0x0000ffff06247892 */ /* 0x000fe2000f8ec03f */
[----:B------:R-:W-:-:S04]  /*10c0*/  ISETP.NE.AND.EX P0, PT, R11, RZ, PT, P0 ;  /* 0x000000ff0b00720c */ /* 0x000fc80003f05300 */
[----:B0-----:R-:W-:Y:S01]  /*10d0*/  SEL R0, R0, 0x1, P0 ;  /* 0x0000000100007807 */ /* 0x001fe20000000000 */
[----:B-1--4-:R-:W-:Y:S08]  /*10e0*/  @P1 BRA `(.L_x_1050) ;  /* 0x0000000000281947 */ /* 0x012ff00003800000 */
[----:B------:R-:W-:Y:S02]  /*10f0*/  ULDC.64 UR6, c[0x0][0xa00] ;  /* 0x0002800000067ab9 */ /* 0x000fe40000000a00 */
[----:B------:R-:W-:-:S04]  /*1100*/  ISETP.NE.U32.AND P0, PT, RZ, UR6, PT ;  /* 0x00000006ff007c0c */ /* 0x000fc8000bf05070 */
[----:B------:R-:W-:-:S13]  /*1110*/  ISETP.NE.AND.EX P0, PT, RZ, UR7, PT, P0 ;  /* 0x00000007ff007c0c */ /* 0x000fda000bf05300 */
[----:B------:R-:W-:Y:S05]  /*1120*/  @!P0 BRA `(.L_x_1050) ;  /* 0x0000000000188947 */ /* 0x000fea0003800000 */
[----:B------:R-:W0:Y:S01]  /*1130*/  LDC.64 R4, c[0x0][0xa00] ;  /* 0x00028000ff047b82 */ /* 0x000e220000000a00 */
[----:B------:R-:W-:-:S04]  /*1140*/  IMAD.U32 R3, RZ, RZ, UR49 ;  /* 0x00000031ff037e24 */ /* 0x000fc8000f8e00ff */
[----:B0-----:R-:W-:-:S05]  /*1150*/  IMAD.WIDE R4, R3, 0x4, R4 ;  /* 0x0000000403047825 */ /* 0x001fca00078e0204 */
[----:B-----5:R-:W2:Y:S04]  /*1160*/  LDG.E R18, desc[UR50][R4.64] ;  /* 0x0000003204127981 */ /* 0x020ea8000c1e1900 */
[----:B------:R-:W2:Y:S02]  /*1170*/  LDG.E R3, desc[UR50][R4.64+0x4] ;  /* 0x0000043204037981 */ /* 0x000ea4000c1e1900 */
[----:B--2---:R-:W-:-:S07]  /*1180*/  IMAD.IADD R18, R3, 0x1, -R18 ;  /* 0x0000000103127824 */ /* 0x004fce00078e0a12 */
.L_x_1050:
[----:B------:R-:W-:Y:S01]  /*1190*/  UMOV UR37, UR49 ;  /* 0x0000003100257c82 */ /* 0x000fe20008000000 */
[----:B------:R-:W-:Y:S01]  /*11a0*/  IMAD R17, R0, R17, RZ ;  /* 0x0000001100117224 */ /* 0x000fe200078e02ff */
[----:B------:R-:W-:Y:S06]  /*11b0*/  @!P2 BRA `(.L_x_1051) ;  /* 0x000000000018a947 */ /* 0x000fec0003800000 */
[----:B------:R-:W-:Y:S02]  /*11c0*/  ULDC.64 UR6, c[0x0][0xa20] ;  /* 0x0002880000067ab9 */ /* 0x000fe40000000a00 */
[----:B------:R-:W-:-:S06]  /*11d0*/  UIMAD.WIDE UR6, UR49, 0x4, UR6 ;  /* 0x00000004310678a5 */ /* 0x000fcc000f8e0206 */
[----:B------:R-:W-:Y:S02]  /*11e0*/  IMAD.U32 R4, RZ, RZ, UR6 ;  /* 0x00000006ff047e24 */ /* 0x000fe4000f8e00ff */
[----:B------:R-:W-:-:S05]  /*11f0*/  IMAD.U32 R5, RZ, RZ, UR7 ;  /* 0x00000007ff057e24 */ /* 0x000fca000f8e00ff */
[----:B------:R0:W5:Y:S01]  /*1200*/  LDG.E R17, desc[UR50][R4.64] ;  /* 0x0000003204117981 */ /* 0x000162000c1e1900 */
[----:B------:R-:W-:Y:S05]  /*1210*/  BRA `(.L_x_1052) ;  /* 0x0000000000287947 */ /* 0x000fea0003800000 */
.L_x_1051:
[----:B------:R-:W-:Y:S02]  /*1220*/  ULDC.64 UR6, c[0x0][0xa08] ;  /* 0x0002820000067ab9 */ /* 0x000fe40000000a00 */
[----:B------:R-:W-:-:S04]  /*1230*/  ISETP.NE.U32.AND P0, PT, RZ, UR6, PT ;  /* 0x00000006ff007c0c */ /* 0x000fc8000bf05070 */
[----:B------:R-:W-:-:S13]  /*1240*/  ISETP.NE.AND.EX P0, PT, RZ, UR7, PT, P0 ;  /* 0x00000007ff007c0c */ /* 0x000fda000bf05300 */
[----:B------:R-:W-:Y:S05]  /*1250*/  @!P0 BRA `(.L_x_1052) ;  /* 0x0000000000188947 */ /* 0x000fea0003800000 */
[----:B------:R-:W0:Y:S01]  /*1260*/  LDC.64 R4, c[0x0][0xa08] ;  /* 0x00028200ff047b82 */ /* 0x000e220000000a00 */
[----:B------:R-:W-:-:S04]  /*1270*/  IMAD.U32 R3, RZ, RZ, UR49 ;  /* 0x00000031ff037e24 */ /* 0x000fc8000f8e00ff */
[----:B0-----:R-:W-:-:S05]  /*1280*/  IMAD.WIDE R4, R3, 0x4, R4 ;  /* 0x0000000403047825 */ /* 0x001fca00078e0204 */
[----:B------:R-:W2:Y:S04]  /*1290*/  LDG.E R17, desc[UR50][R4.64] ;  /* 0x0000003204117981 */ /* 0x000ea8000c1e1900 */
[----:B------:R-:W2:Y:S02]  /*12a0*/  LDG.E R0, desc[UR50][R4.64+0x4] ;  /* 0x0000043204007981 */ /* 0x000ea4000c1e1900 */
[----:B--2---:R-:W-:-:S07]  /*12b0*/  IMAD.IADD R17, R0, 0x1, -R17 ;  /* 0x0000000100117824 */ /* 0x004fce00078e0a11 */
.L_x_1052:
[----:B------:R-:W-:Y:S01]  /*12c0*/  ULDC UR4, c[0x0][0x448] ;  /* 0x0001120000047ab9 */ /* 0x000fe20000000800 */
[----:B-----5:R-:W-:Y:S01]  /*12d0*/  IMAD.IADD R17, R17, 0x1, -R8 ;  /* 0x0000000111117824 */ /* 0x020fe200078e0a08 */
[----:B------:R-:W-:Y:S02]  /*12e0*/  UISETP.NE.AND UP1, UPT, UR4, 0x1, UPT ;  /* 0x000000010400788c */ /* 0x000fe4000bf25270 */
[----:B------:R-:W-:Y:S02]  /*12f0*/  USHF.L.U32 UR39, UR5, 0x7, URZ ;  /* 0x0000000705277899 */ /* 0x000fe4000800063f */
[----:B------:R-:W-:Y:S01]  /*1300*/  IADD3 R0, R17, 0x1, -R18 ;  /* 0x0000000111007810 */ /* 0x000fe20007ffe812 */
[----:B------:R-:W-:Y:S01]  /*1310*/  ULDC.64 UR4, c[0x0][0x9e0] ;  /* 0x0002780000047ab9 */ /* 0x000fe20000000a00 */
[----:B------:R-:W-:Y:S02]  /*1320*/  UIADD3 UR8, UR39, 0x7f, URZ ;  /* 0x0000007f27087890 */ /* 0x000fe4000fffe03f */
[----:B------:R-:W-:Y:S01]  /*1330*/  R2UR UR9, R0 ;  /* 0x00000000000972ca */ /* 0x000fe200000e0000 */
[----:B------:R-:W-:-:S02]  /*1340*/  UISETP.GE.AND UP0, UPT, UR5, 0x1, UPT ;  /* 0x000000010500788c */ /* 0x000fc4000bf06270 */
[----:B------:R-:W-:Y:S01]  /*1350*/  @UP1 ULDC UR6, c[0x0][0x44c] ;  /* 0x0001130000061ab9 */ /* 0x000fe20000000800 */
[----:B------:R-:W-:Y:S01]  /*1360*/  @UP1 ULDC UR10, c[0x0][0x450] ;  /* 0x00011400000a1ab9 */ /* 0x000fe20000000800 */
[----:B------:R-:W-:Y:S02]  /*1370*/  UIMAD.WIDE.U32 UR6, UR8, UR6, URZ ;  /* 0x00000006080672a5 */ /* 0x000fe4000f8e003f */
[----:B------:R-:W-:Y:S02]  /*1380*/  PLOP3.LUT P1, PT, PT, PT, UP0, 0x80, 0x0 ;  /* 0x000000000000781c */ /* 0x000fe40003f2f008 */
[----:B------:R-:W-:-:S04]  /*1390*/  @UP1 USHF.R.U32.HI UR8, URZ, UR10, UR7 ;  /* 0x0000000a3f081299 */ /* 0x000fc80008011607 */
        /* <DEDUP_REMOVED lines=14> */
.L_x_1054:
[----:B------:R-:W-:-:S11]  /*1480*/  UISETP.NE.AND UP0, UPT, UR5, 0x1, UPT ;  /* 0x000000010500788c */ /* 0x000fd6000bf05270 */
[----:B------:R-:W-:Y:S02]  /*1490*/  @UP0 ULDC.64 UR8, c[0x0][0x9e8] ;  /* 0x00027a0000080ab9 */ /* 0x000fe40000000a00 */
[----:B------:R-:W-:-:S04]  /*14a0*/  UIMAD.WIDE.U32 UR6, UR4, UR8, URZ ;  /* 0x00000008040672a5 */ /* 0x000fc8000f8e003f */
[----:B------:R-:W-:-:S12]  /*14b0*/  @UP0 USHF.R.U32.HI UR4, URZ, UR9, UR7 ;  /* 0x000000093f040299 */ /* 0x000fd80008011607 */
.L_x_1055:
[----:B------:R-:W-:-:S06]  /*14c0*/  UIMAD UR4, UR4, UR5, UR5 ;  /* 0x00000005040472a4 */ /* 0x000fcc000f8e0205 */
[----:B------:R-:W-:-:S07]  /*14d0*/  VIMNMX R0, R0, UR4, PT ;  /* 0x0000000400007c48 */ /* 0x000fce000bfe0100 */
.L_x_1053:
[C---:B------:R-:W-:Y:S01]  /*14e0*/  IMAD.IADD R137, R17.reuse, 0x1, -R18 ;  /* 0x0000000111897824 */ /* 0x040fe200078e0a12 */
[----:B------:R-:W-:Y:S01]  /*14f0*/  @UP1 ULDC UR6, c[0x0][0x44c] ;  /* 0x0001130000061ab9 */ /* 0x000fe20000000800 */
[----:B------:R-:W-:Y:S01]  /*1500*/  VIADD R3, R0, 0xbf ;  /* 0x000000bf00037836 */ /* 0x000fe20000000000 */
[----:B------:R-:W-:Y:S01]  /*1510*/  UIMAD.WIDE.U32 UR6, UR39, UR6, URZ ;  /* 0x00000006270672a5 */ /* 0x000fe2000f8e003f */
[----:B------:R-:W-:Y:S01]  /*1520*/  VIADD R0, R17, 0xbf ;  /* 0x000000bf11007836 */ /* 0x000fe20000000000 */
[----:B------:R-:W-:Y:S01]  /*1530*/  R2UR UR8, R137 ;  /* 0x00000000890872ca */ /* 0x000fe200000e0000 */
[----:B------:R-:W-:Y:S01]  /*1540*/  @UP1 ULDC UR9, c[0x0][0x450] ;  /* 0x0001140000091ab9 */ /* 0x000fe20000000800 */
[----:B0-----:R-:W-:Y:S01]  /*1550*/  IMAD.HI R4, R3, 0x2aaaaaab, RZ ;  /* 0x2aaaaaab03047827 */ /* 0x001fe200078e02ff */
        /* <DEDUP_REMOVED lines=22> */
.L_x_1057:
[----:B------:R-:W-:-:S11]  /*16c0*/  UISETP.NE.AND UP0, UPT, UR5, 0x1, UPT ;  /* 0x000000010500788c */ /* 0x000fd6000bf05270 */
[----:B------:R-:W-:Y:S02]  /*16d0*/  @UP0 ULDC.64 UR10, c[0x0][0x9e8] ;  /* 0x00027a00000a0ab9 */ /* 0x000fe40000000a00 */
[----:B------:R-:W-:-:S04]  /*16e0*/  UIMAD.WIDE.U32 UR6, UR4, UR10, URZ ;  /* 0x0000000a040672a5 */ /* 0x000fc8000f8e003f */
[----:B------:R-:W-:-:S12]  /*16f0*/  @UP0 USHF.R.U32.HI UR4, URZ, UR11, UR7 ;  /* 0x0000000b3f040299 */ /* 0x000fd80008011607 */
.L_x_1058:
[----:B------:R-:W-:-:S04]  /*1700*/  UIMAD UR4, UR4, UR5, URZ ;  /* 0x00000005040472a4 */ /* 0x000fc8000f8e023f */
[----:B------:R-:W-:-:S04]  /*1710*/  UISETP.LT.AND UP0, UPT, UR8, UR4, UPT ;  /* 0x000000040800728c */ /* 0x000fc8000bf01270 */
[----:B------:R-:W-:-:S12]  /*1720*/  USEL UR8, UR8, UR4, !UP0 ;  /* 0x0000000408087287 */ /* 0x000fd8000c000000 */
.L_x_1056:
[----:B------:R-:W-:Y:S02]  /*1730*/  UIMAD.WIDE UR4, UR8, 0x2aaaaaab, URZ ;  /* 0x2aaaaaab080478a5 */ /* 0x000fe4000f8e023f */
[----:B------:R-:W-:Y:S02]  /*1740*/  ULOP3.LUT UR40, UR41, 0xff, URZ, 0xc0, !UPT ;  /* 0x000000ff29287892 */ /* 0x000fe4000f8ec03f */
[----:B------:R-:W-:Y:S02]  /*1750*/  USHF.R.U32.HI UR4, URZ, 0x1f, UR5 ;  /* 0x0000001f3f047899 */ /* 0x000fe40008011605 */
[----:B------:R-:W-:Y:S02]  /*1760*/  USHF.R.U32.HI UR41, URZ, 0x10, UR41 ;  /* 0x000000103f297899 */ /* 0x000fe40008011629 */
[----:B------:R-:W-:-:S04]  /*1770*/  ULEA.HI.SX32 UR4, UR5, UR4, 0x1b ;  /* 0x0000000405047291 */ /* 0x000fc8000f8fda3f */
[----:B------:R-:W-:-:S04]  /*1780*/  UISETP.LT.AND UP0, UPT, URZ, UR4, UPT ;  /* 0x000000043f00728c */ /* 0x000fc8000bf01270 */
[----:B------:R-:W-:-:S03]  /*1790*/  USEL UR42, URZ, UR4, !UP0 ;  /* 0x000000043f2a7287 */ /* 0x000fc6000c000000 */
[----:B------:R-:W-:-:S03]  /*17a0*/  UMOV UR4, URZ ;  /* 0x0000003f00047c82 */ /* 0x000fc60008000000 */
[----:B------:R-:W-:-:S13]  /*17b0*/  ISETP.GT.AND P0, PT, R120, UR42, PT ;  /* 0x0000002a78007c0c */ /* 0x000fda000bf04270 */
[----:B------:R-:W-:Y:S05]  /*17c0*/  @!P0 BRA `(.L_x_1059) ;  /* 0x0000000000988947 */ /* 0x000fea0003800000 */
[----:B------:R-:W-:Y:S01]  /*17d0*/  UISETP.NE.AND UP0, UPT, UR41, URZ, UPT ;  /* 0x0000003f2900728c */ /* 0x000fe2000bf05270 */
[----:B------:R-:W-:-:S03]  /*17e0*/  ULDC UR4, c[0x0][0x9f0] ;  /* 0x00027c0000047ab9 */ /* 0x000fc60000000800 */
[----:B------:R-:W-:-:S03]  /*17f0*/  USEL UR9, UR41, UR4, UP0 ;  /* 0x0000000429097287 */ /* 0x000fc60008000000 */
[----:B------:R-:W-:-:S03]  /*1800*/  UMOV UR4, URZ ;  /* 0x0000003f00047c82 */ /* 0x000fc60008000000 */
[----:B------:R-:W-:-:S05]  /*1810*/  IMAD.U32 R5, RZ, RZ, UR9 ;  /* 0x00000009ff057e24 */ /* 0x000fca000f8e00ff */
        /* <DEDUP_REMOVED lines=33> */
.L_x_1059:
[----:B------:R-:W-:Y:S02]  /*1a30*/  UIMAD UR42, UR40, UR4, UR42 ;  /* 0x00000004282a72a4 */ /* 0x000fe4000f8e022a */
[----:B------:R-:W-:Y:S01]  /*1a40*/  IMAD.U32 R3, RZ, RZ, UR4 ;  /* 0x00000004ff037e24 */ /* 0x000fe2000f8e00ff */
[----:B------:R-:W-:Y:S02]  /*1a50*/  PLOP3.LUT P0, PT, PT, PT, PT, 0x80, 0x0 ;  /* 0x000000000000781c */ /* 0x000fe40003f0f070 */
[----:B------:R-:W-:Y:S01]  /*1a60*/  CS2R R24, SRZ ;  /* 0x0000000000187805 */ /* 0x000fe2000001ff00 */
[----:B------:R-:W-:Y:S01]  /*1a70*/  IMAD.MOV.U32 R0, RZ, RZ, RZ ;  /* 0x000000ffff007224 */ /* 0x000fe200078e00ff */
[----:B------:R-:W-:Y:S02]  /*1a80*/  CS2R R126, SRZ ;  /* 0x00000000007e7805 */ /* 0x000fe4000001ff00 */
[----:B------:R-:W-:Y:S01]  /*1a90*/  VIADDMNMX R120, R3, UR42, R120, PT ;  /* 0x0000002a03787c46 */ /* 0x000fe2000b800178 */
[----:B------:R-:W-:Y:S01]  /*1aa0*/  IMAD.MOV.U32 R3, RZ, RZ, RZ ;  /* 0x000000ffff037224 */ /* 0x000fe200078e00ff */
[----:B------:R-:W-:Y:S01]  /*1ab0*/  CS2R R122, SRZ ;  /* 0x00000000007a7805 */ /* 0x000fe2000001ff00 */
[----:B------:R-:W-:Y:S01]  /*1ac0*/  IMAD.MOV.U32 R21, RZ, RZ, RZ ;  /* 0x000000ffff157224 */ /* 0x000fe200078e00ff */
[----:B------:R-:W-:-:S02]  /*1ad0*/  ISETP.GT.AND P1, PT, R120, UR42, PT ;  /* 0x0000002a78007c0c */ /* 0x000fc4000bf24270 */
[----:B------:R-:W-:Y:S01]  /*1ae0*/  CS2R R6, SRZ ;  /* 0x0000000000067805 */ /* 0x000fe2000001ff00 */
[----:B------:R-:W-:Y:S01]  /*1af0*/  IMAD.MOV.U32 R8, RZ, RZ, RZ ;  /* 0x000000ffff087224 */ /* 0x000fe200078e00ff */
[----:B------:R-:W-:Y:S02]  /*1b00*/  CS2R R26, SRZ ;  /* 0x00000000001a7805 */ /* 0x000fe4000001ff00 */
[----:B------:R-:W-:Y:S02]  /*1b10*/  CS2R R134, SRZ ;  /* 0x0000000000867805 */ /* 0x000fe4000001ff00 */
[----:B------:R-:W-:Y:S01]  /*1b20*/  CS2R R130, SRZ ;  /* 0x0000000000827805 */ /* 0x000fe2000001ff00 */
[----:B------:R-:W-:Y:S01]  /*1b30*/  IMAD.MOV.U32 R10, RZ, RZ, RZ ;  /* 0x000000ffff0a7224 */ /* 0x000fe200078e00ff */
[----:B------:R-:W-:Y:S01]  /*1b40*/  CS2R R30, SRZ ;  /* 0x00000000001e7805 */ /* 0x000fe2000001ff00 */
[----:B------:R-:W-:Y:S01]  /*1b50*/  IMAD.MOV.U32 R129, RZ, RZ, RZ ;  /* 0x000000ffff817224 */ /* 0x000fe200078e00ff */
[----:B------:R-:W-:-:S02]  /*1b60*/  CS2R R142, SRZ ;  /* 0x00000000008e7805 */ /* 0x000fc4000001ff00 */
[----:B------:R-:W-:Y:S01]  /*1b70*/  CS2R R138, SRZ ;  /* 0x00000000008a7805 */ /* 0x000fe2000001ff00 */
[----:B------:R-:W-:Y:S01]  /*1b80*/  IMAD.MOV.U32 R141, RZ, RZ, RZ ;  /* 0x000000ffff8d7224 */ /* 0x000fe200078e00ff */
[----:B------:R-:W-:Y:S02]  /*1b90*/  CS2R R32, SRZ ;  /* 0x0000000000207805 */ /* 0x000fe4000001ff00 */
        /* <DEDUP_REMOVED lines=21> */
[----:B------:R-:W-:Y:S06]  /*1cf0*/  @!P1 BRA `(.L_x_1060) ;  /* 0x0000014000649947 */ /* 0x000fec0003800000 */
[----:B------:R-:W0:Y:S01]  /*1d00*/  SHFL.IDX PT, R0, R227, RZ, 0x1f ;  /* 0x00001fffe3007589 */ /* 0x000e2200000e0000 */
[----:B------:R-:W1:Y:S01]  /*1d10*/  S2UR UR43, SR_CgaCtaId ;  /* 0x00000000002b79c3 */ /* 0x000e620000008800 */
[----:B------:R-:W-:Y:S01]  /*1d20*/  UMOV UR45, 0x400 ;  /* 0x00000400002d7882 */ /* 0x000fe20000000000 */
[----:B0-----:R-:W-:Y:S01]  /*1d30*/  R2UR UR44, R0 ;  /* 0x00000000002c72ca */ /* 0x001fe200000e0000 */
[----:B-1----:R-:W-:-:S04]  /*1d40*/  ULEA UR45, UR43, UR45, 0x18 ;  /* 0x0000002d2b2d7291 */ /* 0x002fc8000f8ec03f */
[----:B------:R-:W-:-:S04]  /*1d50*/  UIADD3 UR5, UR45, 0x18400, URZ ;  /* 0x000184002d057890 */ /* 0x000fc8000fffe03f */
[----:B------:R-:W-:-:S04]  /*1d60*/  ULOP3.LUT UP0, URZ, UR5, 0x1bf, URZ, 0xc0, !UPT ;  /* 0x000001bf053f7892 */ /* 0x000fc8000f80c03f */
[----:B------:R-:W-:Y:S02]  /*1d70*/  ULEA.HI UR4, UR44, UR44, URZ, 0x1 ;  /* 0x0000002c2c047291 */ /* 0x000fe4000f8f083f */
[----:B------:R-:W-:Y:S02]  /*1d80*/  PLOP3.LUT P0, PT, PT, PT, UP0, 0x80, 0x0 ;  /* 0x000000000000781c */ /* 0x000fe40003f0f008 */
        /* <DEDUP_REMOVED lines=22> */
.L_x_1061:
        /* <DEDUP_REMOVED lines=10> */
[----:B------:R-:W-:Y:S02]  /*1f90*/  @UP0 USHF.R.S32.HI UR10, URZ, 0x1f, UR49 ;  /* 0x0000001f3f0a0899 */ /* 0x000fe40008011431 */
[----:B------:R-:W-:Y:S01]  /*1fa0*/  @UP1 USHF.R.S32.HI UR13, URZ, 0x1f, UR49 ;  /* 0x0000001f3f0d1899 */ /* 0x000fe20008011431 */
[----:B------:R-:W-:Y:S01]  /*1fb0*/  @UP0 ULDC.64 UR14, c[0x0][0x9a8] ;  /* 0x00026a00000e0ab9 */ /* 0x000fe20000000a00 */
[----:B------:R-:W-:Y:S01]  /*1fc0*/  @UP1 ULDC.64 UR16, c[0x0][0x9b8] ;  /* 0x00026e0000101ab9 */ /* 0x000fe20000000a00 */
[----:B------:R-:W-:Y:S02]  /*1fd0*/  @UP0 UIMAD UR10, UR10, UR14, URZ ;  /* 0x0000000e0a0a02a4 */ /* 0x000fe4000f8e023f */
[----:B------:R-:W-:Y:S02]  /*1fe0*/  @UP1 UIMAD UR13, UR13, UR16, URZ ;  /* 0x000000100d0d12a4 */ /* 0x000fe4000f8e023f */
[----:B------:R-:W-:Y:S02]  /*1ff0*/  @UP0 UIMAD UR12, UR49, UR15, UR10 ;  /* 0x0000000f310c02a4 */ /* 0x000fe4000f8e020a */
[----:B------:R-:W-:-:S02]  /*2000*/  @UP1 UIMAD UR13, UR49, UR17, UR13 ;  /* 0x00000011310d12a4 */ /* 0x000fc4000f8e020d */
[----:B------:R-:W-:Y:S02]  /*2010*/  @UP0 UIMAD.WIDE.U32 UR8, UR49, UR14, URZ ;  /* 0x0000000e310802a5 */ /* 0x000fe4000f8e003f */
[----:B------:R-:W-:Y:S02]  /*2020*/  @UP1 UIMAD.WIDE.U32 UR10, UR49, UR16, URZ ;  /* 0x00000010310a12a5 */ /* 0x000fe4000f8e003f */
[----:B------:R-:W-:Y:S02]  /*2030*/  @UP0 UIADD3 UR9, UR9, UR12, URZ ;  /* 0x0000000c09090290 */ /* 0x000fe4000fffe03f */
[----:B------:R-:W-:Y:S01]  /*2040*/  @UP1 UIADD3 UR11, UR11, UR13, URZ ;  /* 0x0000000d0b0b1290 */ /* 0x000fe2000fffe03f */
[----:B------:R-:W-:Y:S02]  /*2050*/  @UP1 ULDC.64 UR14, c[0x0][0x9c0] ;  /* 0x00027000000e1ab9 */ /* 0x000fe40000000a00 */
[----:B------:R-:W-:Y:S01]  /*2060*/  @UP0 ULDC.64 UR12, c[0x0][0x9b0] ;  /* 0x00026c00000c0ab9 */ /* 0x000fe20000000a00 */
[----:B------:R-:W-:-:S02]  /*2070*/  @UP1 UIMAD.WIDE.U32 UR10, UR36, UR14, UR10 ;  /* 0x0000000e240a12a5 */ /* 0x000fc4000f8e000a */
[----:B------:R-:W-:Y:S02]  /*2080*/  @UP0 UIMAD.WIDE.U32 UR8, UR36, UR12, UR8 ;  /* 0x0000000c240802a5 */ /* 0x000fe4000f8e0008 */
[----:B------:R-:W-:Y:S02]  /*2090*/  @UP1 ULEA UR4, UP3, UR10, UR4, 0x2 ;  /* 0x000000040a041291 */ /* 0x000fe4000f86103f */
[----:B------:R-:W-:Y:S02]  /*20a0*/  @UP0 UIMAD UR12, UR36, UR13, UR9 ;  /* 0x0000000d240c02a4 */ /* 0x000fe4000f8e0209 */
[----:B------:R-:W-:Y:S02]  /*20b0*/  @UP1 UIMAD UR9, UR36, UR15, UR11 ;  /* 0x0000000f240912a4 */ /* 0x000fe4000f8e020b */
[----:B------:R-:W-:Y:S01]  /*20c0*/  @UP0 ULEA UR6, UP2, UR8, UR6, 0x2 ;  /* 0x0000000608060291 */ /* 0x000fe2000f84103f */
[----:B------:R-:W-:Y:S01]  /*20d0*/  IMAD.U32 R6, RZ, RZ, UR4 ;  /* 0x00000004ff067e24 */ /* 0x000fe2000f8e00ff */
[----:B------:R-:W-:-:S02]  /*20e0*/  @UP1 ULEA.HI.X UR5, UR10, UR5, UR9, 0x2, UP3 ;  /* 0x000000050a051291 */ /* 0x000fc400098f1409 */
[----:B------:R-:W-:Y:S02]  /*20f0*/  @UP0 ULEA.HI.X UR7, UR8, UR7, UR12, 0x2, UP2 ;  /* 0x0000000708070291 */ /* 0x000fe400090f140c */
[----:B------:R-:W-:Y:S02]  /*2100*/  IMAD.U32 R4, RZ, RZ, UR6 ;  /* 0x00000006ff047e24 */ /* 0x000fe4000f8e00ff */
[----:B------:R-:W-:Y:S02]  /*2110*/  IMAD.U32 R7, RZ, RZ, UR5 ;  /* 0x00000005ff077e24 */ /* 0x000fe4000f8e00ff */
[----:B------:R-:W-:-:S03]  /*2120*/  IMAD.U32 R5, RZ, RZ, UR7 ;  /* 0x00000007ff057e24 */ /* 0x000fc6000f8e00ff */
[----:B------:R-:W2:Y:S04]  /*2130*/  @P1 LDG.E R0, desc[UR50][R6.64] ;  /* 0x0000003206001981 */ /* 0x000ea8000c1e1900 */
[----:B------:R-:W2:Y:S01]  /*2140*/  @P0 LDG.E R3, desc[UR50][R4.64] ;  /* 0x0000003204030981 */ /* 0x000ea2000c1e1900 */
[----:B------:R-:W-:-:S04]  /*2150*/  ULEA.HI UR4, UR47, UR47, URZ, 0x1 ;  /* 0x0000002f2f047291 */ /* 0x000fc8000f8f083f */
[----:B------:R-:W-:-:S04]  /*2160*/  ULOP3.LUT UR4, UR4, 0xfffffffe, URZ, 0xc0, !UPT ;  /* 0xfffffffe04047892 */ /* 0x000fc8000f8ec03f */
[----:B------:R-:W-:-:S06]  /*2170*/  UIADD3 UR4, UR47, -UR4, URZ ;  /* 0x800000042f047290 */ /* 0x000fcc000fffe03f */
[----:B------:R-:W-:Y:S01]  /*2180*/  IMAD.U32 R8, RZ, RZ, UR4 ;  /* 0x00000004ff087e24 */ /* 0x000fe2000f8e00ff */
[----:B------:R-:W-:-:S04]  /*2190*/  ULDC UR4, c[0x0][0x9d8] ;  /* 0x0002760000047ab9 */ /* 0x000fc80000000800 */
[----:B------:R-:W-:-:S04]  /*21a0*/  SHF.L.U32 R8, R8, 0x1f, RZ ;  /* 0x0000001f08087819 */ /* 0x000fc800000006ff */
[----:B------:R-:W0:Y:S01]  /*21b0*/  SYNCS.PHASECHK.TRANS64.TRYWAIT P1, [UR45+0x28800], R8 ;  /* 0x02880008ff0075a7 */ /* 0x000e22000802016d */
[----:B------:R-:W-:-:S05]  /*21c0*/  IMAD.U32 R9, RZ, RZ, UR48 ;  /* 0x00000030ff097e24 */ /* 0x000fca000f8e00ff */
[----:B------:R-:W-:Y:S01]  /*21d0*/  ISETP.NE.AND P0, PT, R9, 0x3, PT ;  /* 0x000000030900780c */ /* 0x000fe20003f05270 */
[----:B--2---:R-:W-:-:S04]  /*21e0*/  FMUL.FTZ R0, R3, R0 ;  /* 0x0000000003007220 */ /* 0x004fc80000410000 */
[----:B------:R-:W-:Y:S01]  /*21f0*/  FMUL.FTZ R0, R0, UR4 ;  /* 0x0000000400007c20 */ /* 0x000fe20008410000 */
[----:B0-----:R-:W-:Y:S07]  /*2200*/  @!P1 BRA `(.L_x_1062) ;  /* 0x000001e000649947 */ /* 0x001fee0003800000 */
.L_x_1258:
[----:B------:R-:W-:Y:S05]  /*2210*/  @!P0 BRA `(.L_x_1063) ;  /* 0x0000000000048947 */ /* 0x000fea0003800000 */
[----:B------:R-:W-:Y:S01]  /*2220*/  BPT.TRAP 0x1 ;  /* 0x000000040000795c */ /* 0x000fe20000300000 */
.L_x_1063:
[----:B------:R-:W-:Y:S02]  /*2230*/  IMAD.U32 R123, RZ, RZ, UR52 ;  /* 0x00000034ff7b7e24 */ /* 0x000fe4000f8e00ff */
[----:B------:R-:W-:-:S03]  /*2240*/  IMAD.U32 R4, RZ, RZ, UR46 ;  /* 0x0000002eff047e24 */ /* 0x000fc6000f8e00ff */
[----:B------:R-:W-:Y:S02]  /*2250*/  LEA R123, R123, UR45, 0x3 ;  /* 0x0000002d7b7b7c11 */ /* 0x000fe4000f8e18ff */
[----:B------:R-:W-:-:S04]  /*2260*/  SHF.L.U32 R4, R4, 0x1f, RZ ;  /* 0x0000001f04047819 */ /* 0x000fc800000006ff */
[----:B------:R1:W2:Y:S01]  /*2270*/  SYNCS.PHASECHK.TRANS64.TRYWAIT P1, [R123+URZ+0x28830], R4 ;  /* 0x028830047b0075a7 */ /* 0x0002a2000802017f */
[----:B------:R-:W-:Y:S05]  /*2280*/  @!P0 BRA `(.L_x_1064) ;  /* 0x0000000000048947 */ /* 0x000fea0003800000 */
[----:B------:R-:W-:Y:S01]  /*2290*/  BPT.TRAP 0x1 ;  /* 0x000000040000795c */ /* 0x000fe20000300000 */
.L_x_1064:
[----:B0-----:R-:W0:Y:S01]  /*22a0*/  S2R R3, SR_TID.X ;  /* 0x0000000000037919 */ /* 0x001e220000002100 */
[----:B------:R-:W-:Y:S02]  /*22b0*/  LOP3.LUT R2, R2, 0xfffff7ff, RZ, 0xc0, !PT ;  /* 0xfffff7ff02027812 */ /* 0x000fe400078ec0ff */
[----:B0-----:R-:W-:-:S13]  /*22c0*/  LOP3.LUT P2, RZ, R3, 0x7f, RZ, 0xc0, !PT ;  /* 0x0000007f03ff7812 */ /* 0x001fda000784c0ff */
[----:B------:R-:W-:Y:S01]  /*22d0*/  @P2 LOP3.LUT R2, R2, 0x800, RZ, 0xfc, !PT ;  /* 0x0000080002022812 */ /* 0x000fe200078efcff */
[----:B--2---:R-:W-:Y:S06]  /*22e0*/  @P1 BRA `(.L_x_1065) ;  /* 0x0000000000081947 */ /* 0x004fec0003800000 */
[----:B------:R-:W0:Y:S02]  /*22f0*/  SYNCS.PHASECHK.TRANS64.TRYWAIT P1, [R123+URZ+0x28830], R4 ;  /* 0x028830047b0075a7 */ /* 0x000e24000802017f */
[----:B0-----:R-:W-:Y:S05]  /*2300*/  @!P1 BRA `(.L_x_1066) ;  /* 0x000001e0003c9947 */ /* 0x001fea0003800000 */
.L_x_1065:
[----:B------:R-:W-:Y:S05]  /*2310*/  WARPSYNC.ALL ;  /* 0x0000000000007948 */ /* 0x000fea0003800000 */
[----:B------:R-:W-:Y:S01]  /*2320*/  UIADD3 UR4, UR45, 0x1c400, URZ ;  /* 0x0001c4002d047890 */ /* 0x000fe2000fffe03f */
[----:B------:R-:W-:Y:S01]  /*2330*/  WARPGROUP.ARRIVE ;  /* 0x00000000000079c5 */ /* 0x000fe20000000000 */
[----:B------:R-:W-:-:S05]  /*2340*/  ULOP3.LUT UR16, UR53, 0x10000, URZ, 0xfc, !UPT ;  /* 0x0001000035107892 */ /* 0x000fca000f8efc3f */
[----:B------:R-:W2:Y:S01]  /*2350*/  S2R R140, SR_TID.X ;  /* 0x00000000008c7919 */ /* 0x000ea20000002100 */
[----:B------:R-:W-:Y:S01]  /*2360*/  USHF.R.U32.HI UR4, URZ, 0x4, UR4 ;  /* 0x000000043f047899 */ /* 0x000fe20008011604 */
[----:B------:R-:W-:Y:S01]  /*2370*/  UMOV UR17, 0x40000040 ;  /* 0x4000004000117882 */ /* 0x000fe20000000000 */
[----:B------:R-:W-:Y:S02]  /*2380*/  UMOV UR19, 0x40000040 ;  /* 0x4000004000137882 */ /* 0x000fe40000000000 */
[----:B------:R-:W-:Y:S01]  /*2390*/  ULOP3.LUT UR4, UR4, 0x3fff, URZ, 0xc0, !UPT ;  /* 0x00003fff04047892 */ /* 0x000fe2000f8ec03f */
[----:B------:R-:W-:Y:S01]  /*23a0*/  UMOV UR5, 0x40000040 ;  /* 0x4000004000057882 */ /* 0x000fe20000000000 */
[----:B------:R-:W-:Y:S02]  /*23b0*/  UMOV UR7, 0x40000040 ;  /* 0x4000004000077882 */ /* 0x000fe40000000000 */
[----:B------:R-:W-:Y:S02]  /*23c0*/  ULOP3.LUT UR20, UR4, 0x10000, URZ, 0xfc, !UPT ;  /* 0x0001000004147892 */ /* 0x000fe4000f8efc3f */
[----:B------:R-:W-:-:S02]  /*23d0*/  UIADD3 UR4, UR16, 0x2, URZ ;  /* 0x0000000210047890 */ /* 0x000fc4000fffe03f */
[----:B------:R-:W-:Y:S02]  /*23e0*/  UIMAD UR18, UR52, 0x600, UR20 ;  /* 0x00000600341278a4 */ /* 0x000fe4000f8e0214 */
[----:B------:R-:W-:Y:S02]  /*23f0*/  UIADD3 UR8, UR16, 0x4, URZ ;  /* 0x0000000410087890 */ /* 0x000fe4000fffe03f */
[----:B------:R-:W-:Y:S02]  /*2400*/  UIADD3 UR6, UR18, 0x2, URZ ;  /* 0x0000000212067890 */ /* 0x000fe4000fffe03f */
[----:B------:R-:W-:Y:S01]  /*2410*/  UIADD3 UR10, UR18, 0x4, URZ ;  /* 0x00000004120a7890 */ /* 0x000fe2000fffe03f */
[----:B------:R-:W-:Y:S02]  /*2420*/  UMOV UR9, 0x40000040 ;  /* 0x4000004000097882 */ /* 0x000fe40000000000 */
[----:B------:R-:W-:Y:S01]  /*2430*/  QGMMA.64x192x32.F32.E4M3.E4M3 R24, gdesc[UR16], RZ, !UPT, gsb0 ;  /* 0x02e00000101879f3 */ /* 0x000fe2000c0008ff */
[----:B------:R-:W-:Y:S01]  /*2440*/  UMOV UR11, 0x40000040 ;  /* 0x40000040000b7882 */ /* 0x000fe20000000000 */
[----:B------:R-:W-:-:S02]  /*2450*/  UIADD3 UR12, UR16, 0x6, URZ ;  /* 0x00000006100c7890 */ /* 0x000fc4000fffe03f */
[----:B------:R-:W-:Y:S01]  /*2460*/  UIADD3 UR14, UR18, 0x6, URZ ;  /* 0x00000006120e7890 */ /* 0x000fe2000fffe03f */
[----:B------:R-:W-:Y:S01]  /*2470*/  UMOV UR13, 0x40000040 ;  /* 0x40000040000d7882 */ /* 0x000fe20000000000 */
[----:B------:R-:W-:Y:S01]  /*2480*/  UMOV UR15, 0x40000040 ;  /* 0x40000040000f7882 */ /* 0x000fe20000000000 */
[----:B------:R-:W-:Y:S01]  /*2490*/  ULDC UR21, c[0x0][0x9dc] ;  /* 0x0002770000157ab9 */ /* 0x000fe20000000800 */
[----:B--2---:R-:W-:Y:S01]  /*24a0*/  LOP3.LUT P3, RZ, R140, 0x7f, RZ, 0xc0, !PT ;  /* 0x0000007f8cff7812 */ /* 0x004fe2000786c0ff */
[----:B------:R-:W-:-:S12]  /*24b0*/  ULOP3.LUT UR21, URZ, UR21, URZ, 0x33, !UPT ;  /* 0x000000153f157292 */ /* 0x000fd8000f8e333f */
[----:B01----:R-:W-:-:S05]  /*24c0*/  @!P3 VIADD R123, R123, 0x28840 ;  /* 0x000288407b7bb836 */ /* 0x003fca0000000000 */
[----:B------:R-:W-:Y:S01]  /*24d0*/  @!P3 PRMT R123, RZ, 0x654, R123 ;  /* 0x00000654ff7bb816 */ /* 0x000fe2000000007b */
[----:B------:R-:W-:Y:S02]  /*24e0*/  WARPGROUP.DEPBAR.LE gsb0, 0x0 ;  /* 0x00008000000079c5 */ /* 0x000fe40000010000 */
[----:B------:R-:W-:-:S06]  /*24f0*/  WARPGROUP.ARRIVE ;  /* 0x00000000000079c5 */ /* 0x000fcc0000000000 */
[----:B------:R-:W-:Y:S01]  /*2500*/  QGMMA.64x192x32.F32.E4M3.E4M3 R24, gdesc[UR4], R24, gsb0 ;  /* 0x02e00000041879f3 */ /* 0x000fe20008000818 */
[----:B------:R-:W-:Y:S02]  /*2510*/  ULDC UR6, c[0x0][0x448] ;  /* 0x0001120000067ab9 */ /* 0x000fe40000000800 */
[----:B------:R-:W-:-:S06]  /*2520*/  UISETP.NE.AND UP0, UPT, UR6, 0x1, UPT ;  /* 0x000000010600788c */ /* 0x000fcc000bf05270 */
        /* <DEDUP_REMOVED lines=10> */
[C---:B------:R-:W-:Y:S01]  /*25d0*/  FMUL.FTZ R21, R0.reuse, R51 ;  /* 0x0000003300157220 */ /* 0x040fe20000410000 */
[----:B------:R-:W-:Y:S01]  /*25e0*/  FMUL.FTZ R51, R0, R99 ;  /* 0x0000006300337220 */ /* 0x000fe20000410000 */
[----:B------:R-:W-:Y:S02]  /*25f0*/  VIADD R99, R22, UR39 ;  /* 0x0000002716637c36 */ /* 0x000fe40008000000 */
[C---:B------:R-:W-:Y:S01]  /*2600*/  FMUL.FTZ R130, R0.reuse, R41 ;  /* 0x0000002900827220 */ /* 0x040fe20000410000 */
[C---:B------:R-:W-:Y:S01]  /*2610*/  FMUL.FTZ R6, R0.reuse, R30 ;  /* 0x0000001e00067220 */ /* 0x040fe20000410000 */
[----:B------:R-:W-:Y:S01]  /*2620*/  FMUL.FTZ R11, R0, R39 ;  /* 0x00000027000b7220 */ /* 0x000fe20000410000 */
[----:B------:R-:W-:Y:S01]  /*2630*/  @P1 IMAD.HI.U32 R41, R99, UR6, RZ ;  /* 0x0000000663291c27 */ /* 0x000fe2000f8e00ff */
[----:B------:R-:W-:-:S03]  /*2640*/  @UP0 ULDC UR6, c[0x0][0x450] ;  /* 0x0001140000060ab9 */ /* 0x000fc60000000800 */
[C---:B------:R-:W-:Y:S01]  /*2650*/  FMUL.FTZ R5, R0.reuse, R27 ;  /* 0x0000001b00057220 */ /* 0x040fe20000410000 */
[C---:B------:R-:W-:Y:S01]  /*2660*/  FMUL.FTZ R30, R0.reuse, R67 ;  /* 0x00000043001e7220 */ /* 0x040fe20000410000 */
[C---:B------:R-:W-:Y:S01]  /*2670*/  FMUL.FTZ R39, R0.reuse, R79 ;  /* 0x0000004f00277220 */ /* 0x040fe20000410000 */
[----:B------:R-:W-:Y:S01]  /*2680*/  @P2 SHF.R.U32.HI R99, RZ, UR6, R41 ;  /* 0x00000006ff632c19 */ /* 0x000fe20008011629 */
[C---:B------:R-:W-:Y:S01]  /*2690*/  FMUL.FTZ R27, R0.reuse, R59 ;  /* 0x0000003b001b7220 */ /* 0x040fe20000410000 */
[C---:B------:R-:W-:Y:S01]  /*26a0*/  FMUL.FTZ R67, R0.reuse, R77 ;  /* 0x0000004d00437220 */ /* 0x040fe20000410000 */
[C---:B------:R-:W-:Y:S01]  /*26b0*/  FMUL.FTZ R3, R0.reuse, R26 ;  /* 0x0000001a00037220 */ /* 0x040fe20000410000 */
[C---:B------:R-:W-:Y:S01]  /*26c0*/  FMUL.FTZ R59, R0.reuse, R61 ;  /* 0x0000003d003b7220 */ /* 0x040fe20000410000 */
[----:B------:R-:W0:Y:S01]  /*26d0*/  SHFL.IDX PT, R79, R99, RZ, 0x1c1f ;  /* 0x001c1fff634f7589 */ /* 0x000e2200000e0000 */
[----:B------:R-:W-:Y:S01]  /*26e0*/  IMAD.MOV.U32 R77, RZ, RZ, -0xc0 ;  /* 0xffffff40ff4d7424 */ /* 0x000fe200078e00ff */
[----:B------:R-:W-:Y:S01]  /*26f0*/  ULDC.64 UR6, c[0x0][0x9e0] ;  /* 0x0002780000067ab9 */ /* 0x000fe20000000a00 */
        /* <DEDUP_REMOVED lines=86> */
[----:B------:R-:W-:Y:S01]  /*2c60*/  PLOP3.LUT P1, PT, PT, PT, UP1, 0x40, 0x0 ;  /* 0x000000000000781c */ /* 0x000fe20003f2e818 */
[----:B------:R-:W1:Y:S01]  /*2c70*/  MUFU.TANH R4, R4 ;  /* 0x0000000400047308 */ /* 0x000e620000002400 */
[----:B------:R-:W-:Y:S01]  /*2c80*/  IADD3 R77, R17, R78, -R19 ;  /* 0x0000004e114d7210 */ /* 0x000fe20007ffe813 */
[----:B------:R-:W-:Y:S01]  /*2c90*/  IMAD R76, R120, -0xc0, R17 ;  /* 0xffffff40784c7824 */ /* 0x000fe200078e0211 */
[----:B------:R2:W-:Y:S01]  /*2ca0*/  @!P3 SYNCS.ARRIVE.TRANS64.RED.A1T0 RZ, [R123+URZ], RZ ;  /* 0x000000ff7bffb9a7 */ /* 0x0005e2000810043f */
[----:B------:R-:W-:-:S02]  /*2cb0*/  VIADD R108, R78, 0xffffffff ;  /* 0xffffffff4e6c7836 */ /* 0x000fc40000000000 */
[----:B------:R-:W-:Y:S01]  /*2cc0*/  IMAD.IADD R77, R77, 0x1, -R18 ;  /* 0x000000014d4d7824 */ /* 0x000fe200078e0a12 */
[----:B------:R-:W-:Y:S01]  /*2cd0*/  IADD3 R103, -R19, 0xc0, R76 ;  /* 0x000000c013677810 */ /* 0x000fe20007ffe14c */
[----:B------:R-:W3:Y:S01]  /*2ce0*/  MUFU.TANH R121, R121 ;  /* 0x0000007900797308 */ /* 0x000ee20000002400 */
[----:B------:R-:W-:Y:S02]  /*2cf0*/  IMAD.IADD R102, R108, 0x1, -R19 ;  /* 0x000000016c667824 */ /* 0x000fe400078e0a13 */
[C---:B------:R-:W-:Y:S02]  /*2d00*/  VIADD R106, R77.reuse, UR6 ;  /* 0x000000064d6a7c36 */ /* 0x040fe40008000000 */
[----:B------:R-:W-:-:S03]  /*2d10*/  VIADD R104, R77, UR21 ;  /* 0x000000154d687c36 */ /* 0x000fc60008000000 */
[----:B------:R-:W4:Y:S01]  /*2d20*/  MUFU.TANH R3, R3 ;  /* 0x0000000300037308 */ /* 0x000f220000002400 */
[----:B0-----:R-:W-:Y:S01]  /*2d30*/  VIADDMNMX R105, R79, R106, R103, PT ;  /* 0x0000006a4f697246 */ /* 0x001fe20003800167 */
[----:B------:R-:W-:-:S06]  /*2d40*/  IMAD.IADD R107, R104, 0x1, R79 ;  /* 0x00000001686b7824 */ /* 0x000fcc00078e024f */
        /* <DEDUP_REMOVED lines=94> */
[----:B------:R-:W-:Y:S01]  /*3330*/  IADD3 R77, -R18, R17, R79 ;  /* 0x00000011124d7210 */ /* 0x000fe20007ffe14f */
        /* <DEDUP_REMOVED lines=11> */
.L_x_1069:
[----:B------:R-:W-:-:S06]  /*33f0*/  UISETP.NE.AND UP2, UPT, UR7, 0x1, UPT ;  /* 0x000000010700788c */ /* 0x000fcc000bf45270 */
[----:B------:R-:W-:-:S05]  /*3400*/  PLOP3.LUT P1, PT, PT, PT, UP2, 0x80, 0x0 ;  /* 0x000000000000781c */ /* 0x000fca0003f2f028 */
[----:B------:R-:W-:-:S08]  /*3410*/  @UP2 ULDC.64 UR10, c[0x0][0x9e8] ;  /* 0x00027a00000a2ab9 */ /* 0x000fd00000000a00 */
[----:B------:R-:W-:-:S05]  /*3420*/  @P1 IMAD.HI.U32 R76, R77, UR10, RZ ;  /* 0x0000000a4d4c1c27 */ /* 0x000fca000f8e00ff */
[----:B------:R-:W-:-:S07]  /*3430*/  @P1 SHF.R.U32.HI R77, RZ, UR11, R76 ;  /* 0x0000000bff4d1c19 */ /* 0x000fce000801164c */
.L_x_1070:
[----:B------:R-:W-:Y:S05]  /*3440*/  BSYNC B0 ;  /* 0x0000000000007941 */ /* 0x000fea0003800000 */
.L_x_1068:
[----:B------:R-:W-:-:S05]  /*3450*/  IMAD R76, R77, UR7, R102 ;  /* 0x000000074d4c7c24 */ /* 0x000fca000f8e0266 */
[----:B------:R-:W-:Y:S02]  /*3460*/  VIMNMX R107, R107, R76, !PT ;  /* 0x0000004c6b6b7248 */ /* 0x000fe40007fe0100 */
[----:B------:R-:W-:-:S07]  /*3470*/  VIADDMNMX R105, R76, UR7, R105, PT ;  /* 0x000000074c697c46 */ /* 0x000fce000b800169 */
.L_x_1067:
[C---:B------:R-:W-:Y:S02]  /*3480*/  ISETP.GE.AND P1, PT, R108.reuse, 0x2, PT ;  /* 0x000000026c00780c */ /* 0x040fe40003f26270 */
[C---:B------:R-:W-:Y:S02]  /*3490*/  ISETP.GE.AND P5, PT, R108.reuse, 0x9, PT ;  /* 0x000000096c00780c */ /* 0x040fe40003fa6270 */
[----:B------:R-:W-:Y:S02]  /*34a0*/  ISETP.GT.AND P2, PT, R107, 0x1, !P1 ;  /* 0x000000016b00780c */ /* 0x000fe40004f44270 */
[----:B------:R-:W-:Y:S02]  /*34b0*/  ISETP.GE.AND P4, PT, R108, 0xa, PT ;  /* 0x0000000a6c00780c */ /* 0x000fe40003f86270 */
[----:B------:R-:W-:Y:S02]  /*34c0*/  ISETP.LT.OR P3, PT, R105, 0x2, P2 ;  /* 0x000000026900780c */ /* 0x000fe40001761670 */
[----:B------:R-:W-:-:S02]  /*34d0*/  ISETP.GT.AND P2, PT, R107, 0x8, !P5 ;  /* 0x000000086b00780c */ /* 0x000fc40006f44270 */
[----:B------:R-:W-:Y:S02]  /*34e0*/  FSEL R121, R121, -INF , !P3 ;  /* 0xff80000079797808 */ /* 0x000fe40005800000 */
[----:B------:R-:W-:Y:S02]  /*34f0*/  ISETP.GT.AND P3, PT, R107, 0x9, !P4 ;  /* 0x000000096b00780c */ /* 0x000fe40006764270 */
[C---:B------:R-:W-:Y:S02]  /*3500*/  ISETP.LT.OR P2, PT, R105.reuse, 0x9, P2 ;  /* 0x000000096900780c */ /* 0x040fe40001741670 */
[----:B------:R-:W-:Y:S02]  /*3510*/  ISETP.LT.OR P3, PT, R105, 0xa, P3 ;  /* 0x0000000a6900780c */ /* 0x000fe40001f61670 */
[----:B0-----:R-:W-:Y:S02]  /*3520*/  FSEL R122, R122, -INF , !P2 ;  /* 0xff8000007a7a7808 */ /* 0x001fe40005000000 */
        /* <DEDUP_REMOVED lines=25> */
[C---:B------:R-:W-:Y:S02]  /*36c0*/  ISETP.GE.AND P4, PT, R108.reuse, 0x22, PT ;  /* 0x000000226c00780c */ /* 0x040fe40003f86270 */
        /* <DEDUP_REMOVED lines=136> */
[----:B------:R-:W-:Y:S01]  /*3f50*/  ISETP.GT.AND P3, PT, R107, 0x90, !P4 ;  /* 0x000000906b00780c */ /* 0x000fe20006764270 */
[----:B------:R-:W0:Y:S01]  /*3f60*/  SHFL.IDX PT, R75, R99, 0x1, 0x1c1f ;  /* 0x003c1f00634b7f89 */ /* 0x000e2200000e0000 */
        /* <DEDUP_REMOVED lines=11> */
[----:B------:R-:W-:Y:S01]  /*4020*/  ISETP.LT.OR P3, PT, R105, 0x99, P3 ;  /* 0x000000996900780c */ /* 0x000fe20001f61670 */
[----:B0-----:R-:W-:Y:S01]  /*4030*/  IMAD.IADD R90, R104, 0x1, R75 ;  /* 0x00000001685a7824 */ /* 0x001fe200078e024b */
        /* <DEDUP_REMOVED lines=65> */
.L_x_1073:
[----:B------:R-:W-:-:S06]  /*4450*/  UISETP.NE.AND UP2, UPT, UR7, 0x1, UPT ;  /* 0x000000010700788c */ /* 0x000fcc000bf45270 */
[----:B------:R-:W-:-:S05]  /*4460*/  PLOP3.LUT P6, PT, PT, PT, UP2, 0x80, 0x0 ;  /* 0x000000000000781c */ /* 0x000fca0003fcf028 */
[----:B------:R-:W-:-:S08]  /*4470*/  @UP2 ULDC.64 UR10, c[0x0][0x9e8] ;  /* 0x00027a00000a2ab9 */ /* 0x000fd00000000a00 */
[----:B------:R-:W-:Y:S01]  /*4480*/  @P6 IMAD.HI.U32 R74, R75, UR10, RZ ;  /* 0x0000000a4b4a6c27 */ /* 0x000fe2000f8e00ff */
[----:B------:R-:W-:-:S13]  /*4490*/  PLOP3.LUT P6, PT, PT, PT, UP2, 0x80, 0x0 ;  /* 0x000000000000781c */ /* 0x000fda0003fcf028 */
[----:B------:R-:W-:-:S07]  /*44a0*/  @P6 SHF.R.U32.HI R75, RZ, UR11, R74 ;  /* 0x0000000bff4b6c19 */ /* 0x000fce000801164a */
.L_x_1074:
[----:B------:R-:W-:Y:S05]  /*44b0*/  BSYNC B0 ;  /* 0x0000000000007941 */ /* 0x000fea0003800000 */
.L_x_1072:
[----:B------:R-:W-:-:S05]  /*44c0*/  IMAD R75, R75, UR7, R102 ;  /* 0x000000074b4b7c24 */ /* 0x000fca000f8e0266 */
[----:B------:R-:W-:Y:S02]  /*44d0*/  VIMNMX R90, R90, R75, !PT ;  /* 0x0000004b5a5a7248 */ /* 0x000fe40007fe0100 */
[----:B------:R-:W-:-:S07]  /*44e0*/  VIADDMNMX R89, R75, UR7, R89, PT ;  /* 0x000000074b597c46 */ /* 0x000fce000b800159 */
.L_x_1071:
[C---:B------:R-:W-:Y:S01]  /*44f0*/  ISETP.GT.AND P1, PT, R90.reuse, 0x1, !P1 ;  /* 0x000000015a00780c */ /* 0x040fe20004f24270 */
[----:B------:R-:W-:Y:S01]  /*4500*/  ULDC UR10, c[0x0][0x988] ;  /* 0x00026200000a7ab9 */ /* 0x000fe20000000800 */
[----:B------:R-:W-:Y:S01]  /*4510*/  ISETP.GT.AND P2, PT, R90, 0x10, !P2 ;  /* 0x000000105a00780c */ /* 0x000fe20005744270 */
[----:B------:R-:W-:Y:S01]  /*4520*/  IMAD.U32 R96, RZ, RZ, UR10 ;  /* 0x0000000aff607e24 */ /* 0x000fe2000f8e00ff */
[C---:B------:R-:W-:Y:S01]  /*4530*/  ISETP.LT.OR P1, PT, R89.reuse, 0x2, P1 ;  /* 0x000000025900780c */ /* 0x040fe20000f21670 */
[----:B------:R-:W-:Y:S01]  /*4540*/  @UP0 ULDC UR14, c[0x0][0x44c] ;  /* 0x00011300000e0ab9 */ /* 0x000fe20000000800 */
[----:B------:R-:W-:Y:S01]  /*4550*/  ISETP.LT.OR P2, PT, R89, 0x11, P2 ;  /* 0x000000115900780c */ /* 0x000fe20001741670 */
[----:B------:R-:W-:Y:S01]  /*4560*/  UIMAD.WIDE.U32 UR14, UR39, UR14, URZ ;  /* 0x0000000e270e72a5 */ /* 0x000fe2000f8e003f */
[----:B------:R-:W-:Y:S01]  /*4570*/  FSEL R75, R5, -INF , !P1 ;  /* 0xff800000054b7808 */ /* 0x000fe20004800000 */
[----:B------:R-:W-:Y:S01]  /*4580*/  @UP0 ULDC UR19, c[0x0][0x450] ;  /* 0x0001140000130ab9 */ /* 0x000fe20000000800 */
[----:B------:R-:W-:Y:S01]  /*4590*/  ISETP.NE.AND P1, PT, R110, RZ, PT ;  /* 0x000000ff6e00720c */ /* 0x000fe20003f25270 */
[----:B------:R-:W-:Y:S01]  /*45a0*/  UMOV UR11, UR39 ;  /* 0x00000027000b7c82 */ /* 0x000fe20008000000 */
[----:B------:R-:W-:Y:S01]  /*45b0*/  FSEL R8, R8, -INF , !P2 ;  /* 0xff80000008087808 */ /* 0x000fe20005000000 */
[----:B------:R-:W-:Y:S01]  /*45c0*/  @UP0 USHF.R.U32.HI UR11, URZ, UR19, UR15 ;  /* 0x000000133f0b0299 */ /* 0x000fe2000801160f */
[----:B------:R-:W-:-:S02]  /*45d0*/  ISETP.GT.AND P1, PT, R90, 0x8, !P1 ;  /* 0x000000085a00780c */ /* 0x000fc40004f24270 */
[----:B------:R-:W-:Y:S02]  /*45e0*/  ISETP.NE.AND P2, PT, R160, RZ, PT ;  /* 0x000000ffa000720c */ /* 0x000fe40003f45270 */
[----:B------:R-:W-:Y:S02]  /*45f0*/  ISETP.LT.OR P1, PT, R89, 0x9, P1 ;  /* 0x000000095900780c */ /* 0x000fe40000f21670 */
[----:B------:R-:W-:Y:S02]  /*4600*/  ISETP.NE.AND P6, PT, R161, RZ, PT ;  /* 0x000000ffa100720c */ /* 0x000fe40003fc5270 */
[----:B------:R-:W-:Y:S02]  /*4610*/  FSEL R74, R6, -INF , !P1 ;  /* 0xff800000064a7808 */ /* 0x000fe40004800000 */
[----:B------:R-:W-:Y:S02]  /*4620*/  ISETP.NE.AND P1, PT, R109, RZ, PT ;  /* 0x000000ff6d00720c */ /* 0x000fe40003f25270 */
[----:B------:R-:W-:-:S02]  /*4630*/  ISETP.GT.AND P3, PT, R90, 0xb0, !P3 ;  /* 0x000000b05a00780c */ /* 0x000fc40005f64270 */
[C---:B------:R-:W-:Y:S02]  /*4640*/  ISETP.GT.AND P1, PT, R90.reuse, 0x9, !P1 ;  /* 0x000000095a00780c */ /* 0x040fe40004f24270 */
[----:B------:R-:W-:Y:S02]  /*4650*/  ISETP.GT.AND P4, PT, R90, 0xb1, !P4 ;  /* 0x000000b15a00780c */ /* 0x000fe40006784270 */
[C---:B------:R-:W-:Y:S02]  /*4660*/  ISETP.LT.OR P1, PT, R89.reuse, 0xa, P1 ;  /* 0x0000000a5900780c */ /* 0x040fe40000f21670 */
[----:B------:R-:W-:Y:S02]  /*4670*/  ISETP.LT.OR P3, PT, R89, 0xb1, P3 ;  /* 0x000000b15900780c */ /* 0x000fe40001f61670 */
        /* <DEDUP_REMOVED lines=22> */
[----:B------:R-:W-:Y:S02]  /*47e0*/  ISETP.GT.AND P1, PT, R90, 0x20, !P2 ;  /* 0x000000205a00780c */ /* 0x000fe40005724270 */
[----:B------:R-:W-:Y:S02]  /*47f0*/  ISETP.NE.AND P2, PT, R162, RZ, PT ;  /* 0x000000ffa200720c */ /* 0x000fe40003f45270 */
        /* <DEDUP_REMOVED lines=71> */
[----:B------:R-:W-:Y:S02]  /*4c70*/  ISETP.GT.AND P1, PT, R90, 0x49, !P2 ;  /* 0x000000495a00780c */ /* 0x000fe40005724270 */
[----:B------:R-:W-:Y:S02]  /*4c80*/  ISETP.NE.AND P2, PT, R164, RZ, PT ;  /* 0x000000ffa400720c */ /* 0x000fe40003f45270 */
        /* <DEDUP_REMOVED lines=25> */
[----:B------:R-:W-:Y:S01]  /*4e20*/  ISETP.GT.AND P5, PT, R90, 0xb8, !P5 ;  /* 0x000000b85a00780c */ /* 0x000fe20006fa4270 */
[----:B------:R-:W0:Y:S01]  /*4e30*/  SHFL.BFLY PT, R7, R6, 0x2, 0x1f ;  /* 0x0c401f0006077f89 */ /* 0x000e2200000e0000 */
[C---:B------:R-:W-:Y:S02]  /*4e40*/  ISETP.LT.OR P1, PT, R89.reuse, 0x5a, P1 ;  /* 0x0000005a5900780c */ /* 0x040fe40000f21670 */
[----:B------:R-:W-:Y:S02]  /*4e50*/  ISETP.LT.OR P4, PT, R89, 0xb2, P4 ;  /* 0x000000b25900780c */ /* 0x000fe40002781670 */
[----:B------:R-:W-:Y:S02]  /*4e60*/  FSEL R32, R32, -INF , !P1 ;  /* 0xff80000020207808 */ /* 0x000fe40004800000 */
[----:B------:R-:W-:Y:S02]  /*4e70*/  ISETP.NE.AND P1, PT, R116, RZ, PT ;  /* 0x000000ff7400720c */ /* 0x000fe40003f25270 */
[----:B------:R-:W-:-:S02]  /*4e80*/  FSEL R37, R37, -INF , !P3 ;  /* 0xff80000025257808 */ /* 0x000fc40005800000 */
[----:B------:R-:W-:Y:S02]  /*4e90*/  ISETP.GT.AND P1, PT, R90, 0x60, !P1 ;  /* 0x000000605a00780c */ /* 0x000fe40004f24270 */
[C---:B------:R-:W-:Y:S02]  /*4ea0*/  ISETP.LT.OR P5, PT, R89.reuse, 0xb9, P5 ;  /* 0x000000b95900780c */ /* 0x040fe40002fa1670 */
[----:B------:R-:W-:Y:S02]  /*4eb0*/  ISETP.LT.OR P1, PT, R89, 0x61, P1 ;  /* 0x000000615900780c */ /* 0x000fe40000f21670 */
[----:B------:R-:W-:Y:S02]  /*4ec0*/  FSEL R38, R38, -INF , !P4 ;  /* 0xff80000026267808 */ /* 0x000fe40006000000 */
[----:B------:R-:W-:Y:S02]  /*4ed0*/  FSEL R35, R35, -INF , !P1 ;  /* 0xff80000023237808 */ /* 0x000fe40004800000 */
[----:B------:R-:W-:-:S02]  /*4ee0*/  ISETP.NE.AND P1, PT, R115, RZ, PT ;  /* 0x000000ff7300720c */ /* 0x000fc40003f25270 */
        /* <DEDUP_REMOVED lines=77> */
[----:B0-----:R-:W-:-:S04]  /*53c0*/  FMNMX.FTZ R7, R94, R7, !PT ;  /* 0x000000075e077209 */ /* 0x001fc80007810000 */
[C---:B------:R-:W-:Y:S01]  /*53d0*/  FSETP.NEU.FTZ.AND P1, PT, R7.reuse, -INF , PT ;  /* 0xff8000000700780b */ /* 0x040fe20003f3d000 */
[----:B------:R-:W-:-:S05]  /*53e0*/  FFMA.FTZ R107, R7, R96, -8 ;  /* 0xc1000000076b7423 */ /* 0x000fca0000010060 */
[----:B------:R-:W-:Y:S02]  /*53f0*/  FSEL R107, R107, RZ, P1 ;  /* 0x000000ff6b6b7208 */ /* 0x000fe40000800000 */
[----:B------:R-:W-:Y:S02]  /*5400*/  ISETP.GT.AND P1, PT, R90, RZ, !P6 ;  /* 0x000000ff5a00720c */ /* 0x000fe40007724270 */
[----:B------:R-:W-:Y:S01]  /*5410*/  ISETP.NE.AND P6, PT, R93, RZ, PT ;  /* 0x000000ff5d00720c */ /* 0x000fe20003fc5270 */
[----:B------:R-:W-:-:S01]  /*5420*/  FFMA.FTZ R112, R77, UR10, -R107 ;  /* 0x0000000a4d707c23 */ /* 0x000fc2000801086b */
[----:B------:R-:W-:Y:S01]  /*5430*/  ISETP.LT.OR P1, PT, R89, 0x1, P1 ;  /* 0x000000015900780c */ /* 0x000fe20000f21670 */
[----:B------:R-:W-:-:S01]  /*5440*/  FFMA.FTZ R77, R78, UR10, -R107 ;  /* 0x0000000a4e4d7c23 */ /* 0x000fc2000801086b */
[--C-:B------:R-:W-:Y:S01]  /*5450*/  FFMA.FTZ R78, R79, UR10, -R107.reuse ;  /* 0x0000000a4f4e7c23 */ /* 0x100fe2000801086b */
[----:B------:R-:W-:-:S01]  /*5460*/  FFMA.FTZ R113, R84, UR10, -R107 ;  /* 0x0000000a54717c23 */ /* 0x000fc2000801086b */
[----:B------:R-:W-:Y:S01]  /*5470*/  FSEL R110, R3, -INF , !P1 ;  /* 0xff800000036e7808 */ /* 0x000fe20004800000 */
[----:B------:R-:W-:-:S01]  /*5480*/  FFMA.FTZ R84, R85, UR10, -R107 ;  /* 0x0000000a55547c23 */ /* 0x000fc2000801086b */
[----:B------:R-:W-:Y:S01]  /*5490*/  ISETP.GT.AND P1, PT, R90, 0xa9, !P2 ;  /* 0x000000a95a00780c */ /* 0x000fe20005724270 */
[----:B------:R-:W-:-:S01]  /*54a0*/  FFMA.FTZ R3, R92, UR10, -R107 ;  /* 0x0000000a5c037c23 */ /* 0x000fc2000801086b */
[----:B------:R-:W-:Y:S01]  /*54b0*/  FMNMX.FTZ R99, R110, R75, !PT ;  /* 0x0000004b6e637209 */ /* 0x000fe20007810000 */
[----:B------:R-:W-:-:S01]  /*54c0*/  FFMA.FTZ R92, R121, UR10, -R107 ;  /* 0x0000000a795c7c23 */ /* 0x000fc2000801086b */
[----:B------:R-:W-:Y:S01]  /*54d0*/  ISETP.LT.OR P1, PT, R89, 0xaa, P1 ;  /* 0x000000aa5900780c */ /* 0x000fe20000f21670 */
[----:B------:R-:W-:-:S01]  /*54e0*/  FFMA.FTZ R91, R122, UR10, -R107 ;  /* 0x0000000a7a5b7c23 */ /* 0x000fc2000801086b */
[----:B------:R-:W-:Y:S01]  /*54f0*/  FMNMX.FTZ R6, R74, R99, !PT ;  /* 0x000000634a067209 */ /* 0x000fe20007810000 */
[----:B------:R-:W-:Y:S01]  /*5500*/  MUFU.EX2 R3, R3 ;  /* 0x0000000300037308 */ /* 0x000fe20000000800 */
[----:B------:R-:W-:Y:S01]  /*5510*/  FSEL R36, R36, -INF , !P1 ;  /* 0xff80000024247808 */ /* 0x000fe20004800000 */
[--C-:B------:R-:W-:Y:S01]  /*5520*/  FFMA.FTZ R94, R124, UR10, -R107.reuse ;  /* 0x0000000a7c5e7c23 */ /* 0x100fe2000801086b */
[----:B------:R-:W-:Y:S01]  /*5530*/  FMNMX.FTZ R103, R5, R6, !PT ;  /* 0x0000000605677209 */ /* 0x000fe20007810000 */
[--C-:B------:R-:W-:Y:S01]  /*5540*/  FFMA.FTZ R93, R125, UR10, -R107.reuse ;  /* 0x0000000a7d5d7c23 */ /* 0x100fe2000801086b */
[----:B------:R-:W-:Y:S01]  /*5550*/  ISETP.GT.AND P2, PT, R90, 0xb9, !P6 ;  /* 0x000000b95a00780c */ /* 0x000fe20007744270 */
[--C-:B------:R-:W-:Y:S01]  /*5560*/  FFMA.FTZ R96, R126, UR10, -R107.reuse ;  /* 0x0000000a7e607c23 */ /* 0x100fe2000801086b */
[----:B------:R-:W-:Y:S01]  /*5570*/  FMNMX.FTZ R6, R8, R103, !PT ;  /* 0x0000006708067209 */ /* 0x000fe20007810000 */
[----:B------:R-:W-:Y:S01]  /*5580*/  MUFU.EX2 R92, R92 ;  /* 0x0000005c005c7308 */ /* 0x000fe20000000800 */
[----:B------:R-:W-:Y:S01]  /*5590*/  ISETP.LT.OR P2, PT, R89, 0xba, P2 ;  /* 0x000000ba5900780c */ /* 0x000fe20001741670 */
[----:B------:R-:W-:Y:S01]  /*55a0*/  IMAD.U32 R89, RZ, RZ, UR10 ;  /* 0x0000000aff597e24 */ /* 0x000fe2000f8e00ff */
[----:B------:R-:W-:Y:S01]  /*55b0*/  FMNMX.FTZ R103, R9, R6, !PT ;  /* 0x0000000609677209 */ /* 0x000fe20007810000 */
[--C-:B------:R-:W-:Y:S01]  /*55c0*/  FFMA.FTZ R97, R127, UR10, -R107.reuse ;  /* 0x0000000a7f617c23 */ /* 0x100fe2000801086b */
[----:B------:R-:W-:Y:S01]  /*55d0*/  FSEL R41, R41, -INF , !P2 ;  /* 0xff80000029297808 */ /* 0x000fe20005000000 */
        /* <DEDUP_REMOVED lines=36> */
[----:B------:R-:W-:Y:S01]  /*5820*/  FFMA.FTZ R58, R58, UR10, -R107 ;  /* 0x0000000a3a3a7c23 */ /* 0x000fe2000801086b */
[----:B------:R-:W-:Y:S01]  /*5830*/  FMNMX.FTZ R109, R24, R109, !PT ;  /* 0x0000006d186d7209 */ /* 0x000fe20007810000 */
[----:B------:R-:W-:Y:S01]  /*5840*/  MUFU.EX2 R96, R96 ;  /* 0x0000006000607308 */ /* 0x000fe20000000800 */
[----:B0-----:R-:W-:-:S02]  /*5850*/  F2FP.SATFINITE.E4M3.F32.PACK_AB_MERGE_C R204, R94, R91, RZ ;  /* 0x0000005b5ecc723e */ /* 0x001fc400048070ff */
[----:B------:R-:W-:Y:S02]  /*5860*/  FMNMX.FTZ R6, R26, R109, !PT ;  /* 0x0000006d1a067209 */ /* 0x000fe40007810000 */
[----:B------:R-:W-:Y:S02]  /*5870*/  F2FP.SATFINITE.E4M3.F32.PACK_AB_MERGE_C R204, R92, R3, R204 ;  /* 0x000000035ccc723e */ /* 0x000fe400048070cc */
[----:B------:R-:W-:Y:S01]  /*5880*/  FMNMX.FTZ R6, R27, R6, !PT ;  /* 0x000000061b067209 */ /* 0x000fe20007810000 */
[----:B------:R0:W-:Y:S03]  /*5890*/  MUFU.EX2 R109, R112 ;  /* 0x00000070006d7308 */ /* 0x0001e60000000800 */
[----:B------:R-:W-:-:S04]  /*58a0*/  FMNMX.FTZ R111, R29, R6, !PT ;  /* 0x000000061d6f7209 */ /* 0x000fc80007810000 */
[----:B------:R-:W-:Y:S01]  /*58b0*/  FMNMX.FTZ R6, R28, R111, !PT ;  /* 0x0000006f1c067209 */ /* 0x000fe20007810000 */
[----:B------:R-:W-:Y:S01]  /*58c0*/  MUFU.EX2 R97, R97 ;  /* 0x0000006100617308 */ /* 0x000fe20000000800 */
[----:B0-----:R-:W-:-:S01]  /*58d0*/  FFMA.FTZ R112, R82, UR10, -R107 ;  /* 0x0000000a52707c23 */ /* 0x001fc2000801086b */
[----:B------:R-:W-:Y:S01]  /*58e0*/  FFMA.FTZ R82, R83, UR10, -R107 ;  /* 0x0000000a53527c23 */ /* 0x000fe2000801086b */
[----:B------:R-:W-:-:S04]  /*58f0*/  FMNMX.FTZ R79, R31, R6, !PT ;  /* 0x000000061f4f7209 */ /* 0x000fc80007810000 */
[----:B------:R-:W-:Y:S01]  /*5900*/  FMNMX.FTZ R6, R30, R79, !PT ;  /* 0x0000004f1e067209 */ /* 0x000fe20007810000 */
[----:B------:R-:W-:-:S01]  /*5910*/  FFMA.FTZ R79, R80, UR10, -R107 ;  /* 0x0000000a504f7c23 */ /* 0x000fc2000801086b */
[----:B------:R-:W-:Y:S01]  /*5920*/  FFMA.FTZ R80, R81, UR10, -R107 ;  /* 0x0000000a51507c23 */ /* 0x000fe2000801086b */
[----:B------:R-:W0:Y:S01]  /*5930*/  MUFU.EX2 R100, R100 ;  /* 0x0000006400647308 */ /* 0x000e220000000800 */
[----:B------:R-:W-:-:S04]  /*5940*/  FMNMX.FTZ R111, R33, R6, !PT ;  /* 0x00000006216f7209 */ /* 0x000fc80007810000 */
[----:B------:R-:W-:-:S03]  /*5950*/  FMNMX.FTZ R6, R32, R111, !PT ;  /* 0x0000006f20067209 */ /* 0x000fc60007810000 */
[----:B------:R-:W-:Y:S01]  /*5960*/  MUFU.EX2 R95, R95 ;  /* 0x0000005f005f7308 */ /* 0x000fe20000000800 */
[----:B------:R-:W-:-:S04]  /*5970*/  FMNMX.FTZ R81, R35, R6, !PT ;  /* 0x0000000623517209 */ /* 0x000fc80007810000 */
[----:B------:R-:W-:-:S03]  /*5980*/  FMNMX.FTZ R81, R34, R81, !PT ;  /* 0x0000005122517209 */ /* 0x000fc60007810000 */
[----:B------:R-:W-:Y:S01]  /*5990*/  MUFU.EX2 R98, R98 ;  /* 0x0000006200627308 */ /* 0x000fe20000000800 */
[----:B------:R-:W-:Y:S02]  /*59a0*/  FMNMX.FTZ R6, R40, R81, !PT ;  /* 0x0000005128067209 */ /* 0x000fe40007810000 */
[----:B0-----:R-:W-:Y:S02]  /*59b0*/  F2FP.SATFINITE.E4M3.F32.PACK_AB_MERGE_C R206, R100, R97, RZ ;  /* 0x0000006164ce723e */ /* 0x001fe400048070ff */
[----:B------:R-:W-:Y:S02]  /*59c0*/  FMNMX.FTZ R111, R39, R6, !PT ;  /* 0x00000006276f7209 */ /* 0x000fe40007810000 */
[----:B------:R-:W-:Y:S01]  /*59d0*/  F2FP.SATFINITE.E4M3.F32.PACK_AB_MERGE_C R206, R96, R93, R206 ;  /* 0x0000005d60ce723e */ /* 0x000fe200048070ce */
[----:B------:R0:W-:Y:S01]  /*59e0*/  MUFU.EX2 R81, R112 ;  /* 0x0000007000517308 */ /* 0x0001e20000000800 */
[----:B------:R-:W-:-:S04]  /*59f0*/  FMNMX.FTZ R6, R44, R111, !PT ;  /* 0x0000006f2c067209 */ /* 0x000fc80007810000 */
[----:B------:R-:W-:-:S03]  /*5a00*/  FMNMX.FTZ R83, R43, R6, !PT ;  /* 0x000000062b537209 */ /* 0x000fc60007810000 */
[----:B------:R-:W-:Y:S01]  /*5a10*/  MUFU.EX2 R101, R101 ;  /* 0x0000006500657308 */ /* 0x000fe20000000800 */
[----:B------:R-:W-:Y:S01]  /*5a20*/  FMNMX.FTZ R6, R46, R83, !PT ;  /* 0x000000532e067209 */ /* 0x000fe20007810000 */
[--C-:B0-----:R-:W-:Y:S01]  /*5a30*/  FFMA.FTZ R112, R86, UR10, -R107.reuse ;  /* 0x0000000a56707c23 */ /* 0x101fe2000801086b */
[----:B------:R-:W-:-:S02]  /*5a40*/  FFMA.FTZ R86, R87, UR10, -R107 ;  /* 0x0000000a57567c23 */ /* 0x000fc4000801086b */
[----:B------:R-:W-:-:S03]  /*5a50*/  FMNMX.FTZ R111, R45, R6, !PT ;  /* 0x000000062d6f7209 */ /* 0x000fc60007810000 */
[----:B------:R0:W-:Y:S01]  /*5a60*/  MUFU.EX2 R83, R113 ;  /* 0x0000007100537308 */ /* 0x0001e20000000800 */
[----:B------:R-:W-:-:S04]  /*5a70*/  FMNMX.FTZ R6, R48, R111, !PT ;  /* 0x0000006f30067209 */ /* 0x000fc80007810000 */
[----:B------:R-:W-:-:S03]  /*5a80*/  FMNMX.FTZ R85, R47, R6, !PT ;  /* 0x000000062f557209 */ /* 0x000fc60007810000 */
[----:B------:R-:W1:Y:S01]  /*5a90*/  MUFU.EX2 R104, R104 ;  /* 0x0000006800687308 */ /* 0x000e620000000800 */
[----:B------:R-:W-:Y:S01]  /*5aa0*/  FMNMX.FTZ R6, R50, R85, !PT ;  /* 0x0000005532067209 */ /* 0x000fe20007810000 */
[--C-:B0-----:R-:W-:Y:S01]  /*5ab0*/  FFMA.FTZ R113, R88, UR10, -R107.reuse ;  /* 0x0000000a58717c23 */ /* 0x101fe2000801086b */
[----:B------:R-:W-:-:S01]  /*5ac0*/  FFMA.FTZ R88, R71, UR10, -R107 ;  /* 0x0000000a47587c23 */ /* 0x000fc2000801086b */
[--C-:B------:R-:W-:Y:S01]  /*5ad0*/  FFMA.FTZ R71, R72, UR10, -R107.reuse ;  /* 0x0000000a48477c23 */ /* 0x100fe2000801086b */
[----:B------:R-:W-:Y:S01]  /*5ae0*/  FMNMX.FTZ R111, R49, R6, !PT ;  /* 0x00000006316f7209 */ /* 0x000fe20007810000 */
[----:B------:R-:W-:Y:S02]  /*5af0*/  FFMA.FTZ R72, R73, UR10, -R107 ;  /* 0x0000000a49487c23 */ /* 0x000fe4000801086b */
[----:B------:R-:W-:Y:S01]  /*5b00*/  MUFU.EX2 R99, R133 ;  /* 0x0000008500637308 */ /* 0x000fe20000000800 */
[----:B------:R-:W-:-:S04]  /*5b10*/  FMNMX.FTZ R6, R52, R111, !PT ;  /* 0x0000006f34067209 */ /* 0x000fc80007810000 */
[----:B------:R-:W-:-:S03]  /*5b20*/  FMNMX.FTZ R87, R51, R6, !PT ;  /* 0x0000000633577209 */ /* 0x000fc60007810000 */
[----:B------:R-:W-:Y:S01]  /*5b30*/  MUFU.EX2 R102, R102 ;  /* 0x0000006600667308 */ /* 0x000fe20000000800 */
[----:B------:R-:W-:Y:S02]  /*5b40*/  FMNMX.FTZ R6, R54, R87, !PT ;  /* 0x0000005736067209 */ /* 0x000fe40007810000 */
[----:B-1----:R-:W-:Y:S02]  /*5b50*/  F2FP.SATFINITE.E4M3.F32.PACK_AB_MERGE_C R200, R104, R101, RZ ;  /* 0x0000006568c8723e */ /* 0x002fe400048070ff */
[----:B------:R-:W-:Y:S02]  /*5b60*/  FMNMX.FTZ R111, R53, R6, !PT ;  /* 0x00000006356f7209 */ /* 0x000fe40007810000 */
[----:B------:R-:W-:Y:S01]  /*5b70*/  F2FP.SATFINITE.E4M3.F32.PACK_AB_MERGE_C R200, R98, R95, R200 ;  /* 0x0000005f62c8723e */ /* 0x000fe200048070c8 */
[----:B------:R-:W-:Y:S01]  /*5b80*/  MUFU.EX2 R103, R135 ;  /* 0x0000008700677308 */ /* 0x000fe20000000800 */
[----:B------:R-:W-:-:S04]  /*5b90*/  FMNMX.FTZ R6, R56, R111, !PT ;  /* 0x0000006f38067209 */ /* 0x000fc80007810000 */
[----:B------:R-:W-:-:S03]  /*5ba0*/  FMNMX.FTZ R6, R55, R6, !PT ;  /* 0x0000000637067209 */ /* 0x000fc60007810000 */
        /* <DEDUP_REMOVED lines=11> */
[----:B------:R-:W0:Y:S02]  /*5c60*/  MUFU.EX2 R76, R76 ;  /* 0x0000004c004c7308 */ /* 0x000e240000000800 */
[----:B------:R-:W1:Y:S06]  /*5c70*/  SHFL.BFLY PT, R73, R6, 0x2, 0x1f ;  /* 0x0c401f0006497f89 */ /* 0x000e6c00000e0000 */
[----:B------:R-:W-:Y:S08]  /*5c80*/  MUFU.EX2 R77, R77 ;  /* 0x0000004d004d7308 */ /* 0x000ff00000000800 */
[----:B------:R-:W-:Y:S01]  /*5c90*/  MUFU.EX2 R78, R78 ;  /* 0x0000004e004e7308 */ /* 0x000fe20000000800 */
[----:B0-----:R-:W-:-:S04]  /*5ca0*/  F2FP.SATFINITE.E4M3.F32.PACK_AB_MERGE_C R196, R109, R76, RZ ;  /* 0x0000004c6dc4723e */ /* 0x001fc800048070ff */
[----:B------:R-:W-:-:S03]  /*5cb0*/  F2FP.SATFINITE.E4M3.F32.PACK_AB_MERGE_C R196, R106, R105, R196 ;  /* 0x000000696ac4723e */ /* 0x000fc600048070c4 */
[----:B------:R-:W-:Y:S01]  /*5cc0*/  MUFU.EX2 R79, R79 ;  /* 0x0000004f004f7308 */ /* 0x000fe20000000800 */
[----:B-1----:R-:W-:-:S05]  /*5cd0*/  FMNMX.FTZ R73, R6, R73, !PT ;  /* 0x0000004906497209 */ /* 0x002fca0007810000 */
[----:B------:R-:W0:Y:S02]  /*5ce0*/  SHFL.BFLY PT, R6, R73, 0x1, 0x1f ;  /* 0x0c201f0049067f89 */ /* 0x000e2400000e0000 */
[----:B------:R-:W1:Y:S08]  /*5cf0*/  MUFU.EX2 R80, R80 ;  /* 0x0000005000507308 */ /* 0x000e700000000800 */
[----:B------:R-:W-:Y:S08]  /*5d00*/  MUFU.EX2 R84, R84 ;  /* 0x0000005400547308 */ /* 0x000ff00000000800 */
[----:B------:R-:W-:Y:S01]  /*5d10*/  MUFU.EX2 R82, R82 ;  /* 0x0000005200527308 */ /* 0x000fe20000000800 */
[----:B-1----:R-:W-:-:S04]  /*5d20*/  F2FP.SATFINITE.E4M3.F32.PACK_AB_MERGE_C R198, R80, R79, RZ ;  /* 0x0000004f50c6723e */ /* 0x002fc800048070ff */
[----:B------:R-:W-:Y:S02]  /*5d30*/  F2FP.SATFINITE.E4M3.F32.PACK_AB_MERGE_C R198, R78, R77, R198 ;  /* 0x0000004d4ec6723e */ /* 0x000fe400048070c6 */
[----:B0-----:R-:W-:Y:S01]  /*5d40*/  FMNMX.FTZ R6, R73, R6, !PT ;  /* 0x0000000649067209 */ /* 0x001fe20007810000 */
[----:B------:R-:W-:Y:S01]  /*5d50*/  FFMA.FTZ R73, R4, UR10, -R107 ;  /* 0x0000000a04497c23 */ /* 0x000fe2000801086b */
[----:B------:R-:W-:Y:S02]  /*5d60*/  MUFU.EX2 R87, R113 ;  /* 0x0000007100577308 */ /* 0x000fe40000000800 */
[C---:B------:R-:W-:Y:S01]  /*5d70*/  FSETP.NEU.FTZ.AND P1, PT, R6.reuse, -INF , PT ;  /* 0xff8000000600780b */ /* 0x040fe20003f3d000 */
[----:B------:R-:W-:-:S05]  /*5d80*/  FFMA.FTZ R89, R6, R89, -8 ;  /* 0xc100000006597423 */ /* 0x000fca0000010059 */
[----:B------:R-:W-:Y:S01]  /*5d90*/  FSEL R89, R89, RZ, P1 ;  /* 0x000000ff59597208 */ /* 0x000fe20000800000 */
[----:B------:R-:W-:Y:S01]  /*5da0*/  MUFU.EX2 R88, R88 ;  /* 0x0000005800587308 */ /* 0x000fe20000000800 */
[----:B------:R-:W-:-:S03]  /*5db0*/  PLOP3.LUT P1, PT, PT, PT, UP1, 0x40, 0x0 ;  /* 0x000000000000781c */ /* 0x000fc60003f2e818 */
        /* <DEDUP_REMOVED lines=11> */
[----:B------:R-:W-:-:S01]  /*5e70*/  FADD.FTZ R110, R3, R92 ;  /* 0x0000005c036e7221 */ /* 0x000fc20000010000 */
        /* <DEDUP_REMOVED lines=8> */
[----:B------:R-:W-:Y:S01]  /*5f00*/  FADD.FTZ R35, R91, R110 ;  /* 0x0000006e5b237221 */ /* 0x000fe20000010000 */
[----:B------:R-:W-:-:S01]  /*5f10*/  FFMA.FTZ R26, R31, UR10, -R89 ;  /* 0x0000000a1f1a7c23 */ /* 0x000fc20008010859 */
[--C-:B------:R-:W-:Y:S01]  /*5f20*/  FFMA.FTZ R31, R33, UR10, -R89.reuse ;  /* 0x0000000a211f7c23 */ /* 0x100fe20008010859 */
[----:B------:R-:W-:-:S01]  /*5f30*/  FFMA.FTZ R74, R74, UR10, -R89 ;  /* 0x0000000a4a4a7c23 */ /* 0x000fc20008010859 */
[----:B------:R-:W-:Y:S01]  /*5f40*/  FFMA.FTZ R33, R34, UR10, -R89 ;  /* 0x0000000a22217c23 */ /* 0x000fe20008010859 */
[----:B------:R-:W-:-:S01]  /*5f50*/  FADD.FTZ R34, R94, R35 ;  /* 0x000000235e227221 */ /* 0x000fc20000010000 */
[----:B------:R-:W-:Y:S01]  /*5f60*/  MUFU.EX2 R4, R4 ;  /* 0x0000000400047308 */ /* 0x000fe20000000800 */
[----:B------:R-:W-:-:S01]  /*5f70*/  FFMA.FTZ R24, R24, UR10, -R89 ;  /* 0x0000000a18187c23 */ /* 0x000fc20008010859 */
[----:B------:R-:W-:Y:S01]  /*5f80*/  FFMA.FTZ R3, R48, UR10, -R89 ;  /* 0x0000000a30037c23 */ /* 0x000fe20008010859 */
[----:B------:R-:W-:-:S01]  /*5f90*/  FADD.FTZ R35, R93, R34 ;  /* 0x000000225d237221 */ /* 0x000fc20000010000 */
[--C-:B------:R-:W-:Y:S01]  /*5fa0*/  FFMA.FTZ R28, R28, UR10, -R89.reuse ;  /* 0x0000000a1c1c7c23 */ /* 0x100fe20008010859 */
[----:B------:R-:W-:-:S01]  /*5fb0*/  FFMA.FTZ R32, R32, UR10, -R89 ;  /* 0x0000000a20207c23 */ /* 0x000fc20008010859 */
[----:B------:R-:W-:Y:S01]  /*5fc0*/  FFMA.FTZ R40, R40, UR10, -R89 ;  /* 0x0000000a28287c23 */ /* 0x000fe20008010859 */
[----:B------:R-:W-:-:S01]  /*5fd0*/  FADD.FTZ R34, R96, R35 ;  /* 0x0000002360227221 */ /* 0x000fc20000010000 */
[----:B------:R-:W0:Y:S01]  /*5fe0*/  MUFU.EX2 R75, R75 ;  /* 0x0000004b004b7308 */ /* 0x000e220000000800 */
[----:B------:R-:W-:-:S01]  /*5ff0*/  FFMA.FTZ R39, R39, UR10, -R89 ;  /* 0x0000000a27277c23 */ /* 0x000fc20008010859 */
[----:B------:R-:W-:Y:S01]  /*6000*/  FFMA.FTZ R46, R46, UR10, -R89 ;  /* 0x0000000a2e2e7c23 */ /* 0x000fe20008010859 */
[----:B------:R-:W-:-:S01]  /*6010*/  FADD.FTZ R35, R97, R34 ;  /* 0x0000002261237221 */ /* 0x000fc20000010000 */
[--C-:B------:R-:W-:Y:S01]  /*6020*/  FFMA.FTZ R45, R45, UR10, -R89.reuse ;  /* 0x0000000a2d2d7c23 */ /* 0x100fe20008010859 */
[----:B------:R-:W-:-:S01]  /*6030*/  FFMA.FTZ R50, R50, UR10, -R89 ;  /* 0x0000000a32327c23 */ /* 0x000fc20008010859 */
[----:B------:R-:W-:Y:S01]  /*6040*/  FFMA.FTZ R49, R49, UR10, -R89 ;  /* 0x0000000a31317c23 */ /* 0x000fe20008010859 */
[----:B------:R-:W-:-:S01]  /*6050*/  FADD.FTZ R34, R100, R35 ;  /* 0x0000002364227221 */ /* 0x000fc20000010000 */
[----:B------:R-:W1:Y:S01]  /*6060*/  MUFU.EX2 R74, R74 ;  /* 0x0000004a004a7308 */ /* 0x000e620000000800 */
[----:B------:R-:W-:-:S01]  /*6070*/  FFMA.FTZ R52, R52, UR10, -R89 ;  /* 0x0000000a34347c23 */ /* 0x000fc20008010859 */
[----:B------:R-:W-:Y:S01]  /*6080*/  FFMA.FTZ R51, R51, UR10, -R89 ;  /* 0x0000000a33337c23 */ /* 0x000fe20008010859 */
[----:B------:R-:W-:-:S01]  /*6090*/  FADD.FTZ R111, R95, R34 ;  /* 0x000000225f6f7221 */ /* 0x000fc20000010000 */
[--C-:B------:R-:W-:Y:S01]  /*60a0*/  FFMA.FTZ R34, R44, UR10, -R89.reuse ;  /* 0x0000000a2c227c23 */ /* 0x100fe20008010859 */
[----:B------:R-:W-:-:S01]  /*60b0*/  FFMA.FTZ R54, R54, UR10, -R89 ;  /* 0x0000000a36367c23 */ /* 0x000fc20008010859 */
[----:B------:R-:W-:Y:S01]  /*60c0*/  FFMA.FTZ R53, R53, UR10, -R89 ;  /* 0x0000000a35357c23 */ /* 0x000fe20008010859 */
[----:B------:R-:W-:-:S01]  /*60d0*/  FADD.FTZ R110, R98, R111 ;  /* 0x0000006f626e7221 */ /* 0x000fc20000010000 */
        /* <DEDUP_REMOVED lines=10> */
[----:B------:R-:W-:Y:S01]  /*6180*/  FFMA.FTZ R35, R43, UR10, -R89 ;  /* 0x0000000a2b237c23 */ /* 0x000fe20008010859 */
[----:B------:R-:W-:-:S01]  /*6190*/  FADD.FTZ R91, R99, R110 ;  /* 0x0000006e635b7221 */ /* 0x000fc20000010000 */
[--C-:B------:R-:W-:Y:S01]  /*61a0*/  FFMA.FTZ R37, R37, UR10, -R89.reuse ;  /* 0x0000000a25257c23 */ /* 0x100fe20008010859 */
[----:B------:R-:W-:-:S01]  /*61b0*/  FFMA.FTZ R38, R38, UR10, -R89 ;  /* 0x0000000a26267c23 */ /* 0x000fc20008010859 */
[--C-:B------:R-:W-:Y:S01]  /*61c0*/  FFMA.FTZ R42, R42, UR10, -R89.reuse ;  /* 0x0000000a2a2a7c23 */ /* 0x100fe20008010859 */
[----:B------:R-:W-:-:S01]  /*61d0*/  FFMA.FTZ R41, R41, UR10, -R89 ;  /* 0x0000000a29297c23 */ /* 0x000fc20008010859 */
[----:B------:R-:W1:Y:S01]  /*61e0*/  MUFU.EX2 R8, R8 ;  /* 0x0000000800087308 */ /* 0x000e620000000800 */
[----:B--2---:R-:W-:-:S01]  /*61f0*/  FADD.FTZ R44, R107, R44 ;  /* 0x0000002c6b2c7221 */ /* 0x004fc20000010000 */
[----:B------:R-:W-:-:S04]  /*6200*/  F2FP.SATFINITE.E4M3.F32.PACK_AB_MERGE_C R74, R107, R74, RZ ;  /* 0x0000004a6b4a723e */ /* 0x000fc800048070ff */
[----:B------:R-:W-:Y:S02]  /*6210*/  F2FP.SATFINITE.E4M3.F32.PACK_AB_MERGE_C R205, R75, R4, R74 ;  /* 0x000000044bcd723e */ /* 0x000fe4000480704a */
[----:B------:R-:W2:Y:S01]  /*6220*/  MUFU.EX2 R9, R9 ;  /* 0x0000000900097308 */ /* 0x000ea20000000800 */
[----:B0-----:R-:W-:-:S07]  /*6230*/  FADD.FTZ R43, R5, R44 ;  /* 0x0000002c052b7221 */ /* 0x001fce0000010000 */
[----:B------:R-:W0:Y:S01]  /*6240*/  MUFU.EX2 R90, R90 ;  /* 0x0000005a005a7308 */ /* 0x000e220000000800 */
[----:B-1----:R-:W-:-:S07]  /*6250*/  FADD.FTZ R44, R8, R43 ;  /* 0x0000002b082c7221 */ /* 0x002fce0000010000 */
[----:B------:R-:W1:Y:S01]  /*6260*/  MUFU.EX2 R10, R10 ;  /* 0x0000000a000a7308 */ /* 0x000e620000000800 */
[----:B--2---:R-:W-:-:S01]  /*6270*/  FADD.FTZ R43, R9, R44 ;  /* 0x0000002c092b7221 */ /* 0x004fc20000010000 */
[----:B------:R-:W-:-:S04]  /*6280*/  FADD.FTZ R44, R102, R91 ;  /* 0x0000005b662c7221 */ /* 0x000fc80000010000 */
[----:B------:R-:W-:Y:S02]  /*6290*/  FADD.FTZ R91, R103, R44 ;  /* 0x0000002c675b7221 */ /* 0x000fe40000010000 */
[----:B------:R-:W2:Y:S01]  /*62a0*/  MUFU.EX2 R11, R11 ;  /* 0x0000000b000b7308 */ /* 0x000ea20000000800 */
[----:B0-----:R-:W-:-:S01]  /*62b0*/  FADD.FTZ R43, R90, R43 ;  /* 0x0000002b5a2b7221 */ /* 0x001fc20000010000 */
[----:B------:R-:W-:Y:S01]  /*62c0*/  FADD.FTZ R108, R108, R91 ;  /* 0x0000005b6c6c7221 */ /* 0x000fe20000010000 */
[----:B------:R-:W-:-:S03]  /*62d0*/  F2FP.SATFINITE.E4M3.F32.PACK_AB_MERGE_C R90, R90, R9, RZ ;  /* 0x000000095a5a723e */ /* 0x000fc600048070ff */
[----:B------:R-:W-:Y:S01]  /*62e0*/  FADD.FTZ R91, R105, R108 ;  /* 0x0000006c695b7221 */ /* 0x000fe20000010000 */
[----:B------:R-:W-:Y:S01]  /*62f0*/  F2FP.SATFINITE.E4M3.F32.PACK_AB_MERGE_C R207, R8, R5, R90 ;  /* 0x0000000508cf723e */ /* 0x000fe2000480705a */
[----:B------:R-:W0:Y:S01]  /*6300*/  MUFU.EX2 R13, R13 ;  /* 0x0000000d000d7308 */ /* 0x000e220000000800 */
[----:B-1----:R-:W-:-:S01]  /*6310*/  FADD.FTZ R44, R10, R43 ;  /* 0x0000002b0a2c7221 */ /* 0x002fc20000010000 */
[----:B------:R-:W-:-:S04]  /*6320*/  FADD.FTZ R91, R106, R91 ;  /* 0x0000005b6a5b7221 */ /* 0x000fc80000010000 */
[----:B------:R-:W-:Y:S02]  /*6330*/  FADD.FTZ R92, R76, R91 ;  /* 0x0000005b4c5c7221 */ /* 0x000fe40000010000 */
[----:B------:R-:W1:Y:S01]  /*6340*/  MUFU.EX2 R14, R14 ;  /* 0x0000000e000e7308 */ /* 0x000e620000000800 */
[----:B--2---:R-:W-:-:S01]  /*6350*/  FADD.FTZ R44, R11, R44 ;  /* 0x0000002c0b2c7221 */ /* 0x004fc20000010000 */
[----:B------:R-:W-:-:S06]  /*6360*/  FADD.FTZ R92, R109, R92 ;  /* 0x0000005c6d5c7221 */ /* 0x000fcc0000010000 */
[----:B------:R-:W2:Y:S01]  /*6370*/  MUFU.EX2 R12, R12 ;  /* 0x0000000c000c7308 */ /* 0x000ea20000000800 */
[----:B0-----:R-:W-:-:S01]  /*6380*/  FADD.FTZ R43, R13, R44 ;  /* 0x0000002c0d2b7221 */ /* 0x001fc20000010000 */
[----:B------:R-:W-:Y:S01]  /*6390*/  FFMA.FTZ R44, R47, UR10, -R89 ;  /* 0x0000000a2f2c7c23 */ /* 0x000fe20008010859 */
[----:B------:R-:W-:-:S05]  /*63a0*/  FADD.FTZ R47, R77, R92 ;  /* 0x0000005c4d2f7221 */ /* 0x000fca0000010000 */
[----:B------:R-:W0:Y:S01]  /*63b0*/  MUFU.EX2 R15, R15 ;  /* 0x0000000f000f7308 */ /* 0x000e220000000800 */
[----:B-1----:R-:W-:-:S01]  /*63c0*/  FADD.FTZ R43, R14, R43 ;  /* 0x0000002b0e2b7221 */ /* 0x002fc20000010000 */
[----:B------:R-:W-:-:S04]  /*63d0*/  F2FP.SATFINITE.E4M3.F32.PACK_AB_MERGE_C R13, R14, R13, RZ ;  /* 0x0000000d0e0d723e */ /* 0x000fc800048070ff */
[----:B------:R-:W-:Y:S02]  /*63e0*/  F2FP.SATFINITE.E4M3.F32.PACK_AB_MERGE_C R201, R11, R10, R13 ;  /* 0x0000000a0bc9723e */ /* 0x000fe4000480700d */
[----:B------:R-:W1:Y:S01]  /*63f0*/  MUFU.EX2 R21, R21 ;  /* 0x0000001500157308 */ /* 0x000e620000000800 */
[----:B--2---:R-:W-:-:S07]  /*6400*/  FADD.FTZ R48, R12, R43 ;  /* 0x0000002b0c307221 */ /* 0x004fce0000010000 */
[----:B------:R-:W2:Y:S01]  /*6410*/  MUFU.EX2 R24, R24 ;  /* 0x0000001800187308 */ /* 0x000ea20000000800 */
[----:B0-----:R-:W-:-:S07]  /*6420*/  FADD.FTZ R48, R15, R48 ;  /* 0x000000300f307221 */ /* 0x001fce0000010000 */
[----:B------:R-:W0:Y:S01]  /*6430*/  MUFU.EX2 R20, R20 ;  /* 0x0000001400147308 */ /* 0x000e220000000800 */
[----:B-1----:R-:W-:-:S01]  /*6440*/  FADD.FTZ R43, R21, R48 ;  /* 0x00000030152b7221 */ /* 0x002fc20000010000 */
[----:B------:R-:W-:-:S04]  /*6450*/  FADD.FTZ R48, R78, R47 ;  /* 0x0000002f4e307221 */ /* 0x000fc80000010000 */
[----:B------:R-:W-:Y:S02]  /*6460*/  FADD.FTZ R79, R79, R48 ;  /* 0x000000304f4f7221 */ /* 0x000fe40000010000 */
[----:B------:R-:W1:Y:S01]  /*6470*/  MUFU.EX2 R25, R25 ;  /* 0x0000001900197308 */ /* 0x000e620000000800 */
[----:B--2---:R-:W-:-:S01]  /*6480*/  FADD.FTZ R43, R24, R43 ;  /* 0x0000002b182b7221 */ /* 0x004fc20000010000 */
[----:B------:R-:W-:Y:S01]  /*6490*/  FADD.FTZ R80, R80, R79 ;  /* 0x0000004f50507221 */ /* 0x000fe20000010000 */
[----:B------:R-:W-:-:S03]  /*64a0*/  F2FP.SATFINITE.E4M3.F32.PACK_AB_MERGE_C R21, R24, R21, RZ ;  /* 0x000000151815723e */ /* 0x000fc600048070ff */
[----:B------:R-:W-:Y:S01]  /*64b0*/  FADD.FTZ R47, R81, R80 ;  /* 0x00000050512f7221 */ /* 0x000fe20000010000 */
[----:B------:R-:W-:Y:S01]  /*64c0*/  F2FP.SATFINITE.E4M3.F32.PACK_AB_MERGE_C R203, R15, R12, R21 ;  /* 0x0000000c0fcb723e */ /* 0x000fe20004807015 */
[----:B------:R-:W2:Y:S01]  /*64d0*/  MUFU.EX2 R27, R27 ;  /* 0x0000001b001b7308 */ /* 0x000ea20000000800 */
[----:B0-----:R-:W-:-:S01]  /*64e0*/  FADD.FTZ R48, R20, R43 ;  /* 0x0000002b14307221 */ /* 0x001fc20000010000 */
[----:B------:R-:W-:-:S04]  /*64f0*/  F2FP.SATFINITE.E4M3.F32.PACK_AB_MERGE_C R43, R84, R83, RZ ;  /* 0x00000053542b723e */ /* 0x000fc800048070ff */
[C---:B------:R-:W-:Y:S01]  /*6500*/  F2FP.SATFINITE.E4M3.F32.PACK_AB_MERGE_C R192, R82.reuse, R81, R43 ;  /* 0x0000005152c0723e */ /* 0x040fe2000480702b */
[----:B------:R-:W-:-:S01]  /*6510*/  FADD.FTZ R82, R82, R47 ;  /* 0x0000002f52527221 */ /* 0x000fc20000010000 */
[----:B------:R-:W0:Y:S01]  /*6520*/  MUFU.EX2 R28, R28 ;  /* 0x0000001c001c7308 */ /* 0x000e220000000800 */
[----:B-1----:R-:W-:-:S01]  /*6530*/  FADD.FTZ R48, R25, R48 ;  /* 0x0000003019307221 */ /* 0x002fc20000010000 */
[----:B------:R-:W-:Y:S01]  /*6540*/  F2FP.SATFINITE.E4M3.F32.PACK_AB_MERGE_C R47, R88, R87, RZ ;  /* 0x00000057582f723e */ /* 0x000fe200048070ff */
[----:B------:R-:W-:-:S04]  /*6550*/  FADD.FTZ R83, R83, R82 ;  /* 0x0000005253537221 */ /* 0x000fc80000010000 */
[----:B------:R-:W-:Y:S01]  /*6560*/  FADD.FTZ R84, R84, R83 ;  /* 0x0000005354547221 */ /* 0x000fe20000010000 */
[----:B------:R-:W1:Y:S01]  /*6570*/  MUFU.EX2 R26, R26 ;  /* 0x0000001a001a7308 */ /* 0x000e620000000800 */
[----:B--2---:R-:W-:-:S07]  /*6580*/  FADD.FTZ R43, R27, R48 ;  /* 0x000000301b2b7221 */ /* 0x004fce0000010000 */
[----:B------:R-:W2:Y:S01]  /*6590*/  MUFU.EX2 R29, R29 ;  /* 0x0000001d001d7308 */ /* 0x000ea20000000800 */
[----:B0-----:R-:W-:-:S01]  /*65a0*/  FADD.FTZ R43, R28, R43 ;  /* 0x0000002b1c2b7221 */ /* 0x001fc20000010000 */
        /* <DEDUP_REMOVED lines=16> */
[----:B------:R-:W-:Y:S01]  /*66b0*/  MUFU.EX2 R85, R112 ;  /* 0x0000007000557308 */ /* 0x000fe20000000800 */
[----:B-1----:R-:W-:-:S07]  /*66c0*/  FADD.FTZ R14, R40, R43 ;  /* 0x0000002b280e7221 */ /* 0x002fce0000010000 */
[----:B------:R-:W0:Y:S01]  /*66d0*/  MUFU.EX2 R86, R86 ;  /* 0x0000005600567308 */ /* 0x000e220000000800 */
[----:B--2---:R-:W-:-:S01]  /*66e0*/  FADD.FTZ R9, R39, R14 ;  /* 0x0000000e27097221 */ /* 0x004fc20000010000 */
[----:B------:R-:W-:-:S04]  /*66f0*/  F2FP.SATFINITE.E4M3.F32.PACK_AB_MERGE_C R39, R39, R40, RZ ;  /* 0x000000282727723e */ /* 0x000fc800048070ff */
[----:B------:R-:W-:Y:S02]  /*6700*/  F2FP.SATFINITE.E4M3.F32.PACK_AB_MERGE_C R193, R33, R30, R39 ;  /* 0x0000001e21c1723e */ /* 0x000fe40004807027 */
[----:B------:R-:W1:Y:S08]  /*6710*/  MUFU.EX2 R34, R34 ;  /* 0x0000002200227308 */ /* 0x000e700000000800 */
[----:B------:R-:W2:Y:S01]  /*6720*/  MUFU.EX2 R35, R35 ;  /* 0x0000002300237308 */ /* 0x000ea20000000800 */
[----:B0-----:R-:W-:Y:S01]  /*6730*/  F2FP.SATFINITE.E4M3.F32.PACK_AB_MERGE_C R194, R86, R85, R47 ;  /* 0x0000005556c2723e */ /* 0x001fe2000480702f */
[----:B------:R-:W-:-:S04]  /*6740*/  FADD.FTZ R85, R85, R84 ;  /* 0x0000005455557221 */ /* 0x000fc80000010000 */
[----:B------:R-:W-:Y:S02]  /*6750*/  FADD.FTZ R86, R86, R85 ;  /* 0x0000005556567221 */ /* 0x000fe40000010000 */
[----:B------:R-:W0:Y:S01]  /*6760*/  MUFU.EX2 R46, R46 ;  /* 0x0000002e002e7308 */ /* 0x000e220000000800 */
[----:B-1----:R-:W-:-:S01]  /*6770*/  FADD.FTZ R14, R34, R9 ;  /* 0x00000009220e7221 */ /* 0x002fc20000010000 */
        /* <DEDUP_REMOVED lines=10> */
[----:B0-----:R-:W-:-:S01]  /*6820*/  FADD.FTZ R14, R45, R14 ;  /* 0x0000000e2d0e7221 */ /* 0x001fc20000010000 */
[----:B------:R-:W-:-:S04]  /*6830*/  F2FP.SATFINITE.E4M3.F32.PACK_AB_MERGE_C R46, R45, R46, RZ ;  /* 0x0000002e2d2e723e */ /* 0x000fc800048070ff */
[----:B------:R-:W-:Y:S02]  /*6840*/  F2FP.SATFINITE.E4M3.F32.PACK_AB_MERGE_C R195, R35, R34, R46 ;  /* 0x0000002223c3723e */ /* 0x000fe4000480702e */
[----:B------:R-:W0:Y:S08]  /*6850*/  MUFU.EX2 R3, R3 ;  /* 0x0000000300037308 */ /* 0x000e300000000800 */
[----:B------:R-:W-:Y:S01]  /*6860*/  MUFU.EX2 R63, R63 ;  /* 0x0000003f003f7308 */ /* 0x000fe20000000800 */
[----:B-1----:R-:W-:Y:S01]  /*6870*/  F2FP.SATFINITE.E4M3.F32.PACK_AB_MERGE_C R188, R72, R71, R24 ;  /* 0x0000004748bc723e */ /* 0x002fe20004807018 */
[----:B------:R-:W-:-:S04]  /*6880*/  FADD.FTZ R71, R71, R88 ;  /* 0x0000005847477221 */ /* 0x000fc80000010000 */
[----:B------:R-:W-:Y:S02]  /*6890*/  FADD.FTZ R72, R72, R71 ;  /* 0x0000004748487221 */ /* 0x000fe40000010000 */
[----:B------:R-:W1:Y:S01]  /*68a0*/  MUFU.EX2 R64, R64 ;  /* 0x0000004000407308 */ /* 0x000e620000000800 */
[----:B0-----:R-:W-:-:S01]  /*68b0*/  FADD.FTZ R9, R3, R14 ;  /* 0x0000000e03097221 */ /* 0x001fc20000010000 */
[----:B------:R-:W-:-:S04]  /*68c0*/  FADD.FTZ R59, R59, R72 ;  /* 0x000000483b3b7221 */ /* 0x000fc80000010000 */
[----:B------:R-:W-:Y:S02]  /*68d0*/  FADD.FTZ R60, R60, R59 ;  /* 0x0000003b3c3c7221 */ /* 0x000fe40000010000 */
[----:B------:R-:W0:Y:S08]  /*68e0*/  MUFU.EX2 R44, R44 ;  /* 0x0000002c002c7308 */ /* 0x000e300000000800 */
[----:B------:R-:W-:Y:S01]  /*68f0*/  MUFU.EX2 R61, R61 ;  /* 0x0000003d003d7308 */ /* 0x000fe20000000800 */
[----:B-1----:R-:W-:-:S07]  /*6900*/  F2FP.SATFINITE.E4M3.F32.PACK_AB_MERGE_C R4, R64, R63, RZ ;  /* 0x0000003f4004723e */ /* 0x002fce00048070ff */
[----:B------:R-:W1:Y:S01]  /*6910*/  MUFU.EX2 R62, R62 ;  /* 0x0000003e003e7308 */ /* 0x000e620000000800 */
[----:B0-----:R-:W-:-:S07]  /*6920*/  FADD.FTZ R9, R44, R9 ;  /* 0x000000092c097221 */ /* 0x001fce0000010000 */
[----:B------:R-:W0:Y:S08]  /*6930*/  MUFU.EX2 R50, R50 ;  /* 0x0000003200327308 */ /* 0x000e300000000800 */
[----:B------:R-:W2:Y:S01]  /*6940*/  MUFU.EX2 R49, R49 ;  /* 0x0000003100317308 */ /* 0x000ea20000000800 */
[----:B-1----:R-:W-:Y:S01]  /*6950*/  F2FP.SATFINITE.E4M3.F32.PACK_AB_MERGE_C R190, R62, R61, R4 ;  /* 0x0000003d3ebe723e */ /* 0x002fe20004807004 */
[----:B------:R-:W-:-:S04]  /*6960*/  FADD.FTZ R61, R61, R60 ;  /* 0x0000003c3d3d7221 */ /* 0x000fc80000010000 */
[----:B------:R-:W-:Y:S02]  /*6970*/  FADD.FTZ R62, R62, R61 ;  /* 0x0000003d3e3e7221 */ /* 0x000fe40000010000 */
[----:B------:R-:W-:Y:S01]  /*6980*/  MUFU.EX2 R67, R67 ;  /* 0x0000004300437308 */ /* 0x000fe20000000800 */
[----:B0-----:R-:W-:-:S01]  /*6990*/  FADD.FTZ R4, R50, R9 ;  /* 0x0000000932047221 */ /* 0x001fc20000010000 */
[----:B------:R-:W-:-:S04]  /*69a0*/  FADD.FTZ R63, R63, R62 ;  /* 0x0000003e3f3f7221 */ /* 0x000fc80000010000 */
[----:B------:R-:W-:Y:S02]  /*69b0*/  FADD.FTZ R64, R64, R63 ;  /* 0x0000003f40407221 */ /* 0x000fe40000010000 */
[----:B------:R-:W0:Y:S01]  /*69c0*/  MUFU.EX2 R68, R68 ;  /* 0x0000004400447308 */ /* 0x000e220000000800 */
[C---:B--2---:R-:W-:Y:S01]  /*69d0*/  F2FP.SATFINITE.E4M3.F32.PACK_AB_MERGE_C R50, R49.reuse, R50, RZ ;  /* 0x000000323132723e */ /* 0x044fe200048070ff */
[----:B------:R-:W-:-:S03]  /*69e0*/  FADD.FTZ R49, R49, R4 ;  /* 0x0000000431317221 */ /* 0x000fc60000010000 */
[----:B------:R-:W-:-:S03]  /*69f0*/  F2FP.SATFINITE.E4M3.F32.PACK_AB_MERGE_C R189, R44, R3, R50 ;  /* 0x000000032cbd723e */ /* 0x000fc60004807032 */
[----:B------:R-:W1:Y:S08]  /*6a00*/  MUFU.EX2 R52, R52 ;  /* 0x0000003400347308 */ /* 0x000e700000000800 */
[----:B------:R-:W-:Y:S01]  /*6a10*/  MUFU.EX2 R65, R65 ;  /* 0x0000004100417308 */ /* 0x000fe20000000800 */
[----:B0-----:R-:W-:-:S07]  /*6a20*/  F2FP.SATFINITE.E4M3.F32.PACK_AB_MERGE_C R5, R68, R67, RZ ;  /* 0x000000434405723e */ /* 0x001fce00048070ff */
[----:B------:R-:W0:Y:S01]  /*6a30*/  MUFU.EX2 R66, R66 ;  /* 0x0000004200427308 */ /* 0x000e220000000800 */
[----:B-1----:R-:W-:-:S07]  /*6a40*/  FADD.FTZ R4, R52, R49 ;  /* 0x0000003134047221 */ /* 0x002fce0000010000 */
        /* <DEDUP_REMOVED lines=9> */
[----:B------:R-:W1:Y:S01]  /*6ae0*/  MUFU.EX2 R56, R56 ;  /* 0x0000003800387308 */ /* 0x000e620000000800 */
[----:B--2---:R-:W-:-:S07]  /*6af0*/  FADD.FTZ R4, R54, R5 ;  /* 0x0000000536047221 */ /* 0x004fce0000010000 */
[----:B------:R-:W2:Y:S01]  /*6b00*/  MUFU.EX2 R55, R55 ;  /* 0x0000003700377308 */ /* 0x000ea20000000800 */
[C---:B0-----:R-:W-:Y:S01]  /*6b10*/  F2FP.SATFINITE.E4M3.F32.PACK_AB_MERGE_C R54, R53.reuse, R54, RZ ;  /* 0x000000363536723e */ /* 0x041fe200048070ff */
[----:B------:R-:W-:-:S03]  /*6b20*/  FADD.FTZ R53, R53, R4 ;  /* 0x0000000435357221 */ /* 0x000fc60000010000 */
[----:B------:R-:W-:-:S03]  /*6b30*/  F2FP.SATFINITE.E4M3.F32.PACK_AB_MERGE_C R191, R51, R52, R54 ;  /* 0x0000003433bf723e */ /* 0x000fc60004807036 */
[----:B------:R-:W0:Y:S01]  /*6b40*/  MUFU.EX2 R57, R57 ;  /* 0x0000003900397308 */ /* 0x000e220000000800 */
[----:B-1----:R-:W-:-:S07]  /*6b50*/  FADD.FTZ R4, R56, R53 ;  /* 0x0000003538047221 */ /* 0x002fce0000010000 */
        /* <DEDUP_REMOVED lines=17> */
[----:B0-----:R-:W-:-:S01]  /*6c70*/  FADD.FTZ R3, R37, R36 ;  /* 0x0000002425037221 */ /* 0x001fc20000010000 */
[----:B------:R-:W-:-:S06]  /*6c80*/  FADD.FTZ R58, R58, R69 ;  /* 0x000000453a3a7221 */ /* 0x000fcc0000010000 */
[----:B------:R-:W0:Y:S01]  /*6c90*/  MUFU.EX2 R41, R41 ;  /* 0x0000002900297308 */ /* 0x000e220000000800 */
[----:B--2---:R-:W-:-:S04]  /*6ca0*/  FADD.FTZ R3, R38, R3 ;  /* 0x0000000326037221 */ /* 0x004fc80000010000 */
[----:B-1----:R-:W-:Y:S01]  /*6cb0*/  FADD.FTZ R4, R42, R3 ;  /* 0x000000032a047221 */ /* 0x002fe20000010000 */
[----:B------:R-:W-:Y:S01]  /*6cc0*/  VIADD R3, R120, 0xfffffffe ;  /* 0xfffffffe78037836 */ /* 0x000fe20000000000 */
[C---:B0-----:R-:W-:Y:S02]  /*6cd0*/  F2FP.SATFINITE.E4M3.F32.PACK_AB_MERGE_C R5, R41.reuse, R42, RZ ;  /* 0x0000002a2905723e */ /* 0x041fe400048070ff */
[----:B------:R-:W-:-:S02]  /*6ce0*/  FADD.FTZ R4, R41, R4 ;  /* 0x0000000429047221 */ /* 0x000fc40000010000 */
[----:B------:R-:W-:Y:S01]  /*6cf0*/  F2FP.SATFINITE.E4M3.F32.PACK_AB_MERGE_C R187, R38, R37, R5 ;  /* 0x0000002526bb723e */ /* 0x000fe20004807005 */
[----:B------:R-:W-:-:S01]  /*6d00*/  FADD.FTZ R5, R73, R58 ;  /* 0x0000003a49057221 */ /* 0x000fc20000010000 */
        /* <DEDUP_REMOVED lines=11> */
.L_x_1076:
[----:B------:R-:W-:-:S11]  /*6dc0*/  UISETP.NE.AND UP2, UPT, UR7, 0x1, UPT ;  /* 0x000000010700788c */ /* 0x000fd6000bf45270 */
[----:B------:R-:W-:Y:S02]  /*6dd0*/  @UP2 ULDC.64 UR18, c[0x0][0x9e8] ;  /* 0x00027a0000122ab9 */ /* 0x000fe40000000a00 */
[----:B------:R-:W-:-:S04]  /*6de0*/  UIMAD.WIDE.U32 UR14, UR11, UR18, URZ ;  /* 0x000000120b0e72a5 */ /* 0x000fc8000f8e003f */
[----:B------:R-:W-:-:S12]  /*6df0*/  @UP2 USHF.R.U32.HI UR11, URZ, UR19, UR15 ;  /* 0x000000133f0b2299 */ /* 0x000fd8000801160f */
.L_x_1077:
[----:B------:R-:W-:-:S04]  /*6e00*/  UIMAD UR7, UR11, UR7, UR7 ;  /* 0x000000070b0772a4 */ /* 0x000fc8000f8e0207 */
[----:B------:R-:W-:-:S04]  /*6e10*/  UISETP.LT.AND UP2, UPT, UR6, UR7, UPT ;  /* 0x000000070600728c */ /* 0x000fc8000bf41270 */
[----:B------:R-:W-:-:S12]  /*6e20*/  USEL UR6, UR6, UR7, UP2 ;  /* 0x0000000706067287 */ /* 0x000fd80009000000 */
.L_x_1075:
[----:B------:R-:W-:Y:S01]  /*6e30*/  UIMAD.WIDE UR6, UR6, 0x2aaaaaab, URZ ;  /* 0x2aaaaaab060678a5 */ /* 0x000fe2000f8e023f */
[----:B------:R-:W-:Y:S02]  /*6e40*/  CS2R R120, SRZ ;  /* 0x0000000000787805 */ /* 0x000fe4000001ff00 */
[----:B------:R-:W-:Y:S02]  /*6e50*/  CS2R R122, SRZ ;  /* 0x00000000007a7805 */ /* 0x000fe4000001ff00 */
        /* <DEDUP_REMOVED lines=15> */
[----:B------:R-:W-:Y:S02]  /*6f50*/  CS2R R146, SRZ ;  /* 0x0000000000927805 */ /* 0x000fe4000001ff00 */
[----:B------:R-:W-:Y:S02]  /*6f60*/  CS2R R148, SRZ ;  /* 0x0000000000947805 */ /* 0x000fe4000001ff00 */
[----:B------:R-:W-:Y:S02]  /*6f70*/  CS2R R150, SRZ ;  /* 0x0000000000967805 */ /* 0x000fe4000001ff00 */
[----:B------:R-:W-:Y:S02]  /*6f80*/  CS2R R152, SRZ ;  /* 0x0000000000987805 */ /* 0x000fe4000001ff00 */
[----:B------:R-:W-:Y:S02]  /*6f90*/  ISETP.GE.AND P1, PT, R3, UR27, PT ;  /* 0x0000001b03007c0c */ /* 0x000fe4000bf26270 */
        /* <DEDUP_REMOVED lines=15> */
[----:B------:R-:W-:Y:S06]  /*7090*/  @!P1 BRA `(.L_x_1078) ;  /* 0x0000005400c89947 */ /* 0x000fec0003800000 */
        /* <DEDUP_REMOVED lines=32> */
[----:B------:R-:W-:Y:S01]  /*72a0*/  ULDC UR24, c[0x0][0x9e4] ;  /* 0x0002790000187ab9 */ /* 0x000fe20000000800 */
[----:B------:R-:W-:Y:S01]  /*72b0*/  ULDC UR23, c[0x0][0x988] ;  /* 0x0002620000177ab9 */ /* 0x000fe20000000800 */
[----:B------:R-:W-:-:S05]  /*72c0*/  ULDC UR22, c[0x0][0x9e0] ;  /* 0x0002780000167ab9 */ /* 0x000fca0000000800 */
.L_x_1096:
        /* <DEDUP_REMOVED lines=9> */
.L_x_1080:
[----:B------:R-:W-:Y:S01]  /*7360*/  ULEA UR6, UR26, UR45, 0x3 ;  /* 0x0000002d1a067291 */ /* 0x000fe2000f8e183f */
[----:B------:R-:W-:-:S05]  /*7370*/  IMAD.U32 R8, RZ, RZ, UR25 ;  /* 0x00000019ff087e24 */ /* 0x000fca000f8e00ff */
[----:B------:R-:W-:-:S04]  /*7380*/  SHF.L.U32 R8, R8, 0x1f, RZ ;  /* 0x0000001f08087819 */ /* 0x000fc800000006ff */
[----:B------:R0:W1:Y:S01]  /*7390*/  SYNCS.PHASECHK.TRANS64.TRYWAIT P1, [UR6+0x28830], R8 ;  /* 0x02883008ff0075a7 */ /* 0x0000620008020146 */
[----:B------:R-:W-:Y:S05]  /*73a0*/  @!P0 BRA `(.L_x_1081) ;  /* 0x0000000000048947 */ /* 0x000fea0003800000 */
[----:B------:R-:W-:Y:S01]  /*73b0*/  BPT.TRAP 0x1 ;  /* 0x000000040000795c */ /* 0x000fe20000300000 */
.L_x_1081:
[----:B-1----:R-:W-:Y:S05]  /*73c0*/  @P1 BRA `(.L_x_1079) ;  /* 0x0000000000081947 */ /* 0x002fea0003800000 */
[----:B------:R-:W1:Y:S02]  /*73d0*/  SYNCS.PHASECHK.TRANS64.TRYWAIT P1, [UR6+0x28830], R8 ;  /* 0x02883008ff0075a7 */ /* 0x000e640008020146 */
[----:B-1----:R-:W-:Y:S05]  /*73e0*/  @!P1 BRA `(.L_x_1082) ;  /* 0x0000019000189947 */ /* 0x002fea0003800000 */
.L_x_1079:
[----:B-1----:R-:W1:Y:S01]  /*73f0*/  S2R R9, SR_TID.X ;  /* 0x0000000000097919 */ /* 0x002e620000002100 */
[----:B------:R-:W-:Y:S01]  /*7400*/  UIMAD UR18, UR26, 0x600, UR20 ;  /* 0x000006001a1278a4 */ /* 0x000fe2000f8e0214 */
[----:B------:R-:W-:Y:S01]  /*7410*/  UMOV UR19, 0x40000040 ;  /* 0x4000004000137882 */ /* 0x000fe20000000000 */
[----:B------:R-:W-:Y:S02]  /*7420*/  UMOV UR7, 0x40000040 ;  /* 0x4000004000077882 */ /* 0x000fe40000000000 */
[----:B------:R-:W-:Y:S02]  /*7430*/  UIADD3 UR6, UR18, 0x2, URZ ;  /* 0x0000000212067890 */ /* 0x000fe4000fffe03f */
[----:B------:R-:W-:Y:S01]  /*7440*/  UIADD3 UR10, UR18, 0x4, URZ ;  /* 0x00000004120a7890 */ /* 0x000fe2000fffe03f */
[----:B------:R-:W-:Y:S01]  /*7450*/  UMOV UR11, 0x40000040 ;  /* 0x40000040000b7882 */ /* 0x000fe20000000000 */
[----:B------:R-:W-:Y:S01]  /*7460*/  UIADD3 UR14, UR18, 0x6, URZ ;  /* 0x00000006120e7890 */ /* 0x000fe2000fffe03f */
[----:B------:R-:W-:Y:S01]  /*7470*/  UMOV UR15, 0x40000040 ;  /* 0x40000040000f7882 */ /* 0x000fe20000000000 */
[----:B-1----:R-:W-:-:S05]  /*7480*/  SHF.R.U32.HI R9, RZ, 0x7, R9 ;  /* 0x00000007ff097819 */ /* 0x002fca0000011609 */
[----:B0-----:R-:W-:-:S05]  /*7490*/  VIADD R8, R9, 0x8 ;  /* 0x0000000809087836 */ /* 0x001fca0000000000 */
[----:B------:R0:W-:Y:S06]  /*74a0*/  BAR.SYNC.DEFER_BLOCKING R8, 0x100 ;  /* 0x000400080000751d */ /* 0x0001ec0000010000 */
        /* <DEDUP_REMOVED lines=15> */
.L_x_1084:
[----:B------:R-:W-:Y:S01]  /*75a0*/  ULEA UR6, UR52, UR45, 0x3 ;  /* 0x0000002d34067291 */ /* 0x000fe2000f8e183f */
[----:B------:R-:W-:-:S05]  /*75b0*/  IMAD.U32 R8, RZ, RZ, UR46 ;  /* 0x0000002eff087e24 */ /* 0x000fca000f8e00ff */
[----:B------:R-:W-:-:S04]  /*75c0*/  SHF.L.U32 R8, R8, 0x1f, RZ ;  /* 0x0000001f08087819 */ /* 0x000fc800000006ff */
[----:B------:R0:W1:Y:S01]  /*75d0*/  SYNCS.PHASECHK.TRANS64.TRYWAIT P1, [UR6+0x28850], R8 ;  /* 0x02885008ff0075a7 */ /* 0x0000620008020146 */
[----:B------:R-:W-:Y:S05]  /*75e0*/  @!P0 BRA `(.L_x_1085) ;  /* 0x0000000000048947 */ /* 0x000fea0003800000 */
[----:B------:R-:W-:Y:S01]  /*75f0*/  BPT.TRAP 0x1 ;  /* 0x000000040000795c */ /* 0x000fe20000300000 */
.L_x_1085:
[----:B-1----:R-:W-:Y:S05]  /*7600*/  @P1 BRA `(.L_x_1083) ;  /* 0x0000000000081947 */ /* 0x002fea0003800000 */
[----:B------:R-:W1:Y:S02]  /*7610*/  SYNCS.PHASECHK.TRANS64.TRYWAIT P1, [UR6+0x28850], R8 ;  /* 0x02885008ff0075a7 */ /* 0x000e640008020146 */
[----:B-1----:R-:W-:Y:S05]  /*7620*/  @!P1 BRA `(.L_x_1086) ;  /* 0x0000018c00a09947 */ /* 0x002fea0003800000 */
.L_x_1083:
[----:B------:R-:W-:Y:S01]  /*7630*/  UIADD3 UR6, UR45, 0x400, URZ ;  /* 0x000004002d067890 */ /* 0x000fe2000fffe03f */
[----:B------:R-:W-:Y:S01]  /*7640*/  WARPGROUP.ARRIVE ;  /* 0x00000000000079c5 */ /* 0x000fe20000000000 */
[----:B------:R-:W-:-:S05]  /*7650*/  UMOV UR7, 0x80000020 ;  /* 0x8000002000077882 */ /* 0x000fca0000000000 */
[----:B------:R-:W2:Y:S01]  /*7660*/  S2R R233, SR_TID.X ;  /* 0x0000000000e97919 */ /* 0x000ea20000002100 */
[----:B------:R-:W-:Y:S01]  /*7670*/  USHF.R.U32.HI UR6, URZ, 0x4, UR6 ;  /* 0x000000043f067899 */ /* 0x000fe20008011606 */
[C---:B------:R-:W-:Y:S01]  /*7680*/  FMUL.FTZ R12, R0.reuse, R28 ;  /* 0x0000001c000c7220 */ /* 0x040fe20000410000 */
[C---:B------:R-:W-:Y:S01]  /*7690*/  FMUL.FTZ R28, R0.reuse, R38 ;  /* 0x00000026001c7220 */ /* 0x040fe20000410000 */
[C---:B------:R-:W-:Y:S01]  /*76a0*/  FMUL.FTZ R38, R0.reuse, R48 ;  /* 0x0000003000267220 */ /* 0x040fe20000410000 */
[----:B------:R-:W-:Y:S01]  /*76b0*/  ULOP3.LUT UR6, UR6, 0x3fff, URZ, 0xc0, !UPT ;  /* 0x00003fff06067892 */ /* 0x000fe2000f8ec03f */
[----:B------:R-:W-:Y:S01]  /*76c0*/  PLOP3.LUT P1, PT, PT, PT, UP0, 0x80, 0x0 ;  /* 0x000000000000781c */ /* 0x000fe20003f2f008 */
[C---:B------:R-:W-:Y:S01]  /*76d0*/  FMUL.FTZ R48, R0.reuse, R56 ;  /* 0x0000003800307220 */ /* 0x040fe20000410000 */
[C---:B------:R-:W-:Y:S01]  /*76e0*/  FMUL.FTZ R56, R0.reuse, R64 ;  /* 0x0000004000387220 */ /* 0x040fe20000410000 */
[----:B------:R-:W-:Y:S01]  /*76f0*/  ULOP3.LUT UR6, UR6, 0x10000, URZ, 0xfc, !UPT ;  /* 0x0001000006067892 */ /* 0x000fe2000f8efc3f */
[C---:B------:R-:W-:Y:S01]  /*7700*/  FMUL.FTZ R64, R0.reuse, R74 ;  /* 0x0000004a00407220 */ /* 0x040fe20000410000 */
[C---:B------:R-:W-:Y:S01]  /*7710*/  FMUL.FTZ R74, R0.reuse, R80 ;  /* 0x00000050004a7220 */ /* 0x040fe20000410000 */
[C---:B------:R-:W-:Y:S01]  /*7720*/  FMUL.FTZ R80, R0.reuse, R90 ;  /* 0x0000005a00507220 */ /* 0x040fe20000410000 */
[----:B------:R-:W-:Y:S01]  /*7730*/  UIMAD UR10, UR52, 0x600, UR6 ;  /* 0x00000600340a78a4 */ /* 0x000fe2000f8e0206 */
[----:B------:R-:W-:Y:S01]  /*7740*/  PLOP3.LUT P2, PT, PT, PT, UP0, 0x80, 0x0 ;  /* 0x000000000000781c */ /* 0x000fe20003f4f008 */
[C---:B------:R-:W-:Y:S01]  /*7750*/  FMUL.FTZ R90, R0.reuse, R96 ;  /* 0x00000060005a7220 */ /* 0x040fe20000410000 */
[C---:B------:R-:W-:Y:S01]  /*7760*/  FMUL.FTZ R96, R0.reuse, R106 ;  /* 0x0000006a00607220 */ /* 0x040fe20000410000 */
[----:B------:R-:W-:Y:S01]  /*7770*/  FMUL.FTZ R106, R0, R112 ;  /* 0x00000070006a7220 */ /* 0x000fe20000410000 */
[----:B------:R-:W-:-:S02]  /*7780*/  VIADD R112, R22, UR39 ;  /* 0x0000002716707c36 */ /* 0x000fc40008000000 */
[C---:B------:R-:W-:Y:S01]  /*7790*/  FMUL.FTZ R14, R0.reuse, R30 ;  /* 0x0000001e000e7220 */ /* 0x040fe20000410000 */
[----:B------:R-:W-:Y:S01]  /*77a0*/  UMOV UR6, UR10 ;  /* 0x0000000a00067c82 */ /* 0x000fe20008000000 */
[C---:B------:R-:W-:Y:S01]  /*77b0*/  FMUL.FTZ R15, R0.reuse, R31 ;  /* 0x0000001f000f7220 */ /* 0x040fe20000410000 */
[----:B------:R-:W-:Y:S01]  /*77c0*/  QGMMA.64x128x32.F32.E4M3.E4M3 R120, R204, gdesc[UR4], R120, gsb0 ;  /* 0x01e00004cc787df3 */ /* 0x000fe20008000878 */
[----:B------:R-:W-:Y:S01]  /*77d0*/  UIADD3 UR6, UR10, 0x2, URZ ;  /* 0x000000020a067890 */ /* 0x000fe2000fffe03f */
[C---:B------:R-:W-:Y:S01]  /*77e0*/  FMUL.FTZ R30, R0.reuse, R40 ;  /* 0x00000028001e7220 */ /* 0x040fe20000410000 */
[----:B------:R-:W-:Y:S01]  /*77f0*/  UMOV UR7, 0x80000020 ;  /* 0x8000002000077882 */ /* 0x000fe20000000000 */
[C---:B------:R-:W-:Y:S01]  /*7800*/  FMUL.FTZ R31, R0.reuse, R41 ;  /* 0x00000029001f7220 */ /* 0x040fe20000410000 */
[----:B------:R-:W-:Y:S02]  /*7810*/  IMAD.U32 R41, RZ, RZ, UR26 ;  /* 0x0000001aff297e24 */ /* 0x000fe4000f8e00ff */
[C---:B01----:R-:W-:Y:S01]  /*7820*/  FMUL.FTZ R8, R0.reuse, R24 ;  /* 0x0000001800087220 */ /* 0x043fe20000410000 */
[C---:B------:R-:W-:Y:S01]  /*7830*/  FMUL.FTZ R9, R0.reuse, R25 ;  /* 0x0000001900097220 */ /* 0x040fe20000410000 */
[C---:B------:R-:W-:Y:S01]  /*7840*/  FMUL.FTZ R11, R0.reuse, R27 ;  /* 0x0000001b000b7220 */ /* 0x040fe20000410000 */
[C---:B------:R-:W-:Y:S01]  /*7850*/  FMUL.FTZ R13, R0.reuse, R29 ;  /* 0x0000001d000d7220 */ /* 0x040fe20000410000 */
[----:B--2---:R-:W-:Y:S01]  /*7860*/  LOP3.LUT P3, RZ, R233, 0x7f, RZ, 0xc0, !PT ;  /* 0x0000007fe9ff7812 */ /* 0x004fe2000786c0ff */
        /* <DEDUP_REMOVED lines=37> */
[----:B------:R-:W-:Y:S01]  /*7ac0*/  SHF.R.U32.HI R233, RZ, 0x7, R233 ;  /* 0x00000007ffe97819 */ /* 0x000fe200000116e9 */
[C---:B------:R-:W-:Y:S01]  /*7ad0*/  FMUL.FTZ R62, R0.reuse, R71 ;  /* 0x00000047003e7220 */ /* 0x040fe20000410000 */
[C---:B------:R-:W-:Y:S01]  /*7ae0*/  FMUL.FTZ R66, R0.reuse, R72 ;  /* 0x0000004800427220 */ /* 0x040fe20000410000 */
[C---:B------:R-:W-:Y:S01]  /*7af0*/  FMUL.FTZ R70, R0.reuse, R76 ;  /* 0x0000004c00467220 */ /* 0x040fe20000410000 */
[C---:B------:R-:W-:Y:S01]  /*7b00*/  FMUL.FTZ R68, R0.reuse, R78 ;  /* 0x0000004e00447220 */ /* 0x040fe20000410000 */
[C---:B------:R-:W-:Y:S01]  /*7b10*/  FMUL.FTZ R69, R0.reuse, R79 ;  /* 0x0000004f00457220 */ /* 0x040fe20000410000 */
[C---:B------:R-:W-:Y:S01]  /*7b20*/  FMUL.FTZ R75, R0.reuse, R81 ;  /* 0x00000051004b7220 */ /* 0x040fe20000410000 */
[----:B------:R-:W-:Y:S01]  /*7b30*/  FMUL.FTZ R73, R0, R83 ;  /* 0x0000005300497220 */ /* 0x000fe20000410000 */
[----:B------:R-:W-:-:S02]  /*7b40*/  @!P3 VIADD R41, R41, 0x28840 ;  /* 0x000288402929b836 */ /* 0x000fc40000000000 */
        /* <DEDUP_REMOVED lines=33> */
[----:B------:R-:W-:Y:S01]  /*7d60*/  @!P3 PRMT R41, RZ, 0x654, R41 ;  /* 0x00000654ff29b816 */ /* 0x000fe20000000029 */
[----:B------:R-:W-:-:S02]  /*7d70*/  IMAD R114, R3, -0xc0, RZ ;  /* 0xffffff4003727824 */ /* 0x000fc400078e02ff */
[----:B------:R-:W-:Y:S01]  /*7d80*/  FMUL.FTZ R110, R0, R119 ;  /* 0x00000077006e7220 */ /* 0x000fe20000410000 */
[----:B------:R-:W0:Y:S01]  /*7d90*/  MUFU.TANH R8, R8 ;  /* 0x0000000800087308 */ /* 0x000e220000002400 */
[----:B------:R-:W-:-:S07]  /*7da0*/  IMAD.IADD R109, R114, 0x1, -R19 ;  /* 0x00000001726d7824 */ /* 0x000fce00078e0a13 */
[----:B------:R-:W1:Y:S08]  /*7db0*/  MUFU.TANH R9, R9 ;  /* 0x0000000900097308 */ /* 0x000e700000002400 */
[----:B------:R-:W2:Y:S08]  /*7dc0*/  MUFU.TANH R10, R10 ;  /* 0x0000000a000a7308 */ /* 0x000eb00000002400 */
[----:B------:R-:W3:Y:S08]  /*7dd0*/  MUFU.TANH R11, R11 ;  /* 0x0000000b000b7308 */ /* 0x000ef00000002400 */
[----:B------:R-:W4:Y:S08]  /*7de0*/  MUFU.TANH R12, R12 ;  /* 0x0000000c000c7308 */ /* 0x000f300000002400 */
        /* <DEDUP_REMOVED lines=100> */
[----:B------:R-:W-:Y:S01]  /*8430*/  @UP0 ULDC UR6, c[0x0][0x44c] ;  /* 0x0001130000060ab9 */ /* 0x000fe20000000800 */
[----:B------:R-:W-:Y:S01]  /*8440*/  @UP0 ULDC UR7, c[0x0][0x450] ;  /* 0x0001140000070ab9 */ /* 0x000fe20000000800 */
[----:B------:R-:W-:Y:S01]  /*8450*/  @P1 IMAD.HI.U32 R40, R112, UR6, RZ ;  /* 0x0000000670281c27 */ /* 0x000fe2000f8e00ff */
[----:B------:R-:W-:-:S03]  /*8460*/  PLOP3.LUT P1, PT, PT, PT, UP1, 0x40, 0x0 ;  /* 0x000000000000781c */ /* 0x000fc60003f2e818 */
[----:B------:R-:W0:Y:S01]  /*8470*/  MUFU.TANH R96, R96 ;  /* 0x0000006000607308 */ /* 0x000e220000002400 */
[----:B------:R-:W-:Y:S02]  /*8480*/  @P2 SHF.R.U32.HI R112, RZ, UR7, R40 ;  /* 0x00000007ff702c19 */ /* 0x000fe40008011628 */
[----:B------:R-:W-:-:S05]  /*8490*/  IADD3 R40, -R233, 0xb, RZ ;  /* 0x0000000be9287810 */ /* 0x000fca0007ffe1ff */
        /* <DEDUP_REMOVED lines=14> */
[----:B------:R-:W5:Y:S01]  /*8580*/  SHFL.IDX PT, R184, R112, RZ, 0x1c1f ;  /* 0x001c1fff70b87589 */ /* 0x000f6200000e0000 */
[----:B------:R0:W-:Y:S06]  /*8590*/  BAR.ARV R40, 0x100 ;  /* 0x000400280000751d */ /* 0x0001ec0000002000 */
[----:B------:R1:W-:Y:S02]  /*85a0*/  @!P3 SYNCS.ARRIVE.TRANS64.RED.A1T0 RZ, [R41+URZ], RZ ;  /* 0x000000ff29ffb9a7 */ /* 0x0003e4000810043f */
[----:B-1----:R-:W-:-:S04]  /*85b0*/  IADD3 R41, -R19, 0x1, R114 ;  /* 0x0000000113297810 */ /* 0x002fc80007ffe172 */
[----:B------:R-:W-:-:S05]  /*85c0*/  IADD3 R41, -R18, R41, R17 ;  /* 0x0000002912297210 */ /* 0x000fca0007ffe111 */
[C---:B------:R-:W-:Y:S02]  /*85d0*/  VIADD R118, R41.reuse, UR22 ;  /* 0x0000001629767c36 */ /* 0x040fe40008000000 */
[----:B------:R-:W-:Y:S02]  /*85e0*/  VIADD R117, R41, UR21 ;  /* 0x0000001529757c36 */ /* 0x000fe40008000000 */
[--C-:B-----5:R-:W-:Y:S02]  /*85f0*/  IMAD.IADD R116, R118, 0x1, R184.reuse ;  /* 0x0000000176747824 */ /* 0x120fe400078e02b8 */
[----:B------:R-:W-:Y:S01]  /*8600*/  IMAD.IADD R115, R117, 0x1, R184 ;  /* 0x0000000175737824 */ /* 0x000fe200078e02b8 */
[----:B0-234-:R-:W-:Y:S06]  /*8610*/  @P1 BRA `(.L_x_1087) ;  /* 0x0000000000541947 */ /* 0x01dfec0003800000 */
[----:B------:R-:W-:Y:S01]  /*8620*/  IADD3 R119, -R18, R17, R184 ;  /* 0x0000001112777210 */ /* 0x000fe20007ffe1b8 */
[----:B------:R-:W-:Y:S03]  /*8630*/  BSSY B0, `(.L_x_1088) ;  /* 0x0000010000007945 */ /* 0x000fe60003800000 */
        /* <DEDUP_REMOVED lines=10> */
.L_x_1089:
[----:B------:R-:W-:-:S05]  /*86e0*/  IMAD.U32 R184, RZ, RZ, UR24 ;  /* 0x00000018ffb87e24 */ /* 0x000fca000f8e00ff */
[----:B------:R-:W-:-:S13]  /*86f0*/  ISETP.NE.AND P1, PT, R184, 0x1, PT ;  /* 0x00000001b800780c */ /* 0x000fda0003f25270 */
[----:B------:R-:W0:Y:S02]  /*8700*/  @P1 LDC.64 R40, c[0x0][0x9e8] ;  /* 0x00027a00ff281b82 */ /* 0x000e240000000a00 */
[----:B0-----:R-:W-:-:S05]  /*8710*/  @P1 IMAD.HI.U32 R40, R119, R40, RZ ;  /* 0x0000002877281227 */ /* 0x001fca00078e00ff */
[----:B------:R-:W-:-:S07]  /*8720*/  @P1 SHF.R.U32.HI R119, RZ, R41, R40 ;  /* 0x00000029ff771219 */ /* 0x000fce0000011628 */
.L_x_1090:
[----:B------:R-:W-:Y:S05]  /*8730*/  BSYNC B0 ;  /* 0x0000000000007941 */ /* 0x000fea0003800000 */
.L_x_1088:
[----:B------:R-:W-:-:S05]  /*8740*/  IMAD R119, R119, R184, R109 ;  /* 0x000000b877777224 */ /* 0x000fca00078e026d */
[----:B------:R-:W-:Y:S02]  /*8750*/  VIADDMNMX R116, R119, R184, R116, PT ;  /* 0x000000b877747246 */ /* 0x000fe40003800174 */
[----:B------:R-:W-:-:S07]  /*8760*/  VIMNMX R115, R115, R119, !PT ;  /* 0x0000007773737248 */ /* 0x000fce0007fe0100 */
.L_x_1087:
[C---:B------:R-:W-:Y:S01]  /*8770*/  ISETP.GE.AND P3, PT, R114.reuse, 0x9, PT ;  /* 0x000000097200780c */ /* 0x040fe20003f66270 */
[----:B------:R-:W0:Y:S01]  /*8780*/  SHFL.IDX PT, R41, R112, 0x1, 0x1c1f ;  /* 0x003c1f0070297f89 */ /* 0x000e2200000e0000 */
[C---:B------:R-:W-:Y:S02]  /*8790*/  ISETP.GE.AND P1, PT, R114.reuse, 0x2, PT ;  /* 0x000000027200780c */ /* 0x040fe40003f26270 */
[----:B------:R-:W-:Y:S02]  /*87a0*/  ISETP.GE.AND P4, PT, R114, 0xa, PT ;  /* 0x0000000a7200780c */ /* 0x000fe40003f86270 */
[----:B------:R-:W-:Y:S02]  /*87b0*/  LOP3.LUT R16, R16, 0xfffffffd, RZ, 0xc0, !PT ;  /* 0xfffffffd10107812 */ /* 0x000fe400078ec0ff */
[----:B------:R-:W-:Y:S02]  /*87c0*/  ISETP.GT.AND P2, PT, R115, 0x1, !P1 ;  /* 0x000000017300780c */ /* 0x000fe40004f44270 */
[----:B------:R-:W-:-:S02]  /*87d0*/  LOP3.LUT R2, R2, 0xfffffdff, RZ, 0xc0, !PT ;  /* 0xfffffdff02027812 */ /* 0x000fc400078ec0ff */
[----:B------:R-:W-:Y:S02]  /*87e0*/  ISETP.LT.OR P2, PT, R116, 0x2, P2 ;  /* 0x000000027400780c */ /* 0x000fe40001741670 */
[----:B------:R-:W-:Y:S02]  /*87f0*/  @P3 LOP3.LUT R16, R16, 0x2, RZ, 0xfc, !PT ;  /* 0x0000000210103812 */ /* 0x000fe400078efcff */
[----:B------:R-:W-:Y:S02]  /*8800*/  FSEL R40, R9, -INF , !P2 ;  /* 0xff80000009287808 */ /* 0x000fe40005000000 */
[----:B------:R-:W-:Y:S02]  /*8810*/  LOP3.LUT R16, R16, 0xfffffffb, RZ, 0xc0, !PT ;  /* 0xfffffffb10107812 */ /* 0x000fe400078ec0ff */
[----:B------:R-:W-:Y:S02]  /*8820*/  ISETP.GT.AND P3, PT, R115, 0x8, !P3 ;  /* 0x000000087300780c */ /* 0x000fe40005f64270 */
[----:B------:R-:W-:-:S02]  /*8830*/  @P4 LOP3.LUT R16, R16, 0x4, RZ, 0xfc, !PT ;  /* 0x0000000410104812 */ /* 0x000fc400078efcff */
[----:B------:R-:W-:Y:S01]  /*8840*/  ISETP.GT.AND P2, PT, R115, 0x9, !P4 ;  /* 0x000000097300780c */ /* 0x000fe20006744270 */
[--C-:B0-----:R-:W-:Y:S01]  /*8850*/  IMAD.IADD R118, R118, 0x1, R41.reuse ;  /* 0x0000000176767824 */ /* 0x101fe200078e0229 */
[----:B------:R-:W-:Y:S01]  /*8860*/  ISETP.GE.AND P4, PT, R114, 0x11, PT ;  /* 0x000000117200780c */ /* 0x000fe20003f86270 */
[----:B------:R-:W-:Y:S01]  /*8870*/  IMAD.IADD R117, R117, 0x1, R41 ;  /* 0x0000000175757824 */ /* 0x000fe200078e0229 */
[C---:B------:R-:W-:Y:S02]  /*8880*/  ISETP.LT.OR P3, PT, R116.reuse, 0x9, P3 ;  /* 0x000000097400780c */ /* 0x040fe40001f61670 */
[----:B------:R-:W-:Y:S02]  /*8890*/  ISETP.LT.OR P2, PT, R116, 0xa, P2 ;  /* 0x0000000a7400780c */ /* 0x000fe40001741670 */
[----:B------:R-:W-:Y:S02]  /*88a0*/  FSEL R12, R12, -INF , !P3 ;  /* 0xff8000000c0c7808 */ /* 0x000fe40005800000 */
[----:B------:R-:W-:-:S02]  /*88b0*/  ISETP.GE.AND P3, PT, R114, 0x12, PT ;  /* 0x000000127200780c */ /* 0x000fc40003f66270 */
[----:B------:R-:W-:Y:S02]  /*88c0*/  LOP3.LUT R16, R16, 0xfffffff7, RZ, 0xc0, !PT ;  /* 0xfffffff710107812 */ /* 0x000fe400078ec0ff */
[----:B------:R-:W-:Y:S02]  /*88d0*/  FSEL R13, R13, -INF , !P2 ;  /* 0xff8000000d0d7808 */ /* 0x000fe40005000000 */
[----:B------:R-:W-:Y:S02]  /*88e0*/  ISETP.GT.AND P2, PT, R115, 0x10, !P4 ;  /* 0x000000107300780c */ /* 0x000fe40006744270 */
[----:B------:R-:W-:Y:S02]  /*88f0*/  @P4 LOP3.LUT R16, R16, 0x8, RZ, 0xfc, !PT ;  /* 0x0000000810104812 */ /* 0x000fe400078efcff */
[----:B------:R-:W-:Y:S02]  /*8900*/  ISETP.LT.OR P2, PT, R116, 0x11, P2 ;  /* 0x000000117400780c */ /* 0x000fe40001741670 */
[----:B------:R-:W-:-:S02]  /*8910*/  LOP3.LUT R16, R16, 0xffffffef, RZ, 0xc0, !PT ;  /* 0xffffffef10107812 */ /* 0x000fc400078ec0ff */
[----:B------:R-:W-:Y:S02]  /*8920*/  FSEL R20, R20, -INF , !P2 ;  /* 0xff80000014147808 */ /* 0x000fe40005000000 */
[----:B------:R-:W-:Y:S02]  /*8930*/  @P3 LOP3.LUT R16, R16, 0x10, RZ, 0xfc, !PT ;  /* 0x0000001010103812 */ /* 0x000fe400078efcff */
[----:B------:R-:W-:Y:S02]  /*8940*/  ISETP.GT.AND P2, PT, R115, 0x11, !P3 ;  /* 0x000000117300780c */ /* 0x000fe40005f44270 */
[----:B------:R-:W-:Y:S02]  /*8950*/  ISETP.GE.AND P3, PT, R114, 0x19, PT ;  /* 0x000000197200780c */ /* 0x000fe40003f66270 */
[----:B------:R-:W-:Y:S02]  /*8960*/  ISETP.LT.OR P2, PT, R116, 0x12, P2 ;  /* 0x000000127400780c */ /* 0x000fe40001741670 */
[----:B------:R-:W-:-:S02]  /*8970*/  LOP3.LUT R16, R16, 0x7fffffff, RZ, 0xc0, !PT ;  /* 0x7fffffff10107812 */ /* 0x000fc400078ec0ff */
[----:B------:R-:W-:Y:S02]  /*8980*/  FSEL R21, R21, -INF , !P2 ;  /* 0xff80000015157808 */ /* 0x000fe40005000000 */
[----:B------:R-:W-:-:S04]  /*8990*/  ISETP.GT.AND P2, PT, R115, 0x18, !P3 ;  /* 0x000000187300780c */ /* 0x000fc80005f44270 */
[----:B------:R-:W-:Y:S02]  /*89a0*/  ISETP.LT.OR P2, PT, R116, 0x19, P2 ;  /* 0x000000197400780c */ /* 0x000fe40001741670 */
        /* <DEDUP_REMOVED lines=240> */
[----:B------:R-:W-:-:S13]  /*98b0*/  ISETP.GE.AND P6, PT, R114, 0xba, PT ;  /* 0x000000ba7200780c */ /* 0x000fda0003fc6270 */
[----:B------:R-:W-:Y:S02]  /*98c0*/  @P6 LOP3.LUT R2, R2, 0x400, RZ, 0xfc, !PT ;  /* 0x0000040002026812 */ /* 0x000fe400078efcff */
        /* <DEDUP_REMOVED lines=17> */
.L_x_1093:
[----:B------:R-:W-:-:S05]  /*99e0*/  IMAD.U32 R112, RZ, RZ, UR24 ;  /* 0x00000018ff707e24 */ /* 0x000fca000f8e00ff */
[----:B------:R-:W-:-:S13]  /*99f0*/  ISETP.NE.AND P6, PT, R112, 0x1, PT ;  /* 0x000000017000780c */ /* 0x000fda0003fc5270 */
[----:B------:R-:W0:Y:S02]  /*9a00*/  @P6 LDC.64 R8, c[0x0][0x9e8] ;  /* 0x00027a00ff086b82 */ /* 0x000e240000000a00 */
[----:B0-----:R-:W-:-:S05]  /*9a10*/  @P6 IMAD.HI.U32 R8, R41, R8, RZ ;  /* 0x0000000829086227 */ /* 0x001fca00078e00ff */
[----:B------:R-:W-:-:S07]  /*9a20*/  @P6 SHF.R.U32.HI R41, RZ, R9, R8 ;  /* 0x00000009ff296219 */ /* 0x000fce0000011608 */
.L_x_1094:
[----:B------:R-:W-:Y:S05]  /*9a30*/  BSYNC B0 ;  /* 0x0000000000007941 */ /* 0x000fea0003800000 */
.L_x_1092:
[----:B------:R-:W-:-:S05]  /*9a40*/  IMAD R41, R41, R112, R109 ;  /* 0x0000007029297224 */ /* 0x000fca00078e026d */
[----:B------:R-:W-:Y:S02]  /*9a50*/  VIADDMNMX R118, R41, R112, R118, PT ;  /* 0x0000007029767246 */ /* 0x000fe40003800176 */
[----:B------:R-:W-:-:S07]  /*9a60*/  VIMNMX R117, R117, R41, !PT ;  /* 0x0000002975757248 */ /* 0x000fce0007fe0100 */
.L_x_1091:
        /* <DEDUP_REMOVED lines=56> */
[----:B------:R-:W-:Y:S02]  /*9df0*/  ISETP.GT.AND P1, PT, R117, 0x21, !P6 ;  /* 0x000000217500780c */ /* 0x000fe40007724270 */
[----:B------:R-:W-:Y:S02]  /*9e00*/  LOP3.LUT P6, RZ, R16, 0x8000000, RZ, 0xc0, !PT ;  /* 0x0800000010ff7812 */ /* 0x000fe400078cc0ff */
        /* <DEDUP_REMOVED lines=65> */
[----:B------:R-:W-:Y:S02]  /*a220*/  ISETP.LT.OR P2, PT, R118, 0xaa, P2 ;  /* 0x000000aa7600780c */ /* 0x000fe40001741670 */
[----:B------:R-:W-:Y:S02]  /*a230*/  FSEL R54, R54, -INF , !P1 ;  /* 0xff80000036367808 */ /* 0x000fe40004800000 */
[----:B------:R-:W-:Y:S02]  /*a240*/  LOP3.LUT P1, RZ, R16, 0x10000000, RZ, 0xc0, !PT ;  /* 0x1000000010ff7812 */ /* 0x000fe4000782c0ff */
[C---:B------:R-:W-:Y:S02]  /*a250*/  ISETP.GT.AND P3, PT, R117.reuse, 0xb0, !P3 ;  /* 0x000000b07500780c */ /* 0x040fe40005f64270 */
[----:B------:R-:W-:Y:S02]  /*a260*/  ISETP.GT.AND P1, PT, R117, 0x49, !P1 ;  /* 0x000000497500780c */ /* 0x000fe40004f24270 */
[----:B------:R-:W-:-:S02]  /*a270*/  FSEL R101, R101, -INF , !P2 ;  /* 0xff80000065657808 */ /* 0x000fc40005000000 */
[----:B------:R-:W-:Y:S02]  /*a280*/  ISETP.LT.OR P1, PT, R118, 0x4a, P1 ;  /* 0x0000004a7600780c */ /* 0x000fe40000f21670 */
[----:B------:R-:W-:Y:S02]  /*a290*/  ISETP.GT.AND P4, PT, R117, 0xb1, !P4 ;  /* 0x000000b17500780c */ /* 0x000fe40006784270 */
[----:B------:R-:W-:Y:S02]  /*a2a0*/  FSEL R55, R55, -INF , !P1 ;  /* 0xff80000037377808 */ /* 0x000fe40004800000 */
[----:B------:R-:W-:Y:S02]  /*a2b0*/  ISETP.GT.AND P1, PT, R117, 0x50, !P6 ;  /* 0x000000507500780c */ /* 0x000fe40007724270 */
[----:B------:R-:W-:Y:S02]  /*a2c0*/  LOP3.LUT P6, RZ, R16, 0x10000, RZ, 0xc0, !PT ;  /* 0x0001000010ff7812 */ /* 0x000fe400078cc0ff */
[----:B------:R-:W-:-:S02]  /*a2d0*/  ISETP.LT.OR P1, PT, R118, 0x51, P1 ;  /* 0x000000517600780c */ /* 0x000fc40000f21670 */
[----:B0-----:R-:W-:Y:S02]  /*a2e0*/  FMNMX.FTZ R109, R41, R8, !PT ;  /* 0x00000008296d7209 */ /* 0x001fe40007810000 */
[----:B------:R-:W-:Y:S02]  /*a2f0*/  FSEL R58, R58, -INF , !P1 ;  /* 0xff8000003a3a7808 */ /* 0x000fe40004800000 */
[----:B------:R-:W-:Y:S01]  /*a300*/  LOP3.LUT P1, RZ, R16, 0x4000000, RZ, 0xc0, !PT ;  /* 0x0400000010ff7812 */ /* 0x000fe2000782c0ff */
[----:B------:R-:W0:Y:S01]  /*a310*/  SHFL.BFLY PT, R8, R109, 0x1, 0x1f ;  /* 0x0c201f006d087f89 */ /* 0x000e2200000e0000 */
        /* <DEDUP_REMOVED lines=9> */
[C---:B------:R-:W-:Y:S02]  /*a3b0*/  ISETP.LT.OR P5, PT, R118.reuse, 0xb9, P5 ;  /* 0x000000b97600780c */ /* 0x040fe40002fa1670 */
[----:B------:R-:W-:Y:S02]  /*a3c0*/  ISETP.LT.OR P1, PT, R118, 0x59, P1 ;  /* 0x000000597600780c */ /* 0x000fe40000f21670 */
[----:B------:R-:W-:Y:S02]  /*a3d0*/  FSEL R105, R105, -INF , !P4 ;  /* 0xff80000069697808 */ /* 0x000fe40006000000 */
[----:B------:R-:W-:Y:S02]  /*a3e0*/  FSEL R61, R61, -INF , !P1 ;  /* 0xff8000003d3d7808 */ /* 0x000fe40004800000 */
[----:B------:R-:W-:Y:S02]  /*a3f0*/  LOP3.LUT P1, RZ, R16, 0x1000000, RZ, 0xc0, !PT ;  /* 0x0100000010ff7812 */ /* 0x000fe4000782c0ff */
[----:B0-----:R-:W-:-:S02]  /*a400*/  FMNMX.FTZ R8, R109, R8, !PT ;  /* 0x000000086d087209 */ /* 0x001fc40007810000 */
[----:B------:R-:W-:Y:S02]  /*a410*/  ISETP.GT.AND P1, PT, R117, 0x59, !P1 ;  /* 0x000000597500780c */ /* 0x000fe40004f24270 */
[----:B------:R-:W-:Y:S02]  /*a420*/  FSEL R108, R108, -INF , !P5 ;  /* 0xff8000006c6c7808 */ /* 0x000fe40006800000 */
        /* <DEDUP_REMOVED lines=154> */
[----:B------:R-:W-:Y:S01]  /*add0*/  FMNMX.FTZ R115, R61, R60, !PT ;  /* 0x0000003c3d737209 */ /* 0x000fe20007810000 */
[----:B------:R-:W-:-:S03]  /*ade0*/  FFMA.FTZ R60, R66, UR10, -R41 ;  /* 0x0000000a423c7c23 */ /* 0x000fc60008010829 */
[----:B------:R-:W-:Y:S02]  /*adf0*/  FMNMX.FTZ R115, R62, R115, !PT ;  /* 0x000000733e737209 */ /* 0x000fe40007810000 */
[----:B------:R-:W-:Y:S02]  /*ae00*/  MUFU.EX2 R13, R13 ;  /* 0x0000000d000d7308 */ /* 0x000fe40000000800 */
        /* <DEDUP_REMOVED lines=30> */
[----:B0-----:R-:W-:Y:S02]  /*aff0*/  FSEL R114, R8, RZ, P1 ;  /* 0x000000ff08727208 */ /* 0x001fe40000800000 */
[----:B------:R-:W-:-:S03]  /*b000*/  FMNMX.FTZ R82, R100, R115, !PT ;  /* 0x0000007364527209 */ /* 0x000fc60007810000 */
[----:B------:R-:W-:Y:S01]  /*b010*/  FADD.FTZ R114, -R114, R7 ;  /* 0x0000000772727221 */ /* 0x000fe20000010100 */
[----:B------:R-:W-:Y:S01]  /*b020*/  FMNMX.FTZ R115, R101, R82, !PT ;  /* 0x0000005265737209 */ /* 0x000fe20007810000 */
[----:B------:R-:W-:Y:S02]  /*b030*/  MUFU.EX2 R31, R31 ;  /* 0x0000001f001f7308 */ /* 0x000fe40000000800 */
[----:B------:R-:W-:Y:S01]  /*b040*/  FMUL.FTZ R7, R114, UR10 ;  /* 0x0000000a72077c20 */ /* 0x000fe20008410000 */
[----:B------:R-:W-:-:S04]  /*b050*/  FMNMX.FTZ R86, R104, R115, !PT ;  /* 0x0000007368567209 */ /* 0x000fc80007810000 */
[----:B------:R-:W-:Y:S01]  /*b060*/  FMNMX.FTZ R115, R105, R86, !PT ;  /* 0x0000005669737209 */ /* 0x000fe20007810000 */
[----:B------:R0:W-:Y:S01]  /*b070*/  MUFU.EX2 R82, R112 ;  /* 0x0000007000527308 */ /* 0x0001e20000000800 */
        /* <DEDUP_REMOVED lines=10> */
[----:B------:R-:W1:Y:S01]  /*b120*/  MUFU.EX2 R7, R7 ;  /* 0x0000000700077308 */ /* 0x000e620000000800 */
[----:B0-----:R-:W0:Y:S07]  /*b130*/  SHFL.BFLY PT, R112, R115, 0x2, 0x1f ;  /* 0x0c401f0073707f89 */ /* 0x001e2e00000e0000 */
        /* <DEDUP_REMOVED lines=14> */
[----:B------:R-:W-:Y:S04]  /*b220*/  MUFU.EX2 R57, R57 ;  /* 0x0000003900397308 */ /* 0x000fe80000000800 */
        /* <DEDUP_REMOVED lines=21> */
[----:B------:R-:W-:Y:S01]  /*b380*/  FSEL R59, R41, RZ, P1 ;  /* 0x000000ff293b7208 */ /* 0x000fe20000800000 */
[----:B------:R-:W-:-:S01]  /*b390*/  FFMA.FTZ R9, R9, UR10, -R112 ;  /* 0x0000000a09097c23 */ /* 0x000fc20008010870 */
[----:B------:R-:W-:Y:S01]  /*b3a0*/  MUFU.EX2 R114, R114 ;  /* 0x0000007200727308 */ /* 0x000fe20000000800 */
[----:B------:R-:W-:-:S01]  /*b3b0*/  FFMA.FTZ R113, R61, UR10, -R112 ;  /* 0x0000000a3d717c23 */ /* 0x000fc20008010870 */
[----:B------:R-:W-:Y:S01]  /*b3c0*/  FFMA.FTZ R61, R64, UR10, -R112 ;  /* 0x0000000a403d7c23 */ /* 0x000fe20008010870 */
[----:B------:R-:W-:-:S01]  /*b3d0*/  FADD.FTZ R59, -R59, R6 ;  /* 0x000000063b3b7221 */ /* 0x000fc20000010100 */
[----:B------:R-:W-:Y:S01]  /*b3e0*/  FFMA.FTZ R64, R68, UR10, -R112 ;  /* 0x0000000a44407c23 */ /* 0x000fe20008010870 */
[----:B-1----:R-:W-:-:S01]  /*b3f0*/  FFMA.FTZ R68, R7, R5, R10 ;  /* 0x0000000507447223 */ /* 0x002fc2000001000a */
[--C-:B------:R-:W-:Y:S01]  /*b400*/  FFMA.FTZ R110, R110, UR10, -R112.reuse ;  /* 0x0000000a6e6e7c23 */ /* 0x100fe20008010870 */
[----:B------:R-:W-:Y:S01]  /*b410*/  FMUL.FTZ R116, R59, UR10 ;  /* 0x0000000a3b747c20 */ /* 0x000fe20008410000 */
[----:B------:R-:W-:Y:S01]  /*b420*/  MUFU.EX2 R9, R9 ;  /* 0x0000000900097308 */ /* 0x000fe20000000800 */
[----:B------:R-:W-:-:S01]  /*b430*/  FFMA.FTZ R59, R62, UR10, -R112 ;  /* 0x0000000a3e3b7c23 */ /* 0x000fc20008010870 */
[--C-:B------:R-:W-:Y:S01]  /*b440*/  FFMA.FTZ R62, R65, UR10, -R112.reuse ;  /* 0x0000000a413e7c23 */ /* 0x100fe20008010870 */
[----:B------:R-:W-:-:S05]  /*b450*/  FFMA.FTZ R65, R69, UR10, -R112 ;  /* 0x0000000a45417c23 */ /* 0x000fca0008010870 */
[----:B------:R-:W0:Y:S08]  /*b460*/  MUFU.EX2 R116, R116 ;  /* 0x0000007400747308 */ /* 0x000e300000000800 */
[----:B------:R-:W1:Y:S08]  /*b470*/  MUFU.EX2 R11, R11 ;  /* 0x0000000b000b7308 */ /* 0x000e700000000800 */
[----:B------:R-:W2:Y:S01]  /*b480*/  MUFU.EX2 R14, R14 ;  /* 0x0000000e000e7308 */ /* 0x000ea20000000800 */
[----:B0-----:R-:W-:-:S04]  /*b490*/  FFMA.FTZ R5, R116, R4, R9 ;  /* 0x0000000474057223 */ /* 0x001fc80000010009 */
[----:B------:R-:W-:-:S03]  /*b4a0*/  FADD.FTZ R4, R114, R5 ;  /* 0x0000000572047221 */ /* 0x000fc60000010000 */
[----:B------:R-:W0:Y:S01]  /*b4b0*/  MUFU.EX2 R15, R15 ;  /* 0x0000000f000f7308 */ /* 0x000e220000000800 */
[----:B-1----:R-:W-:-:S07]  /*b4c0*/  FADD.FTZ R5, R11, R4 ;  /* 0x000000040b057221 */ /* 0x002fce0000010000 */
[----:B------:R1:W-:Y:S01]  /*b4d0*/  MUFU.EX2 R6, R113 ;  /* 0x0000007100067308 */ /* 0x0003e20000000800 */
[----:B--2---:R-:W-:-:S07]  /*b4e0*/  FADD.FTZ R4, R14, R5 ;  /* 0x000000050e047221 */ /* 0x004fce0000010000 */
[----:B------:R-:W2:Y:S01]  /*b4f0*/  MUFU.EX2 R24, R24 ;  /* 0x0000001800187308 */ /* 0x000ea20000000800 */
[----:B-1----:R-:W-:-:S01]  /*b500*/  FADD.FTZ R113, R109, R68 ;  /* 0x000000446d717221 */ /* 0x002fc20000010000 */
[----:B0-----:R-:W-:-:S03]  /*b510*/  FADD.FTZ R5, R15, R4 ;  /* 0x000000040f057221 */ /* 0x001fc60000010000 */
[----:B------:R-:W-:-:S03]  /*b520*/  FADD.FTZ R68, R12, R113 ;  /* 0x000000710c447221 */ /* 0x000fc60000010000 */
[----:B------:R-:W0:Y:S01]  /*b530*/  MUFU.EX2 R25, R25 ;  /* 0x0000001900197308 */ /* 0x000e220000000800 */
[----:B------:R-:W-:-:S01]  /*b540*/  FADD.FTZ R69, R13, R68 ;  /* 0x000000440d457221 */ /* 0x000fc20000010000 */
[----:B------:R-:W-:-:S03]  /*b550*/  FFMA.FTZ R68, R72, UR10, -R112 ;  /* 0x0000000a48447c23 */ /* 0x000fc60008010870 */
[----:B------:R-:W-:Y:S01]  /*b560*/  FADD.FTZ R72, R20, R69 ;  /* 0x0000004514487221 */ /* 0x000fe20000010000 */
[----:B------:R-:W-:-:S02]  /*b570*/  FFMA.FTZ R69, R73, UR10, -R112 ;  /* 0x0000000a49457c23 */ /* 0x000fc40008010870 */
[----:B------:R-:W1:Y:S01]  /*b580*/  MUFU.EX2 R28, R28 ;  /* 0x0000001c001c7308 */ /* 0x000e620000000800 */
[----:B------:R-:W-:-:S01]  /*b590*/  FADD.FTZ R113, R21, R72 ;  /* 0x0000004815717221 */ /* 0x000fc20000010000 */
[----:B--2---:R-:W-:-:S03]  /*b5a0*/  FADD.FTZ R4, R24, R5 ;  /* 0x0000000518047221 */ /* 0x004fc60000010000 */
[----:B------:R-:W-:-:S03]  /*b5b0*/  FADD.FTZ R72, R26, R113 ;  /* 0x000000711a487221 */ /* 0x000fc60000010000 */
[----:B------:R-:W2:Y:S01]  /*b5c0*/  MUFU.EX2 R29, R29 ;  /* 0x0000001d001d7308 */ /* 0x000ea20000000800 */
[----:B0-----:R-:W-:-:S01]  /*b5d0*/  FADD.FTZ R5, R25, R4 ;  /* 0x0000000419057221 */ /* 0x001fc20000010000 */
[----:B------:R-:W-:Y:S01]  /*b5e0*/  FADD.FTZ R73, R27, R72 ;  /* 0x000000481b497221 */ /* 0x000fe20000010000 */
[----:B------:R-:W-:-:S03]  /*b5f0*/  FFMA.FTZ R72, R76, UR10, -R112 ;  /* 0x0000000a4c487c23 */ /* 0x000fc60008010870 */
[----:B------:R-:W-:Y:S01]  /*b600*/  FADD.FTZ R76, R30, R73 ;  /* 0x000000491e4c7221 */ /* 0x000fe20000010000 */
[----:B------:R-:W-:-:S01]  /*b610*/  FFMA.FTZ R73, R77, UR10, -R112 ;  /* 0x0000000a4d497c23 */ /* 0x000fc20008010870 */
[----:B------:R-:W0:Y:S01]  /*b620*/  MUFU.EX2 R32, R32 ;  /* 0x0000002000207308 */ /* 0x000e220000000800 */
[----:B-1----:R-:W-:-:S01]  /*b630*/  FADD.FTZ R4, R28, R5 ;  /* 0x000000051c047221 */ /* 0x002fc20000010000 */
[----:B------:R-:W-:-:S04]  /*b640*/  FADD.FTZ R113, R31, R76 ;  /* 0x0000004c1f717221 */ /* 0x000fc80000010000 */
[----:B------:R-:W-:Y:S02]  /*b650*/  FADD.FTZ R76, R34, R113 ;  /* 0x00000071224c7221 */ /* 0x000fe40000010000 */
[----:B------:R-:W1:Y:S01]  /*b660*/  MUFU.EX2 R33, R33 ;  /* 0x0000002100217308 */ /* 0x000e620000000800 */
[----:B--2---:R-:W-:-:S01]  /*b670*/  FADD.FTZ R5, R29, R4 ;  /* 0x000000041d057221 */ /* 0x004fc20000010000 */
[----:B------:R-:W-:Y:S01]  /*b680*/  FADD.FTZ R77, R35, R76 ;  /* 0x0000004c234d7221 */ /* 0x000fe20000010000 */
[----:B------:R-:W-:-:S03]  /*b690*/  FFMA.FTZ R76, R80, UR10, -R112 ;  /* 0x0000000a504c7c23 */ /* 0x000fc60008010870 */
[----:B------:R-:W-:Y:S01]  /*b6a0*/  FADD.FTZ R80, R38, R77 ;  /* 0x0000004d26507221 */ /* 0x000fe20000010000 */
[----:B------:R-:W-:-:S01]  /*b6b0*/  FFMA.FTZ R77, R81, UR10, -R112 ;  /* 0x0000000a514d7c23 */ /* 0x000fc20008010870 */
[----:B------:R-:W2:Y:S01]  /*b6c0*/  MUFU.EX2 R36, R36 ;  /* 0x0000002400247308 */ /* 0x000ea20000000800 */
[----:B0-----:R-:W-:-:S01]  /*b6d0*/  FADD.FTZ R4, R32, R5 ;  /* 0x0000000520047221 */ /* 0x001fc20000010000 */
[----:B------:R-:W-:-:S04]  /*b6e0*/  FADD.FTZ R113, R39, R80 ;  /* 0x0000005027717221 */ /* 0x000fc80000010000 */
[----:B------:R-:W-:Y:S02]  /*b6f0*/  FADD.FTZ R80, R40, R113 ;  /* 0x0000007128507221 */ /* 0x000fe40000010000 */
[----:B------:R-:W0:Y:S01]  /*b700*/  MUFU.EX2 R37, R37 ;  /* 0x0000002500257308 */ /* 0x000e220000000800 */
[----:B-1----:R-:W-:-:S01]  /*b710*/  FADD.FTZ R5, R33, R4 ;  /* 0x0000000421057221 */ /* 0x002fc20000010000 */
[----:B------:R-:W-:Y:S01]  /*b720*/  FADD.FTZ R81, R45, R80 ;  /* 0x000000502d517221 */ /* 0x000fe20000010000 */
[----:B------:R-:W-:-:S03]  /*b730*/  FFMA.FTZ R80, R84, UR10, -R112 ;  /* 0x0000000a54507c23 */ /* 0x000fc60008010870 */
[----:B------:R-:W-:Y:S01]  /*b740*/  FADD.FTZ R84, R44, R81 ;  /* 0x000000512c547221 */ /* 0x000fe20000010000 */
[----:B------:R-:W-:-:S01]  /*b750*/  FFMA.FTZ R81, R85, UR10, -R112 ;  /* 0x0000000a55517c23 */ /* 0x000fc20008010870 */
[----:B------:R-:W1:Y:S01]  /*b760*/  MUFU.EX2 R42, R42 ;  /* 0x0000002a002a7308 */ /* 0x000e620000000800 */
[----:B--2---:R-:W-:-:S01]  /*b770*/  FADD.FTZ R4, R36, R5 ;  /* 0x0000000524047221 */ /* 0x004fc20000010000 */
[----:B------:R-:W-:-:S04]  /*b780*/  FADD.FTZ R113, R49, R84 ;  /* 0x0000005431717221 */ /* 0x000fc80000010000 */
[----:B------:R-:W-:Y:S02]  /*b790*/  FADD.FTZ R84, R48, R113 ;  /* 0x0000007130547221 */ /* 0x000fe40000010000 */
        /* <DEDUP_REMOVED lines=8> */
[----:B------:R-:W-:Y:S01]  /*b820*/  FADD.FTZ R113, R57, R88 ;  /* 0x0000005839717221 */ /* 0x000fe20000010000 */
[----:B------:R-:W-:-:S05]  /*b830*/  FFMA.FTZ R89, R93, UR10, -R112 ;  /* 0x0000000a5d597c23 */ /* 0x000fca0008010870 */
        /* <DEDUP_REMOVED lines=14> */
[----:B------:R-:W-:-:S06]  /*b920*/  FADD.FTZ R4, R56, R113 ;  /* 0x0000007138047221 */ /* 0x000fcc0000010000 */
[----:B------:R-:W2:Y:S01]  /*b930*/  MUFU.EX2 R59, R59 ;  /* 0x0000003b003b7308 */ /* 0x000ea20000000800 */
[----:B0-----:R-:W-:-:S04]  /*b940*/  FADD.FTZ R5, R58, R5 ;  /* 0x000000053a057221 */ /* 0x001fc80000010000 */
[----:B------:R-:W-:-:S03]  /*b950*/  FADD.FTZ R88, R6, R5 ;  /* 0x0000000506587221 */ /* 0x000fc60000010000 */
        /* <DEDUP_REMOVED lines=10> */
[----:B--2---:R-:W-:-:S04]  /*ba00*/  FADD.FTZ R113, R67, R92 ;  /* 0x0000005c43717221 */ /* 0x004fc80000010000 */
[----:B------:R-:W-:-:S03]  /*ba10*/  FADD.FTZ R4, R66, R113 ;  /* 0x0000007142047221 */ /* 0x000fc60000010000 */
        /* <DEDUP_REMOVED lines=8> */
[----:B0-----:R-:W-:-:S01]  /*baa0*/  FADD.FTZ R93, R65, R92 ;  /* 0x0000005c415d7221 */ /* 0x001fc20000010000 */
[----:B------:R-:W-:-:S06]  /*bab0*/  FFMA.FTZ R92, R96, UR10, -R112 ;  /* 0x0000000a605c7c23 */ /* 0x000fcc0008010870 */
[----:B------:R-:W0:Y:S01]  /*bac0*/  MUFU.EX2 R69, R69 ;  /* 0x0000004500457308 */ /* 0x000e220000000800 */
[----:B-1----:R-:W-:-:S01]  /*bad0*/  FADD.FTZ R96, R68, R93 ;  /* 0x0000005d44607221 */ /* 0x002fc20000010000 */
[----:B------:R-:W-:-:S06]  /*bae0*/  FFMA.FTZ R93, R99, UR10, -R112 ;  /* 0x0000000a635d7c23 */ /* 0x000fcc0008010870 */
        /* <DEDUP_REMOVED lines=27> */
[----:B------:R-:W-:-:S06]  /*bca0*/  FFMA.FTZ R100, R104, UR10, -R112 ;  /* 0x0000000a68647c23 */ /* 0x000fcc0008010870 */
        /* <DEDUP_REMOVED lines=46> */
[----:B--2---:R-:W-:-:S03]  /*bf90*/  FADD.FTZ R5, R111, R4 ;  /* 0x000000046f057221 */ /* 0x004fc60000010000 */
[----:B0-----:R-:W-:Y:S01]  /*bfa0*/  FADD.FTZ R4, R110, R105 ;  /* 0x000000696e047221 */ /* 0x001fe20000010000 */
[----:B------:R-:W-:Y:S06]  /*bfb0*/  @!P0 BRA `(.L_x_1095) ;  /* 0x0000000000048947 */ /* 0x000fec0003800000 */
[----:B------:R-:W-:Y:S01]  /*bfc0*/  BPT.TRAP 0x1 ;  /* 0x000000040000795c */ /* 0x000fe20000300000 */
.L_x_1095:
        /* <DEDUP_REMOVED lines=123> */
[----:B------:R-:W-:Y:S01]  /*c780*/  IMAD.MOV.U32 R6, RZ, RZ, R41 ;  /* 0x000000ffff067224 */ /* 0x000fe200078e0029 */
[----:B------:R-:W-:Y:S01]  /*c790*/  UMOV UR52, UR26 ;  /* 0x0000001a00347c82 */ /* 0x000fe20008000000 */
[----:B------:R-:W-:Y:S01]  /*c7a0*/  IMAD.MOV.U32 R7, RZ, RZ, R8 ;  /* 0x000000ffff077224 */ /* 0x000fe200078e0008 */
[----:B------:R-:W-:-:S06]  /*c7b0*/  UMOV UR46, UR25 ;  /* 0x00000019002e7c82 */ /* 0x000fcc0008000000 */
.L_x_1078:
[----:B------:R-:W-:Y:S01]  /*c7c0*/  ULDC UR6, c[0x0][0x448] ;  /* 0x0001120000067ab9 */ /* 0x000fe20000000800 */
[----:B------:R-:W-:Y:S01]  /*c7d0*/  IADD3 R8, R17, 0x1, -R18 ;  /* 0x0000000111087810 */ /* 0x000fe20007ffe812 */
[----:B------:R-:W-:Y:S01]  /*c7e0*/  UISETP.NE.AND UP0, UPT, UR6, 0x1, UPT ;  /* 0x000000010600788c */ /* 0x000fe2000bf05270 */
[----:B------:R-:W-:Y:S02]  /*c7f0*/  ULDC UR15, c[0x0][0x9e4] ;  /* 0x00027900000f7ab9 */ /* 0x000fe40000000800 */
[----:B------:R-:W-:Y:S01]  /*c800*/  R2UR UR14, R8 ;  /* 0x00000000080e72ca */ /* 0x000fe200000e0000 */
[----:B------:R-:W-:Y:S02]  /*c810*/  UISETP.GE.AND UP1, UPT, UR15, 0x1, UPT ;  /* 0x000000010f00788c */ /* 0x000fe4000bf26270 */
[----:B------:R-:W-:-:S04]  /*c820*/  UIADD3 UR11, UR39, 0x7f, URZ ;  /* 0x0000007f270b7890 */ /* 0x000fc8000fffe03f */
[----:B------:R-:W-:Y:S01]  /*c830*/  PLOP3.LUT P1, PT, PT, PT, UP1, 0x40, 0x0 ;  /* 0x000000000000781c */ /* 0x000fe20003f2e818 */
[----:B------:R-:W-:Y:S01]  /*c840*/  @UP0 ULDC UR6, c[0x0][0x44c] ;  /* 0x0001130000060ab9 */ /* 0x000fe20000000800 */
[----:B------:R-:W-:Y:S01]  /*c850*/  @UP0 ULDC UR18, c[0x0][0x450] ;  /* 0x0001140000120ab9 */ /* 0x000fe20000000800 */
        /* <DEDUP_REMOVED lines=16> */
.L_x_1098:
[----:B------:R-:W-:-:S11]  /*c960*/  UISETP.NE.AND UP2, UPT, UR15, 0x1, UPT ;  /* 0x000000010f00788c */ /* 0x000fd6000bf45270 */
[----:B------:R-:W-:Y:S02]  /*c970*/  @UP2 ULDC.64 UR18, c[0x0][0x9e8] ;  /* 0x00027a0000122ab9 */ /* 0x000fe40000000a00 */
[----:B------:R-:W-:-:S04]  /*c980*/  UIMAD.WIDE.U32 UR6, UR11, UR18, URZ ;  /* 0x000000120b0672a5 */ /* 0x000fc8000f8e003f */
[----:B------:R-:W-:-:S12]  /*c990*/  @UP2 USHF.R.U32.HI UR11, URZ, UR19, UR7 ;  /* 0x000000133f0b2299 */ /* 0x000fd80008011607 */
.L_x_1099:
[----:B------:R-:W-:-:S04]  /*c9a0*/  UIMAD UR11, UR11, UR15, URZ ;  /* 0x0000000f0b0b72a4 */ /* 0x000fc8000f8e023f */
[----:B------:R-:W-:-:S04]  /*c9b0*/  UISETP.LT.AND UP2, UPT, UR14, UR11, UPT ;  /* 0x0000000b0e00728c */ /* 0x000fc8000bf41270 */
[----:B------:R-:W-:-:S12]  /*c9c0*/  USEL UR14, UR14, UR11, !UP2 ;  /* 0x0000000b0e0e7287 */ /* 0x000fd8000d000000 */
.L_x_1097:
        /* <DEDUP_REMOVED lines=12> */
.L_x_1110:
[----:B------:R-:W-:Y:S01]  /*ca90*/  ISETP.NE.AND P2, PT, RZ, UR44, PT ;  /* 0x0000002cff007c0c */ /* 0x000fe2000bf45270 */
[----:B------:R-:W-:-:S04]  /*caa0*/  UISETP.NE.AND UP2, UPT, UR52, 0x1, UPT ;  /* 0x000000013400788c */ /* 0x000fc8000bf45270 */
[----:B------:R-:W-:-:S04]  /*cab0*/  USEL UR46, URZ, 0x1, UP2 ;  /* 0x000000013f2e7887 */ /* 0x000fc80009000000 */
[----:B------:R-:W-:-:S04]  /*cac0*/  ULOP3.LUT UR46, UR25, UR46, URZ, 0x3c, !UPT ;  /* 0x0000002e192e7292 */ /* 0x000fc8000f8e3c3f */
[----:B------:R-:W-:Y:S08]  /*cad0*/  @P2 BRA `(.L_x_1101) ;  /* 0x0000000000382947 */ /* 0x000ff00003800000 */
[----:B------:R-:W-:Y:S05]  /*cae0*/  @!P0 BRA `(.L_x_1102) ;  /* 0x0000000000048947 */ /* 0x000fea0003800000 */
[----:B------:R-:W-:Y:S01]  /*caf0*/  BPT.TRAP 0x1 ;  /* 0x000000040000795c */ /* 0x000fe20000300000 */
.L_x_1102:
        /* <DEDUP_REMOVED lines=9> */
.L_x_1103:
[----:B-1----:R-:W-:Y:S05]  /*cb90*/  @P1 BRA `(.L_x_1101) ;  /* 0x0000000000081947 */ /* 0x002fea0003800000 */
[----:B------:R-:W1:Y:S02]  /*cba0*/  SYNCS.PHASECHK.TRANS64.TRYWAIT P1, [UR6+0x28830], R6 ;  /* 0x02883006ff0075a7 */ /* 0x000e640008020146 */
[----:B-1----:R-:W-:Y:S05]  /*cbb0*/  @!P1 BRA `(.L_x_1104) ;  /* 0x0000013800549947 */ /* 0x002fea0003800000 */
.L_x_1101:
[----:B-1----:R-:W1:Y:S01]  /*cbc0*/  S2R R7, SR_TID.X ;  /* 0x0000000000077919 */ /* 0x002e620000002100 */
[----:B------:R-:W-:Y:S01]  /*cbd0*/  UIADD3 UR23, UR52, 0x1, URZ ;  /* 0x0000000134177890 */ /* 0x000fe2000fffe03f */
[----:B------:R-:W-:Y:S01]  /*cbe0*/  UMOV UR19, 0x40000040 ;  /* 0x4000004000137882 */ /* 0x000fe20000000000 */
[----:B------:R-:W-:Y:S02]  /*cbf0*/  UMOV UR7, 0x40000040 ;  /* 0x4000004000077882 */ /* 0x000fe40000000000 */
[----:B------:R-:W-:Y:S01]  /*cc00*/  UISETP.NE.AND UP2, UPT, UR23, 0x2, UPT ;  /* 0x000000021700788c */ /* 0x000fe2000bf45270 */
[----:B------:R-:W-:Y:S01]  /*cc10*/  UMOV UR11, 0x40000040 ;  /* 0x40000040000b7882 */ /* 0x000fe20000000000 */
[----:B------:R-:W-:Y:S02]  /*cc20*/  UMOV UR15, 0x40000040 ;  /* 0x40000040000f7882 */ /* 0x000fe40000000000 */
[----:B------:R-:W-:-:S04]  /*cc30*/  USEL UR23, UR23, URZ, UP2 ;  /* 0x0000003f17177287 */ /* 0x000fc80009000000 */
[----:B------:R-:W-:-:S04]  /*cc40*/  UIMAD UR18, UR23, 0x600, UR20 ;  /* 0x00000600171278a4 */ /* 0x000fc8000f8e0214 */
[----:B------:R-:W-:Y:S02]  /*cc50*/  UIADD3 UR6, UR18, 0x2, URZ ;  /* 0x0000000212067890 */ /* 0x000fe4000fffe03f */
[----:B------:R-:W-:Y:S02]  /*cc60*/  UIADD3 UR10, UR18, 0x4, URZ ;  /* 0x00000004120a7890 */ /* 0x000fe4000fffe03f */
[----:B------:R-:W-:Y:S01]  /*cc70*/  UIADD3 UR14, UR18, 0x6, URZ ;  /* 0x00000006120e7890 */ /* 0x000fe2000fffe03f */
        /* <DEDUP_REMOVED lines=18> */
.L_x_1106:
[----:B------:R-:W-:Y:S01]  /*cda0*/  ULEA UR6, UR52, UR45, 0x3 ;  /* 0x0000002d34067291 */ /* 0x000fe2000f8e183f */
[----:B------:R-:W-:-:S05]  /*cdb0*/  IMAD.U32 R6, RZ, RZ, UR25 ;  /* 0x00000019ff067e24 */ /* 0x000fca000f8e00ff */
[----:B------:R-:W-:-:S04]  /*cdc0*/  SHF.L.U32 R6, R6, 0x1f, RZ ;  /* 0x0000001f06067819 */ /* 0x000fc800000006ff */
[----:B------:R0:W1:Y:S01]  /*cdd0*/  SYNCS.PHASECHK.TRANS64.TRYWAIT P1, [UR6+0x28850], R6 ;  /* 0x02885006ff0075a7 */ /* 0x0000620008020146 */
[----:B------:R-:W-:Y:S05]  /*cde0*/  @!P0 BRA `(.L_x_1107) ;  /* 0x0000000000048947 */ /* 0x000fea0003800000 */
[----:B------:R-:W-:Y:S01]  /*cdf0*/  BPT.TRAP 0x1 ;  /* 0x000000040000795c */ /* 0x000fe20000300000 */
.L_x_1107:
[----:B-1----:R-:W-:Y:S05]  /*ce00*/  @P1 BRA `(.L_x_1105) ;  /* 0x0000000000081947 */ /* 0x002fea0003800000 */
[----:B------:R-:W1:Y:S02]  /*ce10*/  SYNCS.PHASECHK.TRANS64.TRYWAIT P1, [UR6+0x28850], R6 ;  /* 0x02885006ff0075a7 */ /* 0x000e640008020146 */
[----:B-1----:R-:W-:Y:S05]  /*ce20*/  @!P1 BRA `(.L_x_1108) ;  /* 0x0000013400d09947 */ /* 0x002fea0003800000 */
.L_x_1105:
        /* <DEDUP_REMOVED lines=9> */
[----:B------:R-:W1:Y:S01]  /*cec0*/  MUFU.TANH R11, R11 ;  /* 0x0000000b000b7308 */ /* 0x000e620000002400 */
[C---:B------:R-:W-:Y:S01]  /*ced0*/  FMUL.FTZ R14, R0.reuse, R28 ;  /* 0x0000001c000e7220 */ /* 0x040fe20000410000 */
[C---:B------:R-:W-:Y:S01]  /*cee0*/  FMUL.FTZ R20, R0.reuse, R30 ;  /* 0x0000001e00147220 */ /* 0x040fe20000410000 */
[----:B------:R-:W-:Y:S01]  /*cef0*/  ULOP3.LUT UR6, UR6, 0x10000, URZ, 0xfc, !UPT ;  /* 0x0001000006067892 */ /* 0x000fe2000f8efc3f */
[C---:B------:R-:W-:Y:S01]  /*cf00*/  FMUL.FTZ R15, R0.reuse, R29 ;  /* 0x0000001d000f7220 */ /* 0x040fe20000410000 */
[C---:B------:R-:W-:Y:S01]  /*cf10*/  FMUL.FTZ R21, R0.reuse, R31 ;  /* 0x0000001f00157220 */ /* 0x040fe20000410000 */
[C---:B------:R-:W-:Y:S01]  /*cf20*/  FMUL.FTZ R24, R0.reuse, R32 ;  /* 0x0000002000187220 */ /* 0x040fe20000410000 */
[----:B------:R-:W-:Y:S01]  /*cf30*/  UIMAD UR11, UR52, 0x600, UR6 ;  /* 0x00000600340b78a4 */ /* 0x000fe2000f8e0206 */
[----:B------:R-:W0:Y:S01]  /*cf40*/  MUFU.TANH R12, R12 ;  /* 0x0000000c000c7308 */ /* 0x000e220000002400 */
        /* <DEDUP_REMOVED lines=9> */
[----:B------:R-:W2:Y:S01]  /*cfe0*/  MUFU.TANH R10, R10 ;  /* 0x0000000a000a7308 */ /* 0x000ea20000002400 */
[----:B------:R-:W-:Y:S01]  /*cff0*/  UMOV UR7, 0x80000020 ;  /* 0x8000002000077882 */ /* 0x000fe20000000000 */
[----:B-1----:R-:W-:Y:S01]  /*d000*/  FMNMX.FTZ R7, R11, R8, !PT ;  /* 0x000000080b077209 */ /* 0x002fe20007810000 */
[C---:B------:R-:W-:Y:S01]  /*d010*/  FMUL.FTZ R45, R0.reuse, R53 ;  /* 0x00000035002d7220 */ /* 0x040fe20000410000 */
[C---:B------:R-:W-:Y:S01]  /*d020*/  FMUL.FTZ R53, R0.reuse, R61 ;  /* 0x0000003d00357220 */ /* 0x040fe20000410000 */
[C---:B------:R-:W-:Y:S01]  /*d030*/  FMUL.FTZ R61, R0.reuse, R69 ;  /* 0x00000045003d7220 */ /* 0x040fe20000410000 */
[----:B------:R-:W-:Y:S01]  /*d040*/  FMUL.FTZ R30, R0, R38 ;  /* 0x00000026001e7220 */ /* 0x000fe20000410000 */
[----:B0-----:R-:W-:Y:S01]  /*d050*/  FMNMX.FTZ R6, R12, R9, !PT ;  /* 0x000000090c067209 */ /* 0x001fe20007810000 */
[----:B------:R-:W0:Y:S01]  /*d060*/  MUFU.TANH R13, R13 ;  /* 0x0000000d000d7308 */ /* 0x000e220000002400 */
[C---:B------:R-:W-:Y:S01]  /*d070*/  FMUL.FTZ R36, R0.reuse, R44 ;  /* 0x0000002c00247220 */ /* 0x040fe20000410000 */
        /* <DEDUP_REMOVED lines=75> */
[----:B------:R-:W-:Y:S01]  /*d530*/  FMUL.FTZ R93, R0, R101 ;  /* 0x00000065005d7220 */ /* 0x000fe20000410000 */
[----:B------:R-:W-:Y:S01]  /*d540*/  UMOV UR10, UR24 ;  /* 0x00000018000a7c82 */ /* 0x000fe20008000000 */
[----:B------:R-:W1:Y:S01]  /*d550*/  S2R R233, SR_TID.X ;  /* 0x0000000000e97919 */ /* 0x000e620000002100 */
[----:B------:R-:W3:Y:S01]  /*d560*/  MUFU.TANH R30, R30 ;  /* 0x0000001e001e7308 */ /* 0x000ee20000002400 */
[----:B--2---:R-:W-:-:S07]  /*d570*/  FMNMX.FTZ R95, R27, R94, !PT ;  /* 0x0000005e1b5f7209 */ /* 0x004fce0007810000 */
[----:B------:R-:W2:Y:S01]  /*d580*/  MUFU.TANH R29, R29 ;  /* 0x0000001d001d7308 */ /* 0x000ea20000002400 */
[----:B0-----:R-:W-:-:S07]  /*d590*/  FMNMX.FTZ R6, R28, R7, !PT ;  /* 0x000000071c067209 */ /* 0x001fce0007810000 */
[----:B------:R-:W0:Y:S01]  /*d5a0*/  MUFU.TANH R31, R31 ;  /* 0x0000001f001f7308 */ /* 0x000e220000002400 */
[----:B---3--:R-:W-:-:S07]  /*d5b0*/  FMNMX.FTZ R94, R30, R95, !PT ;  /* 0x0000005f1e5e7209 */ /* 0x008fce0007810000 */
[----:B------:R-:W3:Y:S01]  /*d5c0*/  MUFU.TANH R32, R32 ;  /* 0x0000002000207308 */ /* 0x000ee20000002400 */
[----:B--2---:R-:W-:Y:S02]  /*d5d0*/  FMNMX.FTZ R7, R29, R6, !PT ;  /* 0x000000061d077209 */ /* 0x004fe40007810000 */
[----:B-1----:R-:W-:-:S05]  /*d5e0*/  SHF.R.U32.HI R233, RZ, 0x7, R233 ;  /* 0x00000007ffe97819 */ /* 0x002fca00000116e9 */
[----:B------:R-:W1:Y:S01]  /*d5f0*/  MUFU.TANH R34, R34 ;  /* 0x0000002200227308 */ /* 0x000e620000002400 */
[----:B0-----:R-:W-:Y:S01]  /*d600*/  FMNMX.FTZ R95, R31, R94, !PT ;  /* 0x0000005e1f5f7209 */ /* 0x001fe20007810000 */
[----:B------:R-:W-:-:S06]  /*d610*/  FMUL.FTZ R94, R0, R102 ;  /* 0x00000066005e7220 */ /* 0x000fcc0000410000 */
[----:B------:R-:W0:Y:S01]  /*d620*/  MUFU.TANH R33, R33 ;  /* 0x0000002100217308 */ /* 0x000e220000002400 */
[----:B---3--:R-:W-:-:S07]  /*d630*/  FMNMX.FTZ R6, R32, R7, !PT ;  /* 0x0000000720067209 */ /* 0x008fce0007810000 */
[----:B------:R-:W2:Y:S01]  /*d640*/  MUFU.TANH R35, R35 ;  /* 0x0000002300237308 */ /* 0x000ea20000002400 */
[----:B-1----:R-:W-:Y:S01]  /*d650*/  FMNMX.FTZ R96, R34, R95, !PT ;  /* 0x0000005f22607209 */ /* 0x002fe20007810000 */
[----:B------:R-:W-:Y:S01]  /*d660*/  FMUL.FTZ R95, R0, R103 ;  /* 0x00000067005f7220 */ /* 0x000fe20000410000 */
[----:B------:R-:W-:Y:S02]  /*d670*/  WARPGROUP.DEPBAR.LE gsb0, 0x0 ;  /* 0x00008000000079c5 */ /* 0x000fe40000010000 */
[----:B------:R-:W-:-:S03]  /*d680*/  WARPGROUP.ARRIVE ;  /* 0x00000000000079c5 */ /* 0x000fc60000000000 */
[----:B------:R-:W1:Y:S01]  /*d690*/  MUFU.TANH R36, R36 ;  /* 0x0000002400247308 */ /* 0x000e620000002400 */
[----:B0-----:R-:W-:Y:S02]  /*d6a0*/  FMNMX.FTZ R7, R33, R6, !PT ;  /* 0x0000000621077209 */ /* 0x001fe40007810000 */
[----:B------:R-:W-:Y:S01]  /*d6b0*/  QGMMA.64x128x32.F32.E4M3.E4M3 R120, R200, gdesc[UR4], R120, gsb0 ;  /* 0x01e00004c8787df3 */ /* 0x000fe20008000878 */
[----:B------:R-:W-:Y:S01]  /*d6c0*/  UIADD3 UR6, UR11, 0x200, URZ ;  /* 0x000002000b067890 */ /* 0x000fe2000fffe03f */
[----:B------:R-:W-:-:S03]  /*d6d0*/  UMOV UR7, 0x80000020 ;  /* 0x8000002000077882 */ /* 0x000fc60000000000 */
        /* <DEDUP_REMOVED lines=9> */
[----:B-1----:R-:W-:Y:S01]  /*d770*/  FMNMX.FTZ R97, R39, R96, !PT ;  /* 0x0000006027617209 */ /* 0x002fe20007810000 */
[----:B------:R-:W-:-:S06]  /*d780*/  FMUL.FTZ R96, R0, R104 ;  /* 0x0000006800607220 */ /* 0x000fcc0000410000 */
[----:B------:R-:W1:Y:S01]  /*d790*/  MUFU.TANH R41, R41 ;  /* 0x0000002900297308 */ /* 0x000e620000002400 */
[----:B0-----:R-:W-:-:S07]  /*d7a0*/  FMNMX.FTZ R6, R40, R7, !PT ;  /* 0x0000000728067209 */ /* 0x001fce0007810000 */
[----:B------:R-:W0:Y:S01]  /*d7b0*/  MUFU.TANH R43, R43 ;  /* 0x0000002b002b7308 */ /* 0x000e220000002400 */
[----:B--2---:R-:W-:Y:S01]  /*d7c0*/  FMNMX.FTZ R98, R42, R97, !PT ;  /* 0x000000612a627209 */ /* 0x004fe20007810000 */
[----:B------:R-:W-:-:S06]  /*d7d0*/  FMUL.FTZ R97, R0, R105 ;  /* 0x0000006900617220 */ /* 0x000fcc0000410000 */
        /* <DEDUP_REMOVED lines=16> */
[----:B0-----:R-:W-:Y:S01]  /*d8e0*/  FMNMX.FTZ R100, R50, R99, !PT ;  /* 0x0000006332647209 */ /* 0x001fe20007810000 */
[----:B------:R-:W-:-:S06]  /*d8f0*/  FMUL.FTZ R99, R0, R107 ;  /* 0x0000006b00637220 */ /* 0x000fcc0000410000 */
[----:B------:R-:W0:Y:S01]  /*d900*/  MUFU.TANH R52, R52 ;  /* 0x0000003400347308 */ /* 0x000e220000002400 */
[----:B--2---:R-:W-:-:S07]  /*d910*/  FMNMX.FTZ R7, R49, R6, !PT ;  /* 0x0000000631077209 */ /* 0x004fce0007810000 */
[----:B------:R-:W2:Y:S01]  /*d920*/  MUFU.TANH R54, R54 ;  /* 0x0000003600367308 */ /* 0x000ea20000002400 */
[----:B-1----:R-:W-:-:S07]  /*d930*/  FMNMX.FTZ R101, R51, R100, !PT ;  /* 0x0000006433657209 */ /* 0x002fce0007810000 */
[----:B------:R-:W1:Y:S01]  /*d940*/  MUFU.TANH R53, R53 ;  /* 0x0000003500357308 */ /* 0x000e620000002400 */
[----:B0-----:R-:W-:Y:S01]  /*d950*/  FMNMX.FTZ R6, R52, R7, !PT ;  /* 0x0000000734067209 */ /* 0x001fe20007810000 */
[----:B------:R-:W-:Y:S02]  /*d960*/  WARPGROUP.DEPBAR.LE gsb0, 0x0 ;  /* 0x00008000000079c5 */ /* 0x000fe40000010000 */
[----:B------:R-:W-:-:S04]  /*d970*/  WARPGROUP.ARRIVE ;  /* 0x00000000000079c5 */ /* 0x000fc80000000000 */
[----:B------:R-:W0:Y:S01]  /*d980*/  MUFU.TANH R55, R55 ;  /* 0x0000003700377308 */ /* 0x000e220000002400 */
[----:B--2---:R-:W-:Y:S01]  /*d990*/  FMNMX.FTZ R100, R54, R101, !PT ;  /* 0x0000006536647209 */ /* 0x004fe20007810000 */
[----:B------:R-:W-:Y:S01]  /*d9a0*/  QGMMA.64x128x32.F32.E4M3.E4M3 R120, R196, gdesc[UR4], R120, gsb0 ;  /* 0x01e00004c4787df3 */ /* 0x000fe20008000878 */
[----:B------:R-:W-:Y:S01]  /*d9b0*/  UIADD3 UR6, UR11, 0x202, URZ ;  /* 0x000002020b067890 */ /* 0x000fe2000fffe03f */
[----:B------:R-:W-:-:S04]  /*d9c0*/  UMOV UR7, 0x80000020 ;  /* 0x8000002000077882 */ /* 0x000fc80000000000 */
        /* <DEDUP_REMOVED lines=40> */
[----:B------:R-:W-:Y:S02]  /*dc50*/  WARPGROUP.DEPBAR.LE gsb0, 0x0 ;  /* 0x00008000000079c5 */ /* 0x000fe40000010000 */
[----:B------:R-:W-:Y:S01]  /*dc60*/  WARPGROUP.ARRIVE ;  /* 0x00000000000079c5 */ /* 0x000fe20000000000 */
[----:B------:R-:W-:-:S03]  /*dc70*/  FMUL.FTZ R104, R0, R112 ;  /* 0x0000007000687220 */ /* 0x000fc60000410000 */
[----:B------:R-:W2:Y:S01]  /*dc80*/  MUFU.TANH R73, R73 ;  /* 0x0000004900497308 */ /* 0x000ea20000002400 */
[----:B-1----:R-:W-:Y:S01]  /*dc90*/  FMNMX.FTZ R6, R72, R7, !PT ;  /* 0x0000000748067209 */ /* 0x002fe20007810000 */
[----:B------:R-:W-:Y:S01]  /*dca0*/  QGMMA.64x128x32.F32.E4M3.E4M3 R120, R192, gdesc[UR4], R120, gsb0 ;  /* 0x01e00004c0787df3 */ /* 0x000fe20008000878 */
[----:B------:R-:W-:Y:S01]  /*dcb0*/  UIADD3 UR6, UR11, 0x400, URZ ;  /* 0x000004000b067890 */ /* 0x000fe2000fffe03f */
[----:B------:R-:W-:-:S04]  /*dcc0*/  UMOV UR7, 0x80000020 ;  /* 0x8000002000077882 */ /* 0x000fc80000000000 */
        /* <DEDUP_REMOVED lines=33> */
[----:B------:R-:W-:Y:S01]  /*dee0*/  FMUL.FTZ R108, R0, R116 ;  /* 0x00000074006c7220 */ /* 0x000fe20000410000 */
[----:B------:R-:W-:-:S05]  /*def0*/  IMAD.U32 R116, RZ, RZ, UR23 ;  /* 0x00000017ff747e24 */ /* 0x000fca000f8e00ff */
[----:B------:R-:W1:Y:S01]  /*df00*/  MUFU.TANH R89, R89 ;  /* 0x0000005900597308 */ /* 0x000e620000002400 */
[----:B0-----:R-:W-:-:S07]  /*df10*/  FMNMX.FTZ R6, R88, R7, !PT ;  /* 0x0000000758067209 */ /* 0x001fce0007810000 */
[----:B------:R-:W0:Y:S01]  /*df20*/  MUFU.TANH R91, R91 ;  /* 0x0000005b005b7308 */ /* 0x000e220000002400 */
[----:B--2---:R-:W-:Y:S01]  /*df30*/  FMNMX.FTZ R110, R90, R109, !PT ;  /* 0x0000006d5a6e7209 */ /* 0x004fe20007810000 */
[----:B------:R-:W-:-:S06]  /*df40*/  FMUL.FTZ R109, R0, R117 ;  /* 0x00000075006d7220 */ /* 0x000fcc0000410000 */
[----:B------:R-:W2:Y:S01]  /*df50*/  MUFU.TANH R92, R92 ;  /* 0x0000005c005c7308 */ /* 0x000ea20000002400 */
[----:B-1----:R-:W-:Y:S01]  /*df60*/  FMNMX.FTZ R7, R89, R6, !PT ;  /* 0x0000000659077209 */ /* 0x002fe20007810000 */
[----:B------:R-:W-:Y:S02]  /*df70*/  WARPGROUP.DEPBAR.LE gsb0, 0x0 ;  /* 0x00008000000079c5 */ /* 0x000fe40000010000 */
[----:B------:R-:W-:-:S04]  /*df80*/  WARPGROUP.ARRIVE ;  /* 0x00000000000079c5 */ /* 0x000fc80000000000 */
[----:B------:R-:W1:Y:S01]  /*df90*/  MUFU.TANH R94, R94 ;  /* 0x0000005e005e7308 */ /* 0x000e620000002400 */
[----:B0-----:R-:W-:Y:S01]  /*dfa0*/  FMNMX.FTZ R111, R91, R110, !PT ;  /* 0x0000006e5b6f7209 */ /* 0x001fe20007810000 */
[----:B------:R-:W-:Y:S01]  /*dfb0*/  QGMMA.64x128x32.F32.E4M3.E4M3 R120, R188, gdesc[UR4], R120, gsb0 ;  /* 0x01e00004bc787df3 */ /* 0x000fe20008000878 */
[----:B------:R-:W-:Y:S01]  /*dfc0*/  UIADD3 UR6, UR11, 0x402, URZ ;  /* 0x000004020b067890 */ /* 0x000fe2000fffe03f */
[----:B------:R-:W-:-:S04]  /*dfd0*/  UMOV UR7, 0x80000020 ;  /* 0x8000002000077882 */ /* 0x000fc80000000000 */
        /* <DEDUP_REMOVED lines=38> */
[----:B------:R-:W-:Y:S02]  /*e240*/  WARPGROUP.DEPBAR.LE gsb0, 0x0 ;  /* 0x00008000000079c5 */ /* 0x000fe40000010000 */
[----:B------:R-:W-:Y:S01]  /*e250*/  WARPGROUP.ARRIVE ;  /* 0x00000000000079c5 */ /* 0x000fe20000000000 */
[----:B--2---:R-:W-:-:S05]  /*e260*/  FMNMX.FTZ R113, R109, R6, !PT ;  /* 0x000000066d717209 */ /* 0x004fca0007810000 */
[----:B------:R-:W-:Y:S01]  /*e270*/  QGMMA.64x128x32.F32.E4M3.E4M3 R120, R184, gdesc[UR4], R120, gsb0 ;  /* 0x01e00004b8787df3 */ /* 0x000fe20008000878 */
[----:B------:R-:W0:Y:S01]  /*e280*/  SHFL.BFLY PT, R6, R113, 0x2, 0x1f ;  /* 0x0c401f0071067f89 */ /* 0x000e2200000e0000 */
[----:B-1----:R-:W-:-:S05]  /*e290*/  FMNMX.FTZ R112, R111, R112, !PT ;  /* 0x000000706f707209 */ /* 0x002fca0007810000 */
[----:B------:R-:W1:Y:S01]  /*e2a0*/  SHFL.BFLY PT, R7, R112, 0x2, 0x1f ;  /* 0x0c401f0070077f89 */ /* 0x000e6200000e0000 */
[----:B0-----:R-:W-:Y:S01]  /*e2b0*/  FMNMX.FTZ R114, R113, R6, !PT ;  /* 0x0000000671727209 */ /* 0x001fe20007810000 */
[----:B------:R-:W-:Y:S01]  /*e2c0*/  IMAD.U32 R113, RZ, RZ, UR10 ;  /* 0x0000000aff717e24 */ /* 0x000fe2000f8e00ff */
[----:B-1----:R-:W-:Y:S01]  /*e2d0*/  FMNMX.FTZ R115, R112, R7, !PT ;  /* 0x0000000770737209 */ /* 0x002fe20007810000 */
[----:B------:R-:W-:Y:S02]  /*e2e0*/  IMAD.U32 R112, RZ, RZ, UR10 ;  /* 0x0000000aff707e24 */ /* 0x000fe4000f8e00ff */
[----:B------:R-:W0:Y:S04]  /*e2f0*/  SHFL.BFLY PT, R7, R114, 0x1, 0x1f ;  /* 0x0c201f0072077f89 */ /* 0x000e2800000e0000 */
[----:B------:R-:W1:Y:S01]  /*e300*/  SHFL.BFLY PT, R6, R115, 0x1, 0x1f ;  /* 0x0c201f0073067f89 */ /* 0x000e6200000e0000 */
[----:B0-----:R-:W-:-:S02]  /*e310*/  FMNMX.FTZ R7, R114, R7, !PT ;  /* 0x0000000772077209 */ /* 0x001fc40007810000 */
[----:B-1----:R-:W-:-:S03]  /*e320*/  FMNMX.FTZ R6, R115, R6, !PT ;  /* 0x0000000673067209 */ /* 0x002fc60007810000 */
[C---:B------:R-:W-:Y:S01]  /*e330*/  FFMA.FTZ R112, R7.reuse, R112, -8 ;  /* 0xc100000007707423 */ /* 0x040fe20000010070 */
[----:B------:R-:W-:-:S01]  /*e340*/  FADD.FTZ R8, -R7, R8 ;  /* 0x0000000807087221 */ /* 0x000fc20000010100 */
[----:B------:R-:W-:Y:S02]  /*e350*/  IADD3 R115, -R233, 0xb, RZ ;  /* 0x0000000be9737810 */ /* 0x000fe40007ffe1ff */
        /* <DEDUP_REMOVED lines=48> */
[----:B------:R-:W-:-:S01]  /*e660*/  FADD.FTZ R9, -R6, R9 ;  /* 0x0000000906097221 */ /* 0x000fc20000010100 */
[----:B------:R-:W-:Y:S01]  /*e670*/  FFMA.FTZ R112, R6, R113, -8 ;  /* 0xc100000006707423 */ /* 0x000fe20000010071 */
[----:B------:R-:W-:Y:S01]  /*e680*/  FMUL.FTZ R8, R8, UR10 ;  /* 0x0000000a08087c20 */ /* 0x000fe20008410000 */
[----:B------:R-:W-:Y:S01]  /*e690*/  MUFU.EX2 R11, R11 ;  /* 0x0000000b000b7308 */ /* 0x000fe20000000800 */
[----:B------:R-:W-:Y:S01]  /*e6a0*/  FMUL.FTZ R9, R9, UR10 ;  /* 0x0000000a09097c20 */ /* 0x000fe20008410000 */
        /* <DEDUP_REMOVED lines=42> */
[----:B------:R-:W1:Y:S01]  /*e950*/  S2R R233, SR_TID.X ;  /* 0x0000000000e97919 */ /* 0x000e620000002100 */
[----:B------:R-:W-:-:S01]  /*e960*/  FFMA.FTZ R87, R87, UR10, -R112 ;  /* 0x0000000a57577c23 */ /* 0x000fc20008010870 */
[--C-:B------:R-:W-:Y:S01]  /*e970*/  FFMA.FTZ R90, R90, UR10, -R112.reuse ;  /* 0x0000000a5a5a7c23 */ /* 0x100fe20008010870 */
[----:B------:R-:W-:-:S01]  /*e980*/  FFMA.FTZ R91, R91, UR10, -R112 ;  /* 0x0000000a5b5b7c23 */ /* 0x000fc20008010870 */
[----:B------:R-:W3:Y:S01]  /*e990*/  MUFU.EX2 R14, R14 ;  /* 0x0000000e000e7308 */ /* 0x000ee20000000800 */
        /* <DEDUP_REMOVED lines=13> */
[----:B------:R-:W-:-:S02]  /*ea70*/  WARPGROUP.DEPBAR.LE gsb0, 0x0 ;  /* 0x00008000000079c5 */ /* 0x000fc40000010000 */
[----:B------:R-:W2:Y:S01]  /*ea80*/  MUFU.EX2 R15, R15 ;  /* 0x0000000f000f7308 */ /* 0x000ea20000000800 */
[----:B---3--:R-:W-:-:S07]  /*ea90*/  FADD.FTZ R4, R14, R5 ;  /* 0x000000050e047221 */ /* 0x008fce0000010000 */
[----:B------:R-:W3:Y:S01]  /*eaa0*/  MUFU.EX2 R21, R21 ;  /* 0x0000001500157308 */ /* 0x000ee20000000800 */
[----:B0-----:R-:W-:-:S01]  /*eab0*/  FADD.FTZ R114, R20, R113 ;  /* 0x0000007114727221 */ /* 0x001fc20000010000 */
[----:B-1----:R-:W-:-:S06]  /*eac0*/  LOP3.LUT P1, RZ, R233, 0x7f, RZ, 0xc0, !PT ;  /* 0x0000007fe9ff7812 */ /* 0x002fcc000782c0ff */
        /* <DEDUP_REMOVED lines=146> */
[----:B------:R-:W-:-:S05]  /*f3f0*/  @!P1 LEA R4, R116, UR45, 0x3 ;  /* 0x0000002d74049c11 */ /* 0x000fca000f8e18ff */
[----:B------:R-:W-:Y:S01]  /*f400*/  @!P1 VIADD R4, R4, 0x28840 ;  /* 0x0002884004049836 */ /* 0x000fe20000000000 */
[----:B------:R-:W1:Y:S01]  /*f410*/  MUFU.EX2 R98, R98 ;  /* 0x0000006200627308 */ /* 0x000e620000000800 */
[----:B--2---:R-:W-:-:S03]  /*f420*/  FADD.FTZ R113, R95, R114 ;  /* 0x000000725f717221 */ /* 0x004fc60000010000 */
[----:B------:R-:W-:Y:S01]  /*f430*/  @!P1 PRMT R4, RZ, 0x654, R4 ;  /* 0x00000654ff049816 */ /* 0x000fe20000000004 */
[----:B------:R2:W-:Y:S06]  /*f440*/  BAR.ARV R115, 0x100 ;  /* 0x000400730000751d */ /* 0x0005ec0000002000 */
[----:B------:R-:W3:Y:S01]  /*f450*/  MUFU.EX2 R97, R97 ;  /* 0x0000006100617308 */ /* 0x000ee20000000800 */
[----:B0-----:R-:W-:-:S01]  /*f460*/  FADD.FTZ R114, R96, R5 ;  /* 0x0000000560727221 */ /* 0x001fc20000010000 */
[----:B------:R0:W-:Y:S01]  /*f470*/  @!P1 SYNCS.ARRIVE.TRANS64.RED.A1T0 RZ, [R4+URZ], RZ ;  /* 0x000000ff04ff99a7 */ /* 0x0001e2000810043f */
[----:B-1----:R-:W-:-:S05]  /*f480*/  FADD.FTZ R116, R98, R113 ;  /* 0x0000007162747221 */ /* 0x002fca0000010000 */
[----:B------:R-:W1:Y:S08]  /*f490*/  MUFU.EX2 R99, R99 ;  /* 0x0000006300637308 */ /* 0x000e700000000800 */
[----:B------:R-:W4:Y:S01]  /*f4a0*/  MUFU.EX2 R100, R100 ;  /* 0x0000006400647308 */ /* 0x000f220000000800 */
[----:B---3--:R-:W-:-:S07]  /*f4b0*/  FADD.FTZ R5, R97, R114 ;  /* 0x0000007261057221 */ /* 0x008fce0000010000 */
[----:B------:R-:W3:Y:S01]  /*f4c0*/  MUFU.EX2 R102, R102 ;  /* 0x0000006600667308 */ /* 0x000ee20000000800 */
[----:B-1----:R-:W-:-:S07]  /*f4d0*/  FADD.FTZ R113, R99, R116 ;  /* 0x0000007463717221 */ /* 0x002fce0000010000 */
[----:B------:R-:W1:Y:S01]  /*f4e0*/  MUFU.EX2 R101, R101 ;  /* 0x0000006500657308 */ /* 0x000e620000000800 */
[----:B----4-:R-:W-:-:S07]  /*f4f0*/  FADD.FTZ R112, R100, R5 ;  /* 0x0000000564707221 */ /* 0x010fce0000010000 */
[----:B------:R-:W4:Y:S01]  /*f500*/  MUFU.EX2 R103, R103 ;  /* 0x0000006700677308 */ /* 0x000f220000000800 */
[----:B---3--:R-:W-:-:S07]  /*f510*/  FADD.FTZ R114, R102, R113 ;  /* 0x0000007166727221 */ /* 0x008fce0000010000 */
[----:B------:R-:W0:Y:S01]  /*f520*/  MUFU.EX2 R104, R104 ;  /* 0x0000006800687308 */ /* 0x000e220000000800 */
[----:B-1----:R-:W-:-:S07]  /*f530*/  FADD.FTZ R5, R101, R112 ;  /* 0x0000007065057221 */ /* 0x002fce0000010000 */
[----:B------:R-:W1:Y:S01]  /*f540*/  MUFU.EX2 R106, R106 ;  /* 0x0000006a006a7308 */ /* 0x000e620000000800 */
[----:B----4-:R-:W-:-:S07]  /*f550*/  FADD.FTZ R113, R103, R114 ;  /* 0x0000007267717221 */ /* 0x010fce0000010000 */
[----:B------:R-:W3:Y:S01]  /*f560*/  MUFU.EX2 R105, R105 ;  /* 0x0000006900697308 */ /* 0x000ee20000000800 */
[----:B0-----:R-:W-:-:S07]  /*f570*/  FADD.FTZ R4, R104, R5 ;  /* 0x0000000568047221 */ /* 0x001fce0000010000 */
[----:B------:R-:W0:Y:S01]  /*f580*/  MUFU.EX2 R107, R107 ;  /* 0x0000006b006b7308 */ /* 0x000e220000000800 */
[----:B-1----:R-:W-:-:S07]  /*f590*/  FADD.FTZ R112, R106, R113 ;  /* 0x000000716a707221 */ /* 0x002fce0000010000 */
[----:B------:R-:W1:Y:S01]  /*f5a0*/  MUFU.EX2 R108, R108 ;  /* 0x0000006c006c7308 */ /* 0x000e620000000800 */
[----:B---3--:R-:W-:-:S07]  /*f5b0*/  FADD.FTZ R5, R105, R4 ;  /* 0x0000000469057221 */ /* 0x008fce0000010000 */
[----:B------:R-:W3:Y:S01]  /*f5c0*/  MUFU.EX2 R110, R110 ;  /* 0x0000006e006e7308 */ /* 0x000ee20000000800 */
[----:B0-----:R-:W-:-:S07]  /*f5d0*/  FADD.FTZ R113, R107, R112 ;  /* 0x000000706b717221 */ /* 0x001fce0000010000 */
[----:B------:R-:W0:Y:S01]  /*f5e0*/  MUFU.EX2 R109, R109 ;  /* 0x0000006d006d7308 */ /* 0x000e220000000800 */
[----:B-1----:R-:W-:-:S07]  /*f5f0*/  FADD.FTZ R4, R108, R5 ;  /* 0x000000056c047221 */ /* 0x002fce0000010000 */
[----:B------:R-:W1:Y:S01]  /*f600*/  MUFU.EX2 R111, R111 ;  /* 0x0000006f006f7308 */ /* 0x000e620000000800 */
[----:B---3--:R-:W-:-:S01]  /*f610*/  FADD.FTZ R113, R110, R113 ;  /* 0x000000716e717221 */ /* 0x008fc20000010000 */
[----:B0-----:R-:W-:-:S03]  /*f620*/  FADD.FTZ R5, R109, R4 ;  /* 0x000000046d057221 */ /* 0x001fc60000010000 */
[----:B-1----:R-:W-:Y:S01]  /*f630*/  FADD.FTZ R4, R111, R113 ;  /* 0x000000716f047221 */ /* 0x002fe20000010000 */
[----:B--2---:R-:W-:Y:S06]  /*f640*/  @!P0 BRA `(.L_x_1109) ;  /* 0x0000000000048947 */ /* 0x004fec0003800000 */
[----:B------:R-:W-:Y:S01]  /*f650*/  BPT.TRAP 0x1 ;  /* 0x000000040000795c */ /* 0x000fe20000300000 */
.L_x_1109:
        /* <DEDUP_REMOVED lines=124> */
.L_x_1100:
[----:B------:R-:W-:-:S13]  /*fe20*/  ISETP.GE.AND P1, PT, R3, UR42, PT ;  /* 0x0000002a03007c0c */ /* 0x000fda000bf26270 */
[----:B------:R-:W-:Y:S05]  /*fe30*/  @!P1 BRA `(.L_x_1111) ;  /* 0x0000005400589947 */ /* 0x000fea0003800000 */
[----:B------:R-:W-:Y:S01]  /*fe40*/  IMAD.MOV.U32 R9, RZ, RZ, R6 ;  /* 0x000000ffff097224 */ /* 0x000fe200078e0006 */
[----:B------:R-:W-:Y:S01]  /*fe50*/  UMOV UR26, UR46 ;  /* 0x0000002e001a7c82 */ /* 0x000fe20008000000 */
[----:B------:R-:W-:Y:S01]  /*fe60*/  IMAD.MOV.U32 R8, RZ, RZ, R7 ;  /* 0x000000ffff087224 */ /* 0x000fe200078e0007 */
[----:B------:R-:W-:Y:S01]  /*fe70*/  UMOV UR25, UR52 ;  /* 0x0000003400197c82 */ /* 0x000fe20008000000 */
[----:B------:R-:W-:Y:S01]  /*fe80*/  ULDC UR22, c[0x0][0x9e4] ;  /* 0x0002790000167ab9 */ /* 0x000fe20000000800 */
[----:B------:R-:W-:Y:S01]  /*fe90*/  ULDC UR23, c[0x0][0x988] ;  /* 0x0002620000177ab9 */ /* 0x000fe20000000800 */
[----:B------:R-:W-:-:S05]  /*fea0*/  ULDC UR24, c[0x0][0x9e0] ;  /* 0x0002780000187ab9 */ /* 0x000fca0000000800 */
.L_x_1129:
[----:B------:R-:W-:Y:S01]  /*feb0*/  ISETP.NE.AND P2, PT, RZ, UR44, PT ;  /* 0x0000002cff007c0c */ /* 0x000fe2000bf45270 */
[----:B------:R-:W-:-:S04]  /*fec0*/  UISETP.NE.AND UP2, UPT, UR25, 0x1, UPT ;  /* 0x000000011900788c */ /* 0x000fc8000bf45270 */
[----:B------:R-:W-:-:S04]  /*fed0*/  USEL UR46, URZ, 0x1, UP2 ;  /* 0x000000013f2e7887 */ /* 0x000fc80009000000 */
[----:B------:R-:W-:-:S04]  /*fee0*/  ULOP3.LUT UR46, UR26, UR46, URZ, 0x3c, !UPT ;  /* 0x0000002e1a2e7292 */ /* 0x000fc8000f8e3c3f */
[----:B------:R-:W-:Y:S08]  /*fef0*/  @P2 BRA `(.L_x_1112) ;  /* 0x0000000000382947 */ /* 0x000ff00003800000 */
[----:B------:R-:W-:Y:S05]  /*ff00*/  @!P0 BRA `(.L_x_1113) ;  /* 0x0000000000048947 */ /* 0x000fea0003800000 */
[----:B------:R-:W-:Y:S01]  /*ff10*/  BPT.TRAP 0x1 ;  /* 0x000000040000795c */ /* 0x000fe20000300000 */
.L_x_1113:
        /* <DEDUP_REMOVED lines=9> */
.L_x_1114:
[----:B-1----:R-:W-:Y:S05]  /*ffb0*/  @P1 BRA `(.L_x_1112) ;  /* 0x0000000000081947 */ /* 0x002fea0003800000 */
[----:B------:R-:W1:Y:S02]  /*ffc0*/  SYNCS.PHASECHK.TRANS64.TRYWAIT P1, [UR6+0x28830], R6 ;  /* 0x02883006ff0075a7 */ /* 0x000e640008020146 */
[----:B-1----:R-:W-:Y:S05]  /*ffd0*/  @!P1 BRA `(.L_x_1115) ;  /* 0x00000104007c9947 */ /* 0x002fea0003800000 */
.L_x_1112:
        /* <DEDUP_REMOVED lines=30> */
.L_x_1117:
[----:B------:R-:W-:Y:S01]  /*101c0*/  ULEA UR6, UR25, UR45, 0x3 ;  /* 0x0000002d19067291 */ /* 0x000fe2000f8e183f */
[----:B------:R-:W-:-:S05]  /*101d0*/  IMAD.U32 R6, RZ, RZ, UR26 ;  /* 0x0000001aff067e24 */ /* 0x000fca000f8e00ff */
[----:B------:R-:W-:-:S04]  /*101e0*/  SHF.L.U32 R6, R6, 0x1f, RZ ;  /* 0x0000001f06067819 */ /* 0x000fc800000006ff */
[----:B------:R0:W1:Y:S01]  /*101f0*/  SYNCS.PHASECHK.TRANS64.TRYWAIT P1, [UR6+0x28850], R6 ;  /* 0x02885006ff0075a7 */ /* 0x0000620008020146 */
[----:B------:R-:W-:Y:S05]  /*10200*/  @!P0 BRA `(.L_x_1118) ;  /* 0x0000000000048947 */ /* 0x000fea0003800000 */
[----:B------:R-:W-:Y:S01]  /*10210*/  BPT.TRAP 0x1 ;  /* 0x000000040000795c */ /* 0x000fe20000300000 */
.L_x_1118:
[----:B-1----:R-:W-:Y:S05]  /*10220*/  @P1 BRA `(.L_x_1116) ;  /* 0x0000000000081947 */ /* 0x002fea0003800000 */
[----:B------:R-:W1:Y:S02]  /*10230*/  SYNCS.PHASECHK.TRANS64.TRYWAIT P1, [UR6+0x28850], R6 ;  /* 0x02885006ff0075a7 */ /* 0x000e640008020146 */
[----:B-1----:R-:W-:Y:S05]  /*10240*/  @!P1 BRA `(.L_x_1119) ;  /* 0x0000010000f89947 */ /* 0x002fea0003800000 */
.L_x_1116:
        /* <DEDUP_REMOVED lines=105> */
[----:B------:R-:W-:Y:S01]  /*108e0*/  IADD3 R110, -R233, 0xb, RZ ;  /* 0x0000000be96e7810 */ /* 0x000fe20007ffe1ff */
        /* <DEDUP_REMOVED lines=13> */
[----:B------:R-:W0:Y:S08]  /*109c0*/  MUFU.TANH R6, R6 ;  /* 0x0000000600067308 */ /* 0x000e300000002400 */
[----:B------:R-:W1:Y:S08]  /*109d0*/  MUFU.TANH R7, R7 ;  /* 0x0000000700077308 */ /* 0x000e700000002400 */
[----:B------:R-:W2:Y:S08]  /*109e0*/  MUFU.TANH R10, R10 ;  /* 0x0000000a000a7308 */ /* 0x000eb00000002400 */
[----:B------:R-:W3:Y:S08]  /*109f0*/  MUFU.TANH R11, R11 ;  /* 0x0000000b000b7308 */ /* 0x000ef00000002400 */
[----:B------:R-:W4:Y:S08]  /*10a00*/  MUFU.TANH R12, R12 ;  /* 0x0000000c000c7308 */ /* 0x000f300000002400 */
        /* <DEDUP_REMOVED lines=104> */
[----:B------:R-:W-:-:S05]  /*11090*/  @P2 SHF.R.U32.HI R112, RZ, UR7, R41 ;  /* 0x00000007ff702c19 */ /* 0x000fca0008011629 */
[----:B------:R-:W5:Y:S02]  /*110a0*/  SHFL.IDX PT, R41, R112, RZ, 0x1c1f ;  /* 0x001c1fff70297589 */ /* 0x000f6400000e0000 */
        /* <DEDUP_REMOVED lines=16> */
[----:B------:R2:W-:Y:S01]  /*111b0*/  @!P3 SYNCS.ARRIVE.TRANS64.RED.A1T0 RZ, [R40+URZ], RZ ;  /* 0x000000ff28ffb9a7 */ /* 0x0005e2000810043f */
[----:B-1----:R-:W-:Y:S01]  /*111c0*/  IMAD.IADD R110, R114, 0x1, -R19 ;  /* 0x00000001726e7824 */ /* 0x002fe200078e0a13 */
[----:B--2---:R-:W-:-:S04]  /*111d0*/  IADD3 R40, -R19, 0x1, R114 ;  /* 0x0000000113287810 */ /* 0x004fc80007ffe172 */
[----:B------:R-:W-:-:S05]  /*111e0*/  IADD3 R40, -R18, R40, R17 ;  /* 0x0000002812287210 */ /* 0x000fca0007ffe111 */
[C---:B------:R-:W-:Y:S02]  /*111f0*/  VIADD R118, R40.reuse, UR24 ;  /* 0x0000001828767c36 */ /* 0x040fe40008000000 */
[----:B------:R-:W-:Y:S02]  /*11200*/  VIADD R117, R40, UR21 ;  /* 0x0000001528757c36 */ /* 0x000fe40008000000 */
[--C-:B-----5:R-:W-:Y:S02]  /*11210*/  IMAD.IADD R116, R118, 0x1, R41.reuse ;  /* 0x0000000176747824 */ /* 0x120fe400078e0229 */
[----:B------:R-:W-:Y:S01]  /*11220*/  IMAD.IADD R115, R117, 0x1, R41 ;  /* 0x0000000175737824 */ /* 0x000fe200078e0229 */
[----:B0--34-:R-:W-:Y:S06]  /*11230*/  @P1 BRA `(.L_x_1120) ;  /* 0x0000000000541947 */ /* 0x019fec0003800000 */
        /* <DEDUP_REMOVED lines=12> */
.L_x_1122:
[----:B------:R-:W-:-:S05]  /*11300*/  IMAD.U32 R184, RZ, RZ, UR22 ;  /* 0x00000016ffb87e24 */ /* 0x000fca000f8e00ff */
[----:B------:R-:W-:-:S13]  /*11310*/  ISETP.NE.AND P1, PT, R184, 0x1, PT ;  /* 0x00000001b800780c */ /* 0x000fda0003f25270 */
[----:B------:R-:W0:Y:S02]  /*11320*/  @P1 LDC.64 R40, c[0x0][0x9e8] ;  /* 0x00027a00ff281b82 */ /* 0x000e240000000a00 */
[----:B0-----:R-:W-:-:S05]  /*11330*/  @P1 IMAD.HI.U32 R40, R119, R40, RZ ;  /* 0x0000002877281227 */ /* 0x001fca00078e00ff */
[----:B------:R-:W-:-:S07]  /*11340*/  @P1 SHF.R.U32.HI R119, RZ, R41, R40 ;  /* 0x00000029ff771219 */ /* 0x000fce0000011628 */
.L_x_1123:
[----:B------:R-:W-:Y:S05]  /*11350*/  BSYNC B0 ;  /* 0x0000000000007941 */ /* 0x000fea0003800000 */
.L_x_1121:
[----:B------:R-:W-:-:S05]  /*11360*/  IMAD R119, R119, R184, R110 ;  /* 0x000000b877777224 */ /* 0x000fca00078e026e */
[----:B------:R-:W-:Y:S02]  /*11370*/  VIADDMNMX R116, R119, R184, R116, PT ;  /* 0x000000b877747246 */ /* 0x000fe40003800174 */
[----:B------:R-:W-:-:S07]  /*11380*/  VIMNMX R115, R115, R119, !PT ;  /* 0x0000007773737248 */ /* 0x000fce0007fe0100 */
.L_x_1120:
        /* <DEDUP_REMOVED lines=295> */
.L_x_1126:
[----:B------:R-:W-:-:S05]  /*12600*/  IMAD.U32 R119, RZ, RZ, UR22 ;  /* 0x00000016ff777e24 */ /* 0x000fca000f8e00ff */
[----:B------:R-:W-:-:S13]  /*12610*/  ISETP.NE.AND P6, PT, R119, 0x1, PT ;  /* 0x000000017700780c */ /* 0x000fda0003fc5270 */
[----:B------:R-:W0:Y:S02]  /*12620*/  @P6 LDC.64 R6, c[0x0][0x9e8] ;  /* 0x00027a00ff066b82 */ /* 0x000e240000000a00 */
[----:B0-----:R-:W-:-:S05]  /*12630*/  @P6 IMAD.HI.U32 R6, R115, R6, RZ ;  /* 0x0000000673066227 */ /* 0x001fca00078e00ff */
[----:B------:R-:W-:-:S07]  /*12640*/  @P6 SHF.R.U32.HI R115, RZ, R7, R6 ;  /* 0x00000007ff736219 */ /* 0x000fce0000011606 */
.L_x_1127:
[----:B------:R-:W-:Y:S05]  /*12650*/  BSYNC B0 ;  /* 0x0000000000007941 */ /* 0x000fea0003800000 */
.L_x_1125:
[----:B------:R-:W-:-:S05]  /*12660*/  IMAD R110, R115, R119, R110 ;  /* 0x00000077736e7224 */ /* 0x000fca00078e026e */
[----:B------:R-:W-:Y:S02]  /*12670*/  VIADDMNMX R118, R110, R119, R118, PT ;  /* 0x000000776e767246 */ /* 0x000fe40003800176 */
[----:B------:R-:W-:-:S07]  /*12680*/  VIMNMX R117, R117, R110, !PT ;  /* 0x0000006e75757248 */ /* 0x000fce0007fe0100 */
.L_x_1124:
        /* <DEDUP_REMOVED lines=155> */
[----:B------:R-:W-:Y:S01]  /*13040*/  FSEL R107, R107, -INF , !P5 ;  /* 0xff8000006b6b7808 */ /* 0x000fe20006800000 */
[----:B------:R-:W-:-:S01]  /*13050*/  FFMA.FTZ R115, R7, R112, -8 ;  /* 0xc100000007737423 */ /* 0x000fc20000010070 */
        /* <DEDUP_REMOVED lines=88> */
[----:B------:R-:W-:-:S01]  /*135e0*/  FFMA.FTZ R41, R40, UR10, -R115 ;  /* 0x0000000a28297c23 */ /* 0x000fc20008010873 */
[--C-:B------:R-:W-:Y:S01]  /*135f0*/  FFMA.FTZ R40, R44, UR10, -R115.reuse ;  /* 0x0000000a2c287c23 */ /* 0x100fe20008010873 */
[----:B------:R-:W-:-:S01]  /*13600*/  FFMA.FTZ R44, R48, UR10, -R115 ;  /* 0x0000000a302c7c23 */ /* 0x000fc20008010873 */
[----:B------:R0:W-:Y:S01]  /*13610*/  MUFU.EX2 R110, R6 ;  /* 0x00000006006e7308 */ /* 0x0001e20000000800 */
        /* <DEDUP_REMOVED lines=99> */
[----:B------:R-:W-:Y:S01]  /*13c50*/  FMNMX.FTZ R6, R100, R119, !PT ;  /* 0x0000007764067209 */ /* 0x000fe20007810000 */
[----:B------:R-:W-:-:S03]  /*13c60*/  FFMA.FTZ R119, R108, UR10, -R115 ;  /* 0x0000000a6c777c23 */ /* 0x000fc60008010873 */
[----:B------:R-:W-:Y:S01]  /*13c70*/  FMNMX.FTZ R6, R101, R6, !PT ;  /* 0x0000000665067209 */ /* 0x000fe20007810000 */
[----:B------:R-:W-:Y:S03]  /*13c80*/  MUFU.EX2 R49, R49 ;  /* 0x0000003100317308 */ /* 0x000fe60000000800 */
[----:B------:R-:W-:-:S04]  /*13c90*/  FMNMX.FTZ R6, R103, R6, !PT ;  /* 0x0000000667067209 */ /* 0x000fc80007810000 */
[----:B------:R-:W-:Y:S01]  /*13ca0*/  FMNMX.FTZ R6, R105, R6, !PT ;  /* 0x0000000669067209 */ /* 0x000fe20007810000 */
[----:B------:R-:W-:Y:S03]  /*13cb0*/  MUFU.EX2 R48, R48 ;  /* 0x0000003000307308 */ /* 0x000fe60000000800 */
[----:B------:R-:W-:-:S04]  /*13cc0*/  FMNMX.FTZ R6, R107, R6, !PT ;  /* 0x000000066b067209 */ /* 0x000fc80007810000 */
[----:B------:R-:W-:Y:S01]  /*13cd0*/  FMNMX.FTZ R6, R109, R6, !PT ;  /* 0x000000066d067209 */ /* 0x000fe20007810000 */
[----:B------:R-:W-:Y:S04]  /*13ce0*/  MUFU.EX2 R53, R53 ;  /* 0x0000003500357308 */ /* 0x000fe80000000800 */
[----:B------:R-:W0:Y:S04]  /*13cf0*/  SHFL.BFLY PT, R117, R6, 0x2, 0x1f ;  /* 0x0c401f0006757f89 */ /* 0x000e2800000e0000 */
[----:B------:R-:W-:Y:S08]  /*13d00*/  MUFU.EX2 R52, R52 ;  /* 0x0000003400347308 */ /* 0x000ff00000000800 */
[----:B------:R-:W-:Y:S08]  /*13d10*/  MUFU.EX2 R57, R57 ;  /* 0x0000003900397308 */ /* 0x000ff00000000800 */
[----:B------:R-:W-:Y:S01]  /*13d20*/  MUFU.EX2 R56, R56 ;  /* 0x0000003800387308 */ /* 0x000fe20000000800 */
[----:B0-----:R-:W-:Y:S01]  /*13d30*/  FMNMX.FTZ R112, R6, R117, !PT ;  /* 0x0000007506707209 */ /* 0x001fe20007810000 */
[--C-:B------:R-:W-:Y:S01]  /*13d40*/  FFMA.FTZ R117, R104, UR10, -R115.reuse ;  /* 0x0000000a68757c23 */ /* 0x100fe20008010873 */
[----:B------:R-:W-:-:S01]  /*13d50*/  FFMA.FTZ R104, R111, UR10, -R115 ;  /* 0x0000000a6f687c23 */ /* 0x000fc20008010873 */
[----:B------:R-:W-:Y:S01]  /*13d60*/  FSEL R111, R7, RZ, P1 ;  /* 0x000000ff076f7208 */ /* 0x000fe20000800000 */
[----:B------:R-:W-:Y:S01]  /*13d70*/  IMAD.U32 R115, RZ, RZ, UR10 ;  /* 0x0000000aff737e24 */ /* 0x000fe2000f8e00ff */
[----:B------:R-:W0:Y:S02]  /*13d80*/  SHFL.BFLY PT, R185, R112, 0x1, 0x1f ;  /* 0x0c201f0070b97f89 */ /* 0x000e2400000e0000 */
[----:B------:R-:W-:Y:S01]  /*13d90*/  MUFU.EX2 R63, R63 ;  /* 0x0000003f003f7308 */ /* 0x000fe20000000800 */
[----:B------:R-:W-:-:S04]  /*13da0*/  FADD.FTZ R111, -R111, R8 ;  /* 0x000000086f6f7221 */ /* 0x000fc80000010100 */
[----:B------:R-:W-:-:S03]  /*13db0*/  FMUL.FTZ R111, R111, UR10 ;  /* 0x0000000a6f6f7c20 */ /* 0x000fc60008410000 */
[----:B------:R-:W-:Y:S08]  /*13dc0*/  MUFU.EX2 R60, R60 ;  /* 0x0000003c003c7308 */ /* 0x000ff00000000800 */
[----:B------:R-:W1:Y:S01]  /*13dd0*/  MUFU.EX2 R111, R111 ;  /* 0x0000006f006f7308 */ /* 0x000e620000000800 */
[----:B0-----:R-:W-:-:S07]  /*13de0*/  FMNMX.FTZ R6, R112, R185, !PT ;  /* 0x000000b970067209 */ /* 0x001fce0007810000 */
[----:B------:R-:W-:Y:S01]  /*13df0*/  MUFU.EX2 R67, R67 ;  /* 0x0000004300437308 */ /* 0x000fe20000000800 */
[C---:B------:R-:W-:Y:S01]  /*13e00*/  FSETP.NEU.FTZ.AND P1, PT, R6.reuse, -INF , PT ;  /* 0xff8000000600780b */ /* 0x040fe20003f3d000 */
[----:B------:R-:W-:-:S03]  /*13e10*/  FFMA.FTZ R8, R6, R115, -8 ;  /* 0xc100000006087423 */ /* 0x000fc60000010073 */
[----:B------:R-:W-:-:S03]  /*13e20*/  FSEL R106, R6, RZ, P1 ;  /* 0x000000ff066a7208 */ /* 0x000fc60000800000 */
[----:B------:R-:W-:Y:S01]  /*13e30*/  MUFU.EX2 R66, R66 ;  /* 0x0000004200427308 */ /* 0x000fe20000000800 */
[----:B------:R-:W-:Y:S01]  /*13e40*/  FSEL R8, R8, RZ, P1 ;  /* 0x000000ff08087208 */ /* 0x000fe20000800000 */
[----:B------:R-:W-:-:S04]  /*13e50*/  FADD.FTZ R106, -R106, R9 ;  /* 0x000000096a6a7221 */ /* 0x000fc80000010100 */
[--C-:B------:R-:W-:Y:S01]  /*13e60*/  FFMA.FTZ R115, R10, UR10, -R8.reuse ;  /* 0x0000000a0a737c23 */ /* 0x100fe20008010808 */
[----:B------:R-:W-:-:S01]  /*13e70*/  FFMA.FTZ R10, R11, UR10, -R8 ;  /* 0x0000000a0b0a7c23 */ /* 0x000fc20008010808 */
[--C-:B------:R-:W-:Y:S01]  /*13e80*/  FFMA.FTZ R11, R14, UR10, -R8.reuse ;  /* 0x0000000a0e0b7c23 */ /* 0x100fe20008010808 */
[----:B------:R-:W-:-:S01]  /*13e90*/  FFMA.FTZ R14, R15, UR10, -R8 ;  /* 0x0000000a0f0e7c23 */ /* 0x000fc20008010808 */
[----:B------:R-:W-:Y:S01]  /*13ea0*/  FMUL.FTZ R106, R106, UR10 ;  /* 0x0000000a6a6a7c20 */ /* 0x000fe20008410000 */
        /* <DEDUP_REMOVED lines=22> */
[----:B------:R-:W-:-:S01]  /*14010*/  FFMA.FTZ R64, R65, UR10, -R8 ;  /* 0x0000000a41407c23 */ /* 0x000fc20008010808 */
[----:B------:R-:W-:Y:S01]  /*14020*/  FFMA.FTZ R65, R68, UR10, -R8 ;  /* 0x0000000a44417c23 */ /* 0x000fe20008010808 */
[----:B-1----:R-:W-:-:S01]  /*14030*/  FFMA.FTZ R68, R111, R5, R110 ;  /* 0x000000056f447223 */ /* 0x002fc2000001006e */
[--C-:B------:R-:W-:Y:S01]  /*14040*/  FFMA.FTZ R61, R61, UR10, -R8.reuse ;  /* 0x0000000a3d3d7c23 */ /* 0x100fe20008010808 */
[----:B------:R-:W-:-:S02]  /*14050*/  FFMA.FTZ R62, R62, UR10, -R8 ;  /* 0x0000000a3e3e7c23 */ /* 0x000fc40008010808 */
[----:B------:R-:W-:Y:S01]  /*14060*/  FADD.FTZ R185, R41, R68 ;  /* 0x0000004429b97221 */ /* 0x000fe20000010000 */
[----:B------:R-:W1:Y:S01]  /*14070*/  MUFU.EX2 R11, R11 ;  /* 0x0000000b000b7308 */ /* 0x000e620000000800 */
[----:B0-----:R-:W-:-:S01]  /*14080*/  FFMA.FTZ R5, R106, R4, R115 ;  /* 0x000000046a057223 */ /* 0x001fc20000010073 */
[----:B------:R-:W-:Y:S01]  /*14090*/  FFMA.FTZ R68, R69, UR10, -R8 ;  /* 0x0000000a45447c23 */ /* 0x000fe20008010808 */
[----:B------:R-:W-:-:S04]  /*140a0*/  FADD.FTZ R108, R12, R185 ;  /* 0x000000b90c6c7221 */ /* 0x000fc80000010000 */
[----:B------:R-:W-:Y:S01]  /*140b0*/  FADD.FTZ R69, R13, R108 ;  /* 0x0000006c0d457221 */ /* 0x000fe20000010000 */
[----:B------:R-:W0:Y:S01]  /*140c0*/  MUFU.EX2 R14, R14 ;  /* 0x0000000e000e7308 */ /* 0x000e220000000800 */
[----:B--2---:R-:W-:-:S07]  /*140d0*/  FADD.FTZ R4, R10, R5 ;  /* 0x000000050a047221 */ /* 0x004fce0000010000 */
[----:B------:R-:W2:Y:S01]  /*140e0*/  MUFU.EX2 R15, R15 ;  /* 0x0000000f000f7308 */ /* 0x000ea20000000800 */
[----:B-1----:R-:W-:-:S01]  /*140f0*/  FADD.FTZ R5, R11, R4 ;  /* 0x000000040b057221 */ /* 0x002fc20000010000 */
[----:B------:R-:W-:Y:S01]  /*14100*/  FFMA.FTZ R4, R72, UR10, -R8 ;  /* 0x0000000a48047c23 */ /* 0x000fe20008010808 */
[----:B------:R-:W-:-:S04]  /*14110*/  FADD.FTZ R72, R20, R69 ;  /* 0x0000004514487221 */ /* 0x000fc80000010000 */
[----:B------:R-:W-:Y:S01]  /*14120*/  FADD.FTZ R69, R21, R72 ;  /* 0x0000004815457221 */ /* 0x000fe20000010000 */
[----:B------:R-:W1:Y:S01]  /*14130*/  MUFU.EX2 R24, R24 ;  /* 0x0000001800187308 */ /* 0x000e620000000800 */
[----:B0-----:R-:W-:-:S01]  /*14140*/  FADD.FTZ R108, R14, R5 ;  /* 0x000000050e6c7221 */ /* 0x001fc20000010000 */
[----:B------:R-:W-:Y:S01]  /*14150*/  FFMA.FTZ R72, R73, UR10, -R8 ;  /* 0x0000000a49487c23 */ /* 0x000fe20008010808 */
[----:B------:R-:W-:-:S01]  /*14160*/  FADD.FTZ R112, R26, R69 ;  /* 0x000000451a707221 */ /* 0x000fc20000010000 */
[----:B------:R-:W-:-:S03]  /*14170*/  FFMA.FTZ R69, R76, UR10, -R8 ;  /* 0x0000000a4c457c23 */ /* 0x000fc60008010808 */
[----:B------:R-:W-:Y:S01]  /*14180*/  FADD.FTZ R73, R27, R112 ;  /* 0x000000701b497221 */ /* 0x000fe20000010000 */
[----:B------:R-:W0:Y:S01]  /*14190*/  MUFU.EX2 R25, R25 ;  /* 0x0000001900197308 */ /* 0x000e220000000800 */
[----:B--2---:R-:W-:-:S02]  /*141a0*/  FADD.FTZ R5, R15, R108 ;  /* 0x0000006c0f057221 */ /* 0x004fc40000010000 */
[----:B------:R-:W-:-:S04]  /*141b0*/  FADD.FTZ R76, R30, R73 ;  /* 0x000000491e4c7221 */ /* 0x000fc80000010000 */
[----:B------:R-:W-:Y:S01]  /*141c0*/  FADD.FTZ R73, R31, R76 ;  /* 0x0000004c1f497221 */ /* 0x000fe20000010000 */
        /* <DEDUP_REMOVED lines=8> */
[----:B-1----:R-:W-:-:S01]  /*14250*/  FADD.FTZ R5, R29, R108 ;  /* 0x0000006c1d057221 */ /* 0x002fc20000010000 */
[----:B------:R-:W-:Y:S01]  /*14260*/  FADD.FTZ R108, R34, R73 ;  /* 0x00000049226c7221 */ /* 0x000fe20000010000 */
[----:B------:R-:W-:-:S03]  /*14270*/  FFMA.FTZ R73, R80, UR10, -R8 ;  /* 0x0000000a50497c23 */ /* 0x000fc60008010808 */
[----:B------:R-:W-:Y:S02]  /*14280*/  FADD.FTZ R77, R35, R108 ;  /* 0x0000006c234d7221 */ /* 0x000fe40000010000 */
[----:B------:R-:W1:Y:S02]  /*14290*/  MUFU.EX2 R36, R36 ;  /* 0x0000002400247308 */ /* 0x000e640000000800 */
        /* <DEDUP_REMOVED lines=24> */
[----:B0-----:R-:W-:-:S01]  /*14420*/  FADD.FTZ R4, R32, R5 ;  /* 0x0000000520047221 */ /* 0x001fc20000010000 */
[----:B------:R-:W-:-:S03]  /*14430*/  FADD.FTZ R92, R60, R89 ;  /* 0x000000593c5c7221 */ /* 0x000fc60000010000 */
[----:B--2---:R-:W-:Y:S01]  /*14440*/  FADD.FTZ R5, R33, R4 ;  /* 0x0000000421057221 */ /* 0x004fe20000010000 */
[----:B------:R-:W-:-:S01]  /*14450*/  FADD.FTZ R89, R67, R92 ;  /* 0x0000005c43597221 */ /* 0x000fc20000010000 */
[----:B------:R-:W-:Y:S01]  /*14460*/  FFMA.FTZ R92, R93, UR10, -R8 ;  /* 0x0000000a5d5c7c23 */ /* 0x000fe20008010808 */
[----:B------:R-:W0:Y:S01]  /*14470*/  MUFU.EX2 R46, R46 ;  /* 0x0000002e002e7308 */ /* 0x000e220000000800 */
[----:B-1----:R-:W-:-:S01]  /*14480*/  FADD.FTZ R4, R36, R5 ;  /* 0x0000000524047221 */ /* 0x002fc20000010000 */
[----:B------:R-:W-:Y:S01]  /*14490*/  FADD.FTZ R108, R66, R89 ;  /* 0x00000059426c7221 */ /* 0x000fe20000010000 */
[----:B------:R-:W-:-:S02]  /*144a0*/  FFMA.FTZ R89, R96, UR10, -R8 ;  /* 0x0000000a60597c23 */ /* 0x000fc40008010808 */
        /* <DEDUP_REMOVED lines=34> */
[----:B-1----:R-:W-:-:S01]  /*146d0*/  FADD.FTZ R93, R75, R96 ;  /* 0x000000604b5d7221 */ /* 0x002fc20000010000 */
[----:B------:R-:W-:-:S06]  /*146e0*/  FFMA.FTZ R96, R99, UR10, -R8 ;  /* 0x0000000a63607c23 */ /* 0x000fcc0008010808 */
        /* <DEDUP_REMOVED lines=40> */
[--C-:B------:R-:W-:Y:S01]  /*14970*/  FFMA.FTZ R101, R107, UR10, -R8.reuse ;  /* 0x0000000a6b657c23 */ /* 0x100fe20008010808 */
        /* <DEDUP_REMOVED lines=39> */
.L_x_1128:
        /* <DEDUP_REMOVED lines=123> */
.L_x_1111:
[----:B------:R-:W-:Y:S06]  /*153a0*/  BAR.ARV 0x8, 0x180 ;  /* 0x0206000000007b1d */ /* 0x000fec0000002000 */
[----:B------:R-:W-:Y:S05]  /*153b0*/  @!P0 BRA `(.L_x_1130) ;  /* 0x0000000000048947 */ /* 0x000fea0003800000 */
[----:B------:R-:W-:Y:S01]  /*153c0*/  BPT.TRAP 0x1 ;  /* 0x000000040000795c */ /* 0x000fe20000300000 */
.L_x_1130:
[----:B------:R-:W-:Y:S01]  /*153d0*/  ULEA UR9, UR52, UR45, 0x3 ;  /* 0x0000002d34097291 */ /* 0x000fe2000f8e183f */
[----:B------:R-:W-:-:S05]  /*153e0*/  IMAD.U32 R0, RZ, RZ, UR46 ;  /* 0x0000002eff007e24 */ /* 0x000fca000f8e00ff */
[----:B------:R-:W-:-:S04]  /*153f0*/  SHF.L.U32 R0, R0, 0x1f, RZ ;  /* 0x0000001f00007819 */ /* 0x000fc800000006ff */
[----:B------:R0:W1:Y:S01]  /*15400*/  SYNCS.PHASECHK.TRANS64.TRYWAIT P1, [UR9+0x28850], R0 ;  /* 0x02885000ff0075a7 */ /* 0x0000620008020149 */
[----:B------:R-:W-:Y:S05]  /*15410*/  @!P0 BRA `(.L_x_1131) ;  /* 0x0000000000048947 */ /* 0x000fea0003800000 */
[----:B------:R-:W-:Y:S01]  /*15420*/  BPT.TRAP 0x1 ;  /* 0x000000040000795c */ /* 0x000fe20000300000 */
.L_x_1131:
[----:B-1----:R-:W-:Y:S05]  /*15430*/  @P1 BRA `(.L_x_1132) ;  /* 0x0000000000081947 */ /* 0x002fea0003800000 */
[----:B------:R-:W1:Y:S02]  /*15440*/  SYNCS.PHASECHK.TRANS64.TRYWAIT P1, [UR9+0x28850], R0 ;  /* 0x02885000ff0075a7 */ /* 0x000e640008020149 */
[----:B-1----:R-:W-:Y:S05]  /*15450*/  @!P1 BRA `(.L_x_1133) ;  /* 0x000000b0008c9947 */ /* 0x002fea0003800000 */
.L_x_1132:
        /* <DEDUP_REMOVED lines=11> */
[----:B------:R-:W-:-:S04]  /*15510*/  PLOP3.LUT P1, PT, PT, PT, UP0, 0x80, 0x0 ;  /* 0x000000000000781c */ /* 0x000fc80003f2f008 */
[----:B------:R-:W-:Y:S02]  /*15520*/  @UP0 ULDC.64 UR14, c[0x0][0x9c8] ;  /* 0x00027200000e0ab9 */ /* 0x000fe40000000a00 */
[----:B------:R-:W-:Y:S01]  /*15530*/  UMOV UR6, UR8 ;  /* 0x0000000800067c82 */ /* 0x000fe20008000000 */
[----:B------:R-:W-:-:S09]  /*15540*/  @UP0 UIMAD.WIDE.U32 UR4, UR49, UR14, URZ ;  /* 0x0000000e310402a5 */ /* 0x000fd2000f8e003f */
[----:B------:R-:W-:Y:S01]  /*15550*/  QGMMA.64x128x32.F32.E4M3.E4M3 R120, R204, gdesc[UR4], R120, gsb0 ;  /* 0x01e00004cc787df3 */ /* 0x000fe20008000878 */
[----:B------:R-:W-:Y:S01]  /*15560*/  UIADD3 UR6, UR8, 0x2, URZ ;  /* 0x0000000208067890 */ /* 0x000fe2000fffe03f */
[----:B------:R-:W-:Y:S01]  /*15570*/  UMOV UR7, 0x80000020 ;  /* 0x8000002000077882 */ /* 0x000fe20000000000 */
[----:B------:R-:W-:Y:S02]  /*15580*/  WARPGROUP.DEPBAR.LE gsb0, 0x0 ;  /* 0x00008000000079c5 */ /* 0x000fe40000010000 */
[----:B------:R-:W-:-:S07]  /*15590*/  WARPGROUP.ARRIVE ;  /* 0x00000000000079c5 */ /* 0x000fce0000000000 */
[----:B------:R-:W-:Y:S01]  /*155a0*/  QGMMA.64x128x32.F32.E4M3.E4M3 R120, R200, gdesc[UR4], R120, gsb0 ;  /* 0x01e00004c8787df3 */ /* 0x000fe20008000878 */
[----:B------:R-:W-:Y:S01]  /*155b0*/  UIADD3 UR6, UR8, 0x200, URZ ;  /* 0x0000020008067890 */ /* 0x000fe2000fffe03f */
[----:B------:R-:W-:Y:S01]  /*155c0*/  UMOV UR7, 0x80000020 ;  /* 0x8000002000077882 */ /* 0x000fe20000000000 */
[----:B------:R-:W-:Y:S02]  /*155d0*/  WARPGROUP.DEPBAR.LE gsb0, 0x0 ;  /* 0x00008000000079c5 */ /* 0x000fe40000010000 */
[----:B------:R-:W-:-:S07]  /*155e0*/  WARPGROUP.ARRIVE ;  /* 0x00000000000079c5 */ /* 0x000fce0000000000 */
[----:B------:R-:W-:Y:S01]  /*155f0*/  QGMMA.64x128x32.F32.E4M3.E4M3 R120, R196, gdesc[UR4], R120, gsb0 ;  /* 0x01e00004c4787df3 */ /* 0x000fe20008000878 */
[----:B------:R-:W-:-:S04]  /*15600*/  @UP0 USHF.R.S32.HI UR6, URZ, 0x1f, UR49 ;  /* 0x0000001f3f060899 */ /* 0x000fc80008011431 */
[----:B------:R-:W-:-:S04]  /*15610*/  @UP0 UIMAD UR6, UR6, UR14, URZ ;  /* 0x0000000e060602a4 */ /* 0x000fc8000f8e023f */
[----:B------:R-:W-:-:S04]  /*15620*/  @UP0 UIMAD UR6, UR49, UR15, UR6 ;  /* 0x0000000f310602a4 */ /* 0x000fc8000f8e0206 */
[----:B------:R-:W-:-:S03]  /*15630*/  @UP0 UIADD3 UR5, UR5, UR6, URZ ;  /* 0x0000000605050290 */ /* 0x000fc6000fffe03f */
[----:B------:R-:W-:Y:S02]  /*15640*/  @UP0 ULDC.64 UR6, c[0x0][0x9d0] ;  /* 0x0002740000060ab9 */ /* 0x000fe40000000a00 */
[----:B------:R-:W-:-:S04]  /*15650*/  @UP0 UIMAD.WIDE.U32 UR4, UR36, UR6, UR4 ;  /* 0x00000006240402a5 */ /* 0x000fc8000f8e0004 */
[----:B------:R-:W-:Y:S02]  /*15660*/  @UP0 ULEA UR6, UP1, UR4, UR12, 0x2 ;  /* 0x0000000c04060291 */ /* 0x000fe4000f82103f */
[----:B------:R-:W-:-:S04]  /*15670*/  @UP0 UIMAD UR5, UR36, UR7, UR5 ;  /* 0x00000007240502a4 */ /* 0x000fc8000f8e0205 */
[----:B------:R-:W-:Y:S01]  /*15680*/  IMAD.U32 R8, RZ, RZ, UR6 ;  /* 0x00000006ff087e24 */ /* 0x000fe2000f8e00ff */
[----:B------:R-:W-:Y:S02]  /*15690*/  @UP0 ULEA.HI.X UR7, UR4, UR13, UR5, 0x2, UP1 ;  /* 0x0000000d04070291 */ /* 0x000fe400088f1405 */
[----:B------:R-:W-:-:S04]  /*156a0*/  UIADD3 UR6, UR8, 0x202, URZ ;  /* 0x0000020208067890 */ /* 0x000fc8000fffe03f */
[----:B------:R-:W-:Y:S01]  /*156b0*/  IMAD.U32 R9, RZ, RZ, UR7 ;  /* 0x00000007ff097e24 */ /* 0x000fe2000f8e00ff */
[----:B------:R-:W-:-:S04]  /*156c0*/  UMOV UR7, 0x80000020 ;  /* 0x8000002000077882 */ /* 0x000fc80000000000 */
[----:B------:R2:W3:Y:S01]  /*156d0*/  @P1 LDG.E R10, desc[UR50][R8.64] ;  /* 0x00000032080a1981 */ /* 0x0004e2000c1e1900 */
[----:B------:R-:W-:Y:S02]  /*156e0*/  WARPGROUP.DEPBAR.LE gsb0, 0x0 ;  /* 0x00008000000079c5 */ /* 0x000fe40000010000 */
[----:B------:R-:W-:-:S06]  /*156f0*/  WARPGROUP.ARRIVE ;  /* 0x00000000000079c5 */ /* 0x000fcc0000000000 */
[----:B------:R-:W-:Y:S01]  /*15700*/  QGMMA.64x128x32.F32.E4M3.E4M3 R120, R192, gdesc[UR4], R120, gsb0 ;  /* 0x01e00004c0787df3 */ /* 0x000fe20008000878 */
[----:B------:R-:W-:Y:S01]  /*15710*/  UIADD3 UR6, UR8, 0x400, URZ ;  /* 0x0000040008067890 */ /* 0x000fe2000fffe03f */
[----:B------:R-:W-:Y:S01]  /*15720*/  UMOV UR7, 0x80000020 ;  /* 0x8000002000077882 */ /* 0x000fe20000000000 */
[----:B------:R-:W-:Y:S01]  /*15730*/  UIADD3 UR8, UR8, 0x402, URZ ;  /* 0x0000040208087890 */ /* 0x000fe2000fffe03f */
[----:B01----:R-:W0:Y:S04]  /*15740*/  SHFL.BFLY PT, R0, R5, 0x2, 0x1f ;  /* 0x0c401f0005007f89 */ /* 0x003e2800000e0000 */
[----:B------:R-:W1:Y:S01]  /*15750*/  SHFL.BFLY PT, R11, R4, 0x2, 0x1f ;  /* 0x0c401f00040b7f89 */ /* 0x000e6200000e0000 */
[----:B------:R-:W-:Y:S02]  /*15760*/  WARPGROUP.DEPBAR.LE gsb0, 0x0 ;  /* 0x00008000000079c5 */ /* 0x000fe40000010000 */
[----:B------:R-:W-:-:S06]  /*15770*/  WARPGROUP.ARRIVE ;  /* 0x00000000000079c5 */ /* 0x000fcc0000000000 */
[----:B------:R-:W-:Y:S01]  /*15780*/  QGMMA.64x128x32.F32.E4M3.E4M3 R120, R188, gdesc[UR4], R120, gsb0 ;  /* 0x01e00004bc787df3 */ /* 0x000fe20008000878 */
[----:B------:R-:W-:Y:S01]  /*15790*/  UMOV UR6, UR8 ;  /* 0x0000000800067c82 */ /* 0x000fe20008000000 */
[----:B------:R-:W-:Y:S01]  /*157a0*/  UMOV UR7, 0x80000020 ;  /* 0x8000002000077882 */ /* 0x000fe20000000000 */
[----:B0-----:R-:W-:-:S01]  /*157b0*/  FADD.FTZ R0, R0, R5 ;  /* 0x0000000500007221 */ /* 0x001fc20000010000 */
[----:B-1----:R-:W-:-:S04]  /*157c0*/  FADD.FTZ R11, R11, R4 ;  /* 0x000000040b0b7221 */ /* 0x002fc80000010000 */
[----:B------:R-:W0:Y:S04]  /*157d0*/  SHFL.BFLY PT, R3, R0, 0x1, 0x1f ;  /* 0x0c201f0000037f89 */ /* 0x000e2800000e0000 */
[----:B--2---:R-:W1:Y:S01]  /*157e0*/  SHFL.BFLY PT, R8, R11, 0x1, 0x1f ;  /* 0x0c201f000b087f89 */ /* 0x004e6200000e0000 */
[----:B------:R-:W-:Y:S02]  /*157f0*/  IMAD.MOV.U32 R5, RZ, RZ, RZ ;  /* 0x000000ffff057224 */ /* 0x000fe400078e00ff */
[----:B0-----:R-:W-:Y:S01]  /*15800*/  FADD.FTZ R9, R0, R3 ;  /* 0x0000000300097221 */ /* 0x001fe20000010000 */
[----:B-1----:R-:W-:-:S04]  /*15810*/  FADD.FTZ R14, R11, R8 ;  /* 0x000000080b0e7221 */ /* 0x002fc80000010000 */
[C---:B------:R-:W-:Y:S01]  /*15820*/  FSETP.NE.FTZ.AND P1, PT, R9.reuse, RZ, PT ;  /* 0x000000ff0900720b */ /* 0x040fe20003f35000 */
[----:B------:R-:W-:Y:S01]  /*15830*/  FMUL.FTZ R13, R9, 0.00390625 ;  /* 0x3b800000090d7820 */ /* 0x000fe20000410000 */
[----:B------:R-:W-:-:S04]  /*15840*/  FMUL.FTZ R12, R14, 0.00390625 ;  /* 0x3b8000000e0c7820 */ /* 0x000fc80000410000 */
        /* <DEDUP_REMOVED lines=10> */
[----:B------:R-:W2:Y:S01]  /*158f0*/  @P1 MUFU.RCP R11, R14 ;  /* 0x0000000e000b1308 */ /* 0x000ea20000001000 */
        /* <DEDUP_REMOVED lines=10> */
[-C--:B---3--:R-:W-:Y:S01]  /*159a0*/  FMUL.FTZ R5, R5, R10.reuse ;  /* 0x0000000a05057220 */ /* 0x088fe20000410000 */
[----:B--2---:R-:W-:Y:S01]  /*159b0*/  FMUL.FTZ R11, R11, R10 ;  /* 0x0000000a0b0b7220 */ /* 0x004fe20000410000 */
[----:B------:R-:W-:-:S02]  /*159c0*/  WARPGROUP.DEPBAR.LE gsb0, 0x0 ;  /* 0x00008000000079c5 */ /* 0x000fc40000010000 */
[----:B------:R-:W-:Y:S05]  /*159d0*/  @!P0 BRA `(.L_x_1134) ;  /* 0x0000000000048947 */ /* 0x000fea0003800000 */
[----:B------:R-:W-:Y:S01]  /*159e0*/  BPT.TRAP 0x1 ;  /* 0x000000040000795c */ /* 0x000fe20000300000 */
.L_x_1134:
[----:B------:R-:W-:Y:S01]  /*159f0*/  UIADD3 UR4, UR9, 0x28860, URZ ;  /* 0x0002886009047890 */ /* 0x000fe2000fffe03f */
[-C--:B------:R-:W-:Y:S01]  /*15a00*/  FMUL.FTZ R21, R120, R5.reuse ;  /* 0x0000000578157220 */ /* 0x080fe20000410000 */
[----:B------:R-:W-:Y:S01]  /*15a10*/  UIADD3 UR52, UR52, 0x1, URZ ;  /* 0x0000000134347890 */ /* 0x000fe2000fffe03f */
[-C--:B------:R-:W-:Y:S01]  /*15a20*/  FMUL.FTZ R6, R125, R5.reuse ;  /* 0x000000057d067220 */ /* 0x080fe20000410000 */
[----:B------:R-:W-:Y:S01]  /*15a30*/  UPRMT UR4, UR43, 0x654, UR4 ;  /* 0x000006542b047896 */ /* 0x000fe20008000004 */
[-C--:B------:R-:W-:Y:S01]  /*15a40*/  FMUL.FTZ R24, R128, R5.reuse ;  /* 0x0000000580187220 */ /* 0x080fe20000410000 */
[----:B------:R-:W-:Y:S01]  /*15a50*/  UISETP.NE.AND UP0, UPT, UR52, 0x2, UPT ;  /* 0x000000023400788c */ /* 0x000fe2000bf05270 */
[-C--:B------:R-:W-:Y:S01]  /*15a60*/  FMUL.FTZ R10, R133, R5.reuse ;  /* 0x00000005850a7220 */ /* 0x080fe20000410000 */
[-C--:B------:R-:W-:Y:S01]  /*15a70*/  FMUL.FTZ R26, R136, R5.reuse ;  /* 0x00000005881a7220 */ /* 0x080fe20000410000 */
[-C--:B------:R-:W-:Y:S01]  /*15a80*/  FMUL.FTZ R141, R141, R5.reuse ;  /* 0x000000058d8d7220 */ /* 0x080fe20000410000 */
[-C--:B------:R-:W-:Y:S01]  /*15a90*/  FMUL.FTZ R28, R144, R5.reuse ;  /* 0x00000005901c7220 */ /* 0x080fe20000410000 */
[-C--:B------:R-:W-:Y:S01]  /*15aa0*/  FMUL.FTZ R149, R149, R5.reuse ;  /* 0x0000000595957220 */ /* 0x080fe20000410000 */
[-C--:B------:R-:W-:Y:S01]  /*15ab0*/  FMUL.FTZ R29, R152, R5.reuse ;  /* 0x00000005981d7220 */ /* 0x080fe20000410000 */
[----:B------:R-:W-:Y:S01]  /*15ac0*/  SYNCS.ARRIVE.TRANS64.RED.A1T0 RZ, [UR4], RZ ;  /* 0x000000ffffff79a7 */ /* 0x000fe20008100404 */
        /* <DEDUP_REMOVED lines=59> */
[----:B------:R-:W-:-:S12]  /*15e80*/  ULOP3.LUT UR46, UR46, UR4, URZ, 0x3c, !UPT ;  /* 0x000000042e2e7292 */ /* 0x000fd8000f8e3c3f */
.L_x_1060:
        /* <DEDUP_REMOVED lines=9> */
[----:B------:R-:W-:Y:S02]  /*15f20*/  R2UR UR6, R14 ;  /* 0x000000000e0672ca */ /* 0x000fe400000e0000 */
[----:B------:R-:W-:Y:S01]  /*15f30*/  R2UR UR49, R15 ;  /* 0x000000000f3172ca */ /* 0x000fe200000e0000 */
[----:B------:R-:W-:Y:S06]  /*15f40*/  BAR.ARV 0x4, 0x180 ;  /* 0x0106000000007b1d */ /* 0x000fec0000002000 */
[----:B------:R-:W-:Y:S08]  /*15f50*/  @P0 BRA `(.L_x_1136) ;  /* 0x0000002c00b80947 */ /* 0x000ff00003800000 */
[----:B------:R-:W0:Y:S01]  /*15f60*/  S2R R9, SR_TID.X ;  /* 0x0000000000097919 */ /* 0x000e220000002100 */
[----:B------:R-:W-:Y:S01]  /*15f70*/  ULDC.64 UR8, c[0x4][0x38] ;  /* 0x01000e0000087ab9 */ /* 0x000fe20000000a00 */
[----:B------:R-:W-:Y:S01]  /*15f80*/  ULDC.64 UR10, c[0x0][0xc00] ;  /* 0x00030000000a7ab9 */ /* 0x000fe20000000a00 */
[----:B0-----:R-:W-:-:S05]  /*15f90*/  IMAD.SHL.U32 R4, R9, 0x4, RZ ;  /* 0x0000000409047824 */ /* 0x001fca00078e00ff */
[----:B------:R-:W-:Y:S01]  /*15fa0*/  LOP3.LUT R4, R4, 0xc, RZ, 0xc0, !PT ;  /* 0x0000000c04047812 */ /* 0x000fe200078ec0ff */
[----:B------:R-:W-:Y:S03]  /*15fb0*/  BAR.SYNC.DEFER_BLOCKING 0x1, 0x100 ;  /* 0x0044000000007b1d */ /* 0x000fe60000010000 */
[----:B------:R-:W-:-:S05]  /*15fc0*/  IADD3 R4, P0, R4, UR8, RZ ;  /* 0x0000000804047c10 */ /* 0x000fca000ff1e0ff */
[----:B------:R-:W-:Y:S01]  /*15fd0*/  IMAD.X R5, RZ, RZ, UR9, P0 ;  /* 0x00000009ff057e24 */ /* 0x000fe200080e06ff */
[----:B------:R-:W-:-:S04]  /*15fe0*/  ULDC.64 UR8, c[0x0][0xc00] ;  /* 0x0003000000087ab9 */ /* 0x000fc80000000a00 */
[----:B------:R0:W2:Y:S01]  /*15ff0*/  LDG.E.CONSTANT R20, desc[UR50][R4.64] ;  /* 0x0000003204147981 */ /* 0x0000a2000c1e9900 */
[----:B------:R-:W-:Y:S01]  /*16000*/  LOP3.LUT P0, R9, R9, 0x3, RZ, 0xc0, !PT ;  /* 0x0000000309097812 */ /* 0x000fe2000780c0ff */
[----:B------:R-:W-:-:S03]  /*16010*/  UIMAD.WIDE UR8, UR37, 0x4, UR8 ;  /* 0x00000004250878a5 */ /* 0x000fc6000f8e0208 */
        /* <DEDUP_REMOVED lines=22> */
[----:B------:R-:W-:Y:S01]  /*16180*/  SEL R61, R130, R131, P0 ;  /* 0x00000083823d7207 */ /* 0x000fe20000000000 */
[----:B------:R-:W-:Y:S01]  /*16190*/  IMAD.WIDE R10, R229, 0x2, R58 ;  /* 0x00000002e50a7825 */ /* 0x000fe200078e023a */
[----:B------:R-:W-:Y:S02]  /*161a0*/  SEL R51, R146, R147, P0 ;  /* 0x0000009392337207 */ /* 0x000fe40000000000 */
[----:B------:R-:W-:Y:S02]  /*161b0*/  SEL R47, R166, R167, P0 ;  /* 0x000000a7a62f7207 */ /* 0x000fe40000000000 */
[----:B------:R-:W-:-:S02]  /*161c0*/  IADD3 R95, P6, R10, 0x20, RZ ;  /* 0x000000200a5f7810 */ /* 0x000fc40007fde0ff */
[C---:B------:R-:W-:Y:S02]  /*161d0*/  IADD3 R97, P1, R10.reuse, 0x40, RZ ;  /* 0x000000400a617810 */ /* 0x040fe40007f3e0ff */
[----:B------:R-:W-:Y:S01]  /*161e0*/  LOP3.LUT R4, R95, 0x380, RZ, 0xc0, !PT ;  /* 0x000003805f047812 */ /* 0x000fe200078ec0ff */
[--C-:B------:R-:W-:Y:S01]  /*161f0*/  IMAD.X R99, RZ, RZ, R11.reuse, P6 ;  /* 0x000000ffff637224 */ /* 0x100fe200030e060b */
[----:B------:R-:W-:Y:S01]  /*16200*/  LOP3.LUT R6, R97, 0x380, RZ, 0xc0, !PT ;  /* 0x0000038061067812 */ /* 0x000fe200078ec0ff */
[--C-:B------:R-:W-:Y:S01]  /*16210*/  IMAD.X R15, RZ, RZ, R11.reuse, P1 ;  /* 0x000000ffff0f7224 */ /* 0x100fe200008e060b */
[----:B------:R-:W-:Y:S02]  /*16220*/  IADD3 R109, P2, R10, 0x60, RZ ;  /* 0x000000600a6d7810 */ /* 0x000fe40007f5e0ff */
[----:B------:R-:W-:Y:S02]  /*16230*/  SHF.R.U64 R4, R4, 0x3, RZ ;  /* 0x0000000304047819 */ /* 0x000fe400000012ff */
[----:B------:R-:W-:Y:S01]  /*16240*/  SHF.R.U64 R6, R6, 0x3, RZ ;  /* 0x0000000306067819 */ /* 0x000fe200000012ff */
[----:B------:R-:W-:Y:S01]  /*16250*/  IMAD.X R13, RZ, RZ, R11, P2 ;  /* 0x000000ffff0d7224 */ /* 0x000fe200010e060b */
[----:B------:R-:W-:-:S02]  /*16260*/  IADD3 R111, P3, R10, 0x4000, RZ ;  /* 0x000040000a6f7810 */ /* 0x000fc40007f7e0ff */
[C---:B------:R-:W-:Y:S02]  /*16270*/  IADD3 R113, P4, R10.reuse, 0x4020, RZ ;  /* 0x000040200a717810 */ /* 0x040fe40007f9e0ff */
[----:B------:R-:W-:Y:S01]  /*16280*/  IADD3 R115, P5, R10, 0x4040, RZ ;  /* 0x000040400a737810 */ /* 0x000fe20007fbe0ff */
[--C-:B------:R-:W-:Y:S01]  /*16290*/  IMAD.X R9, RZ, RZ, R11.reuse, P3 ;  /* 0x000000ffff097224 */ /* 0x100fe200018e060b */
[----:B------:R-:W-:Y:S01]  /*162a0*/  LOP3.LUT R8, R109, 0x380, RZ, 0xc0, !PT ;  /* 0x000003806d087812 */ /* 0x000fe200078ec0ff */
[--C-:B------:R-:W-:Y:S01]  /*162b0*/  IMAD.X R93, RZ, RZ, R11.reuse, P4 ;  /* 0x000000ffff5d7224 */ /* 0x100fe200020e060b */
[----:B------:R-:W-:Y:S01]  /*162c0*/  LOP3.LUT R98, R4, R95, RZ, 0x3c, !PT ;  /* 0x0000005f04627212 */ /* 0x000fe200078e3cff */
[----:B------:R-:W-:Y:S01]  /*162d0*/  IMAD.X R5, RZ, RZ, R11, P5 ;  /* 0x000000ffff057224 */ /* 0x000fe200028e060b */
[----:B------:R-:W-:Y:S02]  /*162e0*/  LOP3.LUT R14, R6, R97, RZ, 0x3c, !PT ;  /* 0x00000061060e7212 */ /* 0x000fe400078e3cff */
[----:B------:R-:W-:-:S02]  /*162f0*/  LOP3.LUT R4, R111, 0x380, RZ, 0xc0, !PT ;  /* 0x000003806f047812 */ /* 0x000fc400078ec0ff */
[----:B------:R-:W-:Y:S02]  /*16300*/  LOP3.LUT R6, R113, 0x380, RZ, 0xc0, !PT ;  /* 0x0000038071067812 */ /* 0x000fe400078ec0ff */
[----:B------:R-:W-:Y:S02]  /*16310*/  LOP3.LUT R18, R115, 0x380, RZ, 0xc0, !PT ;  /* 0x0000038073127812 */ /* 0x000fe400078ec0ff */
[----:B------:R-:W-:Y:S02]  /*16320*/  SHF.R.U64 R8, R8, 0x3, RZ ;  /* 0x0000000308087819 */ /* 0x000fe400000012ff */
[----:B------:R-:W-:Y:S02]  /*16330*/  IADD3 R117, P6, R10, 0x4060, RZ ;  /* 0x000040600a757810 */ /* 0x000fe40007fde0ff */
[----:B------:R-:W-:Y:S02]  /*16340*/  SHF.R.U64 R4, R4, 0x3, RZ ;  /* 0x0000000304047819 */ /* 0x000fe400000012ff */
[----:B------:R-:W-:-:S02]  /*16350*/  SHF.R.U64 R6, R6, 0x3, RZ ;  /* 0x0000000306067819 */ /* 0x000fc400000012ff */
[----:B------:R-:W-:Y:S02]  /*16360*/  SHF.R.U64 R18, R18, 0x3, RZ ;  /* 0x0000000312127819 */ /* 0x000fe400000012ff */
[----:B------:R-:W-:Y:S02]  /*16370*/  LOP3.LUT R7, R10, 0x380, RZ, 0xc0, !PT ;  /* 0x000003800a077812 */ /* 0x000fe400078ec0ff */
[----:B------:R-:W-:Y:S02]  /*16380*/  LOP3.LUT R12, R8, R109, RZ, 0x3c, !PT ;  /* 0x0000006d080c7212 */ /* 0x000fe400078e3cff */
[----:B------:R-:W-:Y:S02]  /*16390*/  LOP3.LUT R36, R117, 0x380, RZ, 0xc0, !PT ;  /* 0x0000038075247812 */ /* 0x000fe400078ec0ff */
[----:B------:R-:W-:Y:S02]  /*163a0*/  LOP3.LUT R8, R4, R111, RZ, 0x3c, !PT ;  /* 0x0000006f04087212 */ /* 0x000fe400078e3cff */
[----:B------:R-:W-:-:S02]  /*163b0*/  LOP3.LUT R92, R6, R113, RZ, 0x3c, !PT ;  /* 0x00000071065c7212 */ /* 0x000fc400078e3cff */
[----:B------:R-:W-:Y:S02]  /*163c0*/  LOP3.LUT R4, R18, R115, RZ, 0x3c, !PT ;  /* 0x0000007312047212 */ /* 0x000fe400078e3cff */
[----:B------:R-:W-:Y:S02]  /*163d0*/  SHF.R.U64 R7, R7, 0x3, RZ ;  /* 0x0000000307077819 */ /* 0x000fe400000012ff */
[----:B------:R-:W-:Y:S02]  /*163e0*/  SHF.R.U64 R36, R36, 0x3, RZ ;  /* 0x0000000324247819 */ /* 0x000fe400000012ff */
[----:B------:R-:W-:Y:S02]  /*163f0*/  MOV R92, R92 ;  /* 0x0000005c005c7202 */ /* 0x000fe40000000f00 */
[----:B------:R-:W-:Y:S02]  /*16400*/  MOV R93, R4 ;  /* 0x00000004005d7202 */ /* 0x000fe40000000f00 */
[----:B------:R-:W-:-:S02]  /*16410*/  SEL R43, R174, R175, P0 ;  /* 0x000000afae2b7207 */ /* 0x000fc40000000000 */
[----:B------:R-:W-:Y:S02]  /*16420*/  SEL R182, R183, R182, P0 ;  /* 0x000000b6b7b67207 */ /* 0x000fe40000000000 */
[----:B------:R-:W-:Y:S01]  /*16430*/  LOP3.LUT R10, R7, R10, RZ, 0x3c, !PT ;  /* 0x0000000a070a7212 */ /* 0x000fe200078e3cff */
[----:B------:R-:W-:Y:S01]  /*16440*/  IMAD.X R7, RZ, RZ, R11, P6 ;  /* 0x000000ffff077224 */ /* 0x000fe200030e060b */
        /* <DEDUP_REMOVED lines=15> */
[----:B------:R-:W-:-:S02]  /*16540*/  LOP3.LUT R6, R36, R117, RZ, 0x3c, !PT ;  /* 0x0000007524067212 */ /* 0x000fc400078e3cff */
[----:B------:R-:W-:Y:S02]  /*16550*/  SEL R30, R141, R30, P0 ;  /* 0x0000001e8d1e7207 */ /* 0x000fe40000000000 */
[----:B------:R-:W-:Y:S02]  /*16560*/  SEL R28, R145, R28, P0 ;  /* 0x0000001c911c7207 */ /* 0x000fe40000000000 */
[----:B------:R-:W-:Y:S02]  /*16570*/  SEL R134, R135, R134, P0 ;  /* 0x0000008687867207 */ /* 0x000fe40000000000 */
[----:B------:R-:W-:Y:S02]  /*16580*/  SEL R142, R143, R142, P0 ;  /* 0x0000008e8f8e7207 */ /* 0x000fe40000000000 */
[----:B------:R-:W-:Y:S02]  /*16590*/  SEL R150, R151, R150, P0 ;  /* 0x0000009697967207 */ /* 0x000fe40000000000 */
[----:B------:R-:W-:-:S02]  /*165a0*/  SEL R49, R158, R159, P0 ;  /* 0x0000009f9e317207 */ /* 0x000fc40000000000 */
[----:B------:R-:W-:Y:S02]  /*165b0*/  MOV R98, R98 ;  /* 0x0000006200627202 */ /* 0x000fe40000000f00 */
[----:B------:R-:W-:Y:S02]  /*165c0*/  MOV R95, R14 ;  /* 0x0000000e005f7202 */ /* 0x000fe40000000f00 */
[----:B------:R-:W-:Y:S02]  /*165d0*/  SEL R87, R32, R149, P0 ;  /* 0x0000009520577207 */ /* 0x000fe40000000000 */
[----:B------:R-:W-:Y:S02]  /*165e0*/  SEL R69, R176, R177, P0 ;  /* 0x000000b1b0457207 */ /* 0x000fe40000000000 */
[----:B------:R-:W-:Y:S02]  /*165f0*/  SEL R158, R159, R158, P0 ;  /* 0x0000009e9f9e7207 */ /* 0x000fe40000000000 */
[----:B------:R-:W-:-:S02]  /*16600*/  SEL R166, R167, R166, P0 ;  /* 0x000000a6a7a67207 */ /* 0x000fc40000000000 */
[----:B------:R-:W-:Y:S02]  /*16610*/  MOV R97, R10 ;  /* 0x0000000a00617202 */ /* 0x000fe40000000f00 */
        /* <DEDUP_REMOVED lines=12> */
[----:B------:R-:W-:Y:S02]  /*166e0*/  MOV R94, R6 ;  /* 0x00000006005e7202 */ /* 0x000fe40000000f00 */
[----:B------:R-:W-:Y:S02]  /*166f0*/  SEL R162, R163, R162, P0 ;  /* 0x000000a2a3a27207 */ /* 0x000fe40000000000 */
[----:B------:R-:W-:Y:S02]  /*16700*/  MOV R18, R8 ;  /* 0x0000000800127202 */ /* 0x000fe40000000f00 */
[----:B------:R-:W-:Y:S02]  /*16710*/  SEL R170, R171, R170, P0 ;  /* 0x000000aaabaa7207 */ /* 0x000fe40000000000 */
[----:B------:R-:W-:-:S02]  /*16720*/  SEL R174, R175, R174, P0 ;  /* 0x000000aeafae7207 */ /* 0x000fc40000000000 */
[----:B------:R-:W-:Y:S02]  /*16730*/  MOV R96, R12 ;  /* 0x0000000c00607202 */ /* 0x000fe40000000f00 */
[----:B------:R-:W-:Y:S02]  /*16740*/  SEL R178, R179, R178, P0 ;  /* 0x000000b2b3b27207 */ /* 0x000fe40000000000 */
[----:B--2---:R-:W-:Y:S01]  /*16750*/  LOP3.LUT R5, R20, 0x2, RZ, 0x3c, !PT ;  /* 0x0000000214057812 */ /* 0x004fe200078e3cff */
        /* <DEDUP_REMOVED lines=11> */
[----:B------:R-:W0:Y:S04]  /*16810*/  SHFL.IDX PT, R71, R21, R5, 0x1c1f ;  /* 0x001c1f0515477589 */ /* 0x000e2800000e0000 */
[----:B------:R-:W1:Y:S04]  /*16820*/  SHFL.IDX PT, R45, R182, R5, 0x1c1f ;  /* 0x001c1f05b62d7589 */ /* 0x000e6800000e0000 */
[----:B------:R-:W2:Y:S04]  /*16830*/  SHFL.IDX PT, R55, R122, R5, 0x1c1f ;  /* 0x001c1f057a377589 */ /* 0x000ea800000e0000 */
[----:B------:R-:W-:Y:S04]  /*16840*/  SHFL.IDX PT, R78, R101, R20, 0x1c1f ;  /* 0x001c1f14654e7589 */ /* 0x000fe800000e0000 */
[----:B------:R-:W-:Y:S04]  /*16850*/  SHFL.IDX PT, R88, R81, R20, 0x1c1f ;  /* 0x001c1f1451587589 */ /* 0x000fe800000e0000 */
[----:B------:R-:W-:Y:S04]  /*16860*/  SHFL.IDX PT, R50, R61, R20, 0x1c1f ;  /* 0x001c1f143d327589 */ /* 0x000fe800000e0000 */
[----:B------:R-:W3:Y:S01]  /*16870*/  SHFL.IDX PT, R79, R24, R5, 0x1c1f ;  /* 0x001c1f05184f7589 */ /* 0x000ee200000e0000 */
[----:B0-----:R-:W-:-:S02]  /*16880*/  SEL R72, R70, R71, P0 ;  /* 0x0000004746487207 */ /* 0x001fc40000000000 */
[----:B------:R-:W-:Y:S01]  /*16890*/  SEL R70, R71, R70, P0 ;  /* 0x0000004647467207 */ /* 0x000fe20000000000 */
[----:B------:R0:W4:Y:S01]  /*168a0*/  SHFL.IDX PT, R89, R29, R5, 0x1c1f ;  /* 0x001c1f051d597589 */ /* 0x00012200000e0000 */
[----:B-1----:R-:W-:-:S03]  /*168b0*/  SEL R21, R45, R44, P0 ;  /* 0x0000002c2d157207 */ /* 0x002fc60000000000 */
[----:B------:R-:W1:Y:S01]  /*168c0*/  SHFL.IDX PT, R51, R130, R5, 0x1c1f ;  /* 0x001c1f0582337589 */ /* 0x000e6200000e0000 */
[----:B--2---:R-:W-:Y:S02]  /*168d0*/  SEL R56, R54, R55, P0 ;  /* 0x0000003736387207 */ /* 0x004fe40000000000 */
[----:B------:R-:W-:Y:S01]  /*168e0*/  SEL R54, R55, R54, P0 ;  /* 0x0000003637367207 */ /* 0x000fe20000000000 */
[----:B------:R-:W2:Y:S01]  /*168f0*/  SHFL.IDX PT, R47, R138, R5, 0x1c1f ;  /* 0x001c1f058a2f7589 */ /* 0x000ea200000e0000 */
[----:B0-----:R-:W-:-:S03]  /*16900*/  SEL R29, R44, R45, P0 ;  /* 0x0000002d2c1d7207 */ /* 0x001fc60000000000 */
[----:B------:R-:W0:Y:S04]  /*16910*/  SHFL.IDX PT, R43, R146, R5, 0x1c1f ;  /* 0x001c1f05922b7589 */ /* 0x000e2800000e0000 */
[----:B------:R-:W-:Y:S04]  /*16920*/  SHFL.IDX PT, R4, R107, R20, 0x1c1f ;  /* 0x001c1f146b047589 */ /* 0x000fe800000e0000 */
[----:B------:R-:W-:Y:S01]  /*16930*/  SHFL.IDX PT, R10, R83, R20, 0x1c1f ;  /* 0x001c1f14530a7589 */ /* 0x000fe200000e0000 */
[----:B---3--:R-:W-:Y:S02]  /*16940*/  SEL R74, R78, R79, P0 ;  /* 0x0000004f4e4a7207 */ /* 0x008fe40000000000 */
[----:B------:R-:W-:Y:S01]  /*16950*/  SEL R78, R79, R78, P0 ;  /* 0x0000004e4f4e7207 */ /* 0x000fe20000000000 */
[----:B------:R-:W-:Y:S01]  /*16960*/  SHFL.IDX PT, R35, R35, R20, 0x1c1f ;  /* 0x001c1f1423237589 */ /* 0x000fe200000e0000 */
[----:B----4-:R-:W-:-:S02]  /*16970*/  SEL R86, R88, R89, P0 ;  /* 0x0000005958567207 */ /* 0x010fc40000000000 */
[----:B------:R-:W-:Y:S01]  /*16980*/  SEL R88, R89, R88, P0 ;  /* 0x0000005859587207 */ /* 0x000fe20000000000 */
[----:B------:R-:W-:Y:S01]  /*16990*/  SHFL.IDX PT, R102, R41, R20, 0x1c1f ;  /* 0x001c1f1429667589 */ /* 0x000fe200000e0000 */
[----:B-1----:R-:W-:Y:S02]  /*169a0*/  SEL R52, R50, R51, P0 ;  /* 0x0000003332347207 */ /* 0x002fe40000000000 */
[----:B------:R-:W-:Y:S01]  /*169b0*/  SEL R50, R51, R50, P0 ;  /* 0x0000003233327207 */ /* 0x000fe20000000000 */
[----:B------:R-:W-:Y:S01]  /*169c0*/  SHFL.IDX PT, R104, R37, R20, 0x1c1f ;  /* 0x001c1f1425687589 */ /* 0x000fe200000e0000 */
[----:B--2---:R-:W-:Y:S02]  /*169d0*/  SEL R48, R46, R47, P0 ;  /* 0x0000002f2e307207 */ /* 0x004fe40000000000 */
[----:B------:R-:W-:Y:S01]  /*169e0*/  SEL R46, R47, R46, P0 ;  /* 0x0000002e2f2e7207 */ /* 0x000fe20000000000 */
[----:B------:R-:W1:Y:S01]  /*169f0*/  SHFL.IDX PT, R25, R25, R5, 0x1c1f ;  /* 0x001c1f0519197589 */ /* 0x000e6200000e0000 */
[----:B0-----:R-:W-:-:S02]  /*16a00*/  SEL R44, R42, R43, P0 ;  /* 0x0000002b2a2c7207 */ /* 0x001fc40000000000 */
[----:B------:R-:W-:Y:S01]  /*16a10*/  SEL R42, R43, R42, P0 ;  /* 0x0000002a2b2a7207 */ /* 0x000fe20000000000 */
[----:B------:R-:W0:Y:S04]  /*16a20*/  SHFL.IDX PT, R81, R26, R5, 0x1c1f ;  /* 0x001c1f051a517589 */ /* 0x000e2800000e0000 */
[----:B------:R-:W2:Y:S04]  /*16a30*/  SHFL.IDX PT, R24, R126, R5, 0x1c1f ;  /* 0x001c1f057e187589 */ /* 0x000ea800000e0000 */
[----:B------:R-:W-:Y:S04]  /*16a40*/  SHFL.IDX PT, R6, R103, R20, 0x1c1f ;  /* 0x001c1f1467067589 */ /* 0x000fe800000e0000 */
[----:B------:R-:W-:Y:S04]  /*16a50*/  SHFL.IDX PT, R82, R85, R20, 0x1c1f ;  /* 0x001c1f1455527589 */ /* 0x000fe800000e0000 */
[----:B------:R-:W-:Y:S04]  /*16a60*/  SHFL.IDX PT, R36, R65, R20, 0x1c1f ;  /* 0x001c1f1441247589 */ /* 0x000fe800000e0000 */
[----:B------:R3:W-:Y:S01]  /*16a70*/  SHFL.IDX PT, R38, R57, R20, 0x1c1f ;  /* 0x001c1f1439267589 */ /* 0x0007e200000e0000 */
[----:B-1----:R-:W-:-:S03]  /*16a80*/  SEL R71, R25, R4, P0 ;  /* 0x0000000419477207 */ /* 0x002fc60000000000 */
[----:B------:R-:W-:Y:S01]  /*16a90*/  SHFL.IDX PT, R40, R53, R20, 0x1c1f ;  /* 0x001c1f1435287589 */ /* 0x000fe200000e0000 */
[----:B0-----:R-:W-:Y:S02]  /*16aa0*/  SEL R76, R80, R81, P0 ;  /* 0x00000051504c7207 */ /* 0x001fe40000000000 */
[----:B------:R-:W-:Y:S01]  /*16ab0*/  SEL R80, R81, R80, P0 ;  /* 0x0000005051507207 */ /* 0x000fe20000000000 */
[----:B------:R-:W0:Y:S01]  /*16ac0*/  SHFL.IDX PT, R27, R27, R5, 0x1c1f ;  /* 0x001c1f051b1b7589 */ /* 0x000e2200000e0000 */
[----:B--2---:R-:W-:Y:S02]  /*16ad0*/  SEL R55, R24, R35, P0 ;  /* 0x0000002318377207 */ /* 0x004fe40000000000 */
[----:B---3--:R-:W-:Y:S01]  /*16ae0*/  SEL R57, R35, R24, P0 ;  /* 0x0000001823397207 */ /* 0x008fe20000000000 */
[----:B------:R-:W1:Y:S04]  /*16af0*/  SHFL.IDX PT, R83, R28, R5, 0x1c1f ;  /* 0x001c1f051c537589 */ /* 0x000e6800000e0000 */
[----:B------:R-:W2:Y:S04]  /*16b00*/  SHFL.IDX PT, R33, R33, R5, 0x1c1f ;  /* 0x001c1f0521217589 */ /* 0x000ea800000e0000 */
[----:B------:R-:W3:Y:S04]  /*16b10*/  SHFL.IDX PT, R37, R134, R5, 0x1c1f ;  /* 0x001c1f0586257589 */ /* 0x000ee800000e0000 */
[----:B------:R-:W4:Y:S04]  /*16b20*/  SHFL.IDX PT, R39, R142, R5, 0x1c1f ;  /* 0x001c1f058e277589 */ /* 0x000f2800000e0000 */
[----:B------:R-:W4:Y:S04]  /*16b30*/  SHFL.IDX PT, R41, R150, R5, 0x1c1f ;  /* 0x001c1f0596297589 */ /* 0x000f2800000e0000 */
[----:B------:R-:W-:Y:S01]  /*16b40*/  SHFL.IDX PT, R7, R91, R20, 0x1c1f ;  /* 0x001c1f145b077589 */ /* 0x000fe200000e0000 */
[----:B0-----:R-:W-:-:S03]  /*16b50*/  SEL R79, R27, R6, P0 ;  /* 0x000000061b4f7207 */ /* 0x001fc60000000000 */
[----:B------:R4:W-:Y:S01]  /*16b60*/  SHFL.IDX PT, R62, R49, R20, 0x1c1f ;  /* 0x001c1f14313e7589 */ /* 0x0009e200000e0000 */
[----:B-1----:R-:W-:Y:S02]  /*16b70*/  SEL R84, R82, R83, P0 ;  /* 0x0000005352547207 */ /* 0x002fe40000000000 */
[----:B------:R-:W-:Y:S01]  /*16b80*/  SEL R82, R83, R82, P0 ;  /* 0x0000005253527207 */ /* 0x000fe20000000000 */
[----:B------:R-:W0:Y:S01]  /*16b90*/  SHFL.IDX PT, R30, R30, R5, 0x1c1f ;  /* 0x001c1f051e1e7589 */ /* 0x000e2200000e0000 */
[----:B--2---:R-:W-:-:S03]  /*16ba0*/  SEL R89, R33, R10, P0 ;  /* 0x0000000a21597207 */ /* 0x004fc60000000000 */
[----:B------:R-:W1:Y:S01]  /*16bb0*/  SHFL.IDX PT, R67, R158, R5, 0x1c1f ;  /* 0x001c1f059e437589 */ /* 0x000e6200000e0000 */
[----:B---3--:R-:W-:Y:S02]  /*16bc0*/  SEL R53, R36, R37, P0 ;  /* 0x0000002524357207 */ /* 0x008fe40000000000 */
[----:B------:R-:W-:Y:S01]  /*16bd0*/  SEL R51, R37, R36, P0 ;  /* 0x0000002425337207 */ /* 0x000fe20000000000 */
[----:B------:R-:W2:Y:S01]  /*16be0*/  SHFL.IDX PT, R101, R166, R5, 0x1c1f ;  /* 0x001c1f05a6657589 */ /* 0x000ea200000e0000 */
[----:B----4-:R-:W-:Y:S02]  /*16bf0*/  SEL R49, R38, R39, P0 ;  /* 0x0000002726317207 */ /* 0x010fe40000000000 */
[----:B------:R-:W-:Y:S01]  /*16c00*/  SEL R47, R39, R38, P0 ;  /* 0x00000026272f7207 */ /* 0x000fe20000000000 */
[----:B------:R3:W-:Y:S01]  /*16c10*/  SHFL.IDX PT, R8, R87, R20, 0x1c1f ;  /* 0x001c1f1457087589 */ /* 0x0007e200000e0000 */
[----:B------:R-:W-:Y:S02]  /*16c20*/  SEL R45, R40, R41, P0 ;  /* 0x00000029282d7207 */ /* 0x000fe40000000000 */
[----:B------:R-:W-:Y:S01]  /*16c30*/  SEL R43, R41, R40, P0 ;  /* 0x00000028292b7207 */ /* 0x000fe20000000000 */
[----:B------:R4:W-:Y:S04]  /*16c40*/  SHFL.IDX PT, R64, R73, R20, 0x1c1f ;  /* 0x001c1f1449407589 */ /* 0x0009e800000e0000 */
[----:B------:R-:W-:Y:S01]  /*16c50*/  SHFL.IDX PT, R60, R69, R20, 0x1c1f ;  /* 0x001c1f14453c7589 */ /* 0x000fe200000e0000 */
[----:B---3--:R-:W-:-:S03]  /*16c60*/  SEL R87, R10, R33, P0 ;  /* 0x000000210a577207 */ /* 0x008fc60000000000 */
[----:B------:R-:W3:Y:S01]  /*16c70*/  SHFL.IDX PT, R9, R32, R5, 0x1c1f ;  /* 0x001c1f0520097589 */ /* 0x000ee200000e0000 */
[----:B0-----:R-:W-:Y:S02]  /*16c80*/  SEL R81, R30, R7, P0 ;  /* 0x000000071e517207 */ /* 0x001fe40000000000 */
[----:B----4-:R-:W-:Y:S01]  /*16c90*/  SEL R73, R4, R25, P0 ;  /* 0x0000001904497207 */ /* 0x010fe20000000000 */
[----:B------:R-:W0:Y:S01]  /*16ca0*/  SHFL.IDX PT, R65, R34, R5, 0x1c1f ;  /* 0x001c1f0522417589 */ /* 0x000e2200000e0000 */
[----:B-1----:R-:W-:Y:S02]  /*16cb0*/  SEL R41, R62, R67, P0 ;  /* 0x000000433e297207 */ /* 0x002fe40000000000 */
[----:B------:R-:W-:Y:S01]  /*16cc0*/  SEL R39, R67, R62, P0 ;  /* 0x0000003e43277207 */ /* 0x000fe20000000000 */
[----:B------:R-:W1:Y:S01]  /*16cd0*/  SHFL.IDX PT, R61, R176, R5, 0x1c1f ;  /* 0x001c1f05b03d7589 */ /* 0x000e6200000e0000 */
[----:B--2---:R-:W-:Y:S02]  /*16ce0*/  SEL R37, R66, R101, P0 ;  /* 0x0000006542257207 */ /* 0x004fe40000000000 */
[----:B------:R-:W-:Y:S01]  /*16cf0*/  SEL R33, R101, R66, P0 ;  /* 0x0000004265217207 */ /* 0x000fe20000000000 */
[----:B------:R2:W-:Y:S01]  /*16d00*/  SHFL.IDX PT, R68, R77, R20, 0x1c1f ;  /* 0x001c1f144d447589 */ /* 0x0005e200000e0000 */
[----:B------:R-:W-:-:S02]  /*16d10*/  F2FP.BF16.F32.PACK_AB R4, R73, R72 ;  /* 0x000000484904723e */ /* 0x000fc400000010ff */
[----:B------:R-:W-:Y:S01]  /*16d20*/  F2FP.BF16.F32.PACK_AB R10, R79, R78 ;  /* 0x0000004e4f0a723e */ /* 0x000fe200000010ff */
[----:B------:R4:W-:Y:S01]  /*16d30*/  SHFL.IDX PT, R13, R75, R20, 0x1c1f ;  /* 0x001c1f144b0d7589 */ /* 0x0009e200000e0000 */
[----:B------:R-:W-:-:S03]  /*16d40*/  F2FP.BF16.F32.PACK_AB R25, R45, R44 ;  /* 0x0000002c2d19723e */ /* 0x000fc600000010ff */
[----:B------:R-:W-:Y:S01]  /*16d50*/  SHFL.IDX PT, R63, R63, R20, 0x1c1f ;  /* 0x001c1f143f3f7589 */ /* 0x000fe200000e0000 */
[----:B--2---:R-:W-:-:S03]  /*16d60*/  SEL R77, R7, R30, P0 ;  /* 0x0000001e074d7207 */ /* 0x004fc60000000000 */
[----:B------:R-:W2:Y:S01]  /*16d70*/  SHFL.IDX PT, R12, R164, R5, 0x1c1f ;  /* 0x001c1f05a40c7589 */ /* 0x000ea200000e0000 */
[----:B---3--:R-:W-:Y:S02]  /*16d80*/  SEL R85, R8, R9, P0 ;  /* 0x0000000908557207 */ /* 0x008fe40000000000 */
[----:B----4-:R-:W-:Y:S01]  /*16d90*/  SEL R75, R6, R27, P0 ;  /* 0x0000001b064b7207 */ /* 0x010fe20000000000 */
[----:B------:R-:W3:Y:S01]  /*16da0*/  SHFL.IDX PT, R26, R154, R5, 0x1c1f ;  /* 0x001c1f059a1a7589 */ /* 0x000ee200000e0000 */
[----:B------:R-:W-:Y:S02]  /*16db0*/  SEL R83, R9, R8, P0 ;  /* 0x0000000809537207 */ /* 0x000fe40000000000 */
[----:B0-----:R-:W-:Y:S01]  /*16dc0*/  SEL R66, R64, R65, P0 ;  /* 0x0000004140427207 */ /* 0x001fe20000000000 */
[----:B------:R-:W0:Y:S01]  /*16dd0*/  SHFL.IDX PT, R14, R172, R5, 0x1c1f ;  /* 0x001c1f05ac0e7589 */ /* 0x000e2200000e0000 */
[----:B-1----:R-:W-:Y:S02]  /*16de0*/  SEL R62, R60, R61, P0 ;  /* 0x0000003d3c3e7207 */ /* 0x002fe40000000000 */
[----:B------:R-:W-:Y:S01]  /*16df0*/  SEL R64, R65, R64, P0 ;  /* 0x0000004041407207 */ /* 0x000fe20000000000 */
[----:B------:R-:W1:Y:S01]  /*16e00*/  SHFL.IDX PT, R20, R180, R5, 0x1c1f ;  /* 0x001c1f05b4147589 */ /* 0x000e6200000e0000 */
[----:B------:R-:W-:-:S02]  /*16e10*/  SEL R60, R61, R60, P0 ;  /* 0x0000003c3d3c7207 */ /* 0x000fc40000000000 */
[----:B------:R-:W-:Y:S01]  /*16e20*/  F2FP.BF16.F32.PACK_AB R6, R71, R70 ;  /* 0x000000464706723e */ /* 0x000fe200000010ff */
[----:B------:R-:W4:Y:S01]  /*16e30*/  SHFL.IDX PT, R31, R31, R5, 0x1c1f ;  /* 0x001c1f051f1f7589 */ /* 0x000f2200000e0000 */
[----:B------:R-:W-:Y:S02]  /*16e40*/  F2FP.BF16.F32.PACK_AB R7, R55, R54 ;  /* 0x000000363707723e */ /* 0x000fe400000010ff */
[----:B------:R-:W-:Y:S01]  /*16e50*/  F2FP.BF16.F32.PACK_AB R8, R75, R74 ;  /* 0x0000004a4b08723e */ /* 0x000fe200000010ff */
[----:B------:R-:W4:Y:S01]  /*16e60*/  SHFL.IDX PT, R32, R162, R5, 0x1c1f ;  /* 0x001c1f05a2207589 */ /* 0x000f2200000e0000 */
[----:B------:R-:W-:Y:S02]  /*16e70*/  F2FP.BF16.F32.PACK_AB R9, R53, R52 ;  /* 0x000000343509723e */ /* 0x000fe400000010ff */
[----:B------:R-:W-:Y:S01]  /*16e80*/  F2FP.BF16.F32.PACK_AB R24, R85, R84 ;  /* 0x000000545518723e */ /* 0x000fe200000010ff */
[----:B------:R-:W-:Y:S01]  /*16e90*/  SHFL.IDX PT, R103, R174, R5, 0x1c1f ;  /* 0x001c1f05ae677589 */ /* 0x000fe200000e0000 */
[----:B--2---:R-:W-:-:S02]  /*16ea0*/  SEL R91, R11, R12, P0 ;  /* 0x0000000c0b5b7207 */ /* 0x004fc40000000000 */
[----:B------:R-:W-:Y:S01]  /*16eb0*/  SEL R69, R12, R11, P0 ;  /* 0x0000000b0c457207 */ /* 0x000fe20000000000 */
[----:B------:R-:W2:Y:S01]  /*16ec0*/  SHFL.IDX PT, R105, R170, R5, 0x1c1f ;  /* 0x001c1f05aa697589 */ /* 0x000ea200000e0000 */
[----:B---3--:R-:W-:Y:S02]  /*16ed0*/  SEL R40, R63, R26, P0 ;  /* 0x0000001a3f287207 */ /* 0x008fe40000000000 */
[----:B------:R-:W-:Y:S01]  /*16ee0*/  SEL R38, R26, R63, P0 ;  /* 0x0000003f1a267207 */ /* 0x000fe20000000000 */
[----:B------:R3:W2:Y:S01]  /*16ef0*/  SHFL.IDX PT, R107, R178, R5, 0x1c1f ;  /* 0x001c1f05b26b7589 */ /* 0x0006a200000e0000 */
[----:B0-----:R-:W-:Y:S02]  /*16f00*/  SEL R67, R13, R14, P0 ;  /* 0x0000000e0d437207 */ /* 0x001fe40000000000 */
[----:B------:R-:W-:Y:S02]  /*16f10*/  SEL R65, R14, R13, P0 ;  /* 0x0000000d0e417207 */ /* 0x000fe40000000000 */
[----:B-1----:R-:W-:-:S02]  /*16f20*/  SEL R63, R15, R20, P0 ;  /* 0x000000140f3f7207 */ /* 0x002fc40000000000 */
[----:B------:R-:W-:Y:S02]  /*16f30*/  SEL R61, R20, R15, P0 ;  /* 0x0000000f143d7207 */ /* 0x000fe40000000000 */
[----:B------:R-:W-:Y:S02]  /*16f40*/  F2FP.BF16.F32.PACK_AB R11, R51, R50 ;  /* 0x00000032330b723e */ /* 0x000fe400000010ff */
[----:B---3--:R-:W-:Y:S02]  /*16f50*/  F2FP.BF16.F32.PACK_AB R5, R57, R56 ;  /* 0x000000383905723e */ /* 0x008fe400000010ff */
[----:B----4-:R-:W-:Y:S02]  /*16f60*/  SEL R90, R68, R31, P0 ;  /* 0x0000001f445a7207 */ /* 0x010fe40000000000 */
[----:B------:R-:W-:Y:S01]  /*16f70*/  SEL R36, R99, R32, P0 ;  /* 0x0000002063247207 */ /* 0x000fe20000000000 */
[----:B------:R0:W-:Y:S01]  /*16f80*/  STSM.16.M88.4 [R97], R4 ;  /* 0x0000000461007844 */ /* 0x0001e20000000200 */
[----:B------:R-:W-:-:S02]  /*16f90*/  F2FP.BF16.F32.PACK_AB R12, R77, R76 ;  /* 0x0000004c4d0c723e */ /* 0x000fc400000010ff */
[----:B------:R-:W-:Y:S01]  /*16fa0*/  F2FP.BF16.F32.PACK_AB R13, R49, R48 ;  /* 0x00000030310d723e */ /* 0x000fe200000010ff */
[----:B------:R1:W-:Y:S01]  /*16fb0*/  STSM.16.M88.4 [R98], R8 ;  /* 0x0000000862007844 */ /* 0x0003e20000000200 */
[----:B------:R-:W-:Y:S02]  /*16fc0*/  F2FP.BF16.F32.PACK_AB R14, R81, R80 ;  /* 0x00000050510e723e */ /* 0x000fe400000010ff */
[----:B------:R-:W-:Y:S02]  /*16fd0*/  F2FP.BF16.F32.PACK_AB R15, R47, R46 ;  /* 0x0000002e2f0f723e */ /* 0x000fe400000010ff */
[----:B------:R-:W-:Y:S02]  /*16fe0*/  SEL R68, R31, R68, P0 ;  /* 0x000000441f447207 */ /* 0x000fe40000000000 */
[----:B------:R-:W-:Y:S01]  /*16ff0*/  SEL R32, R32, R99, P0 ;  /* 0x0000006320207207 */ /* 0x000fe20000000000 */
[----:B------:R-:W-:Y:S01]  /*17000*/  STSM.16.M88.4 [R95], R12 ;  /* 0x0000000c5f007844 */ /* 0x000fe20000000200 */
[----:B------:R-:W-:-:S02]  /*17010*/  F2FP.BF16.F32.PACK_AB R26, R83, R82 ;  /* 0x00000052531a723e */ /* 0x000fc400000010ff */
[----:B------:R-:W-:Y:S01]  /*17020*/  F2FP.BF16.F32.PACK_AB R27, R43, R42 ;  /* 0x0000002a2b1b723e */ /* 0x000fe200000010ff */
[----:B0-----:R-:W-:Y:S01]  /*17030*/  IMAD.U32 R97, RZ, RZ, UR9 ;  /* 0x00000009ff617e24 */ /* 0x001fe2000f8e00ff */
[----:B--2---:R-:W-:Y:S02]  /*17040*/  SEL R34, R102, R105, P0 ;  /* 0x0000006966227207 */ /* 0x004fe40000000000 */
[----:B------:R-:W-:Y:S01]  /*17050*/  SEL R30, R105, R102, P0 ;  /* 0x00000066691e7207 */ /* 0x000fe20000000000 */
[----:B------:R0:W-:Y:S01]  /*17060*/  STSM.16.M88.4 [R96], R24 ;  /* 0x0000001860007844 */ /* 0x0001e20000000200 */
[----:B------:R-:W-:Y:S01]  /*17070*/  SEL R35, R100, R103, P0 ;  /* 0x0000006764237207 */ /* 0x000fe20000000000 */
[----:B-1----:R-:W1:Y:S01]  /*17080*/  LDC.64 R98, c[0x0][0xc08] ;  /* 0x00030200ff627b82 */ /* 0x002e620000000a00 */
[----:B------:R-:W-:Y:S02]  /*17090*/  SEL R31, R103, R100, P0 ;  /* 0x00000064671f7207 */ /* 0x000fe40000000000 */
[----:B------:R-:W-:-:S02]  /*170a0*/  SEL R28, R104, R107, P0 ;  /* 0x0000006b681c7207 */ /* 0x000fc40000000000 */
[----:B------:R-:W-:Y:S02]  /*170b0*/  SEL R20, R107, R104, P0 ;  /* 0x000000686b147207 */ /* 0x000fe40000000000 */
[----:B------:R-:W-:Y:S02]  /*170c0*/  F2FP.BF16.F32.PACK_AB R4, R87, R86 ;  /* 0x000000565704723e */ /* 0x000fe400000010ff */
[----:B------:R-:W-:Y:S02]  /*170d0*/  F2FP.BF16.F32.PACK_AB R5, R41, R40 ;  /* 0x000000282905723e */ /* 0x000fe400000010ff */
[----:B------:R-:W-:Y:S02]  /*170e0*/  F2FP.BF16.F32.PACK_AB R6, R89, R88 ;  /* 0x000000585906723e */ /* 0x000fe400000010ff */
[----:B------:R-:W-:Y:S01]  /*170f0*/  F2FP.BF16.F32.PACK_AB R7, R39, R38 ;  /* 0x000000262707723e */ /* 0x000fe200000010ff */
[----:B0-----:R-:W-:Y:S01]  /*17100*/  IMAD.U32 R96, RZ, RZ, UR8 ;  /* 0x00000008ff607e24 */ /* 0x001fe2000f8e00ff */
[----:B------:R-:W-:-:S02]  /*17110*/  F2FP.BF16.F32.PACK_AB R8, R91, R90 ;  /* 0x0000005a5b08723e */ /* 0x000fc400000010ff */
[----:B------:R-:W-:Y:S01]  /*17120*/  F2FP.BF16.F32.PACK_AB R9, R37, R36 ;  /* 0x000000242509723e */ /* 0x000fe200000010ff */
[----:B------:R-:W-:Y:S01]  /*17130*/  STSM.16.M88.4 [R18], R4 ;  /* 0x0000000412007844 */ /* 0x000fe20000000200 */
[----:B------:R-:W-:Y:S02]  /*17140*/  F2FP.BF16.F32.PACK_AB R10, R69, R68 ;  /* 0x00000044450a723e */ /* 0x000fe400000010ff */
[----:B------:R-:W-:Y:S02]  /*17150*/  F2FP.BF16.F32.PACK_AB R11, R33, R32 ;  /* 0x00000020210b723e */ /* 0x000fe400000010ff */
[----:B------:R-:W-:Y:S02]  /*17160*/  F2FP.BF16.F32.PACK_AB R12, R67, R66 ;  /* 0x00000042430c723e */ /* 0x000fe400000010ff */
[----:B------:R-:W-:Y:S01]  /*17170*/  F2FP.BF16.F32.PACK_AB R13, R35, R34 ;  /* 0x00000022230d723e */ /* 0x000fe200000010ff */
[----:B------:R-:W-:Y:S01]  /*17180*/  STSM.16.M88.4 [R92], R8 ;  /* 0x000000085c007844 */ /* 0x000fe20000000200 */
[----:B------:R-:W-:-:S02]  /*17190*/  F2FP.BF16.F32.PACK_AB R14, R65, R64 ;  /* 0x00000040410e723e */ /* 0x000fc400000010ff */
[----:B------:R-:W-:Y:S02]  /*171a0*/  F2FP.BF16.F32.PACK_AB R15, R31, R30 ;  /* 0x0000001e1f0f723e */ /* 0x000fe400000010ff */
[----:B------:R-:W-:Y:S02]  /*171b0*/  F2FP.BF16.F32.PACK_AB R24, R63, R62 ;  /* 0x0000003e3f18723e */ /* 0x000fe400000010ff */
[----:B------:R-:W-:Y:S01]  /*171c0*/  F2FP.BF16.F32.PACK_AB R25, R29, R28 ;  /* 0x0000001c1d19723e */ /* 0x000fe200000010ff */
[----:B------:R0:W-:Y:S01]  /*171d0*/  STSM.16.M88.4 [R93], R12 ;  /* 0x0000000c5d007844 */ /* 0x0001e20000000200 */
[----:B------:R-:W-:Y:S02]  /*171e0*/  F2FP.BF16.F32.PACK_AB R26, R61, R60 ;  /* 0x0000003c3d1a723e */ /* 0x000fe400000010ff */
[----:B------:R-:W-:Y:S02]  /*171f0*/  F2FP.BF16.F32.PACK_AB R27, R21, R20 ;  /* 0x00000014151b723e */ /* 0x000fe400000010ff */
[----:B------:R-:W-:-:S03]  /*17200*/  ISETP.NE.U32.AND P0, PT, RZ, UR10, PT ;  /* 0x0000000aff007c0c */ /* 0x000fc6000bf05070 */
[----:B------:R2:W-:Y:S01]  /*17210*/  STSM.16.M88.4 [R94], R24 ;  /* 0x000000185e007844 */ /* 0x0005e20000000200 */
[----:B------:R-:W-:Y:S01]  /*17220*/  ISETP.NE.AND.EX P0, PT, RZ, UR11, PT, P0 ;  /* 0x0000000bff007c0c */ /* 0x000fe2000bf05300 */
[----:B------:R-:W-:Y:S08]  /*17230*/  BAR.SYNC.DEFER_BLOCKING 0x1, 0x100 ;  /* 0x0044000000007b1d */ /* 0x000ff00000010000 */
[----:B0-----:R-:W0:Y:S04]  /*17240*/  LDC R93, c[0x0][0xbe8] ;  /* 0x0002fa00ff5d7b82 */ /* 0x001e280000000800 */
[----:B------:R-:W3:Y:S01]  /*17250*/  @P0 LDG.E R95, desc[UR50][R96.64] ;  /* 0x00000032605f0981 */ /* 0x000ee2000c1e1900 */
[----:B-1----:R-:W-:-:S02]  /*17260*/  ISETP.NE.U32.AND P1, PT, R98, RZ, PT ;  /* 0x000000ff6200720c */ /* 0x002fc40003f25070 */
[----:B------:R-:W-:-:S11]  /*17270*/  R2UR UR4, R99 ;  /* 0x00000000630472ca */ /* 0x000fd600000e0000 */
[----:B------:R-:W-:Y:S01]  /*17280*/  VOTEU.ANY UP0, P1 ;  /* 0x00000000003f7886 */ /* 0x000fe20000800100 */
[----:B0-----:R-:W-:Y:S01]  /*17290*/  ISETP.NE.AND P1, PT, R93, 0x1, PT ;  /* 0x000000015d00780c */ /* 0x001fe20003f25270 */
[----:B------:R-:W-:Y:S02]  /*172a0*/  UISETP.NE.AND.EX UP0, UPT, UR4, URZ, UPT, UP0 ;  /* 0x0000003f0400728c */ /* 0x000fe4000bf05300 */
[----:B------:R-:W-:Y:S01]  /*172b0*/  UISETP.GT.AND UP1, UPT, UR41, 0x1, UPT ;  /* 0x000000012900788c */ /* 0x000fe2000bf24270 */
[----:B------:R-:W-:Y:S01]  /*172c0*/  UMOV UR18, 0x9b8 ;  /* 0x000009b800127882 */ /* 0x000fe20000000000 */
[----:B------:R-:W-:Y:S02]  /*172d0*/  ULDC UR4, c[0x0][0xa88] ;  /* 0x0002a20000047ab9 */ /* 0x000fe40000000800 */
[----:B------:R-:W-:Y:S01]  /*172e0*/  USEL UR18, UR18, 0x978, UP1 ;  /* 0x0000097812127887 */ /* 0x000fe20008800000 */
[----:B------:R-:W-:Y:S01]  /*172f0*/  PLOP3.LUT P4, PT, PT, PT, UP0, 0x80, 0x0 ;  /* 0x000000000000781c */ /* 0x000fe20003f8f008 */
[----:B------:R-:W-:-:S03]  /*17300*/  IMAD.U32 R18, RZ, RZ, UR4 ;  /* 0x00000004ff127e24 */ /* 0x000fc6000f8e00ff */
[----:B------:R-:W-:Y:S01]  /*17310*/  @UP0 ULDC.64 UR8, c[0x0][0xc08] ;  /* 0x0003020000080ab9 */ /* 0x000fe20000000a00 */
[----:B------:R-:W0:Y:S01]  /*17320*/  @P1 LDC R6, c[0x0][0xbec] ;  /* 0x0002fb00ff061b82 */ /* 0x000e220000000800 */
[----:B------:R-:W-:-:S07]  /*17330*/  @UP0 UIMAD.WIDE UR8, UR37, 0x4, UR8 ;  /* 0x00000004250808a5 */ /* 0x000fce000f8e0208 */
[----:B------:R-:W1:Y:S01]  /*17340*/  @P1 LDC R9, c[0x0][0xbf0] ;  /* 0x0002fc00ff091b82 */ /* 0x000e620000000800 */
[----:B------:R-:W-:Y:S01]  /*17350*/  UISETP.NE.U32.AND UP0, UPT, UR10, URZ, UPT ;  /* 0x0000003f0a00728c */ /* 0x000fe2000bf05070 */
[----:B------:R-:W-:Y:S01]  /*17360*/  IMAD.U32 R4, RZ, RZ, UR8 ;  /* 0x00000008ff047e24 */ /* 0x000fe2000f8e00ff */
[----:B------:R-:W-:Y:S01]  /*17370*/  ULDC.64 UR12, c[0x0][UR18+0x218] ;  /* 0x00008600120c7abb */ /* 0x000fe20008000a00 */
[----:B------:R-:W-:Y:S01]  /*17380*/  IMAD.U32 R5, RZ, RZ, UR9 ;  /* 0x00000009ff057e24 */ /* 0x000fe2000f8e00ff */
[----:B------:R-:W-:Y:S02]  /*17390*/  UISETP.NE.AND.EX UP0, UPT, UR11, URZ, UPT, UP0 ;  /* 0x0000003f0b00728c */ /* 0x000fe4000bf05300 */
[----:B------:R-:W-:Y:S01]  /*173a0*/  USEL UR16, UR40, URZ, UP1 ;  /* 0x0000003f28107287 */ /* 0x000fe20008800000 */
[----:B------:R-:W-:Y:S01]  /*173b0*/  VIADD R13, R22, UR39 ;  /* 0x00000027160d7c36 */ /* 0x000fe20008000000 */
[----:B------:R-:W-:Y:S01]  /*173c0*/  UMOV UR4, URZ ;  /* 0x0000003f00047c82 */ /* 0x000fe20008000000 */
[----:B------:R-:W-:Y:S01]  /*173d0*/  UIMAD.WIDE.U32 UR8, UR12, UR36, URZ ;  /* 0x000000240c0872a5 */ /* 0x000fe2000f8e003f */
[----:B------:R0:W5:Y:S01]  /*173e0*/  @P4 LDG.E R18, desc[UR50][R4.64] ;  /* 0x0000003204124981 */ /* 0x000162000c1e1900 */
[----:B------:R-:W-:Y:S01]  /*173f0*/  ULDC.64 UR14, c[0x0][UR18+0x228] ;  /* 0x00008a00120e7abb */ /* 0x000fe20008000a00 */
[----:B------:R-:W-:Y:S01]  /*17400*/  UIMAD UR12, UR13, UR36, URZ ;  /* 0x000000240d0c72a4 */ /* 0x000fe2000f8e023f */
[----:B------:R-:W-:Y:S01]  /*17410*/  IMAD.MOV.U32 R7, RZ, RZ, R13 ;  /* 0x000000ffff077224 */ /* 0x000fe200078e000d */
[----:B------:R-:W-:-:S02]  /*17420*/  USHF.R.S32.HI UR17, URZ, 0x1f, UR37 ;  /* 0x0000001f3f117899 */ /* 0x000fc40008011425 */
[----:B------:R-:W-:Y:S02]  /*17430*/  USEL UR7, UR37, URZ, !UP0 ;  /* 0x0000003f25077287 */ /* 0x000fe4000c000000 */
[----:B------:R-:W-:Y:S01]  /*17440*/  UIMAD.WIDE.U32 UR20, UR14, UR16, URZ ;  /* 0x000000100e1472a5 */ /* 0x000fe2000f8e003f */
[----:B------:R-:W-:Y:S01]  /*17450*/  ULDC.64 UR10, c[0x0][UR18+0x220] ;  /* 0x00008800120a7abb */ /* 0x000fe20008000a00 */
[----:B------:R-:W-:Y:S01]  /*17460*/  UIMAD UR14, UR15, UR16, URZ ;  /* 0x000000100f0e72a4 */ /* 0x000fe2000f8e023f */
[----:B0-----:R-:W-:Y:S01]  /*17470*/  @P1 IMAD.HI.U32 R4, R13, R6, RZ ;  /* 0x000000060d041227 */ /* 0x001fe200078e00ff */
[----:B------:R-:W-:Y:S02]  /*17480*/  UIADD3 UR15, UR9, UR12, URZ ;  /* 0x0000000c090f7290 */ /* 0x000fe4000fffe03f */
[----:B------:R-:W-:Y:S01]  /*17490*/  USEL UR17, UR17, URZ, !UP0 ;  /* 0x0000003f11117287 */ /* 0x000fe2000c000000 */
[----:B------:R-:W-:Y:S01]  /*174a0*/  IMAD.U32 R5, RZ, RZ, UR21 ;  /* 0x00000015ff057e24 */ /* 0x000fe2000f8e00ff */
[----:B------:R-:W-:Y:S01]  /*174b0*/  UIMAD UR9, UR11, UR7, URZ ;  /* 0x000000070b0972a4 */ /* 0x000fe2000f8e023f */
[----:B-1----:R-:W-:Y:S01]  /*174c0*/  @P1 SHF.R.U32.HI R7, RZ, R9, R4 ;  /* 0x00000009ff071219 */ /* 0x002fe20000011604 */
[----:B------:R-:W-:Y:S01]  /*174d0*/  UIMAD.WIDE.U32 UR12, UR10, UR7, URZ ;  /* 0x000000070a0c72a5 */ /* 0x000fe2000f8e003f */
[----:B------:R-:W-:Y:S01]  /*174e0*/  IMAD.U32 R4, RZ, RZ, UR20 ;  /* 0x00000014ff047e24 */ /* 0x000fe2000f8e00ff */
[----:B------:R-:W-:Y:S01]  /*174f0*/  UIMAD UR9, UR10, UR17, UR9 ;  /* 0x000000110a0972a4 */ /* 0x000fe2000f8e0209 */
[--C-:B------:R-:W-:Y:S01]  /*17500*/  SHF.R.S32.HI R5, RZ, 0x1f, R7.reuse ;  /* 0x0000001fff057819 */ /* 0x100fe20000011407 */
[----:B------:R-:W-:Y:S01]  /*17510*/  UIADD3 UR14, UR21, UR14, URZ ;  /* 0x0000000e150e7290 */ /* 0x000fe2000fffe03f */
[----:B------:R-:W-:Y:S01]  /*17520*/  IMAD.MOV R6, RZ, RZ, -R7 ;  /* 0x000000ffff067224 */ /* 0x000fe200078e0a07 */
[----:B------:R-:W-:-:S03]  /*17530*/  UIADD3 UR9, UR13, UR9, URZ ;  /* 0x000000090d097290 */ /* 0x000fc6000fffe03f */
        /* <DEDUP_REMOVED lines=24> */
.L_x_1137:
[----:B------:R-:W-:Y:S01]  /*176c0*/  SHFL.IDX PT, R4, R8, RZ, 0x1c1f ;  /* 0x001c1fff08047589 */ /* 0x000fe200000e0000 */
[----:B------:R-:W-:Y:S01]  /*176d0*/  VIADD R11, R228, UR39 ;  /* 0x00000027e40b7c36 */ /* 0x000fe20008000000 */
[----:B------:R-:W-:Y:S01]  /*176e0*/  LOP3.LUT P0, RZ, R219, 0x3, RZ, 0xc0, !PT ;  /* 0x00000003dbff7812 */ /* 0x000fe2000780c0ff */
[----:B-----5:R-:W-:Y:S01]  /*176f0*/  IMAD R18, R18, R93, RZ ;  /* 0x0000005d12127224 */ /* 0x020fe200078e02ff */
[----:B------:R-:W0:Y:S01]  /*17700*/  SHFL.IDX PT, R5, R9, RZ, 0x1c1f ;  /* 0x001c1fff09057589 */ /* 0x000e2200000e0000 */
[----:B------:R-:W-:-:S03]  /*17710*/  VIADD R27, R11, 0x8 ;  /* 0x000000080b1b7836 */ /* 0x000fc60000000000 */
[----:B------:R-:W-:Y:S01]  /*17720*/  SHFL.IDX PT, R6, R8, 0x1, 0x1c1f ;  /* 0x003c1f0008067f89 */ /* 0x000fe200000e0000 */
[-C--:B------:R-:W-:Y:S02]  /*17730*/  ISETP.GE.OR P2, PT, R11, R18.reuse, P0 ;  /* 0x000000120b00720c */ /* 0x080fe40000746670 */
[----:B------:R-:W-:Y:S01]  /*17740*/  ISETP.GE.OR P0, PT, R27, R18, P0 ;  /* 0x000000121b00720c */ /* 0x000fe20000706670 */
[----:B------:R-:W1:Y:S10]  /*17750*/  SHFL.IDX PT, R7, R9, 0x1, 0x1c1f ;  /* 0x003c1f0009077f89 */ /* 0x000e7400000e0000 */
[----:B0-----:R0:W-:Y:S04]  /*17760*/  @!P2 ST.E desc[UR50][R4.64], R3 ;  /* 0x000000030400a985 */ /* 0x0011e8000c101932 */
[----:B-1----:R0:W-:Y:S01]  /*17770*/  @!P0 ST.E desc[UR50][R6.64], R0 ;  /* 0x0000000006008985 */ /* 0x0021e2000c101932 */
[----:B------:R-:W-:-:S13]  /*17780*/  PLOP3.LUT P0, PT, PT, PT, UP1, 0x80, 0x0 ;  /* 0x000000000000781c */ /* 0x000fda0003f0f018 */
[----:B0-----:R-:W-:Y:S05]  /*17790*/  @P0 BRA `(.L_x_1138) ;  /* 0x0000000800880947 */ /* 0x001fea0003800000 */
[----:B------:R-:W-:Y:S01]  /*177a0*/  IMAD R3, R218, 0x40, R23 ;  /* 0x00000040da037824 */ /* 0x000fe200078e0217 */
[----:B------:R-:W0:Y:S01]  /*177b0*/  @P1 LDC R20, c[0x0][0xbec] ;  /* 0x0002fb00ff141b82 */ /* 0x000e220000000800 */
[----:B------:R-:W-:Y:S02]  /*177c0*/  ULDC.64 UR12, c[0x0][0xaa0] ;  /* 0x0002a800000c7ab9 */ /* 0x000fe40000000a00 */
[----:B------:R-:W-:-:S03]  /*177d0*/  IMAD.WIDE R58, R3, 0x2, R58 ;  /* 0x00000002033a7825 */ /* 0x000fc600078e023a */
[C---:B------:R-:W-:Y:S02]  /*177e0*/  IADD3 R13, P6, R58.reuse, 0x1000, RZ ;  /* 0x000010003a0d7810 */ /* 0x040fe40007fde0ff */
[----:B------:R-:W1:Y:S01]  /*177f0*/  @P1 LDC R21, c[0x0][0xbf0] ;  /* 0x0002fc00ff151b82 */ /* 0x000e620000000800 */
[----:B------:R-:W-:Y:S01]  /*17800*/  UIMAD UR10, UR11, UR12, URZ ;  /* 0x0000000c0b0a72a4 */ /* 0x000fe2000f8e023f */
[C---:B------:R-:W-:Y:S02]  /*17810*/  IADD3 R5, P5, R58.reuse, 0x2000, RZ ;  /* 0x000020003a057810 */ /* 0x040fe40007fbe0ff */
[----:B------:R-:W-:Y:S01]  /*17820*/  LOP3.LUT R12, R13, 0x380, RZ, 0xc0, !PT ;  /* 0x000003800d0c7812 */ /* 0x000fe200078ec0ff */
[----:B------:R-:W-:Y:S01]  /*17830*/  UIMAD UR10, UR4, UR13, UR10 ;  /* 0x0000000d040a72a4 */ /* 0x000fe2000f8e020a */
[----:B------:R-:W-:Y:S02]  /*17840*/  IADD3 R9, P4, R58, 0x3000, RZ ;  /* 0x000030003a097810 */ /* 0x000fe40007f9e0ff */
[----:B------:R-:W-:Y:S01]  /*17850*/  SHF.R.U64 R12, R12, 0x3, RZ ;  /* 0x000000030c0c7819 */ /* 0x000fe200000012ff */
[----:B------:R-:W-:Y:S01]  /*17860*/  UIMAD.WIDE.U32 UR8, UR4, UR12, URZ ;  /* 0x0000000c040872a5 */ /* 0x000fe2000f8e003f */
[----:B------:R-:W-:-:S02]  /*17870*/  IADD3 R41, P3, R58, 0x4000, RZ ;  /* 0x000040003a297810 */ /* 0x000fc40007f7e0ff */
[----:B------:R-:W-:Y:S01]  /*17880*/  LOP3.LUT R12, R12, R13, RZ, 0x3c, !PT ;  /* 0x0000000d0c0c7212 */ /* 0x000fe200078e3cff */
[--C-:B------:R-:W-:Y:S01]  /*17890*/  IMAD.X R13, RZ, RZ, R59.reuse, P6 ;  /* 0x000000ffff0d7224 */ /* 0x100fe200030e063b */
[C---:B------:R-:W-:Y:S01]  /*178a0*/  IADD3 R3, P6, R58.reuse, 0x7000, RZ ;  /* 0x000070003a037810 */ /* 0x040fe20007fde0ff */
[----:B------:R-:W-:Y:S01]  /*178b0*/  UIADD3 UR9, UR9, UR10, URZ ;  /* 0x0000000a09097290 */ /* 0x000fe2000fffe03f */
[C---:B------:R-:W-:Y:S02]  /*178c0*/  IADD3 R37, P2, R58.reuse, 0x5000, RZ ;  /* 0x000050003a257810 */ /* 0x040fe40007f5e0ff */
[----:B------:R-:W-:Y:S01]  /*178d0*/  LOP3.LUT R0, R3, 0x380, RZ, 0xc0, !PT ;  /* 0x0000038003007812 */ /* 0x000fe200078ec0ff */
[----:B------:R-:W-:Y:S01]  /*178e0*/  ULDC.64 UR10, c[0x0][0xae8] ;  /* 0x0002ba00000a7ab9 */ /* 0x000fe20000000a00 */
[----:B------:R-:W-:Y:S01]  /*178f0*/  IADD3 R33, P0, R58, 0x6000, RZ ;  /* 0x000060003a217810 */ /* 0x000fe20007f1e0ff */
[----:B------:R-:W-:Y:S01]  /*17900*/  USHF.R.S32.HI UR4, URZ, 0x1f, UR7 ;  /* 0x0000001f3f047899 */ /* 0x000fe20008011407 */
[----:B------:R-:W-:Y:S01]  /*17910*/  SHF.R.U64 R0, R0, 0x3, RZ ;  /* 0x0000000300007819 */ /* 0x000fe200000012ff */
[----:B------:R-:W-:Y:S01]  /*17920*/  UIMAD.WIDE.U32 UR8, UR36, UR10, UR8 ;  /* 0x0000000a240872a5 */ /* 0x000fe2000f8e0008 */
[----:B------:R-:W-:Y:S01]  /*17930*/  LOP3.LUT R4, R5, 0x380, RZ, 0xc0, !PT ;  /* 0x0000038005047812 */ /* 0x000fe200078ec0ff */
[----:B------:R-:W-:Y:S01]  /*17940*/  IMAD.X R29, RZ, RZ, R59, P6 ;  /* 0x000000ffff1d7224 */ /* 0x000fe200030e063b */
[----:B------:R-:W-:Y:S01]  /*17950*/  LOP3.LUT R28, R0, R3, RZ, 0x3c, !PT ;  /* 0x00000003001c7212 */ /* 0x000fe200078e3cff */
[----:B------:R-:W-:Y:S01]  /*17960*/  IMAD R0, R209, 0x20, R218 ;  /* 0x00000020d1007824 */ /* 0x000fe200078e02da */
[----:B------:R-:W-:Y:S01]  /*17970*/  UIMAD UR9, UR36, UR11, UR9 ;  /* 0x0000000b240972a4 */ /* 0x000fe2000f8e0209 */
[----:B------:R-:W-:Y:S01]  /*17980*/  LOP3.LUT R8, R9, 0x380, RZ, 0xc0, !PT ;  /* 0x0000038009087812 */ /* 0x000fe200078ec0ff */
[----:B------:R-:W5:Y:S01]  /*17990*/  LD.E.128 R12, desc[UR50][R12.64] ;  /* 0x000000320c0c7980 */ /* 0x000f62000c101d00 */
[----:B------:R-:W-:Y:S01]  /*179a0*/  VIADD R45, R0, UR39 ;  /* 0x00000027002d7c36 */ /* 0x000fe20008000000 */
[----:B------:R-:W-:Y:S01]  /*179b0*/  ULDC.64 UR10, c[0x0][0xaf0] ;  /* 0x0002bc00000a7ab9 */ /* 0x000fe20000000a00 */
[----:B------:R-:W-:Y:S01]  /*179c0*/  LOP3.LUT R40, R41, 0x380, RZ, 0xc0, !PT ;  /* 0x0000038029287812 */ /* 0x000fe200078ec0ff */
[----:B------:R-:W5:Y:S01]  /*179d0*/  LD.E.128 R28, desc[UR50][R28.64] ;  /* 0x000000321c1c7980 */ /* 0x000f62000c101d00 */
[----:B0-----:R-:W-:Y:S01]  /*179e0*/  @P1 IMAD.HI.U32 R0, R45, R20, RZ ;  /* 0x000000142d001227 */ /* 0x001fe200078e00ff */
[----:B------:R-:W-:Y:S01]  /*179f0*/  LOP3.LUT R36, R37, 0x380, RZ, 0xc0, !PT ;  /* 0x0000038025247812 */ /* 0x000fe200078ec0ff */
[----:B------:R-:W-:Y:S01]  /*17a00*/  UIMAD UR4, UR4, UR10, URZ ;  /* 0x0000000a040472a4 */ /* 0x000fe2000f8e023f */
[----:B------:R-:W-:Y:S01]  /*17a10*/  LOP3.LUT R32, R33, 0x380, RZ, 0xc0, !PT ;  /* 0x0000038021207812 */ /* 0x000fe200078ec0ff */
[----:B------:R-:W-:Y:S01]  /*17a20*/  IMAD.MOV.U32 R3, RZ, RZ, R45 ;  /* 0x000000ffff037224 */ /* 0x000fe200078e002d */
[----:B------:R-:W-:Y:S01]  /*17a30*/  LOP3.LUT R7, R58, 0x380, RZ, 0xc0, !PT ;  /* 0x000003803a077812 */ /* 0x000fe200078ec0ff */
[----:B------:R-:W-:Y:S01]  /*17a40*/  UIMAD UR4, UR7, UR11, UR4 ;  /* 0x0000000b070472a4 */ /* 0x000fe2000f8e0204 */
[----:B-1----:R-:W-:Y:S01]  /*17a50*/  @P1 SHF.R.U32.HI R3, RZ, R21, R0 ;  /* 0x00000015ff031219 */ /* 0x002fe20000011600 */
[----:B------:R-:W-:Y:S01]  /*17a60*/  UIMAD.WIDE.U32 UR8, UR7, UR10, UR8 ;  /* 0x0000000a070872a5 */ /* 0x000fe2000f8e0008 */
[----:B------:R-:W-:-:S02]  /*17a70*/  SHF.R.U64 R4, R4, 0x3, RZ ;  /* 0x0000000304047819 */ /* 0x000fc400000012ff */
[----:B------:R-:W-:Y:S02]  /*17a80*/  SHF.R.U64 R8, R8, 0x3, RZ ;  /* 0x0000000308087819 */ /* 0x000fe400000012ff */
[----:B------:R-:W-:Y:S02]  /*17a90*/  SHF.R.U64 R40, R40, 0x3, RZ ;  /* 0x0000000328287819 */ /* 0x000fe400000012ff */
[----:B------:R-:W-:Y:S02]  /*17aa0*/  SHF.R.U64 R36, R36, 0x3, RZ ;  /* 0x0000000324247819 */ /* 0x000fe400000012ff */
[----:B------:R-:W-:Y:S02]  /*17ab0*/  SHF.R.U64 R32, R32, 0x3, RZ ;  /* 0x0000000320207819 */ /* 0x000fe400000012ff */
[----:B------:R-:W-:Y:S01]  /*17ac0*/  SHF.R.U64 R7, R7, 0x3, RZ ;  /* 0x0000000307077819 */ /* 0x000fe200000012ff */
[----:B------:R-:W-:Y:S01]  /*17ad0*/  UIADD3 UR4, UR9, UR4, URZ ;  /* 0x0000000409047290 */ /* 0x000fe2000fffe03f */
[--C-:B------:R-:W-:Y:S01]  /*17ae0*/  SHF.R.S32.HI R0, RZ, 0x1f, R3.reuse ;  /* 0x0000001fff007819 */ /* 0x100fe20000011403 */
[----:B------:R-:W-:Y:S01]  /*17af0*/  IMAD.MOV R44, RZ, RZ, -R3 ;  /* 0x000000ffff2c7224 */ /* 0x000fe200078e0a03 */
        /* <DEDUP_REMOVED lines=11> */
[----:B------:R-:W-:Y:S01]  /*17bb0*/  ULDC.64 UR10, c[0x0][0xae0] ;  /* 0x0002b800000a7ab9 */ /* 0x000fe20000000a00 */
[----:B------:R-:W-:Y:S01]  /*17bc0*/  IMAD R45, R93, R44, R45 ;  /* 0x0000002c5d2d7224 */ /* 0x000fe200078e022d */
[----:B------:R-:W5:Y:S01]  /*17bd0*/  LD.E.128 R4, desc[UR50][R4.64] ;  /* 0x0000003204047980 */ /* 0x000f62000c101d00 */
[----:B------:R-:W-:-:S02]  /*17be0*/  IMAD R0, R0, UR10, RZ ;  /* 0x0000000a00007c24 */ /* 0x000fc4000f8e02ff */
[----:B------:R-:W-:Y:S01]  /*17bf0*/  IMAD.U32 R21, RZ, RZ, UR9 ;  /* 0x00000009ff157e24 */ /* 0x000fe2000f8e00ff */
[----:B------:R0:W5:Y:S01]  /*17c00*/  LD.E.128 R24, desc[UR50][R58.64] ;  /* 0x000000323a187980 */ /* 0x000162000c101d00 */
[----:B------:R-:W-:Y:S01]  /*17c10*/  IMAD.U32 R20, RZ, RZ, UR8 ;  /* 0x00000008ff147e24 */ /* 0x000fe2000f8e00ff */
[----:B------:R-:W-:Y:S01]  /*17c20*/  ULDC.64 UR8, c[0x0][0xad8] ;  /* 0x0002b60000087ab9 */ /* 0x000fe20000000a00 */
[----:B------:R-:W-:Y:S01]  /*17c30*/  IMAD.U32 R21, RZ, RZ, UR4 ;  /* 0x00000004ff157e24 */ /* 0x000fe2000f8e00ff */
[----:B------:R-:W5:Y:S01]  /*17c40*/  LD.E.128 R8, desc[UR50][R8.64] ;  /* 0x0000003208087980 */ /* 0x000f62000c101d00 */
[C---:B------:R-:W-:Y:S01]  /*17c50*/  IMAD R47, R3.reuse, UR11, R0 ;  /* 0x0000000b032f7c24 */ /* 0x040fe2000f8e0200 */
[----:B------:R-:W-:Y:S02]  /*17c60*/  SHF.R.S32.HI R0, RZ, 0x1f, R45 ;  /* 0x0000001fff007819 */ /* 0x000fe4000001142d */
[----:B------:R-:W5:Y:S01]  /*17c70*/  LD.E.128 R40, desc[UR50][R40.64] ;  /* 0x0000003228287980 */ /* 0x000f62000c101d00 */
[----:B------:R-:W-:-:S03]  /*17c80*/  IMAD.WIDE.U32 R20, R3, UR10, R20 ;  /* 0x0000000a03147c25 */ /* 0x000fc6000f8e0014 */
[----:B------:R-:W5:Y:S04]  /*17c90*/  LD.E.128 R36, desc[UR50][R36.64] ;  /* 0x0000003224247980 */ /* 0x000f68000c101d00 */
[----:B------:R-:W5:Y:S01]  /*17ca0*/  LD.E.128 R32, desc[UR50][R32.64] ;  /* 0x0000003220207980 */ /* 0x000f62000c101d00 */
[----:B------:R-:W-:Y:S01]  /*17cb0*/  @!PT LDS RZ, [RZ] ;  /* 0x00000000fffff984 */ /* 0x000fe20000000800 */
[----:B------:R-:W-:Y:S01]  /*17cc0*/  @!PT LDS RZ, [RZ] ;  /* 0x00000000fffff984 */ /* 0x000fe20000000800 */
[----:B------:R-:W-:Y:S01]  /*17cd0*/  @!PT LDS RZ, [RZ] ;  /* 0x00000000fffff984 */ /* 0x000fe20000000800 */
[----:B------:R-:W-:Y:S01]  /*17ce0*/  @!PT LDS RZ, [RZ] ;  /* 0x00000000fffff984 */ /* 0x000fe20000000800 */
[----:B------:R1:W-:Y:S06]  /*17cf0*/  MEMBAR.ALL.CTA ;  /* 0x0000000000007992 */ /* 0x0003ec0000008000 */
[----:B-1----:R-:W1:Y:S01]  /*17d00*/  FENCE.VIEW.ASYNC.S ;  /* 0x00000000000073c6 */ /* 0x002e620000000000 */
[----:B------:R-:W-:-:S02]  /*17d10*/  IMAD.IADD R21, R21, 0x1, R47 ;  /* 0x0000000115157824 */ /* 0x000fc400078e022f */
[----:B------:R-:W-:Y:S02]  /*17d20*/  IMAD R0, R0, UR8, RZ ;  /* 0x0000000800007c24 */ /* 0x000fe4000f8e02ff */
[----:B------:R-:W-:Y:S02]  /*17d30*/  VIADD R49, R218, UR39 ;  /* 0x00000027da317c36 */ /* 0x000fe40008000000 */
[C---:B------:R-:W-:Y:S02]  /*17d40*/  IMAD R47, R45.reuse, UR9, R0 ;  /* 0x000000092d2f7c24 */ /* 0x040fe4000f8e0200 */
[----:B------:R-:W-:Y:S01]  /*17d50*/  IMAD.WIDE.U32 R20, R45, UR8, R20 ;  /* 0x000000082d147c25 */ /* 0x000fe2000f8e0014 */
[C---:B------:R-:W-:Y:S01]  /*17d60*/  ISETP.GE.AND P2, PT, R49.reuse, R18, PT ;  /* 0x000000123100720c */ /* 0x040fe20003f46270 */
[----:B------:R-:W-:Y:S02]  /*17d70*/  ULDC.64 UR8, c[0x0][0xa80] ;  /* 0x0002a00000087ab9 */ /* 0x000fe40000000a00 */
[----:B------:R-:W-:Y:S01]  /*17d80*/  VIADD R3, R49, 0x20 ;  /* 0x0000002031037836 */ /* 0x000fe20000000000 */
[----:B------:R-:W-:Y:S01]  /*17d90*/  LEA R0, P3, R20, UR8, 0x1 ;  /* 0x0000000814007c11 */ /* 0x000fe2000f8608ff */
[----:B------:R-:W-:-:S02]  /*17da0*/  IMAD.IADD R21, R21, 0x1, R47 ;  /* 0x0000000115157824 */ /* 0x000fc400078e022f */
[----:B------:R-:W-:Y:S01]  /*17db0*/  VIADD R17, R17, 0x28820 ;  /* 0x0002882011117836 */ /* 0x000fe20000000000 */
[-C--:B------:R-:W-:Y:S01]  /*17dc0*/  ISETP.GE.AND P0, PT, R3, R18.reuse, PT ;  /* 0x000000120300720c */ /* 0x080fe20003f06270 */
[----:B------:R-:W-:Y:S01]  /*17dd0*/  VIADD R3, R49, 0x40 ;  /* 0x0000004031037836 */ /* 0x000fe20000000000 */
[----:B------:R-:W-:Y:S02]  /*17de0*/  LEA.HI.X R46, R20, UR9, R21, 0x1, P3 ;  /* 0x00000009142e7c11 */ /* 0x000fe400098f0c15 */
[----:B------:R-:W-:Y:S01]  /*17df0*/  PRMT R17, RZ, 0x654, R17 ;  /* 0x00000654ff117816 */ /* 0x000fe20000000011 */
[----:B-1----:R0:W1:Y:S01]  /*17e00*/  SHFL.IDX PT, R44, R0, RZ, 0x181f ;  /* 0x00181fff002c7589 */ /* 0x00206200000e0000 */
[----:B------:R-:W-:Y:S01]  /*17e10*/  ISETP.GE.AND P1, PT, R3, R18, PT ;  /* 0x000000120300720c */ /* 0x000fe20003f26270 */
[----:B------:R-:W-:Y:S01]  /*17e20*/  BSSY B1, `(.L_x_1139) ;  /* 0x000000d000017945 */ /* 0x000fe20003800000 */
[----:B------:R0:W-:Y:S01]  /*17e30*/  SYNCS.ARRIVE.TRANS64.RED.A1T0 RZ, [R17+URZ], RZ ;  /* 0x000000ff11ff79a7 */ /* 0x0001e2000810043f */
[----:B------:R0:W2:Y:S02]  /*17e40*/  SHFL.IDX PT, R3, R46, RZ, 0x181f ;  /* 0x00181fff2e037589 */ /* 0x0000a400000e0000 */
[----:B------:R-:W-:Y:S08]  /*17e50*/  @P2 BRA `(.L_x_1140) ;  /* 0x0000000000242947 */ /* 0x000ff00003800000 */
[----:B------:R-:W-:Y:S02]  /*17e60*/  ULDC UR4, c[0x0][0xac8] ;  /* 0x0002b20000047ab9 */ /* 0x000fe40000000800 */
[----:B------:R-:W-:Y:S02]  /*17e70*/  ISETP.GE.AND P2, PT, R23, UR4, PT ;  /* 0x0000000417007c0c */ /* 0x000fe4000bf46270 */
[----:B------:R-:W-:-:S11]  /*17e80*/  ISETP.GE.AND P3, PT, R208, UR4, PT ;  /* 0x00000004d0007c0c */ /* 0x000fd6000bf66270 */
[CC--:B-1----:R-:W-:Y:S02]  /*17e90*/  @!P2 LEA R20, P4, R23.reuse, R44.reuse, 0x1 ;  /* 0x0000002c1714a211 */ /* 0x0c2fe400078808ff */
[C---:B------:R-:W-:Y:S02]  /*17ea0*/  @!P3 LEA R44, P5, R208.reuse, R44, 0x1 ;  /* 0x0000002cd02cb211 */ /* 0x040fe400078a08ff */
[-C--:B--2---:R-:W-:Y:S02]  /*17eb0*/  @!P2 LEA.HI.X R21, R23, R3.reuse, R231, 0x1, P4 ;  /* 0x000000031715a211 */ /* 0x084fe400020f0ce7 */
[----:B------:R-:W-:-:S03]  /*17ec0*/  @!P3 LEA.HI.X R45, R208, R3, R230, 0x1, P5 ;  /* 0x00000003d02db211 */ /* 0x000fc600028f0ce6 */
[----:B-----5:R3:W-:Y:S04]  /*17ed0*/  @!P2 ST.E.128 desc[UR50][R20.64], R24 ;  /* 0x000000181400a985 */ /* 0x0207e8000c101d32 */
[----:B------:R3:W-:Y:S02]  /*17ee0*/  @!P3 ST.E.128 desc[UR50][R44.64], R40 ;  /* 0x000000282c00b985 */ /* 0x0007e4000c101d32 */
.L_x_1140:
[----:B------:R-:W-:Y:S05]  /*17ef0*/  BSYNC B1 ;  /* 0x0000000000017941 */ /* 0x000fea0003800000 */
.L_x_1139:
[----:B--2---:R2:W4:Y:S01]  /*17f00*/  SHFL.IDX PT, R3, R46, 0x1, 0x181f ;  /* 0x00381f002e037f89 */ /* 0x00452200000e0000 */
[----:B------:R-:W-:Y:S03]  /*17f10*/  BSSY B1, `(.L_x_1141) ;  /* 0x000000c000017945 */ /* 0x000fe60003800000 */
[----:B---3-5:R2:W3:Y:S01]  /*17f20*/  SHFL.IDX PT, R24, R0, 0x1, 0x181f ;  /* 0x00381f0000187f89 */ /* 0x0284e200000e0000 */
[----:B------:R-:W-:Y:S05]  /*17f30*/  @P0 BRA `(.L_x_1142) ;  /* 0x0000000000240947 */ /* 0x000fea0003800000 */
[----:B------:R-:W-:Y:S02]  /*17f40*/  ULDC UR4, c[0x0][0xac8] ;  /* 0x0002b20000047ab9 */ /* 0x000fe40000000800 */
[----:B------:R-:W-:Y:S02]  /*17f50*/  ISETP.GE.AND P3, PT, R23, UR4, PT ;  /* 0x0000000417007c0c */ /* 0x000fe4000bf66270 */
[----:B------:R-:W-:-:S11]  /*17f60*/  ISETP.GE.AND P4, PT, R208, UR4, PT ;  /* 0x00000004d0007c0c */ /* 0x000fd6000bf86270 */
[CC--:B---3--:R-:W-:Y:S02]  /*17f70*/  @!P3 LEA R20, P0, R23.reuse, R24.reuse, 0x1 ;  /* 0x000000181714b211 */ /* 0x0c8fe400078008ff */
[C---:B------:R-:W-:Y:S02]  /*17f80*/  @!P4 LEA R24, P2, R208.reuse, R24, 0x1 ;  /* 0x00000018d018c211 */ /* 0x040fe400078408ff */
[-C--:B----4-:R-:W-:Y:S02]  /*17f90*/  @!P3 LEA.HI.X R21, R23, R3.reuse, R231, 0x1, P0 ;  /* 0x000000031715b211 */ /* 0x090fe400000f0ce7 */
[----:B------:R-:W-:-:S03]  /*17fa0*/  @!P4 LEA.HI.X R25, R208, R3, R230, 0x1, P2 ;  /* 0x00000003d019c211 */ /* 0x000fc600010f0ce6 */
[----:B------:R3:W-:Y:S04]  /*17fb0*/  @!P3 ST.E.128 desc[UR50][R20.64], R12 ;  /* 0x0000000c1400b985 */ /* 0x0007e8000c101d32 */
[----:B------:R3:W-:Y:S02]  /*17fc0*/  @!P4 ST.E.128 desc[UR50][R24.64], R36 ;  /* 0x000000241800c985 */ /* 0x0007e4000c101d32 */
.L_x_1142:
[----:B------:R-:W-:Y:S05]  /*17fd0*/  BSYNC B1 ;  /* 0x0000000000017941 */ /* 0x000fea0003800000 */
.L_x_1141:
[----:B----4-:R4:W0:Y:S01]  /*17fe0*/  SHFL.IDX PT, R3, R46, 0x2, 0x181f ;  /* 0x00581f002e037f89 */ /* 0x01082200000e0000 */
[----:B------:R-:W-:Y:S03]  /*17ff0*/  BSSY B1, `(.L_x_1143) ;  /* 0x000000c000017945 */ /* 0x000fe60003800000 */
[----:B---3--:R4:W3:Y:S01]  /*18000*/  SHFL.IDX PT, R14, R0, 0x2, 0x181f ;  /* 0x00581f00000e7f89 */ /* 0x0088e200000e0000 */
[----:B------:R-:W-:Y:S05]  /*18010*/  @P1 BRA `(.L_x_1144) ;  /* 0x0000000000241947 */ /* 0x000fea0003800000 */
[----:B------:R-:W-:Y:S02]  /*18020*/  ULDC UR4, c[0x0][0xac8] ;  /* 0x0002b20000047ab9 */ /* 0x000fe40000000800 */
[----:B------:R-:W-:Y:S02]  /*18030*/  ISETP.GE.AND P2, PT, R23, UR4, PT ;  /* 0x0000000417007c0c */ /* 0x000fe4000bf46270 */
[----:B------:R-:W-:-:S11]  /*18040*/  ISETP.GE.AND P3, PT, R208, UR4, PT ;  /* 0x00000004d0007c0c */ /* 0x000fd6000bf66270 */
[CC--:B---3--:R-:W-:Y:S02]  /*18050*/  @!P2 LEA R12, P0, R23.reuse, R14.reuse, 0x1 ;  /* 0x0000000e170ca211 */ /* 0x0c8fe400078008ff */
[C---:B------:R-:W-:Y:S02]  /*18060*/  @!P3 LEA R14, P1, R208.reuse, R14, 0x1 ;  /* 0x0000000ed00eb211 */ /* 0x040fe400078208ff */
[-C--:B0-----:R-:W-:Y:S02]  /*18070*/  @!P2 LEA.HI.X R13, R23, R3.reuse, R231, 0x1, P0 ;  /* 0x00000003170da211 */ /* 0x081fe400000f0ce7 */
[----:B------:R-:W-:-:S03]  /*18080*/  @!P3 LEA.HI.X R15, R208, R3, R230, 0x1, P1 ;  /* 0x00000003d00fb211 */ /* 0x000fc600008f0ce6 */
[----:B------:R0:W-:Y:S04]  /*18090*/  @!P2 ST.E.128 desc[UR50][R12.64], R4 ;  /* 0x000000040c00a985 */ /* 0x0001e8000c101d32 */
[----:B------:R0:W-:Y:S02]  /*180a0*/  @!P3 ST.E.128 desc[UR50][R14.64], R32 ;  /* 0x000000200e00b985 */ /* 0x0001e4000c101d32 */
.L_x_1144:
[----:B------:R-:W-:Y:S05]  /*180b0*/  BSYNC B1 ;  /* 0x0000000000017941 */ /* 0x000fea0003800000 */
.L_x_1143:
[----:B0-----:R-:W-:Y:S01]  /*180c0*/  VIADD R3, R49, 0x60 ;  /* 0x0000006031037836 */ /* 0x001fe20000000000 */
[----:B--2-4-:R-:W4:Y:S04]  /*180d0*/  SHFL.IDX PT, R46, R46, 0x3, 0x181f ;  /* 0x00781f002e2e7f89 */ /* 0x014f2800000e0000 */
[----:B------:R-:W-:Y:S01]  /*180e0*/  ISETP.GE.AND P0, PT, R3, R18, PT ;  /* 0x000000120300720c */ /* 0x000fe20003f06270 */
[----:B------:R-:W0:-:S12]  /*180f0*/  SHFL.IDX PT, R0, R0, 0x3, 0x181f ;  /* 0x00781f0000007f89 */ /* 0x000e1800000e0000 */
[----:B------:R-:W-:Y:S05]  /*18100*/  @P0 BRA `(.L_x_1145) ;  /* 0x0000001800780947 */ /* 0x000fea0003800000 */
[----:B------:R-:W-:Y:S02]  /*18110*/  ULDC UR4, c[0x0][0xac8] ;  /* 0x0002b20000047ab9 */ /* 0x000fe40000000800 */
[----:B------:R-:W-:-:S13]  /*18120*/  ISETP.GE.AND P1, PT, R23, UR4, PT ;  /* 0x0000000417007c0c */ /* 0x000fda000bf26270 */
[----:B0-----:R-:W-:-:S04]  /*18130*/  @!P1 LEA R4, P0, R23, R0, 0x1 ;  /* 0x0000000017049211 */ /* 0x001fc800078008ff */
[----:B----4-:R-:W-:Y:S02]  /*18140*/  @!P1 LEA.HI.X R5, R23, R46, R231, 0x1, P0 ;  /* 0x0000002e17059211 */ /* 0x010fe400000f0ce7 */
[----:B------:R-:W-:-:S03]  /*18150*/  ISETP.GE.AND P0, PT, R208, UR4, PT ;  /* 0x00000004d0007c0c */ /* 0x000fc6000bf06270 */
[----:B------:R0:W-:Y:S10]  /*18160*/  @!P1 ST.E.128 desc[UR50][R4.64], R8 ;  /* 0x0000000804009985 */ /* 0x0001f4000c101d32 */
[----:B------:R-:W-:Y:S05]  /*18170*/  @P0 BRA `(.L_x_1145) ;  /* 0x00000018005c0947 */ /* 0x000fea0003800000 */
[----:B0-----:R-:W-:-:S04]  /*18180*/  LEA R4, P0, R208, R0, 0x1 ;  /* 0x00000000d0047211 */ /* 0x001fc800078008ff */
[----:B------:R-:W-:-:S05]  /*18190*/  LEA.HI.X R5, R208, R46, R230, 0x1, P0 ;  /* 0x0000002ed0057211 */ /* 0x000fca00000f0ce6 */
[----:B------:R0:W-:Y:S01]  /*181a0*/  ST.E.128 desc[UR50][R4.64], R28 ;  /* 0x0000001c04007985 */ /* 0x0001e2000c101d32 */
[----:B------:R-:W-:Y:S05]  /*181b0*/  BRA `(.L_x_1145) ;  /* 0x00000018004c7947 */ /* 0x000fea0003800000 */
.L_x_1138:
[----:B------:R-:W-:Y:S01]  /*181c0*/  ULDC.64 UR12, c[0x0][0xb08] ;  /* 0x0002c200000c7ab9 */ /* 0x000fe20000000a00 */
[----:B------:R-:W0:Y:S01]  /*181d0*/  @P1 LDC R0, c[0x0][0xbec] ;  /* 0x0002fb00ff001b82 */ /* 0x000e220000000800 */
[----:B------:R-:W-:Y:S01]  /*181e0*/  UIMAD UR10, UR11, UR12, URZ ;  /* 0x0000000c0b0a72a4 */ /* 0x000fe2000f8e023f */
[----:B------:R-:W-:Y:S01]  /*181f0*/  IMAD.MOV.U32 R3, RZ, RZ, R13 ;  /* 0x000000ffff037224 */ /* 0x000fe200078e000d */
[----:B------:R-:W-:Y:S01]  /*18200*/  UIMAD.WIDE.U32 UR8, UR4, UR12, URZ ;  /* 0x0000000c040872a5 */ /* 0x000fe2000f8e003f */
[----:B------:R-:W-:Y:S01]  /*18210*/  VIADD R17, R17, 0x28820 ;  /* 0x0002882011117836 */ /* 0x000fe20000000000 */
[----:B------:R-:W-:Y:S01]  /*18220*/  UIMAD UR10, UR4, UR13, UR10 ;  /* 0x0000000d040a72a4 */ /* 0x000fe2000f8e020a */
[----:B------:R-:W-:Y:S01]  /*18230*/  ISETP.GE.AND P0, PT, R11, R18, PT ;  /* 0x000000120b00720c */ /* 0x000fe20003f06270 */
[----:B------:R-:W-:Y:S01]  /*18240*/  USHF.R.S32.HI UR4, URZ, 0x1f, UR7 ;  /* 0x0000001f3f047899 */ /* 0x000fe20008011407 */
[----:B------:R-:W1:Y:S01]  /*18250*/  @P1 LDC R5, c[0x0][0xbf0] ;  /* 0x0002fc00ff051b82 */ /* 0x000e620000000800 */
[----:B------:R-:W-:Y:S01]  /*18260*/  UIADD3 UR9, UR9, UR10, URZ ;  /* 0x0000000a09097290 */ /* 0x000fe2000fffe03f */
[----:B------:R-:W-:Y:S01]  /*18270*/  PRMT R17, RZ, 0x654, R17 ;  /* 0x00000654ff117816 */ /* 0x000fe20000000011 */
[C---:B------:R-:W-:Y:S01]  /*18280*/  VIADD R59, R19.reuse, 0x10 ;  /* 0x00000010133b7836 */ /* 0x040fe20000000000 */
[----:B------:R-:W-:Y:S01]  /*18290*/  ULDC.64 UR10, c[0x0][0xb38] ;  /* 0x0002ce00000a7ab9 */ /* 0x000fe20000000a00 */
[C---:B------:R-:W-:Y:S01]  /*182a0*/  VIADD R95, R19.reuse, 0x20 ;  /* 0x00000020135f7836 */ /* 0x040fe20000000000 */
[----:B------:R-:W-:Y:S01]  /*182b0*/  UIMAD.WIDE.U32 UR8, UR36, UR10, UR8 ;  /* 0x0000000a240872a5 */ /* 0x000fe2000f8e0008 */
[C---:B------:R-:W-:Y:S01]  /*182c0*/  VIADD R97, R19.reuse, 0x28 ;  /* 0x0000002813617836 */ /* 0x040fe20000000000 */
[----:B------:R2:W-:Y:S01]  /*182d0*/  SYNCS.ARRIVE.TRANS64.RED.A1T0 RZ, [R17+URZ], RZ ;  /* 0x000000ff11ff79a7 */ /* 0x0005e2000810043f */
[C---:B------:R-:W-:Y:S01]  /*182e0*/  VIADD R99, R19.reuse, 0x30 ;  /* 0x0000003013637836 */ /* 0x040fe20000000000 */
[----:B------:R-:W-:Y:S01]  /*182f0*/  UIMAD UR9, UR36, UR11, UR9 ;  /* 0x0000000b240972a4 */ /* 0x000fe2000f8e0209 */
[----:B------:R-:W-:Y:S01]  /*18300*/  VIADD R101, R19, 0x38 ;  /* 0x0000003813657836 */ /* 0x000fe20000000000 */
[----:B------:R-:W-:Y:S01]  /*18310*/  BSSY B1, `(.L_x_1146) ;  /* 0x000006c000017945 */ /* 0x000fe20003800000 */
[----:B------:R-:W-:Y:S01]  /*18320*/  ULDC.64 UR10, c[0x0][0xb40] ;  /* 0x0002d000000a7ab9 */ /* 0x000fe20000000a00 */
[----:B------:R-:W-:Y:S01]  /*18330*/  SHF.R.S32.HI R103, RZ, 0x1f, R210 ;  /* 0x0000001fff677819 */ /* 0x000fe200000114d2 */
[----:B------:R-:W-:Y:S01]  /*18340*/  UIMAD UR4, UR4, UR10, URZ ;  /* 0x0000000a040472a4 */ /* 0x000fe2000f8e023f */
[----:B0-----:R-:W-:Y:S01]  /*18350*/  @P1 IMAD.HI.U32 R0, R13, R0, RZ ;  /* 0x000000000d001227 */ /* 0x001fe200078e00ff */
[----:B------:R-:W-:Y:S01]  /*18360*/  UIMAD.WIDE.U32 UR8, UR7, UR10, UR8 ;  /* 0x0000000a070872a5 */ /* 0x000fe2000f8e0008 */
[----:B------:R-:W-:Y:S01]  /*18370*/  SHF.R.S32.HI R58, RZ, 0x1f, R59 ;  /* 0x0000001fff3a7819 */ /* 0x000fe2000001143b */
[----:B------:R-:W-:Y:S01]  /*18380*/  UIMAD UR4, UR7, UR11, UR4 ;  /* 0x0000000b070472a4 */ /* 0x000fe2000f8e0204 */
[----:B--2---:R-:W-:Y:S01]  /*18390*/  VIADD R17, R19, 0x8 ;  /* 0x0000000813117836 */ /* 0x004fe20000000000 */
[----:B------:R-:W-:Y:S01]  /*183a0*/  SHF.R.S32.HI R94, RZ, 0x1f, R95 ;  /* 0x0000001fff5e7819 */ /* 0x000fe2000001145f */
[----:B------:R-:W-:Y:S01]  /*183b0*/  ULDC.64 UR10, c[0x0][0xb48] ;  /* 0x0002d200000a7ab9 */ /* 0x000fe20000000a00 */
[----:B------:R-:W-:Y:S01]  /*183c0*/  UIADD3 UR9, UR9, UR4, URZ ;  /* 0x0000000409097290 */ /* 0x000fe2000fffe03f */
[----:B-1----:R-:W-:-:S02]  /*183d0*/  @P1 SHF.R.U32.HI R3, RZ, R5, R0 ;  /* 0x00000005ff031219 */ /* 0x002fc40000011600 */
[----:B------:R-:W-:Y:S01]  /*183e0*/  SHF.R.S32.HI R26, RZ, 0x1f, R17 ;  /* 0x0000001fff1a7819 */ /* 0x000fe20000011411 */
[----:B------:R-:W-:Y:S01]  /*183f0*/  UIMAD.WIDE.U32 UR8, UR40, UR10, UR8 ;  /* 0x0000000a280872a5 */ /* 0x000fe2000f8e0008 */
[--C-:B------:R-:W-:Y:S01]  /*18400*/  SHF.R.S32.HI R0, RZ, 0x1f, R3.reuse ;  /* 0x0000001fff007819 */ /* 0x100fe20000011403 */
[----:B------:R-:W-:Y:S01]  /*18410*/  IMAD.MOV R4, RZ, RZ, -R3 ;  /* 0x000000ffff047224 */ /* 0x000fe200078e0a03 */
[----:B------:R-:W-:Y:S01]  /*18420*/  SHF.R.S32.HI R96, RZ, 0x1f, R97 ;  /* 0x0000001fff607819 */ /* 0x000fe20000011461 */
[----:B------:R-:W-:Y:S01]  /*18430*/  UIMAD UR40, UR40, UR11, UR9 ;  /* 0x0000000b282872a4 */ /* 0x000fe2000f8e0209 */
[----:B------:R-:W-:Y:S01]  /*18440*/  SHF.R.S32.HI R98, RZ, 0x1f, R99 ;  /* 0x0000001fff627819 */ /* 0x000fe20000011463 */
[----:B------:R-:W-:Y:S01]  /*18450*/  IMAD R7, R93, R4, R13 ;  /* 0x000000045d077224 */ /* 0x000fe200078e020d */
[----:B------:R-:W-:Y:S01]  /*18460*/  ULDC.64 UR10, c[0x0][0xb30] ;  /* 0x0002cc00000a7ab9 */ /* 0x000fe20000000a00 */
[----:B------:R-:W-:Y:S01]  /*18470*/  IMAD.U32 R5, RZ, RZ, UR9 ;  /* 0x00000009ff057e24 */ /* 0x000fe2000f8e00ff */
[----:B------:R-:W-:Y:S01]  /*18480*/  SHF.R.S32.HI R100, RZ, 0x1f, R101 ;  /* 0x0000001fff647819 */ /* 0x000fe20000011465 */
[----:B------:R-:W-:-:S02]  /*18490*/  IMAD R0, R0, UR10, RZ ;  /* 0x0000000a00007c24 */ /* 0x000fc4000f8e02ff */
[----:B------:R-:W-:Y:S01]  /*184a0*/  IMAD.U32 R4, RZ, RZ, UR8 ;  /* 0x00000008ff047e24 */ /* 0x000fe2000f8e00ff */
[----:B------:R-:W-:Y:S01]  /*184b0*/  ULDC.64 UR8, c[0x0][0xb28] ;  /* 0x0002ca0000087ab9 */ /* 0x000fe20000000a00 */
[----:B------:R-:W-:Y:S02]  /*184c0*/  IMAD.U32 R5, RZ, RZ, UR40 ;  /* 0x00000028ff057e24 */ /* 0x000fe4000f8e00ff */
[C---:B------:R-:W-:Y:S01]  /*184d0*/  IMAD R9, R3.reuse, UR11, R0 ;  /* 0x0000000b03097c24 */ /* 0x040fe2000f8e0200 */
[----:B------:R-:W-:Y:S01]  /*184e0*/  SHF.R.S32.HI R0, RZ, 0x1f, R7 ;  /* 0x0000001fff007819 */ /* 0x000fe20000011407 */
[----:B------:R-:W-:-:S04]  /*184f0*/  IMAD.WIDE.U32 R4, R3, UR10, R4 ;  /* 0x0000000a03047c25 */ /* 0x000fc8000f8e0004 */
[----:B------:R-:W-:Y:S02]  /*18500*/  IMAD R0, R0, UR8, RZ ;  /* 0x0000000800007c24 */ /* 0x000fe4000f8e02ff */
[----:B------:R-:W-:Y:S02]  /*18510*/  IMAD.IADD R5, R5, 0x1, R9 ;  /* 0x0000000105057824 */ /* 0x000fe400078e0209 */
[C---:B------:R-:W-:Y:S02]  /*18520*/  IMAD R3, R7.reuse, UR9, R0 ;  /* 0x0000000907037c24 */ /* 0x040fe4000f8e0200 */
[----:B------:R-:W-:Y:S01]  /*18530*/  IMAD.WIDE.U32 R4, R7, UR8, R4 ;  /* 0x0000000807047c25 */ /* 0x000fe2000f8e0004 */
[----:B------:R-:W-:-:S03]  /*18540*/  ULDC.64 UR8, c[0x0][0xb00] ;  /* 0x0002c00000087ab9 */ /* 0x000fc60000000a00 */
[----:B------:R-:W-:Y:S01]  /*18550*/  IMAD.IADD R3, R5, 0x1, R3 ;  /* 0x0000000105037824 */ /* 0x000fe200078e0203 */
[----:B------:R-:W-:Y:S01]  /*18560*/  LEA R0, P1, R4, UR8, 0x2 ;  /* 0x0000000804007c11 */ /* 0x000fe2000f8210ff */
[----:B------:R-:W-:-:S03]  /*18570*/  VIADD R93, R19, 0x18 ;  /* 0x00000018135d7836 */ /* 0x000fc60000000000 */
[----:B------:R-:W-:Y:S01]  /*18580*/  LEA.HI.X R3, R4, UR9, R3, 0x2, P1 ;  /* 0x0000000904037c11 */ /* 0x000fe200088f1403 */
[----:B------:R0:W1:Y:S01]  /*18590*/  SHFL.IDX PT, R6, R0, RZ, 0x1c1f ;  /* 0x001c1fff00067589 */ /* 0x00006200000e0000 */
[----:B------:R-:W-:-:S03]  /*185a0*/  SHF.R.S32.HI R92, RZ, 0x1f, R93 ;  /* 0x0000001fff5c7819 */ /* 0x000fc6000001145d */
[----:B------:R0:W2:Y:S01]  /*185b0*/  SHFL.IDX PT, R7, R3, RZ, 0x1c1f ;  /* 0x001c1fff03077589 */ /* 0x0000a200000e0000 */
[----:B------:R-:W-:Y:S05]  /*185c0*/  @P0 BRA `(.L_x_1147) ;  /* 0x0000000400000947 */ /* 0x000fea0003800000 */
[----:B------:R-:W-:Y:S02]  /*185d0*/  ULDC UR4, c[0x0][0xac8] ;  /* 0x0002b20000047ab9 */ /* 0x000fe40000000800 */
[----:B------:R-:W-:Y:S02]  /*185e0*/  ISETP.GE.AND P3, PT, R17, UR4, PT ;  /* 0x0000000411007c0c */ /* 0x000fe4000bf66270 */
[----:B------:R-:W-:Y:S02]  /*185f0*/  ISETP.GE.AND P2, PT, R19, UR4, PT ;  /* 0x0000000413007c0c */ /* 0x000fe4000bf46270 */
[----:B------:R-:W-:Y:S02]  /*18600*/  ISETP.GE.AND P1, PT, R59, UR4, PT ;  /* 0x000000043b007c0c */ /* 0x000fe4000bf26270 */
[----:B------:R-:W-:Y:S02]  /*18610*/  ISETP.GE.AND P0, PT, R93, UR4, PT ;  /* 0x000000045d007c0c */ /* 0x000fe4000bf06270 */
[----:B------:R-:W-:-:S05]  /*18620*/  ISETP.GE.AND P4, PT, R95, UR4, PT ;  /* 0x000000045f007c0c */ /* 0x000fca000bf86270 */
[-C--:B-1----:R-:W-:Y:S02]  /*18630*/  @!P3 LEA R8, P5, R17, R6.reuse, 0x2 ;  /* 0x000000061108b211 */ /* 0x082fe400078a10ff */
[----:B--2---:R-:W-:Y:S02]  /*18640*/  @!P2 IMAD.WIDE R4, R19, 0x4, R6 ;  /* 0x000000041304a825 */ /* 0x004fe400078e0206 */
        /* <DEDUP_REMOVED lines=10> */
[----:B-1----:R-:W-:-:S03]  /*186f0*/  @!P4 LEA R4, P1, R95, R6, 0x2 ;  /* 0x000000065f04c211 */ /* 0x002fc600078210ff */
[----:B------:R1:W-:Y:S01]  /*18700*/  @!P0 ST.E.64 desc[UR50][R12.64], R78 ;  /* 0x0000004e0c008985 */ /* 0x0003e2000c101b32 */
[----:B------:R-:W-:Y:S02]  /*18710*/  ISETP.GE.AND P0, PT, R101, UR4, PT ;  /* 0x0000000465007c0c */ /* 0x000fe4000bf06270 */
[-C--:B------:R-:W-:Y:S02]  /*18720*/  @!P4 LEA.HI.X R5, R95, R7.reuse, R94, 0x2, P1 ;  /* 0x000000075f05c211 */ /* 0x080fe400008f145e */
[-C--:B------:R-:W-:Y:S02]  /*18730*/  @!P2 LEA R14, P6, R97, R6.reuse, 0x2 ;  /* 0x00000006610ea211 */ /* 0x080fe400078c10ff */
[----:B------:R-:W-:Y:S01]  /*18740*/  ISETP.GE.AND P1, PT, R210, UR4, PT ;  /* 0x00000004d2007c0c */ /* 0x000fe2000bf26270 */
[----:B------:R4:W-:Y:S01]  /*18750*/  @!P4 ST.E.64 desc[UR50][R4.64], R76 ;  /* 0x0000004c0400c985 */ /* 0x0009e2000c101b32 */
[----:B------:R-:W-:Y:S02]  /*18760*/  @!P3 LEA R24, P5, R99, R6, 0x2 ;  /* 0x000000066318b211 */ /* 0x000fe400078a10ff */
[----:B------:R-:W-:-:S02]  /*18770*/  @!P2 LEA.HI.X R15, R97, R7, R96, 0x2, P6 ;  /* 0x00000007610fa211 */ /* 0x000fc400030f1460 */
[----:B------:R-:W-:Y:S02]  /*18780*/  ISETP.GE.AND P4, PT, R217, UR4, PT ;  /* 0x00000004d9007c0c */ /* 0x000fe4000bf86270 */
[----:B------:R-:W-:Y:S01]  /*18790*/  @!P3 LEA.HI.X R25, R99, R7, R98, 0x2, P5 ;  /* 0x000000076319b211 */ /* 0x000fe200028f1462 */
[----:B------:R5:W-:Y:S01]  /*187a0*/  @!P2 ST.E.64 desc[UR50][R14.64], R80 ;  /* 0x000000500e00a985 */ /* 0x000be2000c101b32 */
[----:B--2---:R-:W-:-:S03]  /*187b0*/  @!P0 LEA R8, P2, R101, R6, 0x2 ;  /* 0x0000000665088211 */ /* 0x004fc600078410ff */
[----:B------:R-:W-:Y:S01]  /*187c0*/  @!P3 ST.E.64 desc[UR50][R24.64], R84 ;  /* 0x000000541800b985 */ /* 0x000fe2000c101b32 */
[----:B------:R-:W-:Y:S02]  /*187d0*/  ISETP.GE.AND P3, PT, R216, UR4, PT ;  /* 0x00000004d8007c0c */ /* 0x000fe4000bf66270 */
[CC--:B---3--:R-:W-:Y:S02]  /*187e0*/  @!P1 LEA R10, P5, R210.reuse, R6.reuse, 0x2 ;  /* 0x00000006d20a9211 */ /* 0x0c8fe400078a10ff */
[-C--:B------:R-:W-:Y:S02]  /*187f0*/  @!P0 LEA.HI.X R9, R101, R7.reuse, R100, 0x2, P2 ;  /* 0x0000000765098211 */ /* 0x080fe400010f1464 */
[----:B------:R-:W-:Y:S02]  /*18800*/  ISETP.GE.AND P2, PT, R215, UR4, PT ;  /* 0x00000004d7007c0c */ /* 0x000fe4000bf46270 */
[----:B-1----:R-:W-:Y:S01]  /*18810*/  @!P4 LEA R12, P6, R217, R6, 0x2 ;  /* 0x00000006d90cc211 */ /* 0x002fe200078c10ff */
[----:B------:R1:W-:Y:S01]  /*18820*/  @!P0 ST.E.64 desc[UR50][R8.64], R82 ;  /* 0x0000005208008985 */ /* 0x0003e2000c101b32 */
[----:B------:R-:W-:-:S02]  /*18830*/  @!P1 LEA.HI.X R11, R210, R7, R103, 0x2, P5 ;  /* 0x00000007d20b9211 */ /* 0x000fc400028f1467 */
[-C--:B------:R-:W-:Y:S02]  /*18840*/  @!P4 LEA.HI.X R13, R217, R7.reuse, R226, 0x2, P6 ;  /* 0x00000007d90dc211 */ /* 0x080fe400030f14e2 */
[----:B------:R-:W-:Y:S01]  /*18850*/  ISETP.GE.AND P0, PT, R214, UR4, PT ;  /* 0x00000004d6007c0c */ /* 0x000fe2000bf06270 */
[----:B------:R2:W-:Y:S01]  /*18860*/  @!P1 ST.E.64 desc[UR50][R10.64], R86 ;  /* 0x000000560a009985 */ /* 0x0005e2000c101b32 */
[C---:B----4-:R-:W-:Y:S02]  /*18870*/  @!P3 LEA R4, P1, R216.reuse, R6, 0x2 ;  /* 0x00000006d804b211 */ /* 0x050fe400078210ff */
[----:B------:R-:W-:Y:S01]  /*18880*/  ISETP.GE.AND P5, PT, R213, UR4, PT ;  /* 0x00000004d5007c0c */ /* 0x000fe2000bfa6270 */
[----:B------:R3:W-:Y:S01]  /*18890*/  @!P4 ST.E.64 desc[UR50][R12.64], R88 ;  /* 0x000000580c00c985 */ /* 0x0007e2000c101b32 */
[----:B------:R-:W-:Y:S02]  /*188a0*/  @!P3 LEA.HI.X R5, R216, R7, R225, 0x2, P1 ;  /* 0x00000007d805b211 */ /* 0x000fe400008f14e1 */
[----:B------:R-:W-:-:S02]  /*188b0*/  ISETP.GE.AND P4, PT, R212, UR4, PT ;  /* 0x00000004d4007c0c */ /* 0x000fc4000bf86270 */
[----:B------:R-:W-:Y:S01]  /*188c0*/  ISETP.GE.AND P1, PT, R211, UR4, PT ;  /* 0x00000004d3007c0c */ /* 0x000fe2000bf26270 */
[----:B------:R4:W-:Y:S01]  /*188d0*/  @!P3 ST.E.64 desc[UR50][R4.64], R90 ;  /* 0x0000005a0400b985 */ /* 0x0009e2000c101b32 */
[CC--:B-----5:R-:W-:Y:S02]  /*188e0*/  @!P2 LEA R14, P6, R215.reuse, R6.reuse, 0x2 ;  /* 0x00000006d70ea211 */ /* 0x0e0fe400078c10ff */
[C---:B-1----:R-:W-:Y:S02]  /*188f0*/  @!P0 LEA R8, P3, R214.reuse, R6, 0x2 ;  /* 0x00000006d6088211 */ /* 0x042fe400078610ff */
[-C--:B------:R-:W-:Y:S02]  /*18900*/  @!P2 LEA.HI.X R15, R215, R7.reuse, R224, 0x2, P6 ;  /* 0x00000007d70fa211 */ /* 0x080fe400030f14e0 */
[----:B------:R-:W-:-:S03]  /*18910*/  @!P0 LEA.HI.X R9, R214, R7, R223, 0x2, P3 ;  /* 0x00000007d6098211 */ /* 0x000fc600018f14df */
[----:B------:R4:W-:Y:S01]  /*18920*/  @!P2 ST.E.64 desc[UR50][R14.64], R68 ;  /* 0x000000440e00a985 */ /* 0x0009e2000c101b32 */
[-C--:B--2---:R-:W-:Y:S02]  /*18930*/  @!P5 LEA R10, P2, R213, R6.reuse, 0x2 ;  /* 0x00000006d50ad211 */ /* 0x084fe400078410ff */
[CC--:B---3--:R-:W-:Y:S01]  /*18940*/  @!P4 LEA R12, P3, R212.reuse, R6.reuse, 0x2 ;  /* 0x00000006d40cc211 */ /* 0x0c8fe200078610ff */
        /* <DEDUP_REMOVED lines=8> */
.L_x_1147:
[----:B------:R-:W-:Y:S05]  /*189d0*/  BSYNC B1 ;  /* 0x0000000000017941 */ /* 0x000fea0003800000 */
.L_x_1146:
[----:B------:R-:W-:Y:S01]  /*189e0*/  ISETP.GE.AND P0, PT, R27, R18, PT ;  /* 0x000000121b00720c */ /* 0x000fe20003f06270 */
[----:B--2-4-:R2:W3:Y:S04]  /*189f0*/  SHFL.IDX PT, R7, R3, 0x1, 0x1c1f ;  /* 0x003c1f0003077f89 */ /* 0x0144e800000e0000 */
[----:B-1----:R2:W1:Y:S08]  /*18a00*/  SHFL.IDX PT, R6, R0, 0x1, 0x1c1f ;  /* 0x003c1f0000067f89 */ /* 0x00247000000e0000 */
[----:B--2---:R-:W-:Y:S05]  /*18a10*/  @P0 BRA `(.L_x_1145) ;  /* 0x0000001000340947 */ /* 0x004fea0003800000 */
[----:B------:R-:W-:Y:S02]  /*18a20*/  ULDC UR4, c[0x0][0xac8] ;  /* 0x0002b20000047ab9 */ /* 0x000fe40000000800 */
[----:B------:R-:W-:Y:S02]  /*18a30*/  ISETP.GE.AND P6, PT, R17, UR4, PT ;  /* 0x0000000411007c0c */ /* 0x000fe4000bfc6270 */
[----:B------:R-:W-:Y:S02]  /*18a40*/  ISETP.GE.AND P2, PT, R19, UR4, PT ;  /* 0x0000000413007c0c */ /* 0x000fe4000bf46270 */
[----:B------:R-:W-:Y:S02]  /*18a50*/  ISETP.GE.AND P0, PT, R59, UR4, PT ;  /* 0x000000043b007c0c */ /* 0x000fe4000bf06270 */
[----:B------:R-:W-:Y:S02]  /*18a60*/  ISETP.GE.AND P4, PT, R93, UR4, PT ;  /* 0x000000045d007c0c */ /* 0x000fe4000bf86270 */
[----:B------:R-:W-:-:S02]  /*18a70*/  ISETP.GE.AND P5, PT, R95, UR4, PT ;  /* 0x000000045f007c0c */ /* 0x000fc4000bfa6270 */
[----:B------:R-:W-:-:S03]  /*18a80*/  ISETP.GE.AND P3, PT, R97, UR4, PT ;  /* 0x0000000461007c0c */ /* 0x000fc6000bf66270 */
[-C--:B-1----:R-:W-:Y:S02]  /*18a90*/  @!P6 LEA R8, P1, R17, R6.reuse, 0x2 ;  /* 0x000000061108e211 */ /* 0x082fe400078210ff */
[----:B---3--:R-:W-:Y:S02]  /*18aa0*/  @!P2 IMAD.WIDE R4, R19, 0x4, R6 ;  /* 0x000000041304a825 */ /* 0x008fe400078e0206 */
[-C--:B------:R-:W-:Y:S02]  /*18ab0*/  @!P6 LEA.HI.X R9, R17, R7.reuse, R26, 0x2, P1 ;  /* 0x000000071109e211 */ /* 0x080fe400008f141a */
[-C--:B------:R-:W-:Y:S01]  /*18ac0*/  @!P4 LEA R12, P1, R93, R6.reuse, 0x2 ;  /* 0x000000065d0cc211 */ /* 0x080fe200078210ff */
[----:B------:R1:W-:Y:S01]  /*18ad0*/  @!P2 ST.E.64 desc[UR50][R4.64], R56 ;  /* 0x000000380400a985 */ /* 0x0003e2000c101b32 */
[----:B------:R-:W-:Y:S02]  /*18ae0*/  ISETP.GE.AND P2, PT, R99, UR4, PT ;  /* 0x0000000463007c0c */ /* 0x000fe4000bf46270 */
[----:B------:R-:W-:Y:S01]  /*18af0*/  @!P4 LEA.HI.X R13, R93, R7, R92, 0x2, P1 ;  /* 0x000000075d0dc211 */ /* 0x000fe200008f145c */
[----:B------:R2:W-:Y:S01]  /*18b00*/  @!P6 ST.E.64 desc[UR50][R8.64], R54 ;  /* 0x000000360800e985 */ /* 0x0005e2000c101b32 */
[----:B------:R-:W-:-:S02]  /*18b10*/  @!P0 LEA R10, P6, R59, R6, 0x2 ;  /* 0x000000063b0a8211 */ /* 0x000fc400078c10ff */
[----:B------:R-:W-:Y:S02]  /*18b20*/  ISETP.GE.AND P1, PT, R101, UR4, PT ;  /* 0x0000000465007c0c */ /* 0x000fe4000bf26270 */
[----:B------:R-:W-:Y:S02]  /*18b30*/  @!P0 LEA.HI.X R11, R59, R7, R58, 0x2, P6 ;  /* 0x000000073b0b8211 */ /* 0x000fe400030f143a */
[----:B------:R-:W-:-:S03]  /*18b40*/  @!P5 LEA R14, P6, R95, R6, 0x2 ;  /* 0x000000065f0ed211 */ /* 0x000fc600078c10ff */
[----:B------:R3:W-:Y:S01]  /*18b50*/  @!P0 ST.E.64 desc[UR50][R10.64], R52 ;  /* 0x000000340a008985 */ /* 0x0007e2000c101b32 */
[-C--:B------:R-:W-:Y:S02]  /*18b60*/  @!P5 LEA.HI.X R15, R95, R7.reuse, R94, 0x2, P6 ;  /* 0x000000075f0fd211 */ /* 0x080fe400030f145e */
[CC--:B-1----:R-:W-:Y:S01]  /*18b70*/  @!P3 LEA R4, P6, R97.reuse, R6.reuse, 0x2 ;  /* 0x000000066104b211 */ /* 0x0c2fe200078c10ff */
[----:B------:R1:W-:Y:S01]  /*18b80*/  @!P4 ST.E.64 desc[UR50][R12.64], R50 ;  /* 0x000000320c00c985 */ /* 0x0003e2000c101b32 */
[----:B------:R-:W-:Y:S02]  /*18b90*/  ISETP.GE.AND P0, PT, R210, UR4, PT ;  /* 0x00000004d2007c0c */ /* 0x000fe4000bf06270 */
[-C--:B------:R-:W-:Y:S01]  /*18ba0*/  @!P3 LEA.HI.X R5, R97, R7.reuse, R96, 0x2, P6 ;  /* 0x000000076105b211 */ /* 0x080fe200030f1460 */
[----:B------:R-:W-:Y:S01]  /*18bb0*/  @!P5 ST.E.64 desc[UR50][R14.64], R48 ;  /* 0x000000300e00d985 */ /* 0x000fe2000c101b32 */
[----:B--2---:R-:W-:Y:S02]  /*18bc0*/  @!P2 LEA R8, P6, R99, R6, 0x2 ;  /* 0x000000066308a211 */ /* 0x004fe400078c10ff */
[----:B------:R-:W-:Y:S01]  /*18bd0*/  ISETP.GE.AND P4, PT, R217, UR4, PT ;  /* 0x00000004d9007c0c */ /* 0x000fe2000bf86270 */
[----:B------:R2:W-:Y:S01]  /*18be0*/  @!P3 ST.E.64 desc[UR50][R4.64], R46 ;  /* 0x0000002e0400b985 */ /* 0x0005e2000c101b32 */
[----:B------:R-:W-:-:S02]  /*18bf0*/  @!P2 LEA.HI.X R9, R99, R7, R98, 0x2, P6 ;  /* 0x000000076309a211 */ /* 0x000fc400030f1462 */
[CC--:B------:R-:W-:Y:S02]  /*18c00*/  @!P1 LEA R24, P6, R101.reuse, R6.reuse, 0x2 ;  /* 0x0000000665189211 */ /* 0x0c0fe400078c10ff */
[----:B------:R-:W-:Y:S01]  /*18c10*/  ISETP.GE.AND P3, PT, R216, UR4, PT ;  /* 0x00000004d8007c0c */ /* 0x000fe2000bf66270 */
[----:B------:R4:W-:Y:S01]  /*18c20*/  @!P2 ST.E.64 desc[UR50][R8.64], R44 ;  /* 0x0000002c0800a985 */ /* 0x0009e2000c101b32 */
[----:B------:R-:W-:Y:S02]  /*18c30*/  @!P1 LEA.HI.X R25, R101, R7, R100, 0x2, P6 ;  /* 0x0000000765199211 */ /* 0x000fe400030f1464 */
[----:B------:R-:W-:-:S03]  /*18c40*/  @!P0 LEA R26, P5, R210, R6, 0x2 ;  /* 0x00000006d21a8211 */ /* 0x000fc600078a10ff */
[----:B------:R5:W-:Y:S01]  /*18c50*/  @!P1 ST.E.64 desc[UR50][R24.64], R42 ;  /* 0x0000002a18009985 */ /* 0x000be2000c101b32 */
[-C--:B------:R-:W-:Y:S02]  /*18c60*/  @!P0 LEA.HI.X R27, R210, R7.reuse, R103, 0x2, P5 ;  /* 0x00000007d21b8211 */ /* 0x080fe400028f1467 */
[----:B------:R-:W-:Y:S02]  /*18c70*/  ISETP.GE.AND P1, PT, R215, UR4, PT ;  /* 0x00000004d7007c0c */ /* 0x000fe4000bf26270 */
[C---:B---3--:R-:W-:Y:S01]  /*18c80*/  @!P4 LEA R10, P2, R217.reuse, R6, 0x2 ;  /* 0x00000006d90ac211 */ /* 0x048fe200078410ff */
[----:B------:R3:W-:Y:S01]  /*18c90*/  @!P0 ST.E.64 desc[UR50][R26.64], R40 ;  /* 0x000000281a008985 */ /* 0x0007e2000c101b32 */
[----:B------:R-:W-:Y:S02]  /*18ca0*/  ISETP.GE.AND P5, PT, R214, UR4, PT ;  /* 0x00000004d6007c0c */ /* 0x000fe4000bfa6270 */
[----:B------:R-:W-:Y:S02]  /*18cb0*/  @!P4 LEA.HI.X R11, R217, R7, R226, 0x2, P2 ;  /* 0x00000007d90bc211 */ /* 0x000fe400010f14e2 */
[----:B------:R-:W-:-:S02]  /*18cc0*/  ISETP.GE.AND P2, PT, R213, UR4, PT ;  /* 0x00000004d5007c0c */ /* 0x000fc4000bf46270 */
[----:B------:R-:W-:Y:S01]  /*18cd0*/  ISETP.GE.AND P0, PT, R212, UR4, PT ;  /* 0x00000004d4007c0c */ /* 0x000fe2000bf06270 */
[----:B------:R3:W-:Y:S01]  /*18ce0*/  @!P4 ST.E.64 desc[UR50][R10.64], R38 ;  /* 0x000000260a00c985 */ /* 0x0007e2000c101b32 */
[CC--:B-1----:R-:W-:Y:S02]  /*18cf0*/  @!P3 LEA R12, P6, R216.reuse, R6.reuse, 0x2 ;  /* 0x00000006d80cb211 */ /* 0x0c2fe400078c10ff */
[C---:B--2---:R-:W-:Y:S02]  /*18d00*/  @!P1 LEA R4, P4, R215.reuse, R6, 0x2 ;  /* 0x00000006d7049211 */ /* 0x044fe400078810ff */
[-C--:B------:R-:W-:Y:S02]  /*18d10*/  @!P3 LEA.HI.X R13, R216, R7.reuse, R225, 0x2, P6 ;  /* 0x00000007d80db211 */ /* 0x080fe400030f14e1 */
[----:B------:R-:W-:-:S03]  /*18d20*/  @!P1 LEA.HI.X R5, R215, R7, R224, 0x2, P4 ;  /* 0x00000007d7059211 */ /* 0x000fc600020f14e0 */
[----:B------:R3:W-:Y:S01]  /*18d30*/  @!P3 ST.E.64 desc[UR50][R12.64], R36 ;  /* 0x000000240c00b985 */ /* 0x0007e2000c101b32 */
[-C--:B----4-:R-:W-:Y:S02]  /*18d40*/  @!P5 LEA R8, P3, R214, R6.reuse, 0x2 ;  /* 0x00000006d608d211 */ /* 0x090fe400078610ff */
[CC--:B------:R-:W-:Y:S01]  /*18d50*/  @!P2 LEA R14, P4, R213.reuse, R6.reuse, 0x2 ;  /* 0x00000006d50ea211 */ /* 0x0c0fe200078810ff */
[----:B------:R3:W-:Y:S01]  /*18d60*/  @!P1 ST.E.64 desc[UR50][R4.64], R32 ;  /* 0x0000002004009985 */ /* 0x0007e2000c101b32 */
[----:B-----5:R-:W-:Y:S02]  /*18d70*/  @!P0 LEA R24, P6, R212, R6, 0x2 ;  /* 0x00000006d4188211 */ /* 0x020fe400078c10ff */
[-C--:B------:R-:W-:Y:S02]  /*18d80*/  @!P5 LEA.HI.X R9, R214, R7.reuse, R223, 0x2, P3 ;  /* 0x00000007d609d211 */ /* 0x080fe400018f14df */
[-C--:B------:R-:W-:Y:S02]  /*18d90*/  @!P2 LEA.HI.X R15, R213, R7.reuse, R222, 0x2, P4 ;  /* 0x00000007d50fa211 */ /* 0x080fe400020f14de */
[----:B------:R-:W-:Y:S01]  /*18da0*/  @!P0 LEA.HI.X R25, R212, R7, R221, 0x2, P6 ;  /* 0x00000007d4198211 */ /* 0x000fe200030f14dd */
[----:B------:R3:W-:Y:S04]  /*18db0*/  @!P5 ST.E.64 desc[UR50][R8.64], R34 ;  /* 0x000000220800d985 */ /* 0x0007e8000c101b32 */
[----:B------:R3:W-:Y:S04]  /*18dc0*/  @!P2 ST.E.64 desc[UR50][R14.64], R30 ;  /* 0x0000001e0e00a985 */ /* 0x0007e8000c101b32 */
[----:B------:R3:W-:Y:S01]  /*18dd0*/  @!P0 ST.E.64 desc[UR50][R24.64], R28 ;  /* 0x0000001c18008985 */ /* 0x0007e2000c101b32 */
[----:B------:R-:W-:-:S13]  /*18de0*/  ISETP.GE.AND P0, PT, R211, UR4, PT ;  /* 0x00000004d3007c0c */ /* 0x000fda000bf06270 */
[----:B---3--:R-:W-:Y:S05]  /*18df0*/  @P0 BRA `(.L_x_1145) ;  /* 0x0000000c003c0947 */ /* 0x008fea0003800000 */
[----:B------:R-:W-:-:S04]  /*18e00*/  LEA R4, P0, R211, R6, 0x2 ;  /* 0x00000006d3047211 */ /* 0x000fc800078010ff */
[----:B------:R-:W-:-:S05]  /*18e10*/  LEA.HI.X R5, R211, R7, R220, 0x2, P0 ;  /* 0x00000007d3057211 */ /* 0x000fca00000f14dc */
[----:B------:R2:W-:Y:S01]  /*18e20*/  ST.E.64 desc[UR50][R4.64], R20 ;  /* 0x0000001404007985 */ /* 0x0005e2000c101b32 */
[----:B------:R-:W-:Y:S05]  /*18e30*/  BRA `(.L_x_1145) ;  /* 0x0000000c002c7947 */ /* 0x000fea0003800000 */
.L_x_1136:
[----:B------:R-:W0:Y:S01]  /*18e40*/  LDC.64 R4, c[0x0][0xc00] ;  /* 0x00030000ff047b82 */ /* 0x000e220000000a00 */
[----:B------:R-:W-:Y:S01]  /*18e50*/  ULDC.64 UR8, c[0x0][0xc00] ;  /* 0x0003000000087ab9 */ /* 0x000fe20000000a00 */
[----:B------:R-:W-:Y:S01]  /*18e60*/  IMAD.MOV.U32 R3, RZ, RZ, RZ ;  /* 0x000000ffff037224 */ /* 0x000fe200078e00ff */
[----:B------:R-:W-:-:S05]  /*18e70*/  UIMAD.WIDE UR8, UR37, 0x4, UR8 ;  /* 0x00000004250878a5 */ /* 0x000fca000f8e0208 */
[----:B------:R-:W1:Y:S01]  /*18e80*/  LDC.64 R6, c[0x0][0xc08] ;  /* 0x00030200ff067b82 */ /* 0x000e620000000a00 */
[----:B0-----:R-:W-:Y:S01]  /*18e90*/  ISETP.NE.U32.AND P0, PT, R4, RZ, PT ;  /* 0x000000ff0400720c */ /* 0x001fe20003f05070 */
[----:B------:R-:W-:Y:S01]  /*18ea0*/  IMAD.U32 R4, RZ, RZ, UR8 ;  /* 0x00000008ff047e24 */ /* 0x000fe2000f8e00ff */
[----:B------:R-:W-:Y:S01]  /*18eb0*/  R2UR UR4, R5 ;  /* 0x00000000050472ca */ /* 0x000fe200000e0000 */
[----:B------:R-:W-:Y:S01]  /*18ec0*/  IMAD.U32 R5, RZ, RZ, UR9 ;  /* 0x00000009ff057e24 */ /* 0x000fe2000f8e00ff */
[----:B-1----:R-:W-:-:S09]  /*18ed0*/  ISETP.NE.U32.AND P1, PT, R6, RZ, PT ;  /* 0x000000ff0600720c */ /* 0x002fd20003f25070 */
[----:B------:R-:W-:Y:S02]  /*18ee0*/  VOTEU.ANY UP0, P0 ;  /* 0x00000000003f7886 */ /* 0x000fe40000000100 */
[----:B------:R-:W-:Y:S01]  /*18ef0*/  UISETP.NE.AND.EX UP0, UPT, UR4, URZ, UPT, UP0 ;  /* 0x0000003f0400728c */ /* 0x000fe2000bf05300 */
[----:B------:R-:W-:Y:S01]  /*18f00*/  R2UR UR4, R7 ;  /* 0x00000000070472ca */ /* 0x000fe200000e0000 */
[----:B------:R-:W-:-:S04]  /*18f10*/  VOTEU.ANY UP1, P1 ;  /* 0x00000000003f7886 */ /* 0x000fc80000820100 */
[----:B------:R-:W-:-:S08]  /*18f20*/  PLOP3.LUT P0, PT, PT, PT, UP0, 0x80, 0x0 ;  /* 0x000000000000781c */ /* 0x000fd00003f0f008 */
[----:B------:R-:W-:-:S06]  /*18f30*/  UISETP.NE.AND.EX UP1, UPT, UR4, URZ, UPT, UP1 ;  /* 0x0000003f0400728c */ /* 0x000fcc000bf25310 */
[----:B------:R-:W-:Y:S01]  /*18f40*/  PLOP3.LUT P1, PT, PT, PT, UP1, 0x80, 0x0 ;  /* 0x000000000000781c */ /* 0x000fe20003f2f018 */
[----:B------:R0:W5:Y:S01]  /*18f50*/  @P0 LDG.E R3, desc[UR50][R4.64] ;  /* 0x0000003204030981 */ /* 0x000162000c1e1900 */
[----:B------:R-:W-:Y:S02]  /*18f60*/  ULDC UR4, c[0x0][0xa88] ;  /* 0x0002a20000047ab9 */ /* 0x000fe40000000800 */
[----:B------:R-:W-:Y:S01]  /*18f70*/  IMAD.U32 R0, RZ, RZ, UR4 ;  /* 0x00000004ff007e24 */ /* 0x000fe2000f8e00ff */
[----:B------:R-:W-:Y:S02]  /*18f80*/  @UP1 ULDC.64 UR8, c[0x0][0xc08] ;  /* 0x0003020000081ab9 */ /* 0x000fe40000000a00 */
[----:B------:R-:W-:-:S06]  /*18f90*/  @UP1 UIMAD.WIDE UR8, UR37, 0x4, UR8 ;  /* 0x00000004250818a5 */ /* 0x000fcc000f8e0208 */
[----:B------:R-:W-:Y:S02]  /*18fa0*/  IMAD.U32 R6, RZ, RZ, UR8 ;  /* 0x00000008ff067e24 */ /* 0x000fe4000f8e00ff */
[----:B------:R-:W-:-:S05]  /*18fb0*/  IMAD.U32 R7, RZ, RZ, UR9 ;  /* 0x00000009ff077e24 */ /* 0x000fca000f8e00ff */
[----:B------:R0:W5:Y:S01]  /*18fc0*/  @P1 LDG.E R0, desc[UR50][R6.64] ;  /* 0x0000003206001981 */ /* 0x000162000c1e1900 */
[----:B------:R-:W-:Y:S05]  /*18fd0*/  @P1 BRA `(.L_x_1148) ;  /* 0x0000000000101947 */ /* 0x000fea0003800000 */
[----:B------:R-:W-:Y:S05]  /*18fe0*/  @!P0 BRA `(.L_x_1148) ;  /* 0x00000000000c8947 */ /* 0x000fea0003800000 */
[----:B0-----:R-:W2:Y:S04]  /*18ff0*/  LDG.E R7, desc[UR50][R4.64] ;  /* 0x0000003204077981 */ /* 0x001ea8000c1e1900 */
[----:B-----5:R-:W2:Y:S02]  /*19000*/  LDG.E R0, desc[UR50][R4.64+0x4] ;  /* 0x0000043204007981 */ /* 0x020ea4000c1e1900 */
[----:B--2---:R-:W-:-:S07]  /*19010*/  IMAD.IADD R0, R0, 0x1, -R7 ;  /* 0x0000000100007824 */ /* 0x004fce00078e0a07 */
.L_x_1148:
[----:B-----5:R-:W-:Y:S01]  /*19020*/  R2UR UR16, R3 ;  /* 0x00000000031072ca */ /* 0x020fe200000e0000 */
[----:B------:R-:W-:Y:S01]  /*19030*/  USHF.R.S32.HI UR7, URZ, 0x1f, UR37 ;  /* 0x0000001f3f077899 */ /* 0x000fe20008011425 */
[----:B------:R-:W-:Y:S01]  /*19040*/  ISETP.GT.AND P0, PT, R232, 0x7f, PT ;  /* 0x0000007fe800780c */ /* 0x000fe20003f04270 */
[----:B------:R-:W-:Y:S01]  /*19050*/  USEL UR4, UR37, URZ, !UP0 ;  /* 0x0000003f25047287 */ /* 0x000fe2000c000000 */
[----:B------:R-:W-:Y:S01]  /*19060*/  BSSY B1, `(.L_x_1149) ;  /* 0x000003a000017945 */ /* 0x000fe20003800000 */
[----:B------:R-:W-:-:S08]  /*19070*/  USEL UR7, UR7, URZ, !UP0 ;  /* 0x0000003f07077287 */ /* 0x000fd0000c000000 */
[----:B------:R-:W-:Y:S02]  /*19080*/  USHF.R.S32.HI UR16, URZ, 0x1f, UR16 ;  /* 0x0000001f3f107899 */ /* 0x000fe40008011410 */
[----:B------:R-:W-:Y:S10]  /*19090*/  @P0 BRA `(.L_x_1150) ;  /* 0x0000000000d80947 */ /* 0x000ff40003800000 */
[----:B0-----:R-:W0:Y:S01]  /*190a0*/  S2R R5, SR_TID.X ;  /* 0x0000000000057919 */ /* 0x001e220000002100 */
[----:B------:R-:W1:Y:S01]  /*190b0*/  LDC R9, c[0x0][0xbe8] ;  /* 0x0002fa00ff097b82 */ /* 0x000e620000000800 */
[----:B------:R-:W-:Y:S02]  /*190c0*/  IMAD.U32 R8, RZ, RZ, UR39 ;  /* 0x00000027ff087e24 */ /* 0x000fe4000f8e00ff */
[----:B-1----:R-:W-:-:S03]  /*190d0*/  IMAD R4, R0, R9, RZ ;  /* 0x0000000900047224 */ /* 0x002fc600078e02ff */
[----:B0-----:R-:W-:-:S04]  /*190e0*/  IADD3 R8, R8, -0x80, R5 ;  /* 0xffffff8008087810 */ /* 0x001fc80007ffe005 */
        /* <DEDUP_REMOVED lines=11> */
[----:B------:R-:W-:Y:S02]  /*191a0*/  UIMAD.WIDE.U32 UR14, UR8, UR36, URZ ;  /* 0x00000024080e72a5 */ /* 0x000fe4000f8e003f */
[----:B------:R-:W1:Y:S01]  /*191b0*/  @P0 LDC R10, c[0x0][0xbf0] ;  /* 0x0002fc00ff0a0b82 */ /* 0x000e620000000800 */
[----:B------:R-:W-:Y:S02]  /*191c0*/  UIMAD UR18, UR9, UR36, URZ ;  /* 0x00000024091272a4 */ /* 0x000fe4000f8e023f */
[----:B------:R-:W-:Y:S01]  /*191d0*/  UIMAD UR11, UR11, UR4, URZ ;  /* 0x000000040b0b72a4 */ /* 0x000fe2000f8e023f */
[----:B------:R-:W-:Y:S01]  /*191e0*/  IMAD.U32 R4, RZ, RZ, UR14 ;  /* 0x0000000eff047e24 */ /* 0x000fe2000f8e00ff */
[----:B------:R-:W-:Y:S01]  /*191f0*/  UIMAD.WIDE.U32 UR8, UR10, UR4, URZ ;  /* 0x000000040a0872a5 */ /* 0x000fe2000f8e003f */
[----:B------:R-:W-:Y:S01]  /*19200*/  IMAD.U32 R5, RZ, RZ, UR15 ;  /* 0x0000000fff057e24 */ /* 0x000fe2000f8e00ff */
[----:B------:R-:W-:-:S02]  /*19210*/  UIADD3 UR14, UR18, UR15, URZ ;  /* 0x0000000f120e7290 */ /* 0x000fc4000fffe03f */
[----:B------:R-:W-:Y:S01]  /*19220*/  UIMAD UR11, UR10, UR7, UR11 ;  /* 0x000000070a0b72a4 */ /* 0x000fe2000f8e020b */
[----:B------:R-:W-:-:S03]  /*19230*/  ULDC.64 UR12, c[0x0][UR17+0x228] ;  /* 0x00008a00110c7abb */ /* 0x000fc60008000a00 */
[----:B------:R-:W-:Y:S01]  /*19240*/  UIADD3 UR11, UR9, UR11, URZ ;  /* 0x0000000b090b7290 */ /* 0x000fe2000fffe03f */
[----:B------:R-:W-:Y:S01]  /*19250*/  IMAD.U32 R11, RZ, RZ, UR14 ;  /* 0x0000000eff0b7e24 */ /* 0x000fe2000f8e00ff */
[----:B------:R-:W-:Y:S01]  /*19260*/  UIMAD.WIDE.U32 UR20, UR12, UR19, URZ ;  /* 0x000000130c1472a5 */ /* 0x000fe2000f8e003f */
[----:B0-----:R-:W-:Y:S01]  /*19270*/  @P0 IMAD.HI.U32 R7, R8, R7, RZ ;  /* 0x0000000708070227 */ /* 0x001fe200078e00ff */
[----:B------:R-:W-:-:S04]  /*19280*/  UIMAD UR10, UR13, UR19, URZ ;  /* 0x000000130d0a72a4 */ /* 0x000fc8000f8e023f */
[----:B------:R-:W-:Y:S01]  /*19290*/  UIADD3 UR10, UR10, UR21, URZ ;  /* 0x000000150a0a7290 */ /* 0x000fe2000fffe03f */
[----:B-1----:R-:W-:Y:S02]  /*192a0*/  @P0 SHF.R.U32.HI R6, RZ, R10, R7 ;  /* 0x0000000aff060219 */ /* 0x002fe40000011607 */
[----:B------:R-:W-:Y:S01]  /*192b0*/  IADD3 R5, P0, P1, R4, UR8, R3 ;  /* 0x0000000804057c10 */ /* 0x000fe2000f91e003 */
[----:B------:R-:W-:Y:S01]  /*192c0*/  IMAD.U32 R4, RZ, RZ, UR16 ;  /* 0x00000010ff047e24 */ /* 0x000fe2000f8e00ff */
[----:B------:R-:W-:Y:S01]  /*192d0*/  ULDC.64 UR8, c[0x0][UR17+0x210] ;  /* 0x0000840011087abb */ /* 0x000fe20008000a00 */
[----:B------:R-:W-:-:S04]  /*192e0*/  IMAD.MOV R7, RZ, RZ, -R6 ;  /* 0x000000ffff077224 */ /* 0x000fc800078e0a06 */
[----:B------:R-:W-:Y:S01]  /*192f0*/  IMAD R7, R9, R7, R8 ;  /* 0x0000000709077224 */ /* 0x000fe200078e0208 */
[----:B------:R-:W-:Y:S02]  /*19300*/  IADD3.X R8, R11, UR11, R4, P0, P1 ;  /* 0x0000000b0b087c10 */ /* 0x000fe400087e2404 */
[----:B------:R-:W-:Y:S01]  /*19310*/  IADD3 R4, P0, P1, R6, UR20, R5 ;  /* 0x0000001406047c10 */ /* 0x000fe2000f91e005 */
[----:B------:R-:W-:Y:S01]  /*19320*/  IMAD R9, R7, UR9, RZ ;  /* 0x0000000907097c24 */ /* 0x000fe2000f8e02ff */
[----:B------:R-:W-:Y:S02]  /*19330*/  SHF.R.S32.HI R5, RZ, 0x1f, R6 ;  /* 0x0000001fff057819 */ /* 0x000fe40000011406 */
[----:B------:R-:W-:Y:S02]  /*19340*/  SHF.R.S32.HI R6, RZ, 0x1f, R7 ;  /* 0x0000001fff067819 */ /* 0x000fe40000011407 */
[----:B------:R-:W-:Y:S01]  /*19350*/  IADD3.X R5, R5, UR10, R8, P0, P1 ;  /* 0x0000000a05057c10 */ /* 0x000fe200087e2408 */
[----:B------:R-:W-:Y:S01]  /*19360*/  ULDC.64 UR10, c[0x0][0xba8] ;  /* 0x0002ea00000a7ab9 */ /* 0x000fe20000000a00 */
[----:B------:R-:W-:Y:S01]  /*19370*/  @!UP0 ULDC UR10, c[0x0][0xb50] ;  /* 0x0002d400000a8ab9 */ /* 0x000fe20000000800 */
[----:B------:R-:W-:Y:S01]  /*19380*/  IMAD R9, R6, UR8, R9 ;  /* 0x0000000806097c24 */ /* 0x000fe2000f8e0209 */
[----:B------:R-:W-:Y:S01]  /*19390*/  @!UP0 ULDC UR11, c[0x0][0xb54] ;  /* 0x0002d500000b8ab9 */ /* 0x000fe20000000800 */
[----:B------:R-:W-:-:S04]  /*193a0*/  IMAD.WIDE.U32 R4, R7, UR8, R4 ;  /* 0x0000000807047c25 */ /* 0x000fc8000f8e0004 */
[----:B------:R-:W-:Y:S01]  /*193b0*/  IMAD.IADD R5, R5, 0x1, R9 ;  /* 0x0000000105057824 */ /* 0x000fe200078e0209 */
[----:B------:R-:W-:-:S04]  /*193c0*/  LEA R6, P0, R4, UR10, 0x2 ;  /* 0x0000000a04067c11 */ /* 0x000fc8000f8010ff */
[----:B------:R-:W-:Y:S01]  /*193d0*/  LEA.HI.X R7, R4, UR11, R5, 0x2, P0 ;  /* 0x0000000b04077c11 */ /* 0x000fe200080f1405 */
[----:B------:R-:W-:-:S05]  /*193e0*/  IMAD.MOV.U32 R5, RZ, RZ, -0x800000 ;  /* 0xff800000ff057424 */ /* 0x000fca00078e00ff */
[----:B------:R1:W-:Y:S03]  /*193f0*/  STG.E desc[UR50][R6.64], R5 ;  /* 0x0000000506007986 */ /* 0x0003e6000c101932 */
.L_x_1150:
[----:B------:R-:W-:Y:S05]  /*19400*/  BSYNC B1 ;  /* 0x0000000000017941 */ /* 0x000fea0003800000 */
.L_x_1149:
[----:B------:R-:W-:-:S06]  /*19410*/  UISETP.GT.AND UP0, UPT, UR41, 0x1, UPT ;  /* 0x000000012900788c */ /* 0x000fcc000bf04270 */
[----:B------:R-:W-:-:S13]  /*19420*/  PLOP3.LUT P0, PT, PT, PT, UP0, 0x80, 0x0 ;  /* 0x000000000000781c */ /* 0x000fda0003f0f008 */
[----:B------:R-:W-:Y:S05]  /*19430*/  @P0 BRA `(.L_x_1145) ;  /* 0x0000000400ac0947 */ /* 0x000fea0003800000 */
[----:B------:R-:W2:Y:S01]  /*19440*/  LDC R11, c[0x0][0xbe8] ;  /* 0x0002fa00ff0b7b82 */ /* 0x000ea20000000800 */
[C---:B------:R-:W-:Y:S01]  /*19450*/  R2UR UR11, R3.reuse ;  /* 0x00000000030b72ca */ /* 0x040fe200000e0000 */
[----:B------:R-:W-:Y:S01]  /*19460*/  ULDC.64 UR12, c[0x0][0xaa0] ;  /* 0x0002a800000c7ab9 */ /* 0x000fe20000000a00 */
[----:B------:R-:W-:Y:S01]  /*19470*/  R2UR UR8, R3 ;  /* 0x00000000030872ca */ /* 0x000fe200000e0000 */
[----:B------:R-:W-:Y:S01]  /*19480*/  UIMAD UR10, UR16, UR12, URZ ;  /* 0x0000000c100a72a4 */ /* 0x000fe2000f8e023f */
[----:B------:R-:W-:Y:S01]  /*19490*/  IMAD R3, R209, 0x20, R218 ;  /* 0x00000020d1037824 */ /* 0x000fe200078e02da */
[----:B------:R-:W-:Y:S03]  /*194a0*/  BSSY B1, `(.L_x_1151) ;  /* 0x000003a000017945 */ /* 0x000fe60003800000 */
[----:B------:R-:W-:-:S04]  /*194b0*/  VIADD R8, R3, UR39 ;  /* 0x0000002703087c36 */ /* 0x000fc80008000000 */
[----:B------:R-:W-:Y:S01]  /*194c0*/  IMAD.MOV.U32 R3, RZ, RZ, R8 ;  /* 0x000000ffff037224 */ /* 0x000fe200078e0008 */
[----:B------:R-:W-:Y:S02]  /*194d0*/  UIMAD UR10, UR11, UR13, UR10 ;  /* 0x0000000d0b0a72a4 */ /* 0x000fe4000f8e020a */
[----:B------:R-:W-:-:S04]  /*194e0*/  UIMAD.WIDE.U32 UR8, UR8, UR12, URZ ;  /* 0x0000000c080872a5 */ /* 0x000fc8000f8e003f */
[----:B------:R-:W-:-:S03]  /*194f0*/  UIADD3 UR9, UR9, UR10, URZ ;  /* 0x0000000a09097290 */ /* 0x000fc6000fffe03f */
[----:B------:R-:W-:Y:S01]  /*19500*/  ULDC.64 UR10, c[0x0][0xae8] ;  /* 0x0002ba00000a7ab9 */ /* 0x000fe20000000a00 */
[----:B--2---:R-:W-:Y:S01]  /*19510*/  ISETP.NE.AND P0, PT, R11, 0x1, PT ;  /* 0x000000010b00780c */ /* 0x004fe20003f05270 */
[----:B------:R-:W-:-:S04]  /*19520*/  UIMAD.WIDE.U32 UR8, UR36, UR10, UR8 ;  /* 0x0000000a240872a5 */ /* 0x000fc8000f8e0008 */
[----:B------:R-:W-:-:S03]  /*19530*/  UIMAD UR9, UR36, UR11, UR9 ;  /* 0x0000000b240972a4 */ /* 0x000fc6000f8e0209 */
[----:B------:R-:W-:Y:S02]  /*19540*/  ULDC.64 UR10, c[0x0][0xaf0] ;  /* 0x0002bc00000a7ab9 */ /* 0x000fe40000000a00 */
[----:B------:R-:W-:Y:S02]  /*19550*/  UIMAD UR7, UR7, UR10, URZ ;  /* 0x0000000a070772a4 */ /* 0x000fe4000f8e023f */
[----:B------:R-:W-:Y:S01]  /*19560*/  UIMAD.WIDE.U32 UR8, UR4, UR10, UR8 ;  /* 0x0000000a040872a5 */ /* 0x000fe2000f8e0008 */
[----:B01----:R-:W0:Y:S01]  /*19570*/  @P0 LDC R5, c[0x0][0xbec] ;  /* 0x0002fb00ff050b82 */ /* 0x003e220000000800 */
[----:B------:R-:W-:-:S03]  /*19580*/  UIMAD UR7, UR4, UR11, UR7 ;  /* 0x0000000b040772a4 */ /* 0x000fc6000f8e0207 */
[----:B------:R-:W-:Y:S01]  /*19590*/  ULDC.64 UR10, c[0x0][0xae0] ;  /* 0x0002b800000a7ab9 */ /* 0x000fe20000000a00 */
[----:B------:R-:W-:-:S03]  /*195a0*/  UIADD3 UR4, UR9, UR7, URZ ;  /* 0x0000000709047290 */ /* 0x000fc6000fffe03f */
        /* <DEDUP_REMOVED lines=8> */
[----:B------:R-:W-:Y:S01]  /*19630*/  IMAD.U32 R4, RZ, RZ, UR8 ;  /* 0x00000008ff047e24 */ /* 0x000fe2000f8e00ff */
[----:B------:R-:W-:Y:S01]  /*19640*/  ULDC.64 UR8, c[0x0][0xad8] ;  /* 0x0002b60000087ab9 */ /* 0x000fe20000000a00 */
[----:B------:R-:W-:Y:S02]  /*19650*/  IMAD R7, R11, R7, R8 ;  /* 0x000000070b077224 */ /* 0x000fe400078e0208 */
[C---:B------:R-:W-:Y:S02]  /*19660*/  IMAD R9, R3.reuse, UR11, R6 ;  /* 0x0000000b03097c24 */ /* 0x040fe4000f8e0206 */
[----:B------:R-:W-:Y:S01]  /*19670*/  IMAD.WIDE.U32 R4, R3, UR10, R4 ;  /* 0x0000000a03047c25 */ /* 0x000fe2000f8e0004 */
[----:B------:R-:W-:-:S03]  /*19680*/  SHF.R.S32.HI R3, RZ, 0x1f, R7 ;  /* 0x0000001fff037819 */ /* 0x000fc60000011407 */
[----:B------:R-:W-:Y:S02]  /*19690*/  IMAD.IADD R5, R5, 0x1, R9 ;  /* 0x0000000105057824 */ /* 0x000fe400078e0209 */
[----:B------:R-:W-:Y:S02]  /*196a0*/  IMAD R6, R3, UR8, RZ ;  /* 0x0000000803067c24 */ /* 0x000fe4000f8e02ff */
[----:B------:R-:W-:Y:S02]  /*196b0*/  VIADD R8, R218, UR39 ;  /* 0x00000027da087c36 */ /* 0x000fe40008000000 */
[----:B------:R-:W-:Y:S02]  /*196c0*/  IMAD R11, R0, R11, RZ ;  /* 0x0000000b000b7224 */ /* 0x000fe400078e02ff */
[C---:B------:R-:W-:Y:S02]  /*196d0*/  IMAD R3, R7.reuse, UR9, R6 ;  /* 0x0000000907037c24 */ /* 0x040fe4000f8e0206 */
[----:B------:R-:W-:Y:S01]  /*196e0*/  IMAD.WIDE.U32 R4, R7, UR8, R4 ;  /* 0x0000000807047c25 */ /* 0x000fe2000f8e0004 */
[----:B------:R-:W-:Y:S01]  /*196f0*/  ISETP.GE.AND P2, PT, R8, R11, PT ;  /* 0x0000000b0800720c */ /* 0x000fe20003f46270 */
[----:B------:R-:W-:-:S02]  /*19700*/  ULDC.64 UR8, c[0x0][0xa80] ;  /* 0x0002a00000087ab9 */ /* 0x000fc40000000a00 */
        /* <DEDUP_REMOVED lines=19> */
.L_x_1152:
[----:B------:R-:W-:Y:S05]  /*19840*/  BSYNC B1 ;  /* 0x0000000000017941 */ /* 0x000fea0003800000 */
.L_x_1151:
        /* <DEDUP_REMOVED lines=13> */
.L_x_1154:
[----:B------:R-:W-:Y:S05]  /*19920*/  BSYNC B1 ;  /* 0x0000000000017941 */ /* 0x000fea0003800000 */
.L_x_1153:
        /* <DEDUP_REMOVED lines=13> */
.L_x_1156:
[----:B------:R-:W-:Y:S05]  /*19a00*/  BSYNC B1 ;  /* 0x0000000000017941 */ /* 0x000fea0003800000 */
.L_x_1155:
        /* <DEDUP_REMOVED lines=14> */
.L_x_1145:
[----:B------:R-:W-:Y:S05]  /*19af0*/  BSYNC B0 ;  /* 0x0000000000007941 */ /* 0x000fea0003800000 */
.L_x_1135:
[----:B------:R-:W-:Y:S02]  /*19b00*/  ULDC UR4, c[0x0][0xc3c] ;  /* 0x00030f0000047ab9 */ /* 0x000fe40000000800 */
[----:B------:R-:W-:-:S06]  /*19b10*/  UISETP.GE.AND UP0, UPT, UR49, UR4, UPT ;  /* 0x000000043100728c */ /* 0x000fcc000bf06270 */
[----:B------:R-:W-:-:S13]  /*19b20*/  PLOP3.LUT P0, PT, PT, PT, UP0, 0x80, 0x0 ;  /* 0x000000000000781c */ /* 0x000fda0003f0f008 */
[----:B------:R-:W-:Y:S05]  /*19b30*/  @!P0 BRA `(.L_x_1157) ;  /* 0xfffffe7000f48947 */ /* 0x000fea000383ffff */
[----:B------:R-:W-:Y:S05]  /*19b40*/  EXIT ;  /* 0x000000000000794d */ /* 0x000fea0003800000 */
.L_x_1048:
[----:B------:R-:W-:-:S08]  /*19b50*/  NOP ;  /* 0x0000000000007918 */ /* 0x000fd00000000000 */
[----:B------:R-:W0:-:S00]  /*19b60*/  USETMAXREG.DEALLOC.CTAPOOL 0x18 ;  /* 0x00000018000079c8 */ /* 0x000e0000080e0500 */
[----:B0-----:R-:W-:Y:S01]  /*19b70*/  LOP3.LUT R0, R0, 0x3, RZ, 0xc0, !PT ;  /* 0x0000000300007812 */ /* 0x001fe200078ec0ff */
[----:B------:R-:W-:Y:S01]  /*19b80*/  IMAD.MOV.U32 R6, RZ, RZ, RZ ;  /* 0x000000ffff067224 */ /* 0x000fe200078e00ff */
[----:B------:R-:W-:-:S04]  /*19b90*/  LOP3.LUT R16, R16, 0xfffffffd, RZ, 0xc0, !PT ;  /* 0xfffffffd10107812 */ /* 0x000fc800078ec0ff */
[----:B------:R-:W0:Y:S02]  /*19ba0*/  SHFL.IDX PT, R0, R0, RZ, 0x1f ;  /* 0x00001fff00007589 */ /* 0x000e2400000e0000 */
[----:B0-----:R-:W-:-:S13]  /*19bb0*/  ISETP.NE.AND P0, PT, R0, RZ, PT ;  /* 0x000000ff0000720c */ /* 0x001fda0003f05270 */
[----:B------:R-:W-:Y:S01]  /*19bc0*/  @P0 LOP3.LUT R16, R16, 0x2, RZ, 0xfc, !PT ;  /* 0x0000000210100812 */ /* 0x000fe200078efcff */
[----:B------:R-:W-:Y:S06]  /*19bd0*/  @!P0 BRA `(.L_x_1158) ;  /* 0x00000000002c8947 */ /* 0x000fec0003800000 */
[----:B------:R-:W0:Y:S08]  /*19be0*/  S2UR UR5, SR_CgaCtaId ;  /* 0x00000000000579c3 */ /* 0x000e300000008800 */
[----:B------:R-:W-:Y:S06]  /*19bf0*/  BAR.SYNC.DEFER_BLOCKING 0x5, 0x180 ;  /* 0x0146000000007b1d */ /* 0x000fec0000010000 */
[----:B------:R-:W-:-:S02]  /*19c00*/  UMOV UR4, 0x400 ;  /* 0x0000040000047882 */ /* 0x000fc40000000000 */
[----:B0-----:R-:W-:-:S09]  /*19c10*/  ULEA UR4, UR5, UR4, 0x18 ;  /* 0x0000000405047291 */ /* 0x001fd2000f8ec03f */
[----:B------:R-:W0:Y:S04]  /*19c20*/  LDS.128 R4, [UR4+0x288d0] ;  /* 0x0288d004ff047984 */ /* 0x000e280008000c00 */
[----:B0-----:R0:W-:Y:S01]  /*19c30*/  STL.64 [R1+0x10], R4 ;  /* 0x0000100401007387 */ /* 0x0011e20000100a00 */
[----:B------:R-:W-:-:S03]  /*19c40*/  IMAD.MOV.U32 R0, RZ, RZ, R7 ;  /* 0x000000ffff007224 */ /* 0x000fc600078e0007 */
[----:B------:R0:W-:Y:S02]  /*19c50*/  STL [R1+0x18], R6 ;  /* 0x0000180601007387 */ /* 0x0001e40000100800 */
[----:B------:R-:W-:Y:S01]  /*19c60*/  R2UR UR42, R0 ;  /* 0x00000000002a72ca */ /* 0x000fe200000e0000 */
[----:B------:R-:W-:Y:S06]  /*19c70*/  BAR.ARV 0x4, 0x180 ;  /* 0x0106000000007b1d */ /* 0x000fec0000002000 */
[----:B------:R-:W-:Y:S08]  /*19c80*/  BRA `(.L_x_1159) ;  /* 0x0000000c00c47947 */ /* 0x000ff00003800000 */
.L_x_1158:
[----:B------:R-:W0:Y:S01]  /*19c90*/  S2R R0, SR_TID.X ;  /* 0x0000000000007919 */ /* 0x000e220000002100 */
[----:B------:R-:W-:Y:S01]  /*19ca0*/  ULDC UR4, c[0x0][0xc3c] ;  /* 0x00030f0000047ab9 */ /* 0x000fe20000000800 */
[----:B0-----:R-:W-:-:S04]  /*19cb0*/  LOP3.LUT R0, R0, 0x1f, RZ, 0xc0, !PT ;  /* 0x0000001f00007812 */ /* 0x001fc800078ec0ff */
[----:B------:R-:W-:-:S04]  /*19cc0*/  ISETP.NE.AND P0, PT, R0, 0x1f, PT ;  /* 0x0000001f0000780c */ /* 0x000fc80003f05270 */
[----:B------:R-:W-:-:S13]  /*19cd0*/  ISETP.GE.OR P1, PT, R0, UR4, !P0 ;  /* 0x0000000400007c0c */ /* 0x000fda000c726670 */
[----:B------:R-:W0:Y:S08]  /*19ce0*/  @!P1 LDC.64 R2, c[0x0][0xc80] ;  /* 0x00032000ff029b82 */ /* 0x000e300000000a00 */
        /* <DEDUP_REMOVED lines=15> */
[----:B------:R-:W-:Y:S02]  /*19de0*/  IMAD.IADD R7, R4, 0x1, R7 ;  /* 0x0000000104077824 */ /* 0x000fe400078e0207 */
[----:B------:R-:W0:Y:S03]  /*19df0*/  LDC R4, c[0x0][0xc38] ;  /* 0x00030e00ff047b82 */ /* 0x000e260000000800 */
[----:B------:R-:W1:Y:S02]  /*19e00*/  SHFL.UP PT, R8, R7, 0x2, RZ ;  /* 0x0440000007087989 */ /* 0x000e6400000e00ff */
[----:B-1----:R-:W-:-:S05]  /*19e10*/  SEL R8, R8, RZ, P2 ;  /* 0x000000ff08087207 */ /* 0x002fca0001000000 */
[----:B------:R-:W-:Y:S02]  /*19e20*/  IMAD.IADD R8, R7, 0x1, R8 ;  /* 0x0000000107087824 */ /* 0x000fe400078e0208 */
[----:B------:R-:W1:Y:S03]  /*19e30*/  S2R R7, SR_CTAID.X ;  /* 0x0000000000077919 */ /* 0x000e660000002500 */
[----:B------:R-:W2:Y:S02]  /*19e40*/  SHFL.UP PT, R9, R8, 0x4, RZ ;  /* 0x0480000008097989 */ /* 0x000ea400000e00ff */
[----:B--2---:R-:W-:-:S05]  /*19e50*/  SEL R9, R9, RZ, P3 ;  /* 0x000000ff09097207 */ /* 0x004fca0001800000 */
[----:B------:R-:W-:-:S05]  /*19e60*/  IMAD.IADD R9, R8, 0x1, R9 ;  /* 0x0000000108097824 */ /* 0x000fca00078e0209 */
[----:B------:R-:W2:Y:S02]  /*19e70*/  SHFL.UP PT, R2, R9, 0x8, RZ ;  /* 0x0500000009027989 */ /* 0x000ea400000e00ff */
[----:B--2---:R-:W-:-:S05]  /*19e80*/  SEL R2, R2, RZ, P4 ;  /* 0x000000ff02027207 */ /* 0x004fca0002000000 */
[----:B------:R-:W-:-:S05]  /*19e90*/  IMAD.IADD R2, R9, 0x1, R2 ;  /* 0x0000000109027824 */ /* 0x000fca00078e0202 */
[----:B------:R-:W2:Y:S02]  /*19ea0*/  SHFL.UP PT, R3, R2, 0x10, RZ ;  /* 0x0600000002037989 */ /* 0x000ea400000e00ff */
[----:B--2---:R-:W-:-:S05]  /*19eb0*/  SEL R3, R3, RZ, P5 ;  /* 0x000000ff03037207 */ /* 0x004fca0002800000 */
[----:B------:R-:W-:-:S05]  /*19ec0*/  IMAD.IADD R3, R2, 0x1, R3 ;  /* 0x0000000102037824 */ /* 0x000fca00078e0203 */
[----:B------:R-:W0:Y:S02]  /*19ed0*/  SHFL.IDX PT, R11, R3, 0x1f, 0x1f ;  /* 0x03e01f00030b7f89 */ /* 0x000e2400000e0000 */
[----:B0-----:R-:W-:-:S04]  /*19ee0*/  IMAD R8, R11, R4, RZ ;  /* 0x000000040b087224 */ /* 0x001fc800078e02ff */
[----:B------:R-:W-:Y:S01]  /*19ef0*/  IMAD.MOV.U32 R9, RZ, RZ, R8 ;  /* 0x000000ffff097224 */ /* 0x000fe200078e0008 */
[----:B-1----:R-:W-:-:S13]  /*19f00*/  ISETP.GT.AND P6, PT, R8, R7, PT ;  /* 0x000000070800720c */ /* 0x002fda0003fc4270 */
[----:B------:R-:W-:Y:S05]  /*19f10*/  @P6 BRA `(.L_x_1160) ;  /* 0x0000000000a86947 */ /* 0x000fea0003800000 */
[----:B------:R-:W-:Y:S01]  /*19f20*/  IMAD.MOV.U32 R8, RZ, RZ, R9 ;  /* 0x000000ffff087224 */ /* 0x000fe200078e0009 */
[----:B------:R-:W-:Y:S01]  /*19f30*/  UMOV UR42, URZ ;  /* 0x0000003f002a7c82 */ /* 0x000fe20008000000 */
[----:B------:R-:W-:-:S05]  /*19f40*/  ULDC UR5, c[0x0][0xc3c] ;  /* 0x00030f0000057ab9 */ /* 0x000fca0000000800 */
.L_x_1162:
        /* <DEDUP_REMOVED lines=22> */
[----:B------:R-:W-:Y:S02]  /*1a0b0*/  IMAD.IADD R9, R4, 0x1, R9 ;  /* 0x0000000104097824 */ /* 0x000fe400078e0209 */
[----:B------:R-:W0:Y:S03]  /*1a0c0*/  LDC R4, c[0x0][0xc38] ;  /* 0x00030e00ff047b82 */ /* 0x000e260000000800 */
        /* <DEDUP_REMOVED lines=9> */
[----:B------:R-:W0:Y:S02]  /*1a160*/  SHFL.IDX PT, R11, R2, 0x1f, 0x1f ;  /* 0x03e01f00020b7f89 */ /* 0x000e2400000e0000 */
[----:B0-----:R-:W-:-:S04]  /*1a170*/  IMAD R9, R11, R4, RZ ;  /* 0x000000040b097224 */ /* 0x001fc800078e02ff */
[----:B------:R-:W-:-:S05]  /*1a180*/  IMAD.IADD R8, R9, 0x1, R8 ;  /* 0x0000000109087824 */ /* 0x000fca00078e0208 */
[----:B------:R-:W-:-:S13]  /*1a190*/  ISETP.GT.AND P6, PT, R8, R7, PT ;  /* 0x000000070800720c */ /* 0x000fda0003fc4270 */
[----:B------:R-:W-:Y:S05]  /*1a1a0*/  @!P6 BRA `(.L_x_1162) ;  /* 0xfffffffc0068e947 */ /* 0x000fea000383ffff */
[----:B------:R-:W-:-:S07]  /*1a1b0*/  IMAD.MOV.U32 R3, RZ, RZ, R2 ;  /* 0x000000ffff037224 */ /* 0x000fce00078e0002 */
.L_x_1160:
        /* <DEDUP_REMOVED lines=8> */
[----:B------:R-:W-:-:S04]  /*1a240*/  IMAD.U32 R11, RZ, RZ, UR4 ;  /* 0x00000004ff0b7e24 */ /* 0x000fc8000f8e00ff */
[----:B------:R0:W1:Y:S04]  /*1a250*/  SHFL.IDX PT, R8, R5, R8, 0x1f ;  /* 0x00001f0805087589 */ /* 0x00006800000e0000 */
[----:B------:R0:W2:Y:S01]  /*1a260*/  SHFL.IDX PT, R6, R6, R11, 0x1f ;  /* 0x00001f0b06067589 */ /* 0x0000a200000e0000 */
[----:B------:R-:W-:Y:S05]  /*1a270*/  @!P0 BRA `(.L_x_1163) ;  /* 0x00000000000c8947 */ /* 0x000fea0003800000 */
[----:B------:R-:W-:-:S06]  /*1a280*/  UIADD3 UR5, UR4, -0x1, URZ ;  /* 0xffffffff04057890 */ /* 0x000fcc000fffe03f */
[----:B------:R-:W-:-:S05]  /*1a290*/  IMAD.U32 R2, RZ, RZ, UR5 ;  /* 0x00000005ff027e24 */ /* 0x000fca000f8e00ff */
[----:B------:R3:W4:Y:S02]  /*1a2a0*/  SHFL.IDX PT, R9, R3, R2, 0x1f ;  /* 0x00001f0203097589 */ /* 0x00072400000e0000 */
.L_x_1163:
[----:B---34-:R-:W-:Y:S01]  /*1a2b0*/  IMAD R2, R9, R4, R10 ;  /* 0x0000000409027224 */ /* 0x018fe200078e020a */
[----:B-1----:R-:W-:Y:S01]  /*1a2c0*/  ISETP.NE.AND P0, PT, R8, 0x1, PT ;  /* 0x000000010800780c */ /* 0x002fe20003f05270 */
[----:B------:R-:W-:Y:S02]  /*1a2d0*/  UIADD3 UR42, UR4, UR42, URZ ;  /* 0x0000002a042a7290 */ /* 0x000fe4000fffe03f */
[----:B0-----:R-:W-:Y:S01]  /*1a2e0*/  IMAD.IADD R5, R7, 0x1, -R2 ;  /* 0x0000000107057824 */ /* 0x001fe200078e0a02 */
[----:B------:R0:W-:Y:S09]  /*1a2f0*/  STL [R1+0x10], R2 ;  /* 0x0000100201007387 */ /* 0x0001f20000100800 */
[----:B------:R-:W-:Y:S05]  /*1a300*/  @!P0 BRA `(.L_x_1164) ;  /* 0x0000000000e08947 */ /* 0x000fea0003800000 */
[----:B--2---:R-:W-:Y:S02]  /*1a310*/  IABS R4, R6 ;  /* 0x0000000600047213 */ /* 0x004fe40000000000 */
[----:B------:R-:W-:Y:S02]  /*1a320*/  IABS R7, R8 ;  /* 0x0000000800077213 */ /* 0x000fe40000000000 */
[----:B------:R-:W1:Y:S08]  /*1a330*/  I2F.RP R9, R4 ;  /* 0x0000000400097306 */ /* 0x000e700000209400 */
[----:B------:R-:W2:Y:S08]  /*1a340*/  I2F.RP R10, R7 ;  /* 0x00000007000a7306 */ /* 0x000eb00000209400 */
[----:B-1----:R-:W0:Y:S08]  /*1a350*/  MUFU.RCP R9, R9 ;  /* 0x0000000900097308 */ /* 0x002e300000001000 */
[----:B--2---:R-:W-:Y:S01]  /*1a360*/  MUFU.RCP R10, R10 ;  /* 0x0000000a000a7308 */ /* 0x004fe20000001000 */
[----:B0-----:R-:W-:Y:S01]  /*1a370*/  VIADD R2, R9, 0xffffffe ;  /* 0x0ffffffe09027836 */ /* 0x001fe20000000000 */
[----:B------:R-:W-:-:S06]  /*1a380*/  IABS R9, R6 ;  /* 0x0000000600097213 */ /* 0x000fcc0000000000 */
[----:B------:R0:W1:Y:S02]  /*1a390*/  F2I.FTZ.U32.TRUNC.NTZ R3, R2 ;  /* 0x0000000200037305 */ /* 0x000064000021f000 */
[----:B0-----:R-:W-:Y:S02]  /*1a3a0*/  IMAD.MOV.U32 R2, RZ, RZ, RZ ;  /* 0x000000ffff027224 */ /* 0x001fe400078e00ff */
[----:B-1----:R-:W-:-:S04]  /*1a3b0*/  IMAD.MOV R11, RZ, RZ, -R3 ;  /* 0x000000ffff0b7224 */ /* 0x002fc800078e0a03 */
[----:B------:R-:W-:-:S04]  /*1a3c0*/  IMAD R11, R11, R4, RZ ;  /* 0x000000040b0b7224 */ /* 0x000fc800078e02ff */
[----:B------:R-:W-:Y:S01]  /*1a3d0*/  IMAD.HI.U32 R3, R3, R11, R2 ;  /* 0x0000000b03037227 */ /* 0x000fe200078e0002 */
[----:B------:R-:W-:-:S03]  /*1a3e0*/  IABS R2, R5 ;  /* 0x0000000500027213 */ /* 0x000fc60000000000 */
[----:B------:R-:W-:Y:S02]  /*1a3f0*/  IMAD.MOV R11, RZ, RZ, -R9 ;  /* 0x000000ffff0b7224 */ /* 0x000fe400078e0a09 */
[----:B------:R-:W-:-:S04]  /*1a400*/  IMAD.HI.U32 R9, R3, R2, RZ ;  /* 0x0000000203097227 */ /* 0x000fc800078e00ff */
[----:B------:R-:W-:Y:S02]  /*1a410*/  VIADD R3, R10, 0xffffffe ;  /* 0x0ffffffe0a037836 */ /* 0x000fe40000000000 */
[----:B------:R-:W-:-:S04]  /*1a420*/  IMAD R11, R9, R11, R2 ;  /* 0x0000000b090b7224 */ /* 0x000fc800078e0202 */
[----:B------:R-:W0:Y:S01]  /*1a430*/  F2I.FTZ.U32.TRUNC.NTZ R3, R3 ;  /* 0x0000000300037305 */ /* 0x000e22000021f000 */
[----:B------:R-:W-:-:S13]  /*1a440*/  ISETP.GT.U32.AND P1, PT, R4, R11, PT ;  /* 0x0000000b0400720c */ /* 0x000fda0003f24070 */
[----:B------:R-:W-:Y:S02]  /*1a450*/  @!P1 IMAD.IADD R11, R11, 0x1, -R4 ;  /* 0x000000010b0b9824 */ /* 0x000fe400078e0a04 */
[----:B0-----:R-:W-:Y:S02]  /*1a460*/  IMAD.MOV R2, RZ, RZ, -R3 ;  /* 0x000000ffff027224 */ /* 0x001fe400078e0a03 */
[----:B------:R-:W-:Y:S01]  /*1a470*/  @!P1 VIADD R9, R9, 0x1 ;  /* 0x0000000109099836 */ /* 0x000fe20000000000 */
[----:B------:R-:W-:Y:S01]  /*1a480*/  ISETP.GE.U32.AND P0, PT, R11, R4, PT ;  /* 0x000000040b00720c */ /* 0x000fe20003f06070 */
[----:B------:R-:W-:Y:S01]  /*1a490*/  IMAD R11, R2, R7, RZ ;  /* 0x00000007020b7224 */ /* 0x000fe200078e02ff */
[----:B------:R-:W-:Y:S01]  /*1a4a0*/  ISETP.NE.AND P1, PT, R6, RZ, PT ;  /* 0x000000ff0600720c */ /* 0x000fe20003f25270 */
[----:B------:R-:W-:-:S04]  /*1a4b0*/  IMAD.MOV.U32 R2, RZ, RZ, RZ ;  /* 0x000000ffff027224 */ /* 0x000fc800078e00ff */
[----:B------:R-:W-:Y:S01]  /*1a4c0*/  IMAD.HI.U32 R4, R3, R11, R2 ;  /* 0x0000000b03047227 */ /* 0x000fe200078e0002 */
[----:B------:R-:W-:-:S04]  /*1a4d0*/  LOP3.LUT R2, R5, R6, RZ, 0x3c, !PT ;  /* 0x0000000605027212 */ /* 0x000fc800078e3cff */
[----:B------:R-:W-:Y:S01]  /*1a4e0*/  ISETP.GE.AND P2, PT, R2, RZ, PT ;  /* 0x000000ff0200720c */ /* 0x000fe20003f46270 */
[----:B------:R-:W-:Y:S01]  /*1a4f0*/  @P0 VIADD R9, R9, 0x1 ;  /* 0x0000000109090836 */ /* 0x000fe20000000000 */
[----:B------:R-:W-:-:S05]  /*1a500*/  IABS R2, R8 ;  /* 0x0000000800027213 */ /* 0x000fca0000000000 */
[----:B------:R-:W-:-:S06]  /*1a510*/  IMAD.MOV R2, RZ, RZ, -R2 ;  /* 0x000000ffff027224 */ /* 0x000fcc00078e0a02 */
[----:B------:R-:W-:Y:S01]  /*1a520*/  @!P2 IMAD.MOV R9, RZ, RZ, -R9 ;  /* 0x000000ffff09a224 */ /* 0x000fe200078e0a09 */
[----:B------:R-:W-:-:S04]  /*1a530*/  @!P1 LOP3.LUT R9, RZ, R6, RZ, 0x33, !PT ;  /* 0x00000006ff099212 */ /* 0x000fc800078e33ff */
        /* <DEDUP_REMOVED lines=15> */
[--C-:B------:R-:W-:Y:S02]  /*1a630*/  IMAD R8, R8, R2, R9.reuse ;  /* 0x0000000208087224 */ /* 0x100fe400078e0209 */
[----:B------:R-:W-:Y:S02]  /*1a640*/  IMAD.MOV R2, RZ, RZ, -R9 ;  /* 0x000000ffff027224 */ /* 0x000fe400078e0a09 */
[----:B------:R-:W-:Y:S02]  /*1a650*/  IMAD R3, R8, 0x10000, R3 ;  /* 0x0001000008037824 */ /* 0x000fe400078e0203 */
[----:B------:R-:W-:-:S03]  /*1a660*/  IMAD R2, R6, R2, R5 ;  /* 0x0000000206027224 */ /* 0x000fc600078e0205 */
[----:B------:R1:W-:Y:S01]  /*1a670*/  STL [R1+0x18], R3 ;  /* 0x0000180301007387 */ /* 0x0003e20000100800 */
[----:B------:R-:W-:Y:S05]  /*1a680*/  BRA `(.L_x_1165) ;  /* 0x0000000000fc7947 */ /* 0x000fea0003800000 */
.L_x_1164:
[----:B------:R-:W-:Y:S02]  /*1a690*/  ULDC.64 UR4, c[0x0][0xc90] ;  /* 0x0003240000047ab9 */ /* 0x000fe40000000a00 */
[----:B------:R-:W-:-:S06]  /*1a6a0*/  UIMAD.WIDE UR4, UR42, 0x4, UR4 ;  /* 0x000000042a0478a5 */ /* 0x000fcc000f8e0204 */
[----:B0-----:R-:W-:Y:S02]  /*1a6b0*/  IMAD.U32 R2, RZ, RZ, UR4 ;  /* 0x00000004ff027e24 */ /* 0x001fe4000f8e00ff */
[----:B------:R-:W-:-:S05]  /*1a6c0*/  IMAD.U32 R3, RZ, RZ, UR5 ;  /* 0x00000005ff037e24 */ /* 0x000fca000f8e00ff */
[----:B------:R0:W2:Y:S02]  /*1a6d0*/  LDG.E R7, desc[UR50][R2.64] ;  /* 0x0000003202077981 */ /* 0x0000a4000c1e1900 */
[----:B0-----:R-:W-:Y:S02]  /*1a6e0*/  IMAD.MOV.U32 R2, RZ, RZ, RZ ;  /* 0x000000ffff027224 */ /* 0x001fe400078e00ff */
[----:B--2---:R-:W-:-:S05]  /*1a6f0*/  IMAD R8, R6, R7, RZ ;  /* 0x0000000706087224 */ /* 0x004fca00078e02ff */
[----:B------:R-:W-:-:S04]  /*1a700*/  IABS R9, R8 ;  /* 0x0000000800097213 */ /* 0x000fc80000000000 */
[----:B------:R-:W0:Y:S08]  /*1a710*/  I2F.RP R10, R9 ;  /* 0x00000009000a7306 */ /* 0x000e300000209400 */
[----:B0-----:R-:W0:Y:S02]  /*1a720*/  MUFU.RCP R10, R10 ;  /* 0x0000000a000a7308 */ /* 0x001e240000001000 */
[----:B0-----:R-:W-:-:S06]  /*1a730*/  VIADD R11, R10, 0xffffffe ;  /* 0x0ffffffe0a0b7836 */ /* 0x001fcc0000000000 */
[----:B------:R-:W0:Y:S02]  /*1a740*/  F2I.FTZ.U32.TRUNC.NTZ R3, R11 ;  /* 0x0000000b00037305 */ /* 0x000e24000021f000 */
[----:B0-----:R-:W-:-:S04]  /*1a750*/  IMAD.MOV R12, RZ, RZ, -R3 ;  /* 0x000000ffff0c7224 */ /* 0x001fc800078e0a03 */
[----:B------:R-:W-:-:S04]  /*1a760*/  IMAD R13, R12, R9, RZ ;  /* 0x000000090c0d7224 */ /* 0x000fc800078e02ff */
[----:B------:R-:W-:Y:S01]  /*1a770*/  IMAD.HI.U32 R2, R3, R13, R2 ;  /* 0x0000000d03027227 */ /* 0x000fe200078e0002 */
[----:B------:R-:W-:Y:S02]  /*1a780*/  IABS R13, R5 ;  /* 0x00000005000d7213 */ /* 0x000fe40000000000 */
[----:B------:R-:W-:-:S03]  /*1a790*/  IABS R3, R8 ;  /* 0x0000000800037213 */ /* 0x000fc60000000000 */
[----:B------:R-:W-:-:S04]  /*1a7a0*/  IMAD.HI.U32 R2, R2, R13, RZ ;  /* 0x0000000d02027227 */ /* 0x000fc800078e00ff */
[----:B------:R-:W-:-:S04]  /*1a7b0*/  IMAD.MOV R3, RZ, RZ, -R3 ;  /* 0x000000ffff037224 */ /* 0x000fc800078e0a03 */
[----:B------:R-:W-:Y:S01]  /*1a7c0*/  IMAD R10, R2, R3, R13 ;  /* 0x00000003020a7224 */ /* 0x000fe200078e020d */
[----:B------:R-:W-:-:S04]  /*1a7d0*/  LOP3.LUT R3, R5, R8, RZ, 0x3c, !PT ;  /* 0x0000000805037212 */ /* 0x000fc800078e3cff */
[----:B------:R-:W-:Y:S02]  /*1a7e0*/  ISETP.GT.U32.AND P1, PT, R9, R10, PT ;  /* 0x0000000a0900720c */ /* 0x000fe40003f24070 */
[----:B------:R-:W-:-:S11]  /*1a7f0*/  ISETP.GE.AND P2, PT, R3, RZ, PT ;  /* 0x000000ff0300720c */ /* 0x000fd60003f46270 */
[----:B------:R-:W-:Y:S02]  /*1a800*/  @!P1 IMAD.IADD R10, R10, 0x1, -R9 ;  /* 0x000000010a0a9824 */ /* 0x000fe400078e0a09 */
[----:B------:R-:W-:Y:S01]  /*1a810*/  @!P1 VIADD R2, R2, 0x1 ;  /* 0x0000000102029836 */ /* 0x000fe20000000000 */
[----:B------:R-:W-:Y:S02]  /*1a820*/  ISETP.NE.AND P1, PT, R8, RZ, PT ;  /* 0x000000ff0800720c */ /* 0x000fe40003f25270 */
[----:B------:R-:W-:-:S13]  /*1a830*/  ISETP.GE.U32.AND P0, PT, R10, R9, PT ;  /* 0x000000090a00720c */ /* 0x000fda0003f06070 */
[----:B------:R-:W-:-:S04]  /*1a840*/  @P0 VIADD R2, R2, 0x1 ;  /* 0x0000000102020836 */ /* 0x000fc80000000000 */
[----:B------:R-:W-:Y:S01]  /*1a850*/  @!P2 IMAD.MOV R2, RZ, RZ, -R2 ;  /* 0x000000ffff02a224 */ /* 0x000fe200078e0a02 */
[----:B------:R-:W-:-:S05]  /*1a860*/  @!P1 LOP3.LUT R2, RZ, R8, RZ, 0x33, !PT ;  /* 0x00000008ff029212 */ /* 0x000fca00078e33ff */
[----:B------:R-:W-:Y:S02]  /*1a870*/  IMAD R9, R7, R2, RZ ;  /* 0x0000000207097224 */ /* 0x000fe400078e02ff */
[----:B------:R-:W-:Y:S02]  /*1a880*/  IMAD.MOV R2, RZ, RZ, -R2 ;  /* 0x000000ffff027224 */ /* 0x000fe400078e0a02 */
[----:B------:R-:W-:Y:S02]  /*1a890*/  IMAD.MOV R3, RZ, RZ, -R9 ;  /* 0x000000ffff037224 */ /* 0x000fe400078e0a09 */
[----:B------:R-:W-:-:S03]  /*1a8a0*/  IMAD R5, R8, R2, R5 ;  /* 0x0000000208057224 */ /* 0x000fc600078e0205 */
[----:B------:R-:W-:-:S04]  /*1a8b0*/  VIADDMNMX R4, R3, R4, R7, PT ;  /* 0x0000000403047246 */ /* 0x000fc80003800107 */
[-C--:B------:R-:W-:Y:S02]  /*1a8c0*/  IABS R7, R4.reuse ;  /* 0x0000000400077213 */ /* 0x080fe40000000000 */
[----:B------:R-:W-:Y:S02]  /*1a8d0*/  IABS R8, R4 ;  /* 0x0000000400087213 */ /* 0x000fe40000000000 */
[----:B------:R-:W0:Y:S03]  /*1a8e0*/  I2F.RP R10, R7 ;  /* 0x00000007000a7306 */ /* 0x000e260000209400 */
[----:B------:R-:W-:-:S05]  /*1a8f0*/  IMAD.MOV R8, RZ, RZ, -R8 ;  /* 0x000000ffff087224 */ /* 0x000fca00078e0a08 */
[----:B0-----:R-:W0:Y:S02]  /*1a900*/  MUFU.RCP R10, R10 ;  /* 0x0000000a000a7308 */ /* 0x001e240000001000 */
[----:B0-----:R-:W-:-:S06]  /*1a910*/  VIADD R3, R10, 0xffffffe ;  /* 0x0ffffffe0a037836 */ /* 0x001fcc0000000000 */
[----:B------:R-:W0:Y:S02]  /*1a920*/  F2I.FTZ.U32.TRUNC.NTZ R3, R3 ;  /* 0x0000000300037305 */ /* 0x000e24000021f000 */
[----:B0-----:R-:W-:-:S04]  /*1a930*/  IMAD.MOV R2, RZ, RZ, -R3 ;  /* 0x000000ffff027224 */ /* 0x001fc800078e0a03 */
[----:B------:R-:W-:Y:S02]  /*1a940*/  IMAD R11, R2, R7, RZ ;  /* 0x00000007020b7224 */ /* 0x000fe400078e02ff */
[----:B------:R-:W-:-:S04]  /*1a950*/  IMAD.MOV.U32 R2, RZ, RZ, RZ ;  /* 0x000000ffff027224 */ /* 0x000fc800078e00ff */
[----:B------:R-:W-:Y:S01]  /*1a960*/  IMAD.HI.U32 R2, R3, R11, R2 ;  /* 0x0000000b03027227 */ /* 0x000fe200078e0002 */
[----:B------:R-:W-:Y:S02]  /*1a970*/  IABS R11, R5 ;  /* 0x00000005000b7213 */ /* 0x000fe40000000000 */
[----:B------:R-:W-:Y:S02]  /*1a980*/  LOP3.LUT R3, R5, R4, RZ, 0x3c, !PT ;  /* 0x0000000405037212 */ /* 0x000fe400078e3cff */
[----:B------:R-:W-:Y:S01]  /*1a990*/  IADD3 R5, R9, 0x1000000, R5 ;  /* 0x0100000009057810 */ /* 0x000fe20007ffe005 */
        /* <DEDUP_REMOVED lines=8> */
[----:B------:R-:W-:-:S04]  /*1aa20*/  @P0 VIADD R2, R2, 0x1 ;  /* 0x0000000102020836 */ /* 0x000fc80000000000 */
[----:B------:R-:W-:Y:S01]  /*1aa30*/  @!P2 IMAD.MOV R2, RZ, RZ, -R2 ;  /* 0x000000ffff02a224 */ /* 0x000fe200078e0a02 */
[----:B------:R-:W-:Y:S01]  /*1aa40*/  @!P1 LOP3.LUT R2, RZ, R4, RZ, 0x33, !PT ;  /* 0x00000004ff029212 */ /* 0x000fe200078e33ff */
[----:B------:R-:W-:-:S04]  /*1aa50*/  IMAD.MOV R4, RZ, RZ, -R4 ;  /* 0x000000ffff047224 */ /* 0x000fc800078e0a04 */
[----:B------:R-:W-:-:S05]  /*1aa60*/  IMAD R3, R2, R4, R5 ;  /* 0x0000000402037224 */ /* 0x000fca00078e0205 */
[----:B------:R0:W-:Y:S02]  /*1aa70*/  STL [R1+0x18], R3 ;  /* 0x0000180301007387 */ /* 0x0001e40000100800 */
.L_x_1165:
[----:B01----:R-:W-:-:S05]  /*1aa80*/  LOP3.LUT R3, RZ, R2, RZ, 0x33, !PT ;  /* 0x00000002ff037212 */ /* 0x003fca00078e33ff */
[----:B------:R-:W-:-:S05]  /*1aa90*/  IMAD.IADD R2, R6, 0x1, R3 ;  /* 0x0000000106027824 */ /* 0x000fca00078e0203 */
[----:B------:R1:W-:Y:S01]  /*1aaa0*/  STL [R1+0x14], R2 ;  /* 0x0000140201007387 */ /* 0x0003e20000100800 */
[----:B------:R-:W-:Y:S05]  /*1aab0*/  BRA `(.L_x_1166) ;  /* 0x00000000000c7947 */ /* 0x000fea0003800000 */
.L_x_1161:
[----:B------:R0:W-:Y:S04]  /*1aac0*/  STL [R1+0x10], R7 ;  /* 0x0000100701007387 */ /* 0x0001e80000100800 */
[----:B------:R0:W-:Y:S04]  /*1aad0*/  STL [R1+0x14], RZ ;  /* 0x000014ff01007387 */ /* 0x0001e80000100800 */
[----:B------:R0:W-:Y:S02]  /*1aae0*/  STL [R1+0x18], RZ ;  /* 0x000018ff01007387 */ /* 0x0001e40000100800 */
.L_x_1166:
[----:B------:R-:W2:Y:S04]  /*1aaf0*/  LDL R4, [R1+0x10] ;  /* 0x0000100001047983 */ /* 0x000ea80000100800 */
[----:B------:R-:W2:Y:S04]  /*1ab00*/  LDL R5, [R1+0x14] ;  /* 0x0000140001057983 */ /* 0x000ea80000100800 */
[----:B------:R-:W2:Y:S01]  /*1ab10*/  LDL R6, [R1+0x18] ;  /* 0x0000180001067983 */ /* 0x000ea20000100800 */
[----:B------:R-:W-:Y:S01]  /*1ab20*/  ISETP.NE.AND P0, PT, R0, RZ, PT ;  /* 0x000000ff0000720c */ /* 0x000fe20003f05270 */
[----:B-1----:R-:W-:-:S12]  /*1ab30*/  IMAD.U32 R2, RZ, RZ, UR42 ;  /* 0x0000002aff027e24 */ /* 0x002fd8000f8e00ff */
[----:B------:R-:W1:Y:S01]  /*1ab40*/  @!P0 S2R R3, SR_CgaCtaId ;  /* 0x0000000000038919 */ /* 0x000e620000008800 */
[----:B------:R-:W-:Y:S01]  /*1ab50*/  @!P0 MOV R0, 0x400 ;  /* 0x0000040000008802 */ /* 0x000fe20000000f00 */
[----:B0-----:R-:W-:-:S03]  /*1ab60*/  @!P0 IMAD.MOV.U32 R7, RZ, RZ, R2 ;  /* 0x000000ffff078224 */ /* 0x001fc600078e0002 */
[----:B-1----:R-:W-:-:S05]  /*1ab70*/  @!P0 LEA R0, R3, R0, 0x18 ;  /* 0x0000000003008211 */ /* 0x002fca00078ec0ff */
[----:B--2---:R1:W-:Y:S01]  /*1ab80*/  @!P0 STS.128 [R0+0x288d0], R4 ;  /* 0x0288d00400008388 */ /* 0x0043e20000000c00 */
[----:B------:R-:W-:Y:S06]  /*1ab90*/  BAR.ARV 0x5, 0x180 ;  /* 0x0146000000007b1d */ /* 0x000fec0000002000 */
.L_x_1159:
[----:B-1----:R-:W-:Y:S01]  /*1aba0*/  IMAD.MOV.U32 R0, RZ, RZ, 0x1 ;  /* 0x00000001ff007424 */ /* 0x002fe200078e00ff */
[----:B------:R-:W-:Y:S01]  /*1abb0*/  ULDC UR4, c[0x0][0xc3c] ;  /* 0x00030f0000047ab9 */ /* 0x000fe20000000800 */
[----:B------:R1:W-:Y:S01]  /*1abc0*/  STL [R1+0x4], RZ ;  /* 0x000004ff01007387 */ /* 0x0003e20000100800 */
[----:B------:R-:W-:-:S03]  /*1abd0*/  UISETP.GE.AND UP0, UPT, UR42, UR4, UPT ;  /* 0x000000042a00728c */ /* 0x000fc6000bf06270 */
[----:B------:R1:W-:Y:S03]  /*1abe0*/  STL [R1+0x8], R0 ;  /* 0x0000080001007387 */ /* 0x0003e60000100800 */
[----:B------:R-:W-:Y:S01]  /*1abf0*/  PLOP3.LUT P0, PT, PT, PT, UP0, 0x80, 0x0 ;  /* 0x000000000000781c */ /* 0x000fe20003f0f008 */
[----:B------:R1:W-:-:S12]  /*1ac00*/  STL [R1+0x30], RZ ;  /* 0x000030ff01007387 */ /* 0x0003d80000100800 */
[----:B-1----:R-:W-:Y:S05]  /*1ac10*/  @P0 BRA `(.L_x_1167) ;  /* 0x0000005000d00947 */ /* 0x002fea0003800000 */
[----:B0-----:R-:W0:Y:S01]  /*1ac20*/  S2R R4, SR_TID.X ;  /* 0x0000000000047919 */ /* 0x001e220000002100 */
[----:B------:R-:W1:Y:S01]  /*1ac30*/  S2UR UR5, SR_CgaCtaId ;  /* 0x00000000000579c3 */ /* 0x000e620000008800 */
[----:B------:R-:W-:Y:S01]  /*1ac40*/  UMOV UR4, 0x400 ;  /* 0x0000040000047882 */ /* 0x000fe20000000000 */
[----:B------:R-:W-:Y:S01]  /*1ac50*/  ULDC UR40, c[0x0][0xc] ;  /* 0x0000030000287ab9 */ /* 0x000fe20000000800 */
[----:B------:R-:W-:Y:S02]  /*1ac60*/  ULOP3.LUT UR39, UR38, 0x1, URZ, 0xfc, !UPT ;  /* 0x0000000126277892 */ /* 0x000fe4000f8efc3f */
[----:B------:R-:W-:Y:S01]  /*1ac70*/  ULOP3.LUT UR41, UR38, 0x2, URZ, 0xfc, !UPT ;  /* 0x0000000226297892 */ /* 0x000fe2000f8efc3f */
[----:B------:R-:W-:Y:S01]  /*1ac80*/  ULDC.64 UR44, c[0x0][0x198] ;  /* 0x00006600002c7ab9 */ /* 0x000fe20000000a00 */
[----:B-1----:R-:W-:Y:S01]  /*1ac90*/  ULEA UR4, UR5, UR4, 0x18 ;  /* 0x0000000405047291 */ /* 0x002fe2000f8ec03f */
[C---:B0-----:R-:W-:Y:S01]  /*1aca0*/  IMAD.SHL.U32 R0, R4.reuse, 0x40, RZ ;  /* 0x0000004004007824 */ /* 0x041fe200078e00ff */
[C---:B------:R-:W-:Y:S01]  /*1acb0*/  LOP3.LUT R6, R4.reuse, 0x7f, RZ, 0xc0, !PT ;  /* 0x0000007f04067812 */ /* 0x040fe200078ec0ff */
[C---:B------:R-:W-:Y:S01]  /*1acc0*/  IMAD.SHL.U32 R3, R4.reuse, 0x8, RZ ;  /* 0x0000000804037824 */ /* 0x040fe200078e00ff */
[----:B------:R-:W-:-:S02]  /*1acd0*/  LOP3.LUT P0, RZ, R4, 0x4, RZ, 0xc0, !PT ;  /* 0x0000000404ff7812 */ /* 0x000fc4000780c0ff */
[----:B------:R-:W-:-:S04]  /*1ace0*/  LOP3.LUT R2, R0, 0x180, RZ, 0xc0, !PT ;  /* 0x0000018000027812 */ /* 0x000fc800078ec0ff */
[----:B------:R-:W-:-:S04]  /*1acf0*/  LOP3.LUT R2, R2, 0x10, R4, 0xf8, !PT ;  /* 0x0000001002027812 */ /* 0x000fc800078ef804 */
[----:B------:R-:W-:Y:S02]  /*1ad00*/  LOP3.LUT R5, R2, 0x30, R3, 0x78, !PT ;  /* 0x0000003002057812 */ /* 0x000fe400078e7803 */
[----:B------:R-:W-:Y:S02]  /*1ad10*/  SHF.R.U32.HI R3, RZ, 0x5, R6 ;  /* 0x00000005ff037819 */ /* 0x000fe40000011606 */
        /* <DEDUP_REMOVED lines=12> */
[----:B------:R-:W-:Y:S01]  /*1ade0*/  LOP3.LUT R2, R0, 0x3f0, RZ, 0xc0, !PT ;  /* 0x000003f000027812 */ /* 0x000fe200078ec0ff */
[----:B------:R-:W-:Y:S02]  /*1adf0*/  IMAD.MOV.U32 R4, RZ, RZ, 0x20 ;  /* 0x00000020ff047424 */ /* 0x000fe400078e00ff */
[----:B------:R0:W-:Y:S01]  /*1ae00*/  STL [R1+0x24], R5 ;  /* 0x0000240501007387 */ /* 0x0001e20000100800 */
[----:B------:R-:W-:Y:S01]  /*1ae10*/  LOP3.LUT R3, R2, 0x70, R3, 0x78, !PT ;  /* 0x0000007002037812 */ /* 0x000fe200078e7803 */
[----:B------:R-:W-:Y:S01]  /*1ae20*/  IMAD.SHL.U32 R2, R6, 0x10, RZ ;  /* 0x0000001006027824 */ /* 0x000fe200078e00ff */
[----:B------:R-:W-:-:S04]  /*1ae30*/  SEL R4, R4, 0xffffffe0, !P0 ;  /* 0xffffffe004047807 */ /* 0x000fc80004000000 */
[----:B------:R-:W-:Y:S01]  /*1ae40*/  LOP3.LUT R2, R3, 0x400, R2, 0xf8, !PT ;  /* 0x0000040003027812 */ /* 0x000fe200078ef802 */
[----:B------:R-:W-:Y:S01]  /*1ae50*/  IMAD.MOV.U32 R3, RZ, RZ, 0x40 ;  /* 0x00000040ff037424 */ /* 0x000fe200078e00ff */
[----:B0-----:R-:W-:-:S04]  /*1ae60*/  SHF.R.U32.HI R5, RZ, 0x3, R6 ;  /* 0x00000003ff057819 */ /* 0x001fc80000011606 */
[----:B------:R-:W-:Y:S01]  /*1ae70*/  SEL R3, R3, 0xffffffc0, !P0 ;  /* 0xffffffc003037807 */ /* 0x000fe20004000000 */
[----:B------:R-:W-:Y:S01]  /*1ae80*/  IMAD.U32 R3, RZ, RZ, UR4 ;  /* 0x00000004ff037e24 */ /* 0x000fe2000f8e00ff */
[----:B------:R-:W-:Y:S01]  /*1ae90*/  LOP3.LUT R0, R5, 0x70, R0, 0xf8, !PT ;  /* 0x0000007005007812 */ /* 0x000fe200078ef800 */
[----:B------:R-:W-:Y:S02]  /*1aea0*/  IMAD.MOV.U32 R0, RZ, RZ, 0x1 ;  /* 0x00000001ff007424 */ /* 0x000fe400078e00ff */
[----:B------:R-:W-:Y:S01]  /*1aeb0*/  IMAD.IADD R2, R3, 0x1, R2 ;  /* 0x0000000103027824 */ /* 0x000fe200078e0202 */
[----:B------:R0:W-:Y:S04]  /*1aec0*/  STL [R1], R3 ;  /* 0x0000000301007387 */ /* 0x0001e80000100800 */
[----:B------:R0:W-:Y:S04]  /*1aed0*/  STL [R1+0x28], R2 ;  /* 0x0000280201007387 */ /* 0x0001e80000100800 */
[----:B------:R0:W-:Y:S04]  /*1aee0*/  STL [R1+0x30], RZ ;  /* 0x000030ff01007387 */ /* 0x0001e80000100800 */
[----:B------:R0:W-:Y:S04]  /*1aef0*/  STL [R1+0x8], R0 ;  /* 0x0000080001007387 */ /* 0x0001e80000100800 */
[----:B------:R0:W-:Y:S02]  /*1af00*/  STL [R1+0x4], RZ ;  /* 0x000004ff01007387 */ /* 0x0001e40000100800 */
.L_x_1241:
[----:B------:R-:W-:Y:S01]  /*1af10*/  ULDC.64 UR8, c[0x0][0xa00] ;  /* 0x0002800000087ab9 */ /* 0x000fe20000000a00 */
[----:B------:R-:W-:Y:S01]  /*1af20*/  ULDC.64 UR6, c[0x0][0xa00] ;  /* 0x0002800000067ab9 */ /* 0x000fe20000000a00 */
[----:B------:R-:W-:Y:S01]  /*1af30*/  ISETP.NE.U32.AND P0, PT, RZ, UR8, PT ;  /* 0x00000008ff007c0c */ /* 0x000fe2000bf05070 */
[----:B------:R-:W-:Y:S01]  /*1af40*/  UIMAD.WIDE UR6, UR42, 0x4, UR6 ;  /* 0x000000042a0678a5 */ /* 0x000fe2000f8e0206 */
[----:B-1----:R-:W2:Y:S01]  /*1af50*/  LDL.LU R7, [R1+0x18] ;  /* 0x0000180001077983 */ /* 0x002ea20000300800 */
[----:B------:R-:W-:Y:S01]  /*1af60*/  ULDC.64 UR4, c[0x0][0xa28] ;  /* 0x00028a0000047ab9 */ /* 0x000fe20000000a00 */
[----:B------:R-:W-:Y:S01]  /*1af70*/  ISETP.NE.AND.EX P0, PT, RZ, UR9, PT, P0 ;  /* 0x00000009ff007c0c */ /* 0x000fe2000bf05300 */
[----:B------:R-:W-:Y:S01]  /*1af80*/  UISETP.NE.U32.AND UP0, UPT, UR4, URZ, UPT ;  /* 0x0000003f0400728c */ /* 0x000fe2000bf05070 */
[----:B0-----:R-:W-:Y:S01]  /*1af90*/  IMAD.MOV.U32 R0, RZ, RZ, RZ ;  /* 0x000000ffff007224 */ /* 0x001fe200078e00ff */
[----:B------:R-:W-:Y:S01]  /*1afa0*/  ULDC.64 UR10, c[0x0][0xa18] ;  /* 0x00028600000a7ab9 */ /* 0x000fe20000000a00 */
[----:B------:R-:W-:Y:S01]  /*1afb0*/  IMAD.U32 R2, RZ, RZ, UR6 ;  /* 0x00000006ff027e24 */ /* 0x000fe2000f8e00ff */
[----:B------:R-:W-:Y:S01]  /*1afc0*/  UISETP.NE.AND.EX UP0, UPT, UR5, URZ, UPT, UP0 ;  /* 0x0000003f0500728c */ /* 0x000fe2000bf05300 */
[----:B------:R-:W-:Y:S01]  /*1afd0*/  IMAD.U32 R3, RZ, RZ, UR7 ;  /* 0x00000007ff037e24 */ /* 0x000fe2000f8e00ff */
[----:B------:R-:W0:Y:S01]  /*1afe0*/  LDC R19, c[0x0][0x288] ;  /* 0x0000a200ff137b82 */ /* 0x000e220000000800 */
[----:B------:R-:W-:-:S03]  /*1aff0*/  ULDC.64 UR8, c[0x0][0xa08] ;  /* 0x0002820000087ab9 */ /* 0x000fc60000000a00 */
[----:B------:R-:W-:Y:S02]  /*1b000*/  PLOP3.LUT P1, PT, PT, PT, UP0, 0x80, 0x0 ;  /* 0x000000000000781c */ /* 0x000fe40003f2f008 */
[----:B------:R1:W3:Y:S01]  /*1b010*/  @P0 LDG.E R5, desc[UR50][R2.64] ;  /* 0x0000003202050981 */ /* 0x0002e2000c1e1900 */
[----:B------:R-:W-:Y:S01]  /*1b020*/  IMAD.MOV.U32 R4, RZ, RZ, RZ ;  /* 0x000000ffff047224 */ /* 0x000fe200078e00ff */
[----:B------:R-:W-:Y:S01]  /*1b030*/  UMOV UR43, URZ ;  /* 0x0000003f002b7c82 */ /* 0x000fe20008000000 */
[----:B------:R-:W-:Y:S01]  /*1b040*/  @UP0 ULDC.64 UR4, c[0x0][0xa28] ;  /* 0x00028a0000040ab9 */ /* 0x000fe20000000a00 */
[----:B------:R-:W4:Y:S01]  /*1b050*/  LDC R6, c[0x0][0x2f0] ;  /* 0x0000bc00ff067b82 */ /* 0x000f220000000800 */
[----:B------:R-:W-:Y:S02]  /*1b060*/  @UP0 UIMAD.WIDE UR4, UR42, 0x4, UR4 ;  /* 0x000000042a0408a5 */ /* 0x000fe4000f8e0204 */
[----:B------:R-:W-:-:S04]  /*1b070*/  UISETP.NE.U32.AND UP0, UPT, UR10, URZ, UPT ;  /* 0x0000003f0a00728c */ /* 0x000fc8000bf05070 */
[----:B-1----:R-:W-:Y:S02]  /*1b080*/  IMAD.U32 R2, RZ, RZ, UR4 ;  /* 0x00000004ff027e24 */ /* 0x002fe4000f8e00ff */
[----:B------:R-:W-:Y:S01]  /*1b090*/  IMAD.U32 R3, RZ, RZ, UR5 ;  /* 0x00000005ff037e24 */ /* 0x000fe2000f8e00ff */
[----:B------:R-:W-:Y:S01]  /*1b0a0*/  ULDC.64 UR4, c[0x0][0xa08] ;  /* 0x0002820000047ab9 */ /* 0x000fe20000000a00 */
[----:B------:R-:W-:-:S03]  /*1b0b0*/  UISETP.NE.AND.EX UP0, UPT, UR11, URZ, UPT, UP0 ;  /* 0x0000003f0b00728c */ /* 0x000fc6000bf05300 */
[----:B------:R1:W5:Y:S01]  /*1b0c0*/  @P1 LDG.E R0, desc[UR50][R2.64] ;  /* 0x0000003202001981 */ /* 0x000362000c1e1900 */
[----:B------:R-:W-:Y:S01]  /*1b0d0*/  ISETP.NE.U32.AND P1, PT, RZ, UR4, PT ;  /* 0x00000004ff007c0c */ /* 0x000fe2000bf25070 */
[----:B------:R-:W-:-:S03]  /*1b0e0*/  UIMAD.WIDE UR8, UR42, 0x4, UR8 ;  /* 0x000000042a0878a5 */ /* 0x000fc6000f8e0208 */
[----:B------:R-:W-:Y:S02]  /*1b0f0*/  ISETP.NE.AND.EX P1, PT, RZ, UR5, PT, P1 ;  /* 0x00000005ff007c0c */ /* 0x000fe4000bf25310 */
[----:B------:R-:W-:Y:S01]  /*1b100*/  PLOP3.LUT P4, PT, PT, PT, UP0, 0x80, 0x0 ;  /* 0x000000000000781c */ /* 0x000fe20003f8f008 */
[----:B------:R-:W-:Y:S01]  /*1b110*/  @UP0 ULDC.64 UR4, c[0x0][0xa18] ;  /* 0x0002860000040ab9 */ /* 0x000fe20000000a00 */
[----:B-1----:R-:W-:Y:S01]  /*1b120*/  IMAD.U32 R2, RZ, RZ, UR8 ;  /* 0x00000008ff027e24 */ /* 0x002fe2000f8e00ff */
[----:B------:R-:W-:Y:S01]  /*1b130*/  @UP0 UIMAD.WIDE UR4, UR42, 0x4, UR4 ;  /* 0x000000042a0408a5 */ /* 0x000fe2000f8e0204 */
[----:B------:R-:W-:-:S07]  /*1b140*/  IMAD.U32 R3, RZ, RZ, UR9 ;  /* 0x00000009ff037e24 */ /* 0x000fce000f8e00ff */
[----:B------:R1:W5:Y:S02]  /*1b150*/  @P1 LDG.E R4, desc[UR50][R2.64] ;  /* 0x0000003202041981 */ /* 0x000364000c1e1900 */
[----:B-1----:R-:W-:Y:S02]  /*1b160*/  IMAD.U32 R2, RZ, RZ, UR4 ;  /* 0x00000004ff027e24 */ /* 0x002fe4000f8e00ff */
[----:B------:R-:W-:Y:S01]  /*1b170*/  IMAD.U32 R3, RZ, RZ, UR5 ;  /* 0x00000005ff037e24 */ /* 0x000fe2000f8e00ff */
[----:B------:R-:W-:-:S04]  /*1b180*/  ULDC.64 UR4, c[0x0][0xa20] ;  /* 0x0002880000047ab9 */ /* 0x000fc80000000a00 */
[----:B0-----:R0:W5:Y:S02]  /*1b190*/  @P4 LDG.E R19, desc[UR50][R2.64] ;  /* 0x0000003202134981 */ /* 0x001164000c1e1900 */
[----:B0-----:R-:W0:Y:S01]  /*1b1a0*/  LDC.64 R2, c[0x0][0x418] ;  /* 0x00010600ff027b82 */ /* 0x001e220000000a00 */
[----:B------:R-:W-:-:S04]  /*1b1b0*/  ISETP.NE.U32.AND P3, PT, RZ, UR4, PT ;  /* 0x00000004ff007c0c */ /* 0x000fc8000bf65070 */
[----:B------:R-:W-:Y:S02]  /*1b1c0*/  ISETP.NE.AND.EX P3, PT, RZ, UR5, PT, P3 ;  /* 0x00000005ff007c0c */ /* 0x000fe4000bf65330 */
[----:B0-----:R-:W-:-:S04]  /*1b1d0*/  ISETP.NE.U32.AND P2, PT, R2, RZ, PT ;  /* 0x000000ff0200720c */ /* 0x001fc80003f45070 */
[----:B------:R-:W-:Y:S02]  /*1b1e0*/  ISETP.NE.AND.EX P2, PT, R3, RZ, PT, P2 ;  /* 0x000000ff0300720c */ /* 0x000fe40003f45320 */
[----:B--2---:R-:W-:Y:S02]  /*1b1f0*/  R2UR UR36, R7 ;  /* 0x00000000072472ca */ /* 0x004fe400000e0000 */
[----:B---3--:R-:W-:Y:S02]  /*1b200*/  @P0 R2UR UR43, R5 ;  /* 0x00000000052b02ca */ /* 0x008fe400000e0000 */
[----:B------:R-:W0:Y:S01]  /*1b210*/  LDC R5, c[0x0][0x424] ;  /* 0x00010900ff057b82 */ /* 0x000e220000000800 */
[----:B------:R-:W-:-:S08]  /*1b220*/  LOP3.LUT R2, R7, 0xff000000, RZ, 0xc0, !PT ;  /* 0xff00000007027812 */ /* 0x000fd000078ec0ff */
[----:B------:R-:W-:Y:S01]  /*1b230*/  ULOP3.LUT UR36, UR36, 0xffff, URZ, 0xc0, !UPT ;  /* 0x0000ffff24247892 */ /* 0x000fe2000f8ec03f */
[----:B------:R-:W-:Y:S02]  /*1b240*/  LOP3.LUT R7, R7, 0xff0000, RZ, 0xc0, !PT ;  /* 0x00ff000007077812 */ /* 0x000fe400078ec0ff */
[----:B------:R-:W-:-:S04]  /*1b250*/  SHF.R.U32.HI R2, RZ, 0x8, R2 ;  /* 0x00000008ff027819 */ /* 0x000fc80000011602 */
[----:B------:R-:W-:Y:S02]  /*1b260*/  LEA.HI R7, R7, R2, RZ, 0x10 ;  /* 0x0000000207077211 */ /* 0x000fe400078f80ff */
[----:B0-----:R-:W-:-:S05]  /*1b270*/  SEL R5, R5, 0x1, P2 ;  /* 0x0000000105057807 */ /* 0x001fca0001000000 */
[----:B----4-:R-:W-:Y:S01]  /*1b280*/  IMAD R5, R5, R6, RZ ;  /* 0x0000000605057224 */ /* 0x010fe200078e02ff */
[----:B------:R-:W-:Y:S06]  /*1b290*/  @P4 BRA `(.L_x_1168) ;  /* 0x0000000000184947 */ /* 0x000fec0003800000 */
[----:B------:R-:W-:Y:S05]  /*1b2a0*/  @!P0 BRA `(.L_x_1168) ;  /* 0x0000000000148947 */ /* 0x000fea0003800000 */
[----:B------:R-:W-:Y:S02]  /*1b2b0*/  IMAD.U32 R2, RZ, RZ, UR6 ;  /* 0x00000006ff027e24 */ /* 0x000fe4000f8e00ff */
[----:B------:R-:W-:-:S05]  /*1b2c0*/  IMAD.U32 R3, RZ, RZ, UR7 ;  /* 0x00000007ff037e24 */ /* 0x000fca000f8e00ff */
[----:B-----5:R-:W2:Y:S04]  /*1b2d0*/  LDG.E R19, desc[UR50][R2.64] ;  /* 0x0000003202137981 */ /* 0x020ea8000c1e1900 */
[----:B------:R-:W2:Y:S02]  /*1b2e0*/  LDG.E R2, desc[UR50][R2.64+0x4] ;  /* 0x0000043202027981 */ /* 0x000ea4000c1e1900 */
[----:B--2---:R-:W-:-:S07]  /*1b2f0*/  IMAD.IADD R19, R2, 0x1, -R19 ;  /* 0x0000000102137824 */ /* 0x004fce00078e0a13 */
.L_x_1168:
[----:B-----5:R-:W-:-:S05]  /*1b300*/  IMAD.IADD R2, R4, 0x1, R0 ;  /* 0x0000000104027824 */ /* 0x020fca00078e0200 */
[----:B------:R0:W-:Y:S01]  /*1b310*/  STL [R1+0x1c], R2 ;  /* 0x00001c0201007387 */ /* 0x0001e20000100800 */
[----:B------:R-:W-:Y:S05]  /*1b320*/  @!P3 BRA `(.L_x_1169) ;  /* 0x000000000018b947 */ /* 0x000fea0003800000 */
[----:B------:R-:W-:Y:S02]  /*1b330*/  ULDC.64 UR4, c[0x0][0xa20] ;  /* 0x0002880000047ab9 */ /* 0x000fe40000000a00 */
[----:B------:R-:W-:-:S06]  /*1b340*/  UIMAD.WIDE UR4, UR42, 0x4, UR4 ;  /* 0x000000042a0478a5 */ /* 0x000fcc000f8e0204 */
[----:B0-----:R-:W-:Y:S02]  /*1b350*/  IMAD.U32 R2, RZ, RZ, UR4 ;  /* 0x00000004ff027e24 */ /* 0x001fe4000f8e00ff */
[----:B------:R-:W-:-:S05]  /*1b360*/  IMAD.U32 R3, RZ, RZ, UR5 ;  /* 0x00000005ff037e24 */ /* 0x000fca000f8e00ff */
[----:B------:R0:W5:Y:S01]  /*1b370*/  LDG.E R5, desc[UR50][R2.64] ;  /* 0x0000003202057981 */ /* 0x000162000c1e1900 */
[----:B------:R-:W-:Y:S05]  /*1b380*/  BRA `(.L_x_1170) ;  /* 0x0000000000187947 */ /* 0x000fea0003800000 */
.L_x_1169:
[----:B------:R-:W-:Y:S05]  /*1b390*/  @!P1 BRA `(.L_x_1170) ;  /* 0x0000000000149947 */ /* 0x000fea0003800000 */
[----:B0-----:R-:W-:Y:S02]  /*1b3a0*/  IMAD.U32 R2, RZ, RZ, UR8 ;  /* 0x00000008ff027e24 */ /* 0x001fe4000f8e00ff */
[----:B------:R-:W-:-:S05]  /*1b3b0*/  IMAD.U32 R3, RZ, RZ, UR9 ;  /* 0x00000009ff037e24 */ /* 0x000fca000f8e00ff */
[----:B------:R-:W2:Y:S04]  /*1b3c0*/  LDG.E R5, desc[UR50][R2.64] ;  /* 0x0000003202057981 */ /* 0x000ea8000c1e1900 */
[----:B------:R-:W2:Y:S02]  /*1b3d0*/  LDG.E R2, desc[UR50][R2.64+0x4] ;  /* 0x0000043202027981 */ /* 0x000ea4000c1e1900 */
[----:B--2---:R-:W-:-:S07]  /*1b3e0*/  IMAD.IADD R5, R2, 0x1, -R5 ;  /* 0x0000000102057824 */ /* 0x004fce00078e0a05 */
.L_x_1170:
[----:B------:R-:W2:Y:S01]  /*1b3f0*/  LDL.LU R4, [R1+0x14] ;  /* 0x0000140001047983 */ /* 0x000ea20000300800 */
[----:B0-----:R-:W0:Y:S01]  /*1b400*/  LDC R2, c[0x0][0x448] ;  /* 0x00011200ff027b82 */ /* 0x001e220000000800 */
[----:B-----5:R-:W-:Y:S01]  /*1b410*/  IMAD.IADD R0, R5, 0x1, -R0 ;  /* 0x0000000105007824 */ /* 0x020fe200078e0a00 */
[----:B0-----:R-:W-:-:S13]  /*1b420*/  ISETP.NE.AND P1, PT, R2, 0x1, PT ;  /* 0x000000010200780c */ /* 0x001fda0003f25270 */
[----:B------:R-:W0:Y:S08]  /*1b430*/  @P1 LDC R3, c[0x0][0x44c] ;  /* 0x00011300ff031b82 */ /* 0x000e300000000800 */
[----:B------:R-:W1:Y:S01]  /*1b440*/  @P1 LDC R2, c[0x0][0x450] ;  /* 0x00011400ff021b82 */ /* 0x000e620000000800 */
[----:B--2---:R-:W-:-:S04]  /*1b450*/  IMAD.SHL.U32 R18, R4, 0x80, RZ ;  /* 0x0000008004127824 */ /* 0x004fc800078e00ff */
[----:B------:R-:W-:-:S04]  /*1b460*/  VIADD R4, R18, 0x7f ;  /* 0x0000007f12047836 */ /* 0x000fc80000000000 */
[----:B0-----:R-:W-:-:S04]  /*1b470*/  @P1 IMAD.HI.U32 R3, R4, R3, RZ ;  /* 0x0000000304031227 */ /* 0x001fc800078e00ff */
[----:B------:R-:W-:Y:S01]  /*1b480*/  IMAD.MOV.U32 R6, RZ, RZ, R4 ;  /* 0x000000ffff067224 */ /* 0x000fe200078e0004 */
[----:B-1----:R-:W-:Y:S02]  /*1b490*/  @P1 SHF.R.U32.HI R6, RZ, R2, R3 ;  /* 0x00000002ff061219 */ /* 0x002fe40000011603 */
[----:B------:R-:W-:-:S05]  /*1b4a0*/  IADD3 R2, R0, 0x1, -R19 ;  /* 0x0000000100027810 */ /* 0x000fca0007ffe813 */
[----:B------:R-:W-:Y:S02]  /*1b4b0*/  IMAD.IADD R6, R2, 0x1, R6 ;  /* 0x0000000102067824 */ /* 0x000fe400078e0206 */
[----:B------:R-:W0:Y:S02]  /*1b4c0*/  LDC.64 R2, c[0x0][0x9e0] ;  /* 0x00027800ff027b82 */ /* 0x000e240000000a00 */
[----:B0-----:R-:W-:Y:S01]  /*1b4d0*/  ISETP.GE.AND P2, PT, R3, 0x1, PT ;  /* 0x000000010300780c */ /* 0x001fe20003f46270 */
[----:B------:R-:W-:-:S12]  /*1b4e0*/  IMAD.IADD R2, R6, 0x1, R2 ;  /* 0x0000000106027824 */ /* 0x000fd800078e0202 */
[----:B------:R-:W-:Y:S05]  /*1b4f0*/  @!P2 BRA `(.L_x_1171) ;  /* 0x000000000040a947 */ /* 0x000fea0003800000 */
[C---:B------:R-:W-:Y:S01]  /*1b500*/  ISETP.GT.AND P0, PT, R6.reuse, RZ, PT ;  /* 0x000000ff0600720c */ /* 0x040fe20003f04270 */
[----:B------:R-:W-:-:S12]  /*1b510*/  VIADD R8, R6, 0xffffffff ;  /* 0xffffffff06087836 */ /* 0x000fd80000000000 */
[----:B------:R-:W-:Y:S05]  /*1b520*/  @P0 BRA `(.L_x_1172) ;  /* 0x00000000001c0947 */ /* 0x000fea0003800000 */
[----:B------:R-:W-:Y:S01]  /*1b530*/  ISETP.NE.AND P0, PT, R3, 0x1, PT ;  /* 0x000000010300780c */ /* 0x000fe20003f05270 */
[----:B------:R-:W-:-:S12]  /*1b540*/  IMAD.MOV R6, RZ, RZ, -R6 ;  /* 0x000000ffff067224 */ /* 0x000fd800078e0a06 */
[----:B------:R-:W0:Y:S02]  /*1b550*/  @P0 LDC.64 R4, c[0x0][0x9e8] ;  /* 0x00027a00ff040b82 */ /* 0x000e240000000a00 */
[----:B0-----:R-:W-:-:S05]  /*1b560*/  @P0 IMAD.HI.U32 R4, R6, R4, RZ ;  /* 0x0000000406040227 */ /* 0x001fca00078e00ff */
[----:B------:R-:W-:-:S04]  /*1b570*/  @P0 SHF.R.U32.HI R6, RZ, R5, R4 ;  /* 0x00000005ff060219 */ /* 0x000fc80000011604 */
[----:B------:R-:W-:Y:S01]  /*1b580*/  LOP3.LUT R8, RZ, R6, RZ, 0x33, !PT ;  /* 0x00000006ff087212 */ /* 0x000fe200078e33ff */
[----:B------:R-:W-:Y:S06]  /*1b590*/  BRA `(.L_x_1173) ;  /* 0x0000000000107947 */ /* 0x000fec0003800000 */
.L_x_1172:
[----:B------:R-:W-:-:S13]  /*1b5a0*/  ISETP.NE.AND P0, PT, R3, 0x1, PT ;  /* 0x000000010300780c */ /* 0x000fda0003f05270 */
[----:B------:R-:W0:Y:S02]  /*1b5b0*/  @P0 LDC.64 R4, c[0x0][0x9e8] ;  /* 0x00027a00ff040b82 */ /* 0x000e240000000a00 */
[----:B0-----:R-:W-:-:S05]  /*1b5c0*/  @P0 IMAD.HI.U32 R4, R8, R4, RZ ;  /* 0x0000000408040227 */ /* 0x001fca00078e00ff */
[----:B------:R-:W-:-:S07]  /*1b5d0*/  @P0 SHF.R.U32.HI R8, RZ, R5, R4 ;  /* 0x00000005ff080219 */ /* 0x000fce0000011604 */
.L_x_1173:
[----:B------:R-:W-:-:S05]  /*1b5e0*/  IMAD R8, R8, R3, R3 ;  /* 0x0000000308087224 */ /* 0x000fca00078e0203 */
[----:B------:R-:W-:-:S07]  /*1b5f0*/  VIMNMX R2, R2, R8, PT ;  /* 0x0000000802027248 */ /* 0x000fce0003fe0100 */
.L_x_1171:
[----:B------:R-:W0:Y:S01]  /*1b600*/  @P1 LDC R5, c[0x0][0x44c] ;  /* 0x00011300ff051b82 */ /* 0x000e220000000800 */
[----:B------:R-:W-:Y:S01]  /*1b610*/  IMAD.MOV.U32 R4, RZ, RZ, R18 ;  /* 0x000000ffff047224 */ /* 0x000fe200078e0012 */
[----:B------:R-:W-:-:S06]  /*1b620*/  ULDC UR4, c[0x0][0x9dc] ;  /* 0x0002770000047ab9 */ /* 0x000fcc0000000800 */
[----:B------:R-:W1:Y:S01]  /*1b630*/  @P1 LDC R6, c[0x0][0x450] ;  /* 0x00011400ff061b82 */ /* 0x000e620000000800 */
[----:B0-----:R-:W-:-:S05]  /*1b640*/  @P1 IMAD.HI.U32 R5, R18, R5, RZ ;  /* 0x0000000512051227 */ /* 0x001fca00078e00ff */
[----:B-1----:R-:W-:Y:S01]  /*1b650*/  @P1 SHF.R.U32.HI R4, RZ, R6, R5 ;  /* 0x00000006ff041219 */ /* 0x002fe20000011605 */
[----:B------:R-:W-:Y:S02]  /*1b660*/  VIADD R5, R2, 0xbf ;  /* 0x000000bf02057836 */ /* 0x000fe40000000000 */
[----:B------:R-:W-:Y:S01]  /*1b670*/  VIADD R2, R0, 0xbf ;  /* 0x000000bf00027836 */ /* 0x000fe20000000000 */
[----:B------:R-:W-:Y:S01]  /*1b680*/  IADD3 R6, R4, R0, -R19 ;  /* 0x0000000004067210 */ /* 0x000fe20007ffe813 */
[----:B------:R-:W-:-:S04]  /*1b690*/  IMAD.HI R5, R5, 0x2aaaaaab, RZ ;  /* 0x2aaaaaab05057827 */ /* 0x000fc800078e02ff */
[----:B------:R-:W-:Y:S01]  /*1b6a0*/  IMAD.HI R2, R2, 0x2aaaaaab, RZ ;  /* 0x2aaaaaab02027827 */ /* 0x000fe200078e02ff */
[----:B------:R-:W-:-:S04]  /*1b6b0*/  SHF.R.U32.HI R0, RZ, 0x1f, R5 ;  /* 0x0000001fff007819 */ /* 0x000fc80000011605 */
[----:B------:R-:W-:Y:S02]  /*1b6c0*/  SHF.R.U32.HI R4, RZ, 0x1f, R2 ;  /* 0x0000001fff047819 */ /* 0x000fe40000011602 */
[----:B------:R-:W-:Y:S02]  /*1b6d0*/  LEA.HI.SX32 R0, R5, R0, 0x1b ;  /* 0x0000000005007211 */ /* 0x000fe400078fdaff */
[----:B------:R-:W-:Y:S01]  /*1b6e0*/  LEA.HI.SX32 R4, R2, R4, 0x1b ;  /* 0x0000000402047211 */ /* 0x000fe200078fdaff */
[----:B------:R-:W-:-:S03]  /*1b6f0*/  VIADD R2, R6, -UR4 ;  /* 0x8000000406027c36 */ /* 0x000fc60008000000 */
[----:B------:R-:W-:Y:S01]  /*1b700*/  VIMNMX R0, R4, R0, PT ;  /* 0x0000000004007248 */ /* 0x000fe20003fe0100 */
[----:B------:R-:W-:Y:S06]  /*1b710*/  @!P2 BRA `(.L_x_1174) ;  /* 0x00000000003ca947 */ /* 0x000fec0003800000 */
[----:B------:R-:W-:-:S13]  /*1b720*/  ISETP.GT.AND P0, PT, R6, -0x1, PT ;  /* 0xffffffff0600780c */ /* 0x000fda0003f04270 */
[----:B------:R-:W-:Y:S05]  /*1b730*/  @P0 BRA `(.L_x_1175) ;  /* 0x00000000001c0947 */ /* 0x000fea0003800000 */
[----:B------:R-:W-:Y:S02]  /*1b740*/  ISETP.NE.AND P0, PT, R3, 0x1, PT ;  /* 0x000000010300780c */ /* 0x000fe40003f05270 */
[----:B------:R-:W-:-:S11]  /*1b750*/  LOP3.LUT R6, RZ, R6, RZ, 0x33, !PT ;  /* 0x00000006ff067212 */ /* 0x000fd600078e33ff */
[----:B------:R-:W0:Y:S02]  /*1b760*/  @P0 LDC.64 R4, c[0x0][0x9e8] ;  /* 0x00027a00ff040b82 */ /* 0x000e240000000a00 */
[----:B0-----:R-:W-:-:S05]  /*1b770*/  @P0 IMAD.HI.U32 R4, R6, R4, RZ ;  /* 0x0000000406040227 */ /* 0x001fca00078e00ff */
[----:B------:R-:W-:-:S04]  /*1b780*/  @P0 SHF.R.U32.HI R6, RZ, R5, R4 ;  /* 0x00000005ff060219 */ /* 0x000fc80000011604 */
[----:B------:R-:W-:Y:S01]  /*1b790*/  LOP3.LUT R6, RZ, R6, RZ, 0x33, !PT ;  /* 0x00000006ff067212 */ /* 0x000fe200078e33ff */
[----:B------:R-:W-:Y:S06]  /*1b7a0*/  BRA `(.L_x_1176) ;  /* 0x0000000000107947 */ /* 0x000fec0003800000 */
.L_x_1175:
[----:B------:R-:W-:-:S13]  /*1b7b0*/  ISETP.NE.AND P0, PT, R3, 0x1, PT ;  /* 0x000000010300780c */ /* 0x000fda0003f05270 */
[----:B------:R-:W0:Y:S02]  /*1b7c0*/  @P0 LDC.64 R4, c[0x0][0x9e8] ;  /* 0x00027a00ff040b82 */ /* 0x000e240000000a00 */
[----:B0-----:R-:W-:-:S05]  /*1b7d0*/  @P0 IMAD.HI.U32 R4, R6, R4, RZ ;  /* 0x0000000406040227 */ /* 0x001fca00078e00ff */
[----:B------:R-:W-:-:S07]  /*1b7e0*/  @P0 SHF.R.U32.HI R6, RZ, R5, R4 ;  /* 0x00000005ff060219 */ /* 0x000fce0000011604 */
.L_x_1176:
[----:B------:R-:W-:-:S05]  /*1b7f0*/  IMAD R3, R6, R3, RZ ;  /* 0x0000000306037224 */ /* 0x000fca00078e02ff */
[----:B------:R-:W-:-:S07]  /*1b800*/  VIMNMX R2, R2, R3, !PT ;  /* 0x0000000302027248 */ /* 0x000fce0007fe0100 */
.L_x_1174:
[----:B------:R-:W-:Y:S01]  /*1b810*/  SHF.R.U32.HI R5, RZ, 0x10, R7 ;  /* 0x00000010ff057819 */ /* 0x000fe20000011607 */
[----:B------:R-:W-:-:S03]  /*1b820*/  IMAD.HI R2, R2, 0x2aaaaaab, RZ ;  /* 0x2aaaaaab02027827 */ /* 0x000fc600078e02ff */
[----:B------:R-:W-:Y:S02]  /*1b830*/  ISETP.NE.AND P0, PT, R5, RZ, PT ;  /* 0x000000ff0500720c */ /* 0x000fe40003f05270 */
[----:B------:R-:W-:-:S04]  /*1b840*/  SHF.R.U32.HI R3, RZ, 0x1f, R2 ;  /* 0x0000001fff037819 */ /* 0x000fc80000011602 */
[----:B------:R-:W-:Y:S01]  /*1b850*/  LEA.HI.SX32 R3, R2, R3, 0x1b ;  /* 0x0000000302037211 */ /* 0x000fe200078fdaff */
[----:B------:R-:W-:-:S03]  /*1b860*/  IMAD.MOV.U32 R2, RZ, RZ, RZ ;  /* 0x000000ffff027224 */ /* 0x000fc600078e00ff */
[----:B------:R-:W-:-:S03]  /*1b870*/  VIMNMX R4, RZ, R3, !PT ;  /* 0x00000003ff047248 */ /* 0x000fc60007fe0100 */
[----:B------:R-:W0:Y:S01]  /*1b880*/  @!P0 LDC R5, c[0x0][0x9f0] ;  /* 0x00027c00ff058b82 */ /* 0x000e220000000800 */
[----:B------:R-:W-:-:S13]  /*1b890*/  ISETP.GT.AND P1, PT, R0, R4, PT ;  /* 0x000000040000720c */ /* 0x000fda0003f24270 */
[----:B------:R-:W-:Y:S05]  /*1b8a0*/  @!P1 BRA `(.L_x_1177) ;  /* 0x0000000000689947 */ /* 0x000fea0003800000 */
[-C--:B0-----:R-:W-:Y:S02]  /*1b8b0*/  IABS R6, R5.reuse ;  /* 0x0000000500067213 */ /* 0x081fe40000000000 */
        /* <DEDUP_REMOVED lines=10> */
[----:B------:R-:W-:-:S05]  /*1b960*/  IADD3 R8, R5, -0x1, R0 ;  /* 0xffffffff05087810 */ /* 0x000fca0007ffe000 */
[----:B------:R-:W-:-:S05]  /*1b970*/  IMAD.IADD R8, R8, 0x1, -R4 ;  /* 0x0000000108087824 */ /* 0x000fca00078e0a04 */
[----:B------:R-:W-:Y:S02]  /*1b980*/  IABS R3, R8 ;  /* 0x0000000800037213 */ /* 0x000fe40000000000 */
[----:B------:R-:W-:-:S03]  /*1b990*/  LOP3.LUT R8, R8, R5, RZ, 0x3c, !PT ;  /* 0x0000000508087212 */ /* 0x000fc600078e3cff */
        /* <DEDUP_REMOVED lines=10> */
[----:B------:R-:W-:-:S07]  /*1ba40*/  @!P1 LOP3.LUT R2, RZ, R5, RZ, 0x33, !PT ;  /* 0x00000005ff029212 */ /* 0x000fce00078e33ff */
.L_x_1177:
[----:B------:R-:W-:Y:S01]  /*1ba50*/  LOP3.LUT R7, R7, 0xff, RZ, 0xc0, !PT ;  /* 0x000000ff07077812 */ /* 0x000fe200078ec0ff */
[----:B------:R-:W-:Y:S04]  /*1ba60*/  BSSY B7, `(.L_x_1178) ;  /* 0x0000340000077945 */ /* 0x000fe80003800000 */
[----:B------:R-:W-:-:S05]  /*1ba70*/  IMAD R3, R7, R2, R4 ;  /* 0x0000000207037224 */ /* 0x000fca00078e0204 */
[----:B------:R-:W-:Y:S01]  /*1ba80*/  VIADDMNMX R0, R3, R2, R0, PT ;  /* 0x0000000203007246 */ /* 0x000fe20003800100 */
[----:B------:R1:W-:Y:S03]  /*1ba90*/  STL [R1+0x14], R3 ;  /* 0x0000140301007387 */ /* 0x0003e60000100800 */
[----:B------:R-:W-:Y:S01]  /*1baa0*/  ISETP.GT.AND P0, PT, R0, R3, PT ;  /* 0x000000030000720c */ /* 0x000fe20003f04270 */
[----:B------:R1:W-:-:S12]  /*1bab0*/  STL [R1+0x2c], R0 ;  /* 0x00002c0001007387 */ /* 0x0003d80000100800 */
[----:B-1----:R-:W-:Y:S05]  /*1bac0*/  @P0 BRA `(.L_x_1179) ;  /* 0x0000000000480947 */ /* 0x002fea0003800000 */
[----:B------:R-:W1:Y:S02]  /*1bad0*/  S2R R3, SR_TID.X ;  /* 0x0000000000037919 */ /* 0x000e640000002100 */
[----:B-1----:R-:W-:-:S04]  /*1bae0*/  LOP3.LUT R3, R3, 0x7f, RZ, 0xc0, !PT ;  /* 0x0000007f03037812 */ /* 0x002fc800078ec0ff */
[----:B------:R-:W-:-:S13]  /*1baf0*/  ISETP.NE.AND P0, PT, R3, RZ, PT ;  /* 0x000000ff0300720c */ /* 0x000fda0003f05270 */
[----:B------:R-:W-:Y:S05]  /*1bb00*/  @P0 BRA `(.L_x_1180) ;  /* 0x0000003000d40947 */ /* 0x000fea0003800000 */
[----:B------:R-:W1:Y:S01]  /*1bb10*/  S2R R3, SR_LANEID ;  /* 0x0000000000037919 */ /* 0x000e620000000000 */
[----:B------:R-:W-:Y:S02]  /*1bb20*/  VOTEU.ANY UR4, UPT, PT ;  /* 0x0000000000047886 */ /* 0x000fe400038e0100 */
[----:B------:R-:W1:Y:S08]  /*1bb30*/  FLO.U32 R0, UR4 ;  /* 0x0000000400007d00 */ /* 0x000e7000080e0000 */
[----:B0-----:R-:W0:Y:S01]  /*1bb40*/  POPC R5, UR4 ;  /* 0x0000000400057d09 */ /* 0x001e220008000000 */
[----:B-1----:R-:W-:-:S02]  /*1bb50*/  ISETP.EQ.U32.AND P0, PT, R0, R3, PT ;  /* 0x000000030000720c */ /* 0x002fc40003f02070 */
[----:B------:R-:W0:Y:S11]  /*1bb60*/  LDC.64 R2, c[0x0][0xc60] ;  /* 0x00031800ff027b82 */ /* 0x000e360000000a00 */
[----:B0-----:R-:W2:Y:S01]  /*1bb70*/  @P0 ATOMG.E.ADD.STRONG.GPU PT, R3, desc[UR50][R2.64], R5 ;  /* 0x00000005020309a8 */ /* 0x001ea200081ee1f2 */
[----:B------:R-:W0:Y:S02]  /*1bb80*/  S2R R4, SR_LTMASK ;  /* 0x0000000000047919 */ /* 0x000e240000003900 */
[----:B0-----:R-:W-:-:S04]  /*1bb90*/  LOP3.LUT R4, R4, UR4, RZ, 0xc0, !PT ;  /* 0x0000000404047c12 */ /* 0x001fc8000f8ec0ff */
[----:B------:R-:W0:Y:S01]  /*1bba0*/  POPC R7, R4 ;  /* 0x0000000400077309 */ /* 0x000e220000000000 */
[----:B--2---:R-:W0:Y:S02]  /*1bbb0*/  SHFL.IDX PT, R0, R3, R0, 0x1f ;  /* 0x00001f0003007589 */ /* 0x004e2400000e0000 */
[----:B0-----:R-:W-:-:S05]  /*1bbc0*/  IADD3 R0, R0, UR40, R7 ;  /* 0x0000002800007c10 */ /* 0x001fca000fffe007 */
[----:B------:R1:W-:Y:S01]  /*1bbd0*/  STL [R1+0x10], R0 ;  /* 0x0000100001007387 */ /* 0x0003e20000100800 */
[----:B------:R-:W-:Y:S05]  /*1bbe0*/  BRA `(.L_x_1180) ;  /* 0x00000030009c7947 */ /* 0x000fea0003800000 */
.L_x_1179:
[----:B------:R-:W2:Y:S01]  /*1bbf0*/  LDL R17, [R1] ;  /* 0x0000000001117983 */ /* 0x000ea20000100800 */
[----:B------:R-:W-:Y:S01]  /*1bc00*/  BSSY B6, `(.L_x_1181) ;  /* 0x0000014000067945 */ /* 0x000fe20003800000 */
[----:B--2---:R-:W-:-:S05]  /*1bc10*/  VIADD R0, R17, 0x1c400 ;  /* 0x0001c40011007836 */ /* 0x004fca0000000000 */
        /* <DEDUP_REMOVED lines=8> */
[----:B0-----:R-:W-:Y:S02]  /*1bca0*/  IMAD.U32 R5, RZ, RZ, UR7 ;  /* 0x00000007ff057e24 */ /* 0x001fe4000f8e00ff */
        /* <DEDUP_REMOVED lines=8> */
[----:B-1----:R-:W-:Y:S05]  /*1bd30*/  CALL.ABS.NOINC R2 ;  /* 0x0000000002007343 */ /* 0x002fea0003c00000 */
.L_x_1182:
[----:B------:R-:W-:Y:S05]  /*1bd40*/  BSYNC B6 ;  /* 0x0000000000067941 */ /* 0x000fea0003800000 */
.L_x_1181:
[----:B------:R-:W-:Y:S01]  /*1bd50*/  VIADD R0, R17, 0xc400 ;  /* 0x0000c40011007836 */ /* 0x000fe20000000000 */
[----:B------:R-:W-:Y:S01]  /*1bd60*/  LOP3.LUT R16, R16, 0xfffffffe, RZ, 0xc0, !PT ;  /* 0xfffffffe10107812 */ /* 0x000fe200078ec0ff */
[----:B------:R-:W-:Y:S03]  /*1bd70*/  BSSY B6, `(.L_x_1183) ;  /* 0x0000014000067945 */ /* 0x000fe60003800000 */
[----:B------:R-:W-:-:S13]  /*1bd80*/  LOP3.LUT P0, RZ, R0, 0x3ff, RZ, 0xc0, !PT ;  /* 0x000003ff00ff7812 */ /* 0x000fda000780c0ff */
[----:B------:R-:W-:Y:S01]  /*1bd90*/  @P0 LOP3.LUT R16, R16, 0x1, RZ, 0xfc, !PT ;  /* 0x0000000110100812 */ /* 0x000fe200078efcff */
[----:B------:R-:W-:Y:S06]  /*1bda0*/  @!P0 BRA `(.L_x_1184) ;  /* 0x0000000000408947 */ /* 0x000fec0003800000 */
        /* <DEDUP_REMOVED lines=16> */
.L_x_1184:
[----:B------:R-:W-:Y:S05]  /*1beb0*/  BSYNC B6 ;  /* 0x0000000000067941 */ /* 0x000fea0003800000 */
.L_x_1183:
        /* <DEDUP_REMOVED lines=20> */
.L_x_1186:
[----:B------:R-:W-:Y:S05]  /*1c000*/  BSYNC B6 ;  /* 0x0000000000067941 */ /* 0x000fea0003800000 */
.L_x_1185:
        /* <DEDUP_REMOVED lines=19> */
.L_x_1188:
[----:B------:R-:W-:Y:S05]  /*1c140*/  BSYNC B6 ;  /* 0x0000000000067941 */ /* 0x000fea0003800000 */
.L_x_1187:
[----:B------:R-:W-:Y:S01]  /*1c150*/  ULDC.64 UR4, c[0x0][0x9f8] ;  /* 0x00027e0000047ab9 */ /* 0x000fe20000000a00 */
[----:B------:R-:W-:Y:S01]  /*1c160*/  IMAD.U32 R8, RZ, RZ, UR42 ;  /* 0x0000002aff087e24 */ /* 0x000fe2000f8e00ff */
[----:B------:R-:W-:-:S04]  /*1c170*/  UISETP.NE.U32.AND UP0, UPT, UR4, URZ, UPT ;  /* 0x0000003f0400728c */ /* 0x000fc8000bf05070 */
[----:B------:R-:W-:-:S06]  /*1c180*/  UISETP.NE.AND.EX UP0, UPT, UR5, URZ, UPT, UP0 ;  /* 0x0000003f0500728c */ /* 0x000fcc000bf05300 */
[----:B------:R-:W-:-:S05]  /*1c190*/  PLOP3.LUT P0, PT, PT, PT, UP0, 0x80, 0x0 ;  /* 0x000000000000781c */ /* 0x000fca0003f0f008 */
[----:B------:R-:W-:Y:S02]  /*1c1a0*/  @UP0 ULDC.64 UR4, c[0x0][0x9f8] ;  /* 0x00027e0000040ab9 */ /* 0x000fe40000000a00 */
[----:B------:R-:W-:-:S06]  /*1c1b0*/  @UP0 UIMAD.WIDE UR4, UR42, 0x4, UR4 ;  /* 0x000000042a0408a5 */ /* 0x000fcc000f8e0204 */
[----:B------:R-:W-:Y:S02]  /*1c1c0*/  IMAD.U32 R2, RZ, RZ, UR4 ;  /* 0x00000004ff027e24 */ /* 0x000fe4000f8e00ff */
[----:B------:R-:W-:Y:S01]  /*1c1d0*/  IMAD.U32 R3, RZ, RZ, UR5 ;  /* 0x00000005ff037e24 */ /* 0x000fe2000f8e00ff */
[----:B------:R-:W1:Y:S01]  /*1c1e0*/  S2R R0, SR_TID.X ;  /* 0x0000000000007919 */ /* 0x000e620000002100 */
[----:B------:R-:W-:-:S03]  /*1c1f0*/  ULDC.64 UR4, c[0x0][0xa08] ;  /* 0x0002820000047ab9 */ /* 0x000fc60000000a00 */
[----:B------:R2:W3:Y:S02]  /*1c200*/  @P0 LDG.E R8, desc[UR50][R2.64] ;  /* 0x0000003202080981 */ /* 0x0004e4000c1e1900 */
[----:B--2---:R-:W2:Y:S01]  /*1c210*/  LDC.64 R2, c[0x0][0x418] ;  /* 0x00010600ff027b82 */ /* 0x004ea20000000a00 */
[----:B-1----:R-:W-:-:S04]  /*1c220*/  SHF.R.U32.HI R0, RZ, 0x5, R0 ;  /* 0x00000005ff007819 */ /* 0x002fc80000011600 */
[----:B------:R-:W-:Y:S02]  /*1c230*/  LOP3.LUT R0, R0, 0x3, RZ, 0xc0, !PT ;  /* 0x0000000300007812 */ /* 0x000fe400078ec0ff */
[----:B--2---:R-:W-:Y:S01]  /*1c240*/  LOP3.LUT P0, RZ, R2, UR4, RZ, 0xfc, !PT ;  /* 0x0000000402ff7c12 */ /* 0x004fe2000f80fcff */
[----:B------:R-:W-:-:S03]  /*1c250*/  UMOV UR4, 0xffffffff ;  /* 0xffffffff00047882 */ /* 0x000fc60000000000 */
[----:B------:R-:W-:Y:S02]  /*1c260*/  LOP3.LUT P0, RZ, R3, UR5, RZ, 0xfc, P0 ;  /* 0x0000000503ff7c12 */ /* 0x000fe4000800fcff */
[----:B---3--:R-:W-:Y:S01]  /*1c270*/  SHF.R.S32.HI R9, RZ, 0x1f, R8 ;  /* 0x0000001fff097819 */ /* 0x008fe20000011408 */
[----:B------:R1:W-:Y:S01]  /*1c280*/  STL [R1+0xc], R8 ;  /* 0x00000c0801007387 */ /* 0x0003e20000100800 */
[----:B------:R-:W-:-:S03]  /*1c290*/  SEL R17, R8, RZ, !P0 ;  /* 0x000000ff08117207 */ /* 0x000fc60004000000 */
[----:B------:R1:W-:Y:S01]  /*1c2a0*/  STL [R1+0x18], R9 ;  /* 0x0000180901007387 */ /* 0x0003e20000100800 */
[----:B------:R-:W-:Y:S05]  /*1c2b0*/  BRA.DIV UR4, `(.L_x_1189) ;  /* 0x00000046040c7947 */ /* 0x000fea000b800000 */
[----:B------:R2:W3:Y:S02]  /*1c2c0*/  SHFL.IDX PT, R14, R0, RZ, 0x1f ;  /* 0x00001fff000e7589 */ /* 0x0004e400000e0000 */
.L_x_1260:
[----:B---3--:R-:W-:Y:S02]  /*1c2d0*/  ISETP.NE.AND P0, PT, R14, RZ, PT ;  /* 0x000000ff0e00720c */ /* 0x008fe40003f05270 */
[----:B------:R-:W-:Y:S02]  /*1c2e0*/  PLOP3.LUT P1, PT, PT, PT, PT, 0x8, 0x0 ;  /* 0x000000000000781c */ /* 0x000fe40003f2e170 */
[----:B------:R-:W-:-:S11]  /*1c2f0*/  LOP3.LUT R16, R16, 0xfffffffe, RZ, 0xc0, !PT ;  /* 0xfffffffe10107812 */ /* 0x000fd600078ec0ff */
[----:B------:R-:W-:Y:S01]  /*1c300*/  @P1 LOP3.LUT R16, R16, 0x1, RZ, 0xfc, !PT ;  /* 0x0000000110101812 */ /* 0x000fe200078efcff */
[----:B------:R-:W-:Y:S06]  /*1c310*/  @P0 BRA `(.L_x_1190) ;  /* 0x0000000400600947 */ /* 0x000fec0003800000 */
[----:B--2---:R-:W2:Y:S01]  /*1c320*/  LDL R0, [R1+0x2c] ;  /* 0x00002c0001007983 */ /* 0x004ea20000100800 */
[----:B------:R-:W-:Y:S01]  /*1c330*/  UMOV UR4, 0xffffffff ;  /* 0xffffffff00047882 */ /* 0x000fe20000000000 */
[----:B--2---:R-:W-:Y:S02]  /*1c340*/  VIADD R0, R0, 0xffffffff ;  /* 0xffffffff00007836 */ /* 0x004fe40000000000 */
[----:B------:R-:W-:Y:S05]  /*1c350*/  BRA.DIV UR4, `(.L_x_1191) ;  /* 0x0000004604047947 */ /* 0x000fea000b800000 */
[----:B------:R-:W-:-:S13]  /*1c360*/  ELECT P6, URZ, PT ;  /* 0x00000000003f782f */ /* 0x000fda00038c0000 */
.L_x_1263:
[----:B------:R-:W-:Y:S05]  /*1c370*/  @!P6 BRA `(.L_x_1190) ;  /* 0x000000040048e947 */ /* 0x000fea0003800000 */
[----:B------:R-:W-:-:S04]  /*1c380*/  ISETP.NE.U32.AND P0, PT, R2, RZ, PT ;  /* 0x000000ff0200720c */ /* 0x000fc80003f05070 */
[----:B------:R-:W-:-:S13]  /*1c390*/  ISETP.NE.AND.EX P0, PT, R3, RZ, PT, P0 ;  /* 0x000000ff0300720c */ /* 0x000fda0003f05300 */
[----:B------:R-:W-:Y:S05]  /*1c3a0*/  @!P0 BRA `(.L_x_1192) ;  /* 0x0000000000448947 */ /* 0x000fea0003800000 */
[----:B------:R-:W2:Y:S01]  /*1c3b0*/  LDC R7, c[0x0][0x43c] ;  /* 0x00010f00ff077b82 */ /* 0x000ea20000000800 */
[----:B------:R-:W-:Y:S01]  /*1c3c0*/  ULDC.64 UR4, c[0x0][0x428] ;  /* 0x00010a0000047ab9 */ /* 0x000fe20000000a00 */
[----:B--2---:R-:W-:-:S13]  /*1c3d0*/  ISETP.NE.AND P0, PT, R7, 0x1, PT ;  /* 0x000000010700780c */ /* 0x004fda0003f05270 */
[----:B0-----:R-:W0:Y:S02]  /*1c3e0*/  @P0 LDC.64 R4, c[0x0][0x440] ;  /* 0x00011000ff040b82 */ /* 0x001e240000000a00 */
        /* <DEDUP_REMOVED lines=13> */
.L_x_1192:
[----:B-1----:R-:W3:Y:S04]  /*1c4c0*/  LDL R9, [R1] ;  /* 0x0000000001097983 */ /* 0x002ee80000100800 */
[----:B--2---:R-:W3:Y:S04]  /*1c4d0*/  LDL R3, [R1+0x4] ;  /* 0x0000040001037983 */ /* 0x004ee80000100800 */
[----:B------:R-:W2:Y:S01]  /*1c4e0*/  LDL R2, [R1+0x8] ;  /* 0x0000080001027983 */ /* 0x000ea20000100800 */
[----:B------:R-:W1:Y:S02]  /*1c4f0*/  S2R R8, SR_TID.X ;  /* 0x0000000000087919 */ /* 0x000e640000002100 */
[----:B-1----:R-:W-:-:S04]  /*1c500*/  LOP3.LUT R8, R8, 0x7f, RZ, 0xc0, !PT ;  /* 0x0000007f08087812 */ /* 0x002fc800078ec0ff */
[----:B------:R-:W-:Y:S01]  /*1c510*/  ISETP.NE.AND P1, PT, R8, RZ, PT ;  /* 0x000000ff0800720c */ /* 0x000fe20003f25270 */
[----:B---3--:R-:W-:Y:S01]  /*1c520*/  IMAD R3, R3, 0x8, R9 ;  /* 0x0000000803037824 */ /* 0x008fe200078e0209 */
[----:B--2---:R-:W-:-:S04]  /*1c530*/  SHF.L.U32 R4, R2, 0x1f, RZ ;  /* 0x0000001f02047819 */ /* 0x004fc800000006ff */
[----:B------:R-:W1:Y:S02]  /*1c540*/  SYNCS.PHASECHK.TRANS64.TRYWAIT P0, [R3+URZ+0x28880], R4 ;  /* 0x02888004030075a7 */ /* 0x000e64000800017f */
[----:B-1----:R-:W-:Y:S05]  /*1c550*/  @!P0 BRA `(.L_x_1193) ;  /* 0x0000004000a48947 */ /* 0x002fea0003800000 */
.L_x_1264:
        /* <DEDUP_REMOVED lines=8> */
.L_x_1194:
[----:B------:R-:W2:Y:S04]  /*1c5e0*/  LDL R6, [R1] ;  /* 0x0000000001067983 */ /* 0x000ea80000100800 */
[----:B------:R-:W2:Y:S04]  /*1c5f0*/  LDL R2, [R1+0x4] ;  /* 0x0000040001027983 */ /* 0x000ea80000100800 */
[----:B0-----:R-:W3:Y:S01]  /*1c600*/  LDL R5, [R1+0x1c] ;  /* 0x00001c0001057983 */ /* 0x001ee20000100800 */
[----:B------:R-:W-:Y:S01]  /*1c610*/  R2UR UR33, R3 ;  /* 0x00000000032172ca */ /* 0x000fe200000e0000 */
[----:B------:R-:W-:Y:S01]  /*1c620*/  UIADD3 UR4, UP0, UR44, 0x470, URZ ;  /* 0x000004702c047890 */ /* 0x000fe2000ff1e03f */
[----:B-----5:R-:W-:Y:S01]  /*1c630*/  R2UR UR37, R17 ;  /* 0x00000000112572ca */ /* 0x020fe200000e0000 */
[----:B------:R-:W-:Y:S01]  /*1c640*/  UMOV UR6, 0x0 ;  /* 0x0000000000067882 */ /* 0x000fe20000000000 */
[----:B------:R-:W-:Y:S01]  /*1c650*/  UMOV UR7, 0x14f00000 ;  /* 0x14f0000000077882 */ /* 0x000fe20000000000 */
[----:B------:R-:W-:Y:S01]  /*1c660*/  UIADD3.X UR5, URZ, UR45, URZ, UP0, !UPT ;  /* 0x0000002d3f057290 */ /* 0x000fe200087fe43f */
[----:B------:R-:W-:-:S07]  /*1c670*/  UMOV UR34, URZ ;  /* 0x0000003f00227c82 */ /* 0x000fce0008000000 */
        /* <DEDUP_REMOVED lines=9> */
.L_x_1265:
        /* <DEDUP_REMOVED lines=8> */
.L_x_1196:
[----:B------:R-:W-:Y:S01]  /*1c790*/  R2UR UR8, R2 ;  /* 0x00000000020872ca */ /* 0x000fe200000e0000 */
[----:B------:R-:W-:Y:S01]  /*1c7a0*/  UIADD3 UR4, UP0, UR44, 0x370, URZ ;  /* 0x000003702c047890 */ /* 0x000fe2000ff1e03f */
[----:B------:R-:W-:Y:S01]  /*1c7b0*/  R2UR UR9, R3 ;  /* 0x00000000030972ca */ /* 0x000fe200000e0000 */
[----:B------:R-:W-:Y:S01]  /*1c7c0*/  UMOV UR6, 0x0 ;  /* 0x0000000000067882 */ /* 0x000fe20000000000 */
[----:B------:R-:W-:Y:S01]  /*1c7d0*/  R2UR UR11, R0 ;  /* 0x00000000000b72ca */ /* 0x000fe200000e0000 */
[----:B------:R-:W-:Y:S01]  /*1c7e0*/  UIADD3.X UR5, URZ, UR45, URZ, UP0, !UPT ;  /* 0x0000002d3f057290 */ /* 0x000fe200087fe43f */
[----:B------:R-:W-:Y:S01]  /*1c7f0*/  R2UR UR13, R17 ;  /* 0x00000000110d72ca */ /* 0x000fe200000e0000 */
[----:B------:R-:W-:Y:S01]  /*1c800*/  UMOV UR7, 0x14f00000 ;  /* 0x14f0000000077882 */ /* 0x000fe20000000000 */
[----:B------:R-:W-:Y:S01]  /*1c810*/  UMOV UR10, URZ ;  /* 0x0000003f000a7c82 */ /* 0x000fe20008000000 */
[----:B------:R-:W-:Y:S01]  /*1c820*/  UMOV UR12, UR36 ;  /* 0x00000024000c7c82 */ /* 0x000fe20008000000 */
[----:B------:R-:W-:-:S02]  /*1c830*/  PLOP3.LUT P0, PT, PT, PT, PT, 0x80, 0x0 ;  /* 0x000000000000781c */ /* 0x000fc40003f0f070 */
[----:B------:R-:W-:Y:S01]  /*1c840*/  LOP3.LUT R16, R16, 0xfffffffe, RZ, 0xc0, !PT ;  /* 0xfffffffe10107812 */ /* 0x000fe200078ec0ff */
[----:B------:R-:W-:Y:S02]  /*1c850*/  UIADD3 UR8, UR8, 0x1c400, URZ ;  /* 0x0001c40008087890 */ /* 0x000fe4000fffe03f */
[----:B------:R-:W-:-:S08]  /*1c860*/  UIADD3 UR9, UR9, 0x28830, URZ ;  /* 0x0002883009097890 */ /* 0x000fd0000fffe03f */
[----:B------:R-:W-:Y:S01]  /*1c870*/  @P0 LOP3.LUT R16, R16, 0x1, RZ, 0xfc, !PT ;  /* 0x0000000110100812 */ /* 0x000fe200078efcff */
[----:B------:R3:W-:Y:S02]  /*1c880*/  UTMALDG.4D [UR8], [UR4], desc[UR6] ;  /* 0x00000608040075b4 */ /* 0x0007e40008019000 */
[----:B---3--:R-:W-:-:S04]  /*1c890*/  NOP ;  /* 0x0000000000007918 */ /* 0x008fc80000000000 */
.L_x_1190:
[----:B------:R-:W-:Y:S05]  /*1c8a0*/  WARPSYNC.ALL ;  /* 0x0000000000007948 */ /* 0x000fea0003800000 */
[----:B--2---:R-:W2:Y:S01]  /*1c8b0*/  LDL R0, [R1] ;  /* 0x0000000001007983 */ /* 0x004ea20000100800 */
[----:B------:R-:W-:Y:S01]  /*1c8c0*/  USHF.R.S32.HI UR4, URZ, 0x1f, UR43 ;  /* 0x0000001f3f047899 */ /* 0x000fe2000801142b */
[----:B------:R-:W-:Y:S01]  /*1c8d0*/  BSSY B6, `(.L_x_1197) ;  /* 0x000001a000067945 */ /* 0x000fe20003800000 */
[----:B------:R-:W-:Y:S02]  /*1c8e0*/  ULDC.64 UR6, c[0x0][0x298] ;  /* 0x0000a60000067ab9 */ /* 0x000fe40000000a00 */
[----:B------:R-:W-:-:S02]  /*1c8f0*/  UIMAD UR4, UR4, UR6, URZ ;  /* 0x00000006040472a4 */ /* 0x000fc4000f8e023f */
[----:B------:R-:W-:Y:S02]  /*1c900*/  UIMAD.WIDE.U32 UR46, UR43, UR6, URZ ;  /* 0x000000062b2e72a5 */ /* 0x000fe4000f8e003f */
[----:B------:R-:W-:-:S04]  /*1c910*/  UIMAD UR4, UR43, UR7, UR4 ;  /* 0x000000072b0472a4 */ /* 0x000fc8000f8e0204 */
[----:B------:R-:W-:Y:S01]  /*1c920*/  UIADD3 UR37, UR47, UR4, URZ ;  /* 0x000000042f257290 */ /* 0x000fe2000fffe03f */
[----:B------:R-:W-:Y:S01]  /*1c930*/  BAR.SYNC.DEFER_BLOCKING 0x8, 0x180 ;  /* 0x0206000000007b1d */ /* 0x000fe20000010000 */
[----:B--2---:R-:W-:-:S05]  /*1c940*/  VIADD R0, R0, 0x18400 ;  /* 0x0001840000007836 */ /* 0x004fca0000000000 */
[----:B------:R-:W-:-:S13]  /*1c950*/  LOP3.LUT P0, RZ, R0, 0x3ff, RZ, 0xc0, !PT ;  /* 0x000003ff00ff7812 */ /* 0x000fda000780c0ff */
[----:B------:R-:W-:Y:S05]  /*1c960*/  @!P0 BRA `(.L_x_1198) ;  /* 0x0000000000408947 */ /* 0x000fea0003800000 */
[----:B------:R-:W-:Y:S01]  /*1c970*/  MOV R2, 0x0 ;  /* 0x0000000000027802 */ /* 0x000fe20000000f00 */
[----:B------:R-:W-:Y:S01]  /*1c980*/  ULDC.64 UR6, c[0x4][0xc0] ;  /* 0x0100300000067ab9 */ /* 0x000fe20000000a00 */
[----:B------:R-:W-:Y:S01]  /*1c990*/  ULDC.64 UR8, c[0x4][0xc8] ;  /* 0x0100320000087ab9 */ /* 0x000fe20000000a00 */
[----:B------:R-:W-:Y:S01]  /*1c9a0*/  ULDC.64 UR4, c[0x4][0x28] ;  /* 0x01000a0000047ab9 */ /* 0x000fe20000000a00 */
[----:B01----:R-:W-:Y:S02]  /*1c9b0*/  IMAD.U32 R4, RZ, RZ, UR6 ;  /* 0x00000006ff047e24 */ /* 0x003fe4000f8e00ff */
        /* <DEDUP_REMOVED lines=11> */
.L_x_1198:
[----:B------:R-:W-:Y:S05]  /*1ca70*/  BSYNC B6 ;  /* 0x0000000000067941 */ /* 0x000fea0003800000 */
.L_x_1197:
[----:B------:R2:W5:Y:S01]  /*1ca80*/  LDL R10, [R1+0x28] ;  /* 0x00002800010a7983 */ /* 0x0005620000100800 */
[----:B-1----:R-:W1:Y:S01]  /*1ca90*/  LDC R8, c[0x0][0x448] ;  /* 0x00011200ff087b82 */ /* 0x002e620000000800 */
[----:B------:R-:W-:Y:S01]  /*1caa0*/  ULDC.64 UR8, c[0x0][0xa00] ;  /* 0x0002800000087ab9 */ /* 0x000fe20000000a00 */
[----:B------:R-:W-:Y:S01]  /*1cab0*/  ULDC.64 UR6, c[0x0][0x2d8] ;  /* 0x0000b60000067ab9 */ /* 0x000fe20000000a00 */
[----:B------:R-:W3:Y:S01]  /*1cac0*/  S2R R2, SR_TID.X ;  /* 0x0000000000027919 */ /* 0x000ee20000002100 */
[----:B------:R-:W4:Y:S01]  /*1cad0*/  S2R R0, SR_TID.X ;  /* 0x0000000000007919 */ /* 0x000f220000002100 */
[----:B------:R-:W-:Y:S01]  /*1cae0*/  UISETP.NE.U32.AND UP0, UPT, UR8, URZ, UPT ;  /* 0x0000003f0800728c */ /* 0x000fe2000bf05070 */
[----:B------:R-:W-:Y:S01]  /*1caf0*/  UMOV UR4, UR46 ;  /* 0x0000002e00047c82 */ /* 0x000fe20008000000 */
[----:B-1----:R-:W-:Y:S02]  /*1cb00*/  ISETP.NE.AND P0, PT, R8, 0x1, PT ;  /* 0x000000010800780c */ /* 0x002fe40003f05270 */
[----:B---3--:R-:W-:Y:S01]  /*1cb10*/  LOP3.LUT R2, R2, 0x7f, RZ, 0xc0, !PT ;  /* 0x0000007f02027812 */ /* 0x008fe200078ec0ff */
[----:B----4-:R-:W-:-:S03]  /*1cb20*/  IMAD.SHL.U32 R0, R0, 0x10, RZ ;  /* 0x0000001000007824 */ /* 0x010fc600078e00ff */
[----:B------:R-:W-:Y:S01]  /*1cb30*/  SHF.R.U32.HI R2, RZ, 0x3, R2 ;  /* 0x00000003ff027819 */ /* 0x000fe20000011602 */
[----:B------:R-:W-:Y:S01]  /*1cb40*/  UMOV UR5, UR37 ;  /* 0x0000002500057c82 */ /* 0x000fe20008000000 */
[----:B------:R-:W-:-:S05]  /*1cb50*/  UISETP.NE.AND.EX UP0, UPT, UR9, URZ, UPT, UP0 ;  /* 0x0000003f0900728c */ /* 0x000fca000bf05300 */
[----:B0-----:R-:W0:Y:S01]  /*1cb60*/  @P0 LDC R3, c[0x0][0x450] ;  /* 0x00011400ff030b82 */ /* 0x001e220000000800 */
[----:B------:R-:W-:Y:S01]  /*1cb70*/  LOP3.LUT R0, R2, 0x70, R0, 0xf8, !PT ;  /* 0x0000007002007812 */ /* 0x000fe200078ef800 */
[----:B------:R-:W-:Y:S01]  /*1cb80*/  UIMAD.WIDE.U32 UR4, UR36, UR6, UR4 ;  /* 0x00000006240472a5 */ /* 0x000fe2000f8e0004 */
[----:B------:R-:W-:-:S05]  /*1cb90*/  ULDC.64 UR8, c[0x0][0x2e0] ;  /* 0x0000b80000087ab9 */ /* 0x000fca0000000a00 */
[----:B------:R-:W1:Y:S01]  /*1cba0*/  @P0 LDC R2, c[0x0][0x44c] ;  /* 0x00011300ff020b82 */ /* 0x000e620000000800 */
[----:B------:R-:W-:Y:S01]  /*1cbb0*/  UIMAD UR5, UR36, UR7, UR5 ;  /* 0x00000007240572a4 */ /* 0x000fe2000f8e0205 */
[----:B------:R-:W-:Y:S01]  /*1cbc0*/  IMAD.IADD R0, R0, 0x1, R18 ;  /* 0x0000000100007824 */ /* 0x000fe200078e0212 */
[----:B------:R-:W-:-:S04]  /*1cbd0*/  USEL UR7, UR42, URZ, !UP0 ;  /* 0x0000003f2a077287 */ /* 0x000fc8000c000000 */
[----:B------:R-:W-:Y:S02]  /*1cbe0*/  UIMAD.WIDE.U32 UR4, UR7, UR8, UR4 ;  /* 0x00000008070472a5 */ /* 0x000fe4000f8e0004 */
[----:B------:R-:W-:-:S04]  /*1cbf0*/  USHF.R.S32.HI UR6, URZ, 0x1f, UR42 ;  /* 0x0000001f3f067899 */ /* 0x000fc8000801142a */
[----:B------:R-:W-:Y:S01]  /*1cc00*/  IMAD.U32 R7, RZ, RZ, UR5 ;  /* 0x00000005ff077e24 */ /* 0x000fe2000f8e00ff */
[----:B------:R-:W-:Y:S01]  /*1cc10*/  USEL UR6, UR6, URZ, !UP0 ;  /* 0x0000003f06067287 */ /* 0x000fe2000c000000 */
[----:B------:R-:W-:-:S03]  /*1cc20*/  IMAD.MOV.U32 R4, RZ, RZ, R0 ;  /* 0x000000ffff047224 */ /* 0x000fc600078e0000 */
[----:B------:R-:W-:Y:S01]  /*1cc30*/  UIMAD UR6, UR6, UR8, URZ ;  /* 0x00000008060672a4 */ /* 0x000fe2000f8e023f */
[----:B------:R-:W3:Y:S01]  /*1cc40*/  S2R R7, SR_TID.X ;  /* 0x0000000000077919 */ /* 0x000ee20000002100 */
[----:B-1----:R-:W-:Y:S02]  /*1cc50*/  @P0 IMAD.HI.U32 R2, R0, R2, RZ ;  /* 0x0000000200020227 */ /* 0x002fe400078e00ff */
[----:B------:R-:W-:-:S03]  /*1cc60*/  UIMAD UR6, UR7, UR9, UR6 ;  /* 0x00000009070672a4 */ /* 0x000fc6000f8e0206 */
[----:B0-----:R-:W-:Y:S01]  /*1cc70*/  @P0 SHF.R.U32.HI R4, RZ, R3, R2 ;  /* 0x00000003ff040219 */ /* 0x001fe20000011602 */
[----:B------:R-:W-:Y:S01]  /*1cc80*/  UIADD3 UR6, UR5, UR6, URZ ;  /* 0x0000000605067290 */ /* 0x000fe2000fffe03f */
[----:B------:R-:W-:Y:S02]  /*1cc90*/  IMAD.U32 R6, RZ, RZ, UR4 ;  /* 0x00000004ff067e24 */ /* 0x000fe4000f8e00ff */
[--C-:B------:R-:W-:Y:S01]  /*1cca0*/  SHF.R.S32.HI R5, RZ, 0x1f, R4.reuse ;  /* 0x0000001fff057819 */ /* 0x100fe20000011404 */
[----:B------:R-:W-:Y:S01]  /*1ccb0*/  IMAD.MOV R2, RZ, RZ, -R4 ;  /* 0x000000ffff027224 */ /* 0x000fe200078e0a04 */
[----:B------:R-:W-:Y:S01]  /*1ccc0*/  ULDC.64 UR4, c[0x0][0x2d0] ;  /* 0x0000b40000047ab9 */ /* 0x000fe20000000a00 */
[----:B------:R-:W-:Y:S01]  /*1ccd0*/  IMAD.U32 R3, RZ, RZ, UR6 ;  /* 0x00000006ff037e24 */ /* 0x000fe2000f8e00ff */
[----:B------:R-:W-:Y:S01]  /*1cce0*/  ULDC UR6, c[0x0][0x2b8] ;  /* 0x0000ae0000067ab9 */ /* 0x000fe20000000800 */
[----:B------:R-:W-:Y:S02]  /*1ccf0*/  IMAD R0, R8, R2, R0 ;  /* 0x0000000208007224 */ /* 0x000fe400078e0200 */
[----:B------:R-:W-:-:S02]  /*1cd00*/  IMAD.MOV.U32 R2, RZ, RZ, R6 ;  /* 0x000000ffff027224 */ /* 0x000fc400078e0006 */
[----:B------:R-:W-:Y:S02]  /*1cd10*/  IMAD R5, R5, UR4, RZ ;  /* 0x0000000405057c24 */ /* 0x000fe4000f8e02ff */
[----:B------:R-:W-:-:S04]  /*1cd20*/  IMAD.WIDE.U32 R2, R4, UR4, R2 ;  /* 0x0000000404027c25 */ /* 0x000fc8000f8e0002 */
[----:B------:R-:W-:Y:S01]  /*1cd30*/  IMAD R4, R4, UR5, R5 ;  /* 0x0000000504047c24 */ /* 0x000fe2000f8e0205 */
[----:B------:R-:W-:-:S03]  /*1cd40*/  ULDC.64 UR4, c[0x0][0x2c8] ;  /* 0x0000b20000047ab9 */ /* 0x000fc60000000a00 */
[----:B------:R-:W-:Y:S01]  /*1cd50*/  IMAD.IADD R3, R3, 0x1, R4 ;  /* 0x0000000103037824 */ /* 0x000fe200078e0204 */
[----:B------:R-:W-:Y:S01]  /*1cd60*/  SHF.R.S32.HI R4, RZ, 0x1f, R0 ;  /* 0x0000001fff047819 */ /* 0x000fe20000011400 */
[----:B---3--:R-:W-:Y:S02]  /*1cd70*/  IMAD.SHL.U32 R9, R7, 0x10, RZ ;  /* 0x0000001007097824 */ /* 0x008fe400078e00ff */
[----:B------:R-:W-:-:S04]  /*1cd80*/  IMAD.WIDE.U32 R2, R0, UR4, R2 ;  /* 0x0000000400027c25 */ /* 0x000fc8000f8e0002 */
[----:B------:R-:W-:Y:S01]  /*1cd90*/  IMAD R4, R4, UR4, RZ ;  /* 0x0000000404047c24 */ /* 0x000fe2000f8e02ff */
[----:B------:R-:W-:-:S03]  /*1cda0*/  LOP3.LUT R9, R9, 0x70, RZ, 0xc0, !PT ;  /* 0x0000007009097812 */ /* 0x000fc600078ec0ff */
[----:B------:R-:W-:Y:S01]  /*1cdb0*/  IMAD R4, R0, UR5, R4 ;  /* 0x0000000500047c24 */ /* 0x000fe2000f8e0204 */
[----:B------:R-:W-:Y:S02]  /*1cdc0*/  ULDC.64 UR4, c[0x0][0x280] ;  /* 0x0000a00000047ab9 */ /* 0x000fe40000000a00 */
[----:B------:R-:W-:Y:S01]  /*1cdd0*/  IADD3 R0, P1, R2, UR4, RZ ;  /* 0x0000000402007c10 */ /* 0x000fe2000ff3e0ff */
[----:B------:R-:W-:Y:S01]  /*1cde0*/  UMOV UR4, 0xffffffff ;  /* 0xffffffff00047882 */ /* 0x000fe20000000000 */
[----:B------:R-:W-:Y:S02]  /*1cdf0*/  ISETP.GE.AND P0, PT, R9, UR6, PT ;  /* 0x0000000609007c0c */ /* 0x000fe4000bf06270 */
[----:B------:R-:W-:Y:S01]  /*1ce00*/  IADD3.X R2, R3, UR5, R4, P1, !PT ;  /* 0x0000000503027c10 */ /* 0x000fe20008ffe404 */
[----:B--2---:R-:W-:Y:S10]  /*1ce10*/  BRA.DIV UR4, `(.L_x_1199) ;  /* 0x0000003a049c7947 */ /* 0x004ff4000b800000 */
[----:B------:R-:W0:Y:S01]  /*1ce20*/  S2R R6, SR_TID.X ;  /* 0x0000000000067919 */ /* 0x000e220000002100 */
[----:B------:R-:W-:Y:S01]  /*1ce30*/  IMAD R4, R19, R8, RZ ;  /* 0x0000000813047224 */ /* 0x000fe200078e02ff */
[----:B------:R-:W1:Y:S01]  /*1ce40*/  SHFL.IDX PT, R7, R0, RZ, 0x181f ;  /* 0x00181fff00077589 */ /* 0x000e6200000e0000 */
[----:B0-----:R-:W-:-:S04]  /*1ce50*/  LOP3.LUT R6, R6, 0x7f, RZ, 0xc0, !PT ;  /* 0x0000007f06067812 */ /* 0x001fc800078ec0ff */
[----:B------:R-:W-:Y:S02]  /*1ce60*/  SHF.R.U32.HI R11, RZ, 0x3, R6 ;  /* 0x00000003ff0b7819 */ /* 0x000fe40000011606 */
[----:B------:R-:W0:Y:S03]  /*1ce70*/  SHFL.IDX PT, R6, R2, RZ, 0x181f ;  /* 0x00181fff02067589 */ /* 0x000e2600000e0000 */
[----:B------:R-:W-:-:S04]  /*1ce80*/  IMAD.IADD R3, R11, 0x1, R18 ;  /* 0x000000010b037824 */ /* 0x000fc800078e0212 */
[C---:B------:R-:W-:Y:S01]  /*1ce90*/  VIADD R5, R3.reuse, 0x10 ;  /* 0x0000001003057836 */ /* 0x040fe20000000000 */
[----:B------:R-:W-:-:S13]  /*1cea0*/  ISETP.GE.AND P1, PT, R3, R4, PT ;  /* 0x000000040300720c */ /* 0x000fda0003f26270 */
[----:B-1----:R-:W-:-:S05]  /*1ceb0*/  @!P1 IADD3 R7, P2, R9, R7, RZ ;  /* 0x0000000709079210 */ /* 0x002fca0007f5e0ff */
[----:B0-----:R-:W-:-:S05]  /*1cec0*/  @!P1 IMAD.X R6, RZ, RZ, R6, P2 ;  /* 0x000000ffff069224 */ /* 0x001fca00010e0606 */
[----:B------:R-:W-:-:S04]  /*1ced0*/  @!P1 LOP3.LUT R7, R7, R6, RZ, 0x3c, !PT ;  /* 0x0000000607079212 */ /* 0x000fc800078e3cff */
[----:B------:R-:W-:-:S04]  /*1cee0*/  @!P1 LOP3.LUT R6, R7, R6, RZ, 0x3c, !PT ;  /* 0x0000000607069212 */ /* 0x000fc800078e3cff */
[----:B------:R-:W-:-:S05]  /*1cef0*/  @!P1 LOP3.LUT R7, R7, R6, RZ, 0x3c, !PT ;  /* 0x0000000607079212 */ /* 0x000fca00078e3cff */
[----:B------:R-:W-:Y:S01]  /*1cf00*/  @!PT LDS RZ, [RZ] ;  /* 0x00000000fffff984 */ /* 0x000fe20000000800 */
[----:B-----5:R0:W-:Y:S01]  /*1cf10*/  @!P1 LDGSTS.E.BYPASS.LTC128B.128 [R10+0x18400], desc[UR50][R6.64], !P0 ;  /* 0x18400000060a9fae */ /* 0x0201e2000c101d72 */
[----:B------:R-:W-:Y:S01]  /*1cf20*/  ISETP.GE.AND P1, PT, R5, R4, PT ;  /* 0x000000040500720c */ /* 0x000fe20003f26270 */
[----:B------:R-:W-:Y:S02]  /*1cf30*/  VIADD R5, R3, 0x20 ;  /* 0x0000002003057836 */ /* 0x000fe40000000000 */
[----:B0-----:R-:W0:Y:S04]  /*1cf40*/  SHFL.IDX PT, R7, R0, 0x1, 0x181f ;  /* 0x00381f0000077f89 */ /* 0x001e2800000e0000 */
[----:B------:R-:W1:Y:S06]  /*1cf50*/  SHFL.IDX PT, R6, R2, 0x1, 0x181f ;  /* 0x00381f0002067f89 */ /* 0x000e6c00000e0000 */
        /* <DEDUP_REMOVED lines=46> */
[----:B------:R-:W-:-:S03]  /*1d240*/  ISETP.GE.AND P1, PT, R5, R4, PT ;  /* 0x000000040500720c */ /* 0x000fc60003f26270 */
[----:B------:R-:W-:Y:S04]  /*1d250*/  SHFL.IDX PT, R5, R2, 0x7, 0x181f ;  /* 0x00f81f0002057f89 */ /* 0x000fe800000e0000 */
[----:B0-----:R-:W0:Y:S04]  /*1d260*/  SHFL.IDX PT, R7, R0, 0x6, 0x181f ;  /* 0x00d81f0000077f89 */ /* 0x001e2800000e0000 */
        /* <DEDUP_REMOVED lines=8> */
.L_x_1282:
[----:B------:R-:W2:Y:S02]  /*1d2f0*/  S2R R9, SR_TID.X ;  /* 0x0000000000097919 */ /* 0x000ea40000002100 */
[----:B--2---:R-:W-:Y:S02]  /*1d300*/  IMAD.SHL.U32 R2, R9, 0x10, RZ ;  /* 0x0000001009027824 */ /* 0x004fe400078e00ff */
[----:B------:R2:W5:Y:S01]  /*1d310*/  LDL R9, [R1] ;  /* 0x0000000001097983 */ /* 0x0005620000100800 */
[----:B------:R-:W-:Y:S02]  /*1d320*/  VIADD R3, R3, 0x70 ;  /* 0x0000007003037836 */ /* 0x000fe40000000000 */
[----:B------:R-:W-:-:S03]  /*1d330*/  LOP3.LUT R2, R2, 0x70, RZ, 0xc0, !PT ;  /* 0x0000007002027812 */ /* 0x000fc600078ec0ff */
[----:B------:R-:W-:-:S13]  /*1d340*/  ISETP.GE.AND P1, PT, R3, R4, PT ;  /* 0x000000040300720c */ /* 0x000fda0003f26270 */
[----:B------:R-:W-:-:S05]  /*1d350*/  @!P1 IADD3 R2, P2, R2, R0, RZ ;  /* 0x0000000002029210 */ /* 0x000fca0007f5e0ff */
[----:B------:R-:W-:-:S05]  /*1d360*/  @!P1 IMAD.X R3, RZ, RZ, R5, P2 ;  /* 0x000000ffff039224 */ /* 0x000fca00010e0605 */
[----:B------:R-:W-:Y:S01]  /*1d370*/  @!PT LDS RZ, [RZ] ;  /* 0x00000000fffff984 */ /* 0x000fe20000000800 */
[----:B------:R-:W-:Y:S01]  /*1d380*/  @!PT LDS RZ, [RZ] ;  /* 0x00000000fffff984 */ /* 0x000fe20000000800 */
[----:B------:R-:W-:Y:S01]  /*1d390*/  @!PT LDS RZ, [RZ] ;  /* 0x00000000fffff984 */ /* 0x000fe20000000800 */
[----:B------:R2:W-:Y:S01]  /*1d3a0*/  @!P1 LDGSTS.E.BYPASS.LTC128B.128 [R10+0x1bc00], desc[UR50][R2.64], !P0 ;  /* 0x1bc00000020a9fae */ /* 0x0005e2000c101d72 */
[----:B------:R-:W-:Y:S01]  /*1d3b0*/  PLOP3.LUT P0, PT, PT, PT, PT, 0x80, 0x0 ;  /* 0x000000000000781c */ /* 0x000fe20003f0f070 */
[----:B------:R-:W-:-:S12]  /*1d3c0*/  NOP ;  /* 0x0000000000007918 */ /* 0x000fd80000000000 */
.L_x_1200:
[----:B--2---:R-:W2:Y:S01]  /*1d3d0*/  LDL R2, [R1] ;  /* 0x0000000001027983 */ /* 0x004ea20000100800 */
[----:B------:R-:W-:Y:S02]  /*1d3e0*/  PLOP3.LUT P1, PT, P1, P0, PT, 0xa2, 0x0 ;  /* 0x000000000000781c */ /* 0x000fe40000f21472 */
[----:B--2---:R-:W-:-:S08]  /*1d3f0*/  @P0 R2UR P1, UR4, R2 ;  /* 0x00000000020402ca */ /* 0x004fd00000020000 */
[----:B------:R-:W-:-:S05]  /*1d400*/  @P0 PLOP3.LUT P0, PT, P1, PT, PT, 0x80, 0x0 ;  /* 0x000000000000081c */ /* 0x000fca0000f0f070 */
[----:B------:R-:W-:Y:S01]  /*1d410*/  @!P1 SYNCS.ARRIVE.TRANS64.RED.A0T1 RZ, [UR4+0x28800], RZ ;  /* 0x028800ffffff99a7 */ /* 0x000fe20008200404 */
[----:B------:R-:W-:Y:S07]  /*1d420*/  @!P1 ARRIVES.LDGSTSBAR.64.TRANSCNT [UR4+0x28800] ;  /* 0x02880000ff0099b0 */ /* 0x000fee0008000a84 */
[----:B------:R-:W-:Y:S05]  /*1d430*/  @P0 BRA.U.ANY `(.L_x_1200) ;  /* 0xfffffffd00e40947 */ /* 0x000fea000393ffff */
[----:B------:R-:W2:Y:S02]  /*1d440*/  LDL.LU R3, [R1+0x30] ;  /* 0x0000300001037983 */ /* 0x000ea40000300800 */
        /* <DEDUP_REMOVED lines=9> */
[----:B------:R-:W3:Y:S03]  /*1d4e0*/  SYNCS.PHASECHK.TRANS64.TRYWAIT P0, [R2+URZ+0x28820], R0 ;  /* 0x02882000020075a7 */ /* 0x000ee6000800017f */
[----:B--23--:R-:W-:Y:S05]  /*1d4f0*/  @!P0 BRA `(.L_x_1202) ;  /* 0x0000003c00908947 */ /* 0x00cfea0003800000 */
.L_x_1283:
[----:B------:R-:W-:Y:S05]  /*1d500*/  BSYNC B0 ;  /* 0x0000000000007941 */ /* 0x000fea0003800000 */
.L_x_1201:
[----:B------:R-:W3:Y:S04]  /*1d510*/  LDL.LU R3, [R1+0x2c] ;  /* 0x00002c0001037983 */ /* 0x000ee80000300800 */
[----:B--2---:R-:W2:Y:S01]  /*1d520*/  LDL R2, [R1+0x14] ;  /* 0x0000140001027983 */ /* 0x004ea20000100800 */
[----:B---3--:R-:W-:-:S05]  /*1d530*/  VIADD R19, R3, 0xfffffffe ;  /* 0xfffffffe03137836 */ /* 0x008fca0000000000 */
[----:B--2---:R-:W-:-:S13]  /*1d540*/  ISETP.GE.AND P0, PT, R19, R2, PT ;  /* 0x000000021300720c */ /* 0x004fda0003f06270 */
[----:B------:R-:W-:Y:S05]  /*1d550*/  @!P0 BRA `(.L_x_1203) ;  /* 0x0000000c00dc8947 */ /* 0x000fea0003800000 */
[----:B------:R2:W5:Y:S04]  /*1d560*/  LDL.LU R0, [R1+0x4] ;  /* 0x0000040001007983 */ /* 0x0005680000300800 */
[----:B01----:R2:W5:Y:S02]  /*1d570*/  LDL.LU R6, [R1+0x8] ;  /* 0x0000080001067983 */ /* 0x0035640000300800 */
.L_x_1223:
[----:B-1---5:R-:W-:Y:S01]  /*1d580*/  VIADD R3, R0, 0x1 ;  /* 0x0000000100037836 */ /* 0x022fe20000000000 */
[----:B------:R-:W-:Y:S01]  /*1d590*/  LOP3.LUT P1, RZ, R16, 0x1, RZ, 0xc0, !PT ;  /* 0x0000000110ff7812 */ /* 0x000fe2000782c0ff */
[----:B------:R-:W-:Y:S05]  /*1d5a0*/  YIELD ;  /* 0x0000000000007946 */ /* 0x000fea0003800000 */
[----:B------:R-:W-:Y:S01]  /*1d5b0*/  ISETP.NE.AND P0, PT, R3, 0x2, PT ;  /* 0x000000020300780c */ /* 0x000fe20003f05270 */
[----:B------:R-:W-:Y:S03]  /*1d5c0*/  BSSY B0, `(.L_x_1204) ;  /* 0x000006d000007945 */ /* 0x000fe60003800000 */
[----:B------:R-:W-:-:S02]  /*1d5d0*/  SEL R2, RZ, 0x1, P0 ;  /* 0x00000001ff027807 */ /* 0x000fc40000000000 */
[----:B------:R-:W-:Y:S02]  /*1d5e0*/  SEL R9, R3, RZ, P0 ;  /* 0x000000ff03097207 */ /* 0x000fe40000000000 */
[----:B------:R-:W-:-:S05]  /*1d5f0*/  LOP3.LUT R8, R6, R2, RZ, 0x3c, !PT ;  /* 0x0000000206087212 */ /* 0x000fca00078e3cff */
[----:B------:R0:W-:Y:S04]  /*1d600*/  STL [R1+0x8], R8 ;  /* 0x0000080801007387 */ /* 0x0001e80000100800 */
[----:B------:R0:W-:Y:S01]  /*1d610*/  STL [R1+0x4], R9 ;  /* 0x0000040901007387 */ /* 0x0001e20000100800 */
[----:B------:R-:W-:Y:S05]  /*1d620*/  @!P1 BRA `(.L_x_1205) ;  /* 0x0000000400989947 */ /* 0x000fea0003800000 */
[----:B------:R-:W-:Y:S01]  /*1d630*/  ULDC.64 UR4, c[0x0][0x418] ;  /* 0x0001060000047ab9 */ /* 0x000fe20000000a00 */
[----:B------:R-:W-:Y:S01]  /*1d640*/  IMAD.MOV.U32 R7, RZ, RZ, R19 ;  /* 0x000000ffff077224 */ /* 0x000fe200078e0013 */
[----:B------:R-:W-:-:S04]  /*1d650*/  ISETP.NE.U32.AND P0, PT, RZ, UR4, PT ;  /* 0x00000004ff007c0c */ /* 0x000fc8000bf05070 */
[----:B------:R-:W-:-:S13]  /*1d660*/  ISETP.NE.AND.EX P0, PT, RZ, UR5, PT, P0 ;  /* 0x00000005ff007c0c */ /* 0x000fda000bf05300 */
[----:B------:R-:W-:Y:S05]  /*1d670*/  @!P0 BRA `(.L_x_1206) ;  /* 0x00000000004c8947 */ /* 0x000fea0003800000 */
[----:B------:R-:W3:Y:S01]  /*1d680*/  LDL R11, [R1+0x18] ;  /* 0x00001800010b7983 */ /* 0x000ee20000100800 */
[----:B------:R-:W1:Y:S01]  /*1d690*/  LDC R5, c[0x0][0x43c] ;  /* 0x00010f00ff057b82 */ /* 0x000e620000000800 */
[----:B------:R-:W-:Y:S02]  /*1d6a0*/  ULDC.64 UR6, c[0x0][0x428] ;  /* 0x00010a0000067ab9 */ /* 0x000fe40000000a00 */
[----:B------:R-:W4:Y:S01]  /*1d6b0*/  LDL R10, [R1+0xc] ;  /* 0x00000c00010a7983 */ /* 0x000f220000100800 */
        /* <DEDUP_REMOVED lines=8> */
[----:B---3--:R-:W-:-:S04]  /*1d740*/  IMAD R4, R11, UR6, RZ ;  /* 0x000000060b047c24 */ /* 0x008fc8000f8e02ff */
[C---:B----4-:R-:W-:Y:S02]  /*1d750*/  IMAD R4, R10.reuse, UR7, R4 ;  /* 0x000000070a047c24 */ /* 0x050fe4000f8e0204 */
[----:B------:R-:W-:-:S04]  /*1d760*/  IMAD.WIDE.U32 R2, R10, UR6, R2 ;  /* 0x000000060a027c25 */ /* 0x000fc8000f8e0002 */
[----:B------:R-:W-:Y:S01]  /*1d770*/  IMAD.IADD R3, R4, 0x1, R3 ;  /* 0x0000000104037824 */ /* 0x000fe200078e0203 */
[----:B------:R-:W-:-:S04]  /*1d780*/  LEA R4, P0, R2, UR4, 0x2 ;  /* 0x0000000402047c11 */ /* 0x000fc8000f8010ff */
[----:B------:R-:W-:-:S05]  /*1d790*/  LEA.HI.X R5, R2, UR5, R3, 0x2, P0 ;  /* 0x0000000502057c11 */ /* 0x000fca00080f1403 */
[----:B------:R1:W5:Y:S04]  /*1d7a0*/  LDG.E R17, desc[UR50][R4.64] ;  /* 0x0000003204117981 */ /* 0x000368000c1e1900 */
.L_x_1206:
[----:B------:R-:W1:Y:S01]  /*1d7b0*/  LDL R3, [R1] ;  /* 0x0000000001037983 */ /* 0x000e620000100800 */
[----:B------:R-:W3:Y:S01]  /*1d7c0*/  S2R R2, SR_TID.X ;  /* 0x0000000000027919 */ /* 0x000ee20000002100 */
[----:B------:R-:W-:Y:S01]  /*1d7d0*/  BSSY B1, `(.L_x_1207) ;  /* 0x0000007000017945 */ /* 0x000fe20003800000 */
[----:B---3--:R-:W-:-:S04]  /*1d7e0*/  LOP3.LUT R2, R2, 0x7f, RZ, 0xc0, !PT ;  /* 0x0000007f02027812 */ /* 0x008fc800078ec0ff */
[----:B------:R-:W-:Y:S01]  /*1d7f0*/  ISETP.NE.AND P1, PT, R2, RZ, PT ;  /* 0x000000ff0200720c */ /* 0x000fe20003f25270 */
[----:B-1----:R-:W-:Y:S01]  /*1d800*/  IMAD R4, R9, 0x8, R3 ;  /* 0x0000000809047824 */ /* 0x002fe200078e0203 */
[----:B------:R-:W-:-:S04]  /*1d810*/  SHF.L.U32 R3, R8, 0x1f, RZ ;  /* 0x0000001f08037819 */ /* 0x000fc800000006ff */
[----:B------:R-:W1:Y:S02]  /*1d820*/  SYNCS.PHASECHK.TRANS64.TRYWAIT P0, [R4+URZ+0x28880], R3 ;  /* 0x02888003040075a7 */ /* 0x000e64000800017f */
[----:B-1----:R-:W-:Y:S05]  /*1d830*/  @!P0 BRA `(.L_x_1208) ;  /* 0x0000003800d88947 */ /* 0x002fea0003800000 */
.L_x_1284:
[----:B------:R-:W-:Y:S05]  /*1d840*/  BSYNC B1 ;  /* 0x0000000000017941 */ /* 0x000fea0003800000 */
.L_x_1207:
        /* <DEDUP_REMOVED lines=9> */
.L_x_1210:
[----:B------:R-:W-:Y:S05]  /*1d8e0*/  BSYNC B1 ;  /* 0x0000000000017941 */ /* 0x000fea0003800000 */
.L_x_1209:
[----:B0-----:R-:W3:Y:S04]  /*1d8f0*/  LDL R8, [R1] ;  /* 0x0000000001087983 */ /* 0x001ee80000100800 */
[----:B------:R-:W3:Y:S04]  /*1d900*/  LDL R2, [R1+0x4] ;  /* 0x0000040001027983 */ /* 0x000ee80000100800 */
[----:B------:R-:W4:Y:S01]  /*1d910*/  LDL R5, [R1+0x1c] ;  /* 0x00001c0001057983 */ /* 0x000f220000100800 */
[----:B------:R-:W-:Y:S01]  /*1d920*/  IMAD.MOV.U32 R9, RZ, RZ, RZ ;  /* 0x000000ffff097224 */ /* 0x000fe200078e00ff */
        /* <DEDUP_REMOVED lines=10> */
.L_x_1211:
        /* <DEDUP_REMOVED lines=9> */
[----:B0-----:R-:W-:Y:S05]  /*1da60*/  @P0 BRA.U.ANY `(.L_x_1211) ;  /* 0xfffffffd00d80947 */ /* 0x001fea000393ffff */
[----:B------:R-:W0:Y:S01]  /*1da70*/  SYNCS.PHASECHK.TRANS64.TRYWAIT P0, [R4+URZ+0x28840], R3 ;  /* 0x02884003040075a7 */ /* 0x000e22000800017f */
[----:B------:R-:W-:Y:S04]  /*1da80*/  BSSY B1, `(.L_x_1212) ;  /* 0x0000002000017945 */ /* 0x000fe80003800000 */
[----:B0-----:R-:W-:Y:S05]  /*1da90*/  @!P0 BRA `(.L_x_1213) ;  /* 0x0000003800548947 */ /* 0x001fea0003800000 */
.L_x_1285:
[----:B------:R-:W-:Y:S05]  /*1daa0*/  BSYNC B1 ;  /* 0x0000000000017941 */ /* 0x000fea0003800000 */
.L_x_1212:
[----:B------:R-:W-:Y:S01]  /*1dab0*/  BSSY B1, `(.L_x_1214) ;  /* 0x000000b000017945 */ /* 0x000fe20003800000 */
[----:B------:R-:W-:Y:S02]  /*1dac0*/  IMAD.MOV.U32 R10, RZ, RZ, 0x0 ;  /* 0x00000000ff0a7424 */ /* 0x000fe400078e00ff */
[----:B------:R-:W-:Y:S01]  /*1dad0*/  IMAD.MOV.U32 R11, RZ, RZ, 0x14f00000 ;  /* 0x14f00000ff0b7424 */ /* 0x000fe200078e00ff */
[----:B------:R-:W-:Y:S06]  /*1dae0*/  @P1 BRA `(.L_x_1215) ;  /* 0x00000000001c1947 */ /* 0x000fec0003800000 */
[----:B------:R-:W3:Y:S01]  /*1daf0*/  S2R R7, SR_TID.X ;  /* 0x0000000000077919 */ /* 0x000ee20000002100 */
[----:B01----:R-:W-:-:S04]  /*1db00*/  IMAD.MOV.U32 R3, RZ, RZ, 0x6000 ;  /* 0x00006000ff037424 */ /* 0x003fc800078e00ff */
[----:B------:R4:W-:Y:S01]  /*1db10*/  SYNCS.ARRIVE.TRANS64 RZ, [R4+URZ+0x28830], R3 ;  /* 0x0288300304ff79a7 */ /* 0x0009e2000800003f */
[----:B---3--:R-:W-:-:S04]  /*1db20*/  LOP3.LUT R7, R7, 0x1f, RZ, 0xc0, !PT ;  /* 0x0000001f07077812 */ /* 0x008fc800078ec0ff */
[----:B------:R-:W-:-:S13]  /*1db30*/  ISETP.NE.AND P0, PT, R7, RZ, PT ;  /* 0x000000ff0700720c */ /* 0x000fda0003f05270 */
[----:B----4-:R-:W-:Y:S05]  /*1db40*/  @!P0 BRA `(.L_x_1215) ;  /* 0x0000000000048947 */ /* 0x010fea0003800000 */
[----:B------:R-:W-:Y:S01]  /*1db50*/  BPT.TRAP 0x1 ;  /* 0x000000040000795c */ /* 0x000fe20000300000 */
.L_x_1215:
[----:B------:R-:W-:Y:S05]  /*1db60*/  BSYNC B1 ;  /* 0x0000000000017941 */ /* 0x000fea0003800000 */
.L_x_1214:
        /* <DEDUP_REMOVED lines=8> */
.L_x_1216:
        /* <DEDUP_REMOVED lines=10> */
.L_x_1205:
[----:B------:R-:W-:Y:S05]  /*1dc90*/  BSYNC B0 ;  /* 0x0000000000007941 */ /* 0x000fea0003800000 */
.L_x_1204:
[----:B------:R-:W-:-:S06]  /*1dca0*/  UISETP.NE.AND UP0, UPT, UR39, 0x3, UPT ;  /* 0x000000032700788c */ /* 0x000fcc000bf05270 */
[----:B------:R-:W-:-:S13]  /*1dcb0*/  PLOP3.LUT P0, PT, PT, PT, UP0, 0x80, 0x0 ;  /* 0x000000000000781c */ /* 0x000fda0003f0f008 */
[----:B------:R-:W-:Y:S05]  /*1dcc0*/  @!P0 BRA `(.L_x_1217) ;  /* 0x0000000000048947 */ /* 0x000fea0003800000 */
[----:B------:R-:W-:Y:S01]  /*1dcd0*/  BPT.TRAP 0x1 ;  /* 0x000000040000795c */ /* 0x000fe20000300000 */
.L_x_1217:
[----:B------:R-:W3:Y:S01]  /*1dce0*/  LDL R3, [R1] ;  /* 0x0000000001037983 */ /* 0x000ee20000100800 */
[----:B------:R-:W-:Y:S01]  /*1dcf0*/  IMAD.U32 R2, RZ, RZ, UR41 ;  /* 0x00000029ff027e24 */ /* 0x000fe2000f8e00ff */
[----:B------:R-:W-:Y:S04]  /*1dd00*/  BSSY B0, `(.L_x_1218) ;  /* 0x0000007000007945 */ /* 0x000fe80003800000 */
[----:B------:R-:W-:Y:S02]  /*1dd10*/  ISETP.NE.AND P1, PT, R2, 0x3, PT ;  /* 0x000000030200780c */ /* 0x000fe40003f25270 */
[----:B------:R-:W-:-:S04]  /*1dd20*/  LOP3.LUT R2, R6, 0x1, RZ, 0x3c, !PT ;  /* 0x0000000106027812 */ /* 0x000fc800078e3cff */
[----:B------:R-:W-:Y:S01]  /*1dd30*/  SHF.L.U32 R2, R2, 0x1f, RZ ;  /* 0x0000001f02027819 */ /* 0x000fe200000006ff */
[----:B---3--:R-:W-:-:S04]  /*1dd40*/  IMAD R20, R0, 0x8, R3 ;  /* 0x0000000800147824 */ /* 0x008fc800078e0203 */
[----:B------:R-:W1:Y:S02]  /*1dd50*/  SYNCS.PHASECHK.TRANS64.TRYWAIT P0, [R20+URZ+0x28870], R2 ;  /* 0x02887002140075a7 */ /* 0x000e64000800017f */
[----:B-1----:R-:W-:Y:S05]  /*1dd60*/  @!P0 BRA `(.L_x_1219) ;  /* 0x0000003400b48947 */ /* 0x002fea0003800000 */
.L_x_1286:
[----:B------:R-:W-:Y:S05]  /*1dd70*/  BSYNC B0 ;  /* 0x0000000000007941 */ /* 0x000fea0003800000 */
.L_x_1218:
[----:B------:R-:W-:Y:S05]  /*1dd80*/  @!P1 BRA `(.L_x_1220) ;  /* 0x0000000000049947 */ /* 0x000fea0003800000 */
[----:B------:R-:W-:Y:S01]  /*1dd90*/  BPT.TRAP 0x1 ;  /* 0x000000040000795c */ /* 0x000fe20000300000 */
.L_x_1220:
[----:B-1----:R-:W-:Y:S01]  /*1dda0*/  SHF.L.U32 R2, R6, 0x1f, RZ ;  /* 0x0000001f06027819 */ /* 0x002fe200000006ff */
[----:B------:R-:W-:-:S03]  /*1ddb0*/  IMAD R0, R0, 0x6000, RZ ;  /* 0x0000600000007824 */ /* 0x000fc600078e02ff */
[----:B------:R-:W1:Y:S02]  /*1ddc0*/  SYNCS.PHASECHK.TRANS64.TRYWAIT P0, [R20+URZ+0x28860], R2 ;  /* 0x02886002140075a7 */ /* 0x000e64000800017f */
[----:B-1----:R-:W-:Y:S05]  /*1ddd0*/  @!P0 BRA `(.L_x_1221) ;  /* 0x0000003400ac8947 */ /* 0x002fea0003800000 */
.L_x_1287:
[----:B------:R-:W1:Y:S04]  /*1dde0*/  LDL R4, [R1+0x24] ;  /* 0x0000240001047983 */ /* 0x000e680000100800 */
[----:B------:R-:W3:Y:S04]  /*1ddf0*/  LDL R3, [R1] ;  /* 0x0000000001037983 */ /* 0x000ee80000100800 */
[----:B------:R-:W4:Y:S01]  /*1de00*/  LDL R12, [R1+0x20] ;  /* 0x00002000010c7983 */ /* 0x000f220000100800 */
[----:B0-----:R-:W0:Y:S01]  /*1de10*/  S2R R9, SR_TID.X ;  /* 0x0000000000097919 */ /* 0x001e220000002100 */
[----:B------:R-:W-:Y:S05]  /*1de20*/  WARPSYNC.ALL ;  /* 0x0000000000007948 */ /* 0x000fea0003800000 */
[----:B------:R-:W-:Y:S01]  /*1de30*/  IMAD.MOV.U32 R13, RZ, RZ, 0x40 ;  /* 0x00000040ff0d7424 */ /* 0x000fe200078e00ff */
[----:B0-----:R-:W-:-:S04]  /*1de40*/  LOP3.LUT P0, RZ, R9, 0x4, RZ, 0xc0, !PT ;  /* 0x0000000409ff7812 */ /* 0x001fc8000780c0ff */
[----:B------:R-:W-:Y:S02]  /*1de50*/  SEL R13, R13, 0xffffffc0, !P0 ;  /* 0xffffffc00d0d7807 */ /* 0x000fe40004000000 */
[----:B-1----:R-:W-:-:S05]  /*1de60*/  LOP3.LUT R2, R0, R4, RZ, 0xfc, !PT ;  /* 0x0000000400027212 */ /* 0x002fca00078efcff */
[----:B---3--:R-:W-:-:S05]  /*1de70*/  IMAD.IADD R2, R3, 0x1, R2 ;  /* 0x0000000103027824 */ /* 0x008fca00078e0202 */
[----:B------:R-:W0:Y:S01]  /*1de80*/  LDSM.16.MT88.4 R4, [R2+0xc400] ;  /* 0x00c400000204783b */ /* 0x000e220000004200 */
[----:B------:R-:W-:Y:S01]  /*1de90*/  IMAD.IADD R18, R13, 0x1, R2 ;  /* 0x000000010d127824 */ /* 0x000fe200078e0202 */
        /* <DEDUP_REMOVED lines=12> */
[----:B------:R-:W0:Y:S01]  /*1df60*/  LDSM.16.MT88.4 R4, [R2+0xd400] ;  /* 0x00d400000204783b */ /* 0x000e220000004200 */
[----:B------:R-:W1:Y:S01]  /*1df70*/  S2R R3, SR_TID.X ;  /* 0x0000000000037919 */ /* 0x000e620000002100 */
[C-C-:B0-----:R-:W-:Y:S02]  /*1df80*/  PRMT R12, R4.reuse, 0x6420, R5.reuse ;  /* 0x00006420040c7816 */ /* 0x141fe40000000005 */
[----:B------:R-:W-:Y:S02]  /*1df90*/  PRMT R13, R4, 0x7531, R5 ;  /* 0x00007531040d7816 */ /* 0x000fe40000000005 */
[----:B------:R-:W-:-:S02]  /*1dfa0*/  PRMT R14, R6, 0x6420, R7 ;  /* 0x00006420060e7816 */ /* 0x000fc40000000007 */
[----:B------:R-:W-:Y:S02]  /*1dfb0*/  PRMT R15, R6, 0x7531, R7 ;  /* 0x00007531060f7816 */ /* 0x000fe40000000007 */
[----:B------:R-:W0:Y:S01]  /*1dfc0*/  LDSM.16.MT88.4 R4, [R18+0xd400] ;  /* 0x00d400001204783b */ /* 0x000e220000004200 */
[----:B-1----:R-:W-:Y:S01]  /*1dfd0*/  LOP3.LUT P0, RZ, R3, 0x4, RZ, 0xc0, !PT ;  /* 0x0000000403ff7812 */ /* 0x002fe2000780c0ff */
[----:B------:R-:W-:-:S05]  /*1dfe0*/  IMAD.MOV.U32 R3, RZ, RZ, 0x20 ;  /* 0x00000020ff037424 */ /* 0x000fca00078e00ff */
[----:B------:R-:W-:-:S04]  /*1dff0*/  SEL R3, R3, 0xffffffe0, !P0 ;  /* 0xffffffe003037807 */ /* 0x000fc80004000000 */
[----:B------:R-:W-:-:S05]  /*1e000*/  IADD3 R3, R3, 0x400, R0 ;  /* 0x0000040003037810 */ /* 0x000fca0007ffe000 */
[----:B------:R-:W-:Y:S01]  /*1e010*/  STSM.16.M88.4 [R3], R12 ;  /* 0x0000000c03007844 */ /* 0x000fe20000000200 */
        /* <DEDUP_REMOVED lines=61> */
.L_x_1222:
[----:B------:R-:W3:Y:S01]  /*1e3f0*/  S2R R0, SR_TID.X ;  /* 0x0000000000007919 */ /* 0x000ee20000002100 */
[----:B0-----:R0:W-:Y:S01]  /*1e400*/  SYNCS.ARRIVE.TRANS64.A1T0 RZ, [R20+URZ+0x28850], RZ ;  /* 0x028850ff14ff79a7 */ /* 0x0011e2000810003f */
[----:B------:R4:W5:Y:S01]  /*1e410*/  LDL R6, [R1+0x8] ;  /* 0x0000080001067983 */ /* 0x0009620000100800 */
[----:B---3--:R-:W-:-:S03]  /*1e420*/  LOP3.LUT R2, R0, 0x7f, RZ, 0xc0, !PT ;  /* 0x0000007f00027812 */ /* 0x008fc600078ec0ff */
[----:B------:R-:W3:Y:S01]  /*1e430*/  LDL R0, [R1+0x14] ;  /* 0x0000140001007983 */ /* 0x000ee20000100800 */
[----:B------:R-:W-:Y:S01]  /*1e440*/  BAR.SYNC.DEFER_BLOCKING 0x2, 0x80 ;  /* 0x0082000000007b1d */ /* 0x000fe20000010000 */
[----:B------:R-:W-:-:S13]  /*1e450*/  ISETP.NE.AND P0, PT, R2, RZ, PT ;  /* 0x000000ff0200720c */ /* 0x000fda0003f05270 */
[----:B0-----:R-:W-:-:S05]  /*1e460*/  @!P0 VIADD R20, R20, 0x28880 ;  /* 0x0002888014148836 */ /* 0x001fca0000000000 */
[----:B------:R-:W-:-:S04]  /*1e470*/  @!P0 PRMT R20, RZ, 0x654, R20 ;  /* 0x00000654ff148816 */ /* 0x000fc80000000014 */
[----:B------:R4:W-:Y:S01]  /*1e480*/  @!P0 SYNCS.ARRIVE.TRANS64.RED.A1T0 RZ, [R20+URZ], RZ ;  /* 0x000000ff14ff89a7 */ /* 0x0009e2000810043f */
[C---:B---3--:R-:W-:Y:S01]  /*1e490*/  ISETP.GT.AND P0, PT, R19.reuse, R0, PT ;  /* 0x000000001300720c */ /* 0x048fe20003f04270 */
[----:B------:R-:W-:Y:S01]  /*1e4a0*/  VIADD R19, R19, 0xffffffff ;  /* 0xffffffff13137836 */ /* 0x000fe20000000000 */
[----:B------:R4:W5:Y:S11]  /*1e4b0*/  LDL R0, [R1+0x4] ;  /* 0x0000040001007983 */ /* 0x0009760000100800 */
[----:B----4-:R-:W-:Y:S05]  /*1e4c0*/  @P0 BRA `(.L_x_1223) ;  /* 0xfffffff0002c0947 */ /* 0x010fea000383ffff */
.L_x_1203:
[----:B------:R-:W3:Y:S01]  /*1e4d0*/  S2R R2, SR_TID.X ;  /* 0x0000000000027919 */ /* 0x000ee20000002100 */
[----:B------:R-:W-:Y:S01]  /*1e4e0*/  BSSY B0, `(.L_x_1224) ;  /* 0x0000011000007945 */ /* 0x000fe20003800000 */
[----:B---3--:R-:W-:-:S04]  /*1e4f0*/  LOP3.LUT R2, R2, 0x7f, RZ, 0xc0, !PT ;  /* 0x0000007f02027812 */ /* 0x008fc800078ec0ff */
[----:B------:R-:W-:-:S13]  /*1e500*/  ISETP.NE.AND P0, PT, R2, RZ, PT ;  /* 0x000000ff0200720c */ /* 0x000fda0003f05270 */
[----:B------:R-:W-:Y:S05]  /*1e510*/  @P0 BRA `(.L_x_1225) ;  /* 0x0000000000340947 */ /* 0x000fea0003800000 */
[----:B-1----:R-:W1:Y:S01]  /*1e520*/  S2R R3, SR_LANEID ;  /* 0x0000000000037919 */ /* 0x002e620000000000 */
[----:B------:R-:W-:Y:S02]  /*1e530*/  VOTEU.ANY UR4, UPT, PT ;  /* 0x0000000000047886 */ /* 0x000fe400038e0100 */
[----:B-----5:R-:W1:Y:S08]  /*1e540*/  FLO.U32 R0, UR4 ;  /* 0x0000000400007d00 */ /* 0x020e7000080e0000 */
[----:B------:R-:W3:Y:S01]  /*1e550*/  POPC R5, UR4 ;  /* 0x0000000400057d09 */ /* 0x000ee20008000000 */
[----:B-1----:R-:W-:-:S02]  /*1e560*/  ISETP.EQ.U32.AND P1, PT, R0, R3, PT ;  /* 0x000000030000720c */ /* 0x002fc40003f22070 */
[----:B------:R-:W3:Y:S11]  /*1e570*/  LDC.64 R2, c[0x0][0xc60] ;  /* 0x00031800ff027b82 */ /* 0x000ef60000000a00 */
[----:B---3--:R-:W3:Y:S01]  /*1e580*/  @P1 ATOMG.E.ADD.STRONG.GPU PT, R3, desc[UR50][R2.64], R5 ;  /* 0x00000005020319a8 */ /* 0x008ee200081ee1f2 */
[----:B------:R-:W1:Y:S02]  /*1e590*/  S2R R4, SR_LTMASK ;  /* 0x0000000000047919 */ /* 0x000e640000003900 */
[----:B-1----:R-:W-:-:S04]  /*1e5a0*/  LOP3.LUT R4, R4, UR4, RZ, 0xc0, !PT ;  /* 0x0000000404047c12 */ /* 0x002fc8000f8ec0ff */
[----:B0-----:R-:W0:Y:S01]  /*1e5b0*/  POPC R7, R4 ;  /* 0x0000000400077309 */ /* 0x001e220000000000 */
[----:B---3--:R-:W0:Y:S02]  /*1e5c0*/  SHFL.IDX PT, R0, R3, R0, 0x1f ;  /* 0x00001f0003007589 */ /* 0x008e2400000e0000 */
[----:B0-----:R-:W-:-:S05]  /*1e5d0*/  IADD3 R0, R0, UR40, R7 ;  /* 0x0000002800007c10 */ /* 0x001fca000fffe007 */
[----:B------:R3:W-:Y:S02]  /*1e5e0*/  STL [R1+0x10], R0 ;  /* 0x0000100001007387 */ /* 0x0007e40000100800 */
.L_x_1225:
[----:B------:R-:W-:Y:S05]  /*1e5f0*/  BSYNC B0 ;  /* 0x0000000000007941 */ /* 0x000fea0003800000 */
.L_x_1224:
[----:B------:R-:W-:-:S06]  /*1e600*/  UISETP.NE.AND UP0, UPT, UR39, 0x3, UPT ;  /* 0x000000032700788c */ /* 0x000fcc000bf05270 */
[----:B------:R-:W-:-:S13]  /*1e610*/  PLOP3.LUT P1, PT, PT, PT, UP0, 0x80, 0x0 ;  /* 0x000000000000781c */ /* 0x000fda0003f2f008 */
[----:B------:R-:W-:Y:S05]  /*1e620*/  @!P1 BRA `(.L_x_1226) ;  /* 0x0000000000049947 */ /* 0x000fea0003800000 */
[----:B------:R-:W-:Y:S01]  /*1e630*/  BPT.TRAP 0x1 ;  /* 0x000000040000795c */ /* 0x000fe20000300000 */
.L_x_1226:
[----:B-1----:R-:W4:Y:S04]  /*1e640*/  LDL R3, [R1+0x8] ;  /* 0x0000080001037983 */ /* 0x002f280000100800 */
[----:B------:R-:W2:Y:S04]  /*1e650*/  LDL R4, [R1] ;  /* 0x0000000001047983 */ /* 0x000ea80000100800 */
[----:B------:R-:W2:Y:S01]  /*1e660*/  LDL R2, [R1+0x4] ;  /* 0x0000040001027983 */ /* 0x000ea20000100800 */
[----:B---3-5:R-:W-:Y:S01]  /*1e670*/  IMAD.U32 R0, RZ, RZ, UR41 ;  /* 0x00000029ff007e24 */ /* 0x028fe2000f8e00ff */
[----:B------:R-:W-:Y:S04]  /*1e680*/  BSSY B0, `(.L_x_1227) ;  /* 0x0000007000007945 */ /* 0x000fe80003800000 */
[----:B------:R-:W-:-:S02]  /*1e690*/  ISETP.NE.AND P2, PT, R0, 0x3, PT ;  /* 0x000000030000780c */ /* 0x000fc40003f45270 */
[----:B----4-:R-:W-:-:S04]  /*1e6a0*/  LOP3.LUT R3, R3, 0x1, RZ, 0x3c, !PT ;  /* 0x0000000103037812 */ /* 0x010fc800078e3cff */
[----:B------:R-:W-:Y:S01]  /*1e6b0*/  SHF.L.U32 R3, R3, 0x1f, RZ ;  /* 0x0000001f03037819 */ /* 0x000fe200000006ff */
[----:B--2---:R-:W-:-:S04]  /*1e6c0*/  IMAD R18, R2, 0x8, R4 ;  /* 0x0000000802127824 */ /* 0x004fc800078e0204 */
[----:B------:R-:W1:Y:S02]  /*1e6d0*/  SYNCS.PHASECHK.TRANS64.TRYWAIT P1, [R18+URZ+0x28870], R3 ;  /* 0x02887003120075a7 */ /* 0x000e64000802017f */
[----:B-1----:R-:W-:Y:S05]  /*1e6e0*/  @!P1 BRA `(.L_x_1228) ;  /* 0x0000002c007c9947 */ /* 0x002fea0003800000 */
.L_x_1288:
[----:B------:R-:W-:Y:S05]  /*1e6f0*/  BSYNC B0 ;  /* 0x0000000000007941 */ /* 0x000fea0003800000 */
.L_x_1227:
[----:B------:R-:W-:Y:S05]  /*1e700*/  @!P2 BRA `(.L_x_1229) ;  /* 0x000000000004a947 */ /* 0x000fea0003800000 */
[----:B------:R-:W-:Y:S01]  /*1e710*/  BPT.TRAP 0x1 ;  /* 0x000000040000795c */ /* 0x000fe20000300000 */
.L_x_1229:
[----:B------:R-:W1:Y:S02]  /*1e720*/  LDL R0, [R1+0x8] ;  /* 0x0000080001007983 */ /* 0x000e640000100800 */
[----:B-1----:R-:W-:-:S04]  /*1e730*/  SHF.L.U32 R3, R0, 0x1f, RZ ;  /* 0x0000001f00037819 */ /* 0x002fc800000006ff */
[----:B------:R-:W1:Y:S02]  /*1e740*/  SYNCS.PHASECHK.TRANS64.TRYWAIT P1, [R18+URZ+0x28860], R3 ;  /* 0x02886003120075a7 */ /* 0x000e64000802017f */
[----:B-1----:R-:W-:Y:S05]  /*1e750*/  @!P1 BRA `(.L_x_1230) ;  /* 0x0000002c00749947 */ /* 0x002fea0003800000 */
.L_x_1289:
[----:B------:R-:W2:Y:S04]  /*1e760*/  LDL R19, [R1+0x4] ;  /* 0x0000040001137983 */ /* 0x000ea80000100800 */
[----:B------:R-:W3:Y:S04]  /*1e770*/  LDL R2, [R1+0x24] ;  /* 0x0000240001027983 */ /* 0x000ee80000100800 */
[----:B------:R-:W4:Y:S04]  /*1e780*/  LDL R12, [R1] ;  /* 0x00000000010c7983 */ /* 0x000f280000100800 */
[----:B------:R-:W5:Y:S01]  /*1e790*/  LDL R13, [R1+0x20] ;  /* 0x00002000010d7983 */ /* 0x000f620000100800 */
[----:B------:R-:W0:Y:S01]  /*1e7a0*/  S2R R9, SR_TID.X ;  /* 0x0000000000097919 */ /* 0x000e220000002100 */
[----:B------:R-:W-:Y:S05]  /*1e7b0*/  WARPSYNC.ALL ;  /* 0x0000000000007948 */ /* 0x000fea0003800000 */
[----:B------:R-:W-:Y:S01]  /*1e7c0*/  IMAD.MOV.U32 R14, RZ, RZ, 0x40 ;  /* 0x00000040ff0e7424 */ /* 0x000fe200078e00ff */
[----:B0-----:R-:W-:-:S04]  /*1e7d0*/  LOP3.LUT P1, RZ, R9, 0x4, RZ, 0xc0, !PT ;  /* 0x0000000409ff7812 */ /* 0x001fc8000782c0ff */
[----:B------:R-:W-:Y:S01]  /*1e7e0*/  SEL R14, R14, 0xffffffc0, !P1 ;  /* 0xffffffc00e0e7807 */ /* 0x000fe20004800000 */
[----:B-1----:R-:W-:Y:S02]  /*1e7f0*/  IMAD.MOV.U32 R3, RZ, RZ, 0x20 ;  /* 0x00000020ff037424 */ /* 0x002fe400078e00ff */
[----:B--2---:R-:W-:-:S05]  /*1e800*/  IMAD R0, R19, 0x6000, RZ ;  /* 0x0000600013007824 */ /* 0x004fca00078e02ff */
[----:B---3--:R-:W-:-:S05]  /*1e810*/  LOP3.LUT R2, R0, R2, RZ, 0xfc, !PT ;  /* 0x0000000200027212 */ /* 0x008fca00078efcff */
[----:B----4-:R-:W-:-:S05]  /*1e820*/  IMAD.IADD R2, R12, 0x1, R2 ;  /* 0x000000010c027824 */ /* 0x010fca00078e0202 */
[----:B------:R-:W0:Y:S01]  /*1e830*/  LDSM.16.MT88.4 R4, [R2+0xc400] ;  /* 0x00c400000204783b */ /* 0x000e220000004200 */
[----:B------:R-:W-:Y:S01]  /*1e840*/  IMAD.IADD R17, R14, 0x1, R2 ;  /* 0x000000010e117824 */ /* 0x000fe200078e0202 */
[----:B-----5:R-:W-:Y:S02]  /*1e850*/  IADD3 R0, R12, R0, R13 ;  /* 0x000000000c007210 */ /* 0x020fe40007ffe00d */
[C-C-:B0-----:R-:W-:Y:S02]  /*1e860*/  PRMT R8, R4.reuse, 0x6420, R5.reuse ;  /* 0x0000642004087816 */ /* 0x141fe40000000005 */
[----:B------:R-:W-:Y:S02]  /*1e870*/  PRMT R9, R4, 0x7531, R5 ;  /* 0x0000753104097816 */ /* 0x000fe40000000005 */
[C-C-:B------:R-:W-:Y:S02]  /*1e880*/  PRMT R10, R6.reuse, 0x6420, R7.reuse ;  /* 0x00006420060a7816 */ /* 0x140fe40000000007 */
[----:B------:R-:W-:-:S02]  /*1e890*/  PRMT R11, R6, 0x7531, R7 ;  /* 0x00007531060b7816 */ /* 0x000fc40000000007 */
[----:B------:R-:W0:Y:S04]  /*1e8a0*/  LDSM.16.MT88.4 R4, [R17+0xc400] ;  /* 0x00c400001104783b */ /* 0x000e280000004200 */
[----:B------:R0:W-:Y:S01]  /*1e8b0*/  STSM.16.M88.4 [R0+0x400], R8 ;  /* 0x0004000800007844 */ /* 0x0001e20000000200 */
[----:B------:R-:W1:Y:S01]  /*1e8c0*/  S2R R14, SR_TID.X ;  /* 0x00000000000e7919 */ /* 0x000e620000002100 */
[C-C-:B0-----:R-:W-:Y:S02]  /*1e8d0*/  PRMT R8, R4.reuse, 0x6420, R5.reuse ;  /* 0x0000642004087816 */ /* 0x141fe40000000005 */
[----:B------:R-:W-:Y:S02]  /*1e8e0*/  PRMT R9, R4, 0x7531, R5 ;  /* 0x0000753104097816 */ /* 0x000fe40000000005 */
[----:B------:R-:W-:-:S02]  /*1e8f0*/  PRMT R10, R6, 0x6420, R7 ;  /* 0x00006420060a7816 */ /* 0x000fc40000000007 */
[----:B------:R-:W-:-:S05]  /*1e900*/  PRMT R11, R6, 0x7531, R7 ;  /* 0x00007531060b7816 */ /* 0x000fca0000000007 */
[----:B------:R-:W-:Y:S04]  /*1e910*/  STSM.16.M88.4 [R0+0x1400], R8 ;  /* 0x0014000800007844 */ /* 0x000fe80000000200 */
[----:B------:R-:W0:Y:S01]  /*1e920*/  LDSM.16.MT88.4 R4, [R2+0xd400] ;  /* 0x00d400000204783b */ /* 0x000e220000004200 */
[----:B-1----:R-:W-:Y:S02]  /*1e930*/  LOP3.LUT P1, RZ, R14, 0x4, RZ, 0xc0, !PT ;  /* 0x000000040eff7812 */ /* 0x002fe4000782c0ff */
[C-C-:B0-----:R-:W-:Y:S02]  /*1e940*/  PRMT R12, R4.reuse, 0x6420, R5.reuse ;  /* 0x00006420040c7816 */ /* 0x141fe40000000005 */
[----:B------:R-:W-:Y:S02]  /*1e950*/  PRMT R13, R4, 0x7531, R5 ;  /* 0x00007531040d7816 */ /* 0x000fe40000000005 */
[----:B------:R-:W-:-:S02]  /*1e960*/  PRMT R14, R6, 0x6420, R7 ;  /* 0x00006420060e7816 */ /* 0x000fc40000000007 */
[----:B------:R-:W-:Y:S02]  /*1e970*/  PRMT R15, R6, 0x7531, R7 ;  /* 0x00007531060f7816 */ /* 0x000fe40000000007 */
[----:B------:R-:W0:Y:S01]  /*1e980*/  LDSM.16.MT88.4 R4, [R17+0xd400] ;  /* 0x00d400001104783b */ /* 0x000e220000004200 */
        /* <DEDUP_REMOVED lines=64> */
.L_x_1231:
[----:B-1----:R-:W2:Y:S01]  /*1ed90*/  LDL.LU R3, [R1+0x8] ;  /* 0x0000080001037983 */ /* 0x002ea20000300800 */
[----:B0-----:R-:W-:Y:S01]  /*1eda0*/  SYNCS.ARRIVE.TRANS64.A1T0 RZ, [R18+URZ+0x28850], RZ ;  /* 0x028850ff12ff79a7 */ /* 0x001fe2000810003f */
[----:B------:R-:W-:-:S05]  /*1edb0*/  @!P0 VIADD R0, R18, 0x28880 ;  /* 0x0002888012008836 */ /* 0x000fca0000000000 */
[----:B------:R-:W-:Y:S01]  /*1edc0*/  @!P0 PRMT R0, RZ, 0x654, R0 ;  /* 0x00000654ff008816 */ /* 0x000fe20000000000 */
[----:B------:R-:W-:Y:S06]  /*1edd0*/  BAR.SYNC.DEFER_BLOCKING 0x2, 0x80 ;  /* 0x0082000000007b1d */ /* 0x000fec0000010000 */
[----:B------:R0:W-:Y:S02]  /*1ede0*/  @!P0 SYNCS.ARRIVE.TRANS64.RED.A1T0 RZ, [R0+URZ], RZ ;  /* 0x000000ff00ff89a7 */ /* 0x0001e4000810043f */
[----:B0-----:R-:W-:-:S05]  /*1edf0*/  VIADD R0, R19, 0x1 ;  /* 0x0000000113007836 */ /* 0x001fca0000000000 */
[----:B------:R-:W-:-:S04]  /*1ee00*/  ISETP.NE.AND P0, PT, R0, 0x2, PT ;  /* 0x000000020000780c */ /* 0x000fc80003f05270 */
[----:B------:R-:W-:Y:S02]  /*1ee10*/  SEL R2, RZ, 0x1, P0 ;  /* 0x00000001ff027807 */ /* 0x000fe40000000000 */
[----:B------:R-:W-:-:S05]  /*1ee20*/  SEL R0, R0, RZ, P0 ;  /* 0x000000ff00007207 */ /* 0x000fca0000000000 */
[----:B------:R0:W-:Y:S01]  /*1ee30*/  STL [R1+0x4], R0 ;  /* 0x0000040001007387 */ /* 0x0001e20000100800 */
[----:B--2---:R-:W-:-:S05]  /*1ee40*/  LOP3.LUT R3, R3, R2, RZ, 0x3c, !PT ;  /* 0x0000000203037212 */ /* 0x004fca00078e3cff */
[----:B------:R0:W-:Y:S02]  /*1ee50*/  STL [R1+0x8], R3 ;  /* 0x0000080301007387 */ /* 0x0001e40000100800 */
.L_x_1180:
[----:B------:R-:W-:Y:S05]  /*1ee60*/  BSYNC B7 ;  /* 0x0000000000077941 */ /* 0x000fea0003800000 */
.L_x_1178:
[----:B------:R-:W-:-:S13]  /*1ee70*/  LOP3.LUT P0, RZ, R16, 0x2, RZ, 0xc0, !PT ;  /* 0x0000000210ff7812 */ /* 0x000fda000780c0ff */
[----:B------:R-:W-:Y:S05]  /*1ee80*/  @!P0 BRA `(.L_x_1232) ;  /* 0x0000000000348947 */ /* 0x000fea0003800000 */
[----:B------:R-:W2:Y:S08]  /*1ee90*/  S2UR UR5, SR_CgaCtaId ;  /* 0x00000000000579c3 */ /* 0x000eb00000008800 */
[----:B------:R-:W-:Y:S06]  /*1eea0*/  BAR.SYNC.DEFER_BLOCKING 0x5, 0x180 ;  /* 0x0146000000007b1d */ /* 0x000fec0000010000 */
[----:B------:R-:W-:-:S02]  /*1eeb0*/  UMOV UR4, 0x400 ;  /* 0x0000040000047882 */ /* 0x000fc40000000000 */
[----:B--2---:R-:W-:-:S06]  /*1eec0*/  ULEA UR4, UR5, UR4, 0x18 ;  /* 0x0000000405047291 */ /* 0x004fcc000f8ec03f */
[----:B01----:R-:W-:-:S05]  /*1eed0*/  IMAD.U32 R0, RZ, RZ, UR4 ;  /* 0x00000004ff007e24 */ /* 0x003fca000f8e00ff */
[----:B------:R-:W0:Y:S04]  /*1eee0*/  LDS.128 R4, [R0+0x288d0] ;  /* 0x0288d00000047984 */ /* 0x000e280000000c00 */
[----:B------:R1:W-:Y:S04]  /*1eef0*/  STL [R1], R0 ;  /* 0x0000000001007387 */ /* 0x0003e80000100800 */
[----:B0-----:R0:W-:Y:S01]  /*1ef00*/  STL.64 [R1+0x10], R4 ;  /* 0x0000100401007387 */ /* 0x0011e20000100a00 */
[----:B-1----:R-:W-:-:S03]  /*1ef10*/  IMAD.MOV.U32 R0, RZ, RZ, R7 ;  /* 0x000000ffff007224 */ /* 0x002fc600078e0007 */
[----:B------:R0:W-:Y:S02]  /*1ef20*/  STL [R1+0x18], R6 ;  /* 0x0000180601007387 */ /* 0x0001e40000100800 */
[----:B------:R-:W-:Y:S01]  /*1ef30*/  R2UR UR42, R0 ;  /* 0x00000000002a72ca */ /* 0x000fe200000e0000 */
[----:B------:R-:W-:Y:S06]  /*1ef40*/  BAR.ARV 0x4, 0x180 ;  /* 0x0106000000007b1d */ /* 0x000fec0000002000 */
[----:B------:R-:W-:Y:S08]  /*1ef50*/  BRA `(.L_x_1233) ;  /* 0x0000000c00f07947 */ /* 0x000ff00003800000 */
.L_x_1232:
[----:B01----:R-:W2:Y:S01]  /*1ef60*/  LDL.LU R0, [R1+0x10] ;  /* 0x0000100001007983 */ /* 0x003ea20000300800 */
        /* <DEDUP_REMOVED lines=20> */
[----:B------:R-:W-:Y:S02]  /*1f0b0*/  ISETP.GE.U32.AND P5, PT, R9, 0x10, PT ;  /* 0x000000100900780c */ /* 0x000fe40003fa6070 */
[----:B------:R-:W0:Y:S01]  /*1f0c0*/  LDC R9, c[0x0][0xc38] ;  /* 0x00030e00ff097b82 */ /* 0x000e220000000800 */
[----:B--2---:R-:W-:-:S05]  /*1f0d0*/  IMAD R4, R7, R0, RZ ;  /* 0x0000000007047224 */ /* 0x004fca00078e02ff */
        /* <DEDUP_REMOVED lines=8> */
[----:B------:R-:W-:Y:S02]  /*1f160*/  IMAD.IADD R4, R6, 0x1, R3 ;  /* 0x0000000106047824 */ /* 0x000fe400078e0203 */
[----:B------:R-:W-:Y:S04]  /*1f170*/  SHFL.IDX PT, R6, R10, 0x1, 0x1f ;  /* 0x00201f000a067f89 */ /* 0x000fe800000e0000 */
[----:B------:R-:W1:Y:S02]  /*1f180*/  SHFL.UP PT, R2, R4, 0x8, RZ ;  /* 0x0500000004027989 */ /* 0x000e6400000e00ff */
[----:B-1----:R-:W-:-:S05]  /*1f190*/  SEL R3, R2, RZ, P4 ;  /* 0x000000ff02037207 */ /* 0x002fca0002000000 */
[----:B------:R-:W-:Y:S02]  /*1f1a0*/  IMAD.IADD R5, R4, 0x1, R3 ;  /* 0x0000000104057824 */ /* 0x000fe400078e0203 */
[----:B------:R-:W-:Y:S04]  /*1f1b0*/  SHFL.IDX PT, R4, R10, RZ, 0x1f ;  /* 0x00001fff0a047589 */ /* 0x000fe800000e0000 */
[----:B------:R-:W1:Y:S02]  /*1f1c0*/  SHFL.UP PT, R2, R5, 0x10, RZ ;  /* 0x0600000005027989 */ /* 0x000e6400000e00ff */
[----:B-1----:R-:W-:-:S05]  /*1f1d0*/  SEL R2, R2, RZ, P5 ;  /* 0x000000ff02027207 */ /* 0x002fca0002800000 */
[----:B------:R-:W-:Y:S02]  /*1f1e0*/  IMAD.IADD R2, R5, 0x1, R2 ;  /* 0x0000000105027824 */ /* 0x000fe400078e0202 */
[----:B------:R-:W-:-:S03]  /*1f1f0*/  IMAD.MOV.U32 R5, RZ, RZ, RZ ;  /* 0x000000ffff057224 */ /* 0x000fc600078e00ff */
[----:B------:R-:W0:Y:S02]  /*1f200*/  SHFL.IDX PT, R3, R2, 0x1f, 0x1f ;  /* 0x03e01f0002037f89 */ /* 0x000e2400000e0000 */
[----:B0-----:R-:W-:-:S04]  /*1f210*/  IMAD R3, R3, R9, RZ ;  /* 0x0000000903037224 */ /* 0x001fc800078e02ff */
[----:B------:R-:W-:-:S05]  /*1f220*/  IMAD.IADD R6, R6, 0x1, R3 ;  /* 0x0000000106067824 */ /* 0x000fca00078e0203 */
[----:B------:R-:W-:-:S13]  /*1f230*/  ISETP.GT.AND P6, PT, R6, R4, PT ;  /* 0x000000040600720c */ /* 0x000fda0003fc4270 */
[----:B------:R-:W-:Y:S05]  /*1f240*/  @P6 BRA `(.L_x_1234) ;  /* 0x0000000000986947 */ /* 0x000fea0003800000 */
.L_x_1236:
[----:B------:R-:W-:-:S04]  /*1f250*/  UIADD3 UR42, UR42, 0x1f, URZ ;  /* 0x0000001f2a2a7890 */ /* 0x000fc8000fffe03f */
[----:B------:R-:W-:-:S06]  /*1f260*/  UISETP.GE.AND UP0, UPT, UR42, UR4, UPT ;  /* 0x000000042a00728c */ /* 0x000fcc000bf06270 */
[----:B------:R-:W-:-:S13]  /*1f270*/  PLOP3.LUT P6, PT, PT, PT, UP0, 0x40, 0x0 ;  /* 0x000000000000781c */ /* 0x000fda0003fce808 */
[----:B------:R-:W-:Y:S05]  /*1f280*/  @!P6 BRA `(.L_x_1235) ;  /* 0x0000000800c8e947 */ /* 0x000fea0003800000 */
[----:B------:R-:W0:Y:S01]  /*1f290*/  S2R R0, SR_TID.X ;  /* 0x0000000000007919 */ /* 0x000e220000002100 */
[----:B------:R-:W1:Y:S01]  /*1f2a0*/  LDC R9, c[0x0][0xc38] ;  /* 0x00030e00ff097b82 */ /* 0x000e620000000800 */
        /* <DEDUP_REMOVED lines=27> */
[----:B------:R-:W1:Y:S02]  /*1f460*/  SHFL.IDX PT, R3, R2, 0x1f, 0x1f ;  /* 0x03e01f0002037f89 */ /* 0x000e6400000e0000 */
[----:B-1----:R-:W-:-:S04]  /*1f470*/  IMAD R3, R3, R9, RZ ;  /* 0x0000000903037224 */ /* 0x002fc800078e02ff */
[----:B------:R-:W-:-:S05]  /*1f480*/  IMAD.IADD R6, R3, 0x1, R6 ;  /* 0x0000000103067824 */ /* 0x000fca00078e0206 */
[----:B------:R-:W-:-:S13]  /*1f490*/  ISETP.GT.AND P6, PT, R6, R4, PT ;  /* 0x000000040600720c */ /* 0x000fda0003fc4270 */
[----:B------:R-:W-:Y:S05]  /*1f4a0*/  @!P6 BRA `(.L_x_1236) ;  /* 0xfffffffc0068e947 */ /* 0x000fea000383ffff */
.L_x_1234:
        /* <DEDUP_REMOVED lines=13> */
.L_x_1237:
[----:B---34-:R-:W-:Y:S01]  /*1f580*/  IMAD R2, R5, R9, R6 ;  /* 0x0000000905027224 */ /* 0x018fe200078e0206 */
[----:B--2---:R-:W-:Y:S01]  /*1f590*/  ISETP.NE.AND P0, PT, R7, 0x1, PT ;  /* 0x000000010700780c */ /* 0x004fe20003f05270 */
[----:B------:R-:W-:Y:S02]  /*1f5a0*/  UIADD3 UR42, UR4, UR42, URZ ;  /* 0x0000002a042a7290 */ /* 0x000fe4000fffe03f */
[----:B------:R-:W-:Y:S01]  /*1f5b0*/  IMAD.IADD R4, R4, 0x1, -R2 ;  /* 0x0000000104047824 */ /* 0x000fe200078e0a02 */
[----:B------:R2:W-:Y:S09]  /*1f5c0*/  STL [R1+0x10], R2 ;  /* 0x0000100201007387 */ /* 0x0005f20000100800 */
[----:B------:R-:W-:Y:S05]  /*1f5d0*/  @!P0 BRA `(.L_x_1238) ;  /* 0x0000000000e48947 */ /* 0x000fea0003800000 */
[----:B-1----:R-:W-:-:S04]  /*1f5e0*/  IABS R5, R0 ;  /* 0x0000000000057213 */ /* 0x002fc80000000000 */
[----:B--2---:R-:W1:Y:S08]  /*1f5f0*/  I2F.RP R2, R5 ;  /* 0x0000000500027306 */ /* 0x004e700000209400 */
[----:B-1----:R-:W1:Y:S02]  /*1f600*/  MUFU.RCP R2, R2 ;  /* 0x0000000200027308 */ /* 0x002e640000001000 */
[----:B-1----:R-:W-:-:S06]  /*1f610*/  VIADD R2, R2, 0xffffffe ;  /* 0x0ffffffe02027836 */ /* 0x002fcc0000000000 */
[----:B0-----:R-:W0:Y:S02]  /*1f620*/  F2I.FTZ.U32.TRUNC.NTZ R3, R2 ;  /* 0x0000000200037305 */ /* 0x001e24000021f000 */
[----:B0-----:R-:W-:-:S04]  /*1f630*/  IMAD.MOV R2, RZ, RZ, -R3 ;  /* 0x000000ffff027224 */ /* 0x001fc800078e0a03 */
        /* <DEDUP_REMOVED lines=12> */
[----:B------:R-:W-:Y:S02]  /*1f700*/  ISETP.GE.U32.AND P0, PT, R2, R5, PT ;  /* 0x000000050200720c */ /* 0x000fe40003f06070 */
[----:B------:R-:W-:-:S04]  /*1f710*/  IABS R5, R7 ;  /* 0x0000000700057213 */ /* 0x000fc80000000000 */
        /* <DEDUP_REMOVED lines=9> */
[----:B------:R-:W-:-:S03]  /*1f7b0*/  LOP3.LUT R2, R4, R0, RZ, 0x3c, !PT ;  /* 0x0000000004027212 */ /* 0x000fc600078e3cff */
[----:B------:R-:W-:Y:S01]  /*1f7c0*/  IMAD.MOV.U32 R3, RZ, RZ, R8 ;  /* 0x000000ffff037224 */ /* 0x000fe200078e0008 */
[----:B------:R-:W-:Y:S02]  /*1f7d0*/  ISETP.GE.AND P2, PT, R2, RZ, PT ;  /* 0x000000ff0200720c */ /* 0x000fe40003f46270 */
        /* <DEDUP_REMOVED lines=11> */
[----:B------:R-:W-:Y:S01]  /*1f890*/  ISETP.GE.U32.AND P0, PT, R2, R5, PT ;  /* 0x000000050200720c */ /* 0x000fe20003f06070 */
[----:B------:R-:W-:-:S04]  /*1f8a0*/  IMAD.MOV R2, RZ, RZ, -R3 ;  /* 0x000000ffff027224 */ /* 0x000fc800078e0a03 */
[----:B------:R-:W-:Y:S01]  /*1f8b0*/  IMAD R4, R0, R2, R4 ;  /* 0x0000000200047224 */ /* 0x000fe200078e0204 */
[----:B------:R-:W-:-:S04]  /*1f8c0*/  LOP3.LUT R2, R3, R7, RZ, 0x3c, !PT ;  /* 0x0000000703027212 */ /* 0x000fc800078e3cff */
[----:B------:R-:W-:-:S03]  /*1f8d0*/  ISETP.GE.AND P2, PT, R2, RZ, PT ;  /* 0x000000ff0200720c */ /* 0x000fc60003f46270 */
[----:B------:R-:W-:-:S10]  /*1f8e0*/  @P0 VIADD R6, R6, 0x1 ;  /* 0x0000000106060836 */ /* 0x000fd40000000000 */
[----:B------:R-:W-:Y:S01]  /*1f8f0*/  @!P2 IMAD.MOV R6, RZ, RZ, -R6 ;  /* 0x000000ffff06a224 */ /* 0x000fe200078e0a06 */
[----:B------:R-:W-:-:S05]  /*1f900*/  @!P1 LOP3.LUT R6, RZ, R7, RZ, 0x33, !PT ;  /* 0x00000007ff069212 */ /* 0x000fca00078e33ff */
[----:B------:R-:W-:-:S04]  /*1f910*/  IMAD.MOV R2, RZ, RZ, -R6 ;  /* 0x000000ffff027224 */ /* 0x000fc800078e0a06 */
[C---:B------:R-:W-:Y:S02]  /*1f920*/  IMAD R2, R7.reuse, R2, R3 ;  /* 0x0000000207027224 */ /* 0x040fe400078e0203 */
[----:B------:R-:W-:-:S04]  /*1f930*/  IMAD R7, R7, 0x1000000, R6 ;  /* 0x0100000007077824 */ /* 0x000fc800078e0206 */
[----:B------:R-:W-:-:S05]  /*1f940*/  IMAD R2, R2, 0x10000, R7 ;  /* 0x0001000002027824 */ /* 0x000fca00078e0207 */
[----:B------:R0:W-:Y:S01]  /*1f950*/  STL [R1+0x18], R2 ;  /* 0x0000180201007387 */ /* 0x0001e20000100800 */
[----:B------:R-:W-:Y:S05]  /*1f960*/  BRA `(.L_x_1239) ;  /* 0x0000000400007947 */ /* 0x000fea0003800000 */
.L_x_1238:
[----:B------:R-:W-:Y:S02]  /*1f970*/  ULDC.64 UR4, c[0x0][0xc90] ;  /* 0x0003240000047ab9 */ /* 0x000fe40000000a00 */
[----:B------:R-:W-:-:S06]  /*1f980*/  UIMAD.WIDE UR4, UR42, 0x4, UR4 ;  /* 0x000000042a0478a5 */ /* 0x000fcc000f8e0204 */
[----:B--2---:R-:W-:Y:S02]  /*1f990*/  IMAD.U32 R2, RZ, RZ, UR4 ;  /* 0x00000004ff027e24 */ /* 0x004fe4000f8e00ff */
[----:B0-----:R-:W-:-:S05]  /*1f9a0*/  IMAD.U32 R3, RZ, RZ, UR5 ;  /* 0x00000005ff037e24 */ /* 0x001fca000f8e00ff */
[----:B------:R-:W1:Y:S02]  /*1f9b0*/  LDG.E R6, desc[UR50][R2.64] ;  /* 0x0000003202067981 */ /* 0x000e64000c1e1900 */
[----:B-1----:R-:W-:-:S05]  /*1f9c0*/  IMAD R5, R0, R6, RZ ;  /* 0x0000000600057224 */ /* 0x002fca00078e02ff */
[----:B------:R-:W-:-:S04]  /*1f9d0*/  IABS R7, R5 ;  /* 0x0000000500077213 */ /* 0x000fc80000000000 */
[----:B------:R-:W0:Y:S08]  /*1f9e0*/  I2F.RP R2, R7 ;  /* 0x0000000700027306 */ /* 0x000e300000209400 */
        /* <DEDUP_REMOVED lines=22> */
[----:B------:R-:W-:Y:S02]  /*1fb50*/  IMAD R7, R6, R2, RZ ;  /* 0x0000000206077224 */ /* 0x000fe400078e02ff */
[----:B------:R-:W-:Y:S02]  /*1fb60*/  IMAD.MOV R2, RZ, RZ, -R2 ;  /* 0x000000ffff027224 */ /* 0x000fe400078e0a02 */
[----:B------:R-:W-:Y:S02]  /*1fb70*/  IMAD.MOV R3, RZ, RZ, -R7 ;  /* 0x000000ffff037224 */ /* 0x000fe400078e0a07 */
[----:B------:R-:W-:-:S03]  /*1fb80*/  IMAD R4, R5, R2, R4 ;  /* 0x0000000205047224 */ /* 0x000fc600078e0204 */
[----:B------:R-:W-:Y:S02]  /*1fb90*/  VIADDMNMX R6, R3, R9, R6, PT ;  /* 0x0000000903067246 */ /* 0x000fe40003800106 */
[----:B------:R-:W-:Y:S02]  /*1fba0*/  IADD3 R7, R7, 0x1000000, R4 ;  /* 0x0100000007077810 */ /* 0x000fe40007ffe004 */
        /* <DEDUP_REMOVED lines=23> */
[----:B------:R-:W-:Y:S01]  /*1fd20*/  @!P1 LOP3.LUT R2, RZ, R6, RZ, 0x33, !PT ;  /* 0x00000006ff029212 */ /* 0x000fe200078e33ff */
[----:B------:R-:W-:-:S04]  /*1fd30*/  IMAD.MOV R6, RZ, RZ, -R6 ;  /* 0x000000ffff067224 */ /* 0x000fc800078e0a06 */
[----:B------:R-:W-:Y:S02]  /*1fd40*/  IMAD R3, R2, R6, R7 ;  /* 0x0000000602037224 */ /* 0x000fe400078e0207 */
[----:B------:R-:W-:-:S03]  /*1fd50*/  IMAD.MOV.U32 R4, RZ, RZ, R2 ;  /* 0x000000ffff047224 */ /* 0x000fc600078e0002 */
[----:B------:R1:W-:Y:S04]  /*1fd60*/  STL [R1+0x18], R3 ;  /* 0x0000180301007387 */ /* 0x0003e80000100800 */
.L_x_1239:
[----:B-1----:R-:W-:-:S05]  /*1fd70*/  LOP3.LUT R3, RZ, R4, RZ, 0x33, !PT ;  /* 0x00000004ff037212 */ /* 0x002fca00078e33ff */
[----:B------:R-:W-:-:S05]  /*1fd80*/  IMAD.IADD R0, R0, 0x1, R3 ;  /* 0x0000000100007824 */ /* 0x000fca00078e0203 */
[----:B------:R1:W-:Y:S01]  /*1fd90*/  STL [R1+0x14], R0 ;  /* 0x0000140001007387 */ /* 0x0003e20000100800 */
[----:B------:R-:W-:Y:S05]  /*1fda0*/  BRA `(.L_x_1240) ;  /* 0x0000000000107947 */ /* 0x000fea0003800000 */
.L_x_1235:
[----:B------:R0:W-:Y:S01]  /*1fdb0*/  STL [R1+0x10], R4 ;  /* 0x0000100401007387 */ /* 0x0001e20000100800 */
[----:B------:R-:W-:-:S03]  /*1fdc0*/  ULDC UR42, c[0x0][0xc3c] ;  /* 0x00030f00002a7ab9 */ /* 0x000fc60000000800 */
[----:B------:R0:W-:Y:S04]  /*1fdd0*/  STL [R1+0x14], RZ ;  /* 0x000014ff01007387 */ /* 0x0001e80000100800 */
[----:B------:R0:W-:Y:S02]  /*1fde0*/  STL [R1+0x18], RZ ;  /* 0x000018ff01007387 */ /* 0x0001e40000100800 */
.L_x_1240:
[----:B------:R-:W2:Y:S04]  /*1fdf0*/  LDL R3, [R1+0x14] ;  /* 0x0000140001037983 */ /* 0x000ea80000100800 */
[----:B0-----:R-:W3:Y:S04]  /*1fe00*/  LDL R2, [R1+0x18] ;  /* 0x0000180001027983 */ /* 0x001ee80000100800 */
[----:B------:R-:W4:Y:S01]  /*1fe10*/  LDL R4, [R1+0x10] ;  /* 0x0000100001047983 */ /* 0x000f220000100800 */
[----:B-1----:R-:W0:Y:S02]  /*1fe20*/  S2R R0, SR_TID.X ;  /* 0x0000000000007919 */ /* 0x002e240000002100 */
[----:B0-----:R-:W-:Y:S01]  /*1fe30*/  LOP3.LUT R0, R0, 0x1f, RZ, 0xc0, !PT ;  /* 0x0000001f00007812 */ /* 0x001fe200078ec0ff */
[----:B------:R-:W-:Y:S01]  /*1fe40*/  BAR.SYNC.DEFER_BLOCKING 0x4, 0x180 ;  /* 0x0106000000007b1d */ /* 0x000fe20000010000 */
[----:B--2---:R-:W-:-:S02]  /*1fe50*/  IMAD.MOV.U32 R5, RZ, RZ, R3 ;  /* 0x000000ffff057224 */ /* 0x004fc400078e0003 */
[----:B---3--:R-:W-:-:S03]  /*1fe60*/  IMAD.MOV.U32 R3, RZ, RZ, R2 ;  /* 0x000000ffff037224 */ /* 0x008fc600078e0002 */
[----:B------:R1:W2:Y:S01]  /*1fe70*/  LDL R2, [R1] ;  /* 0x0000000001027983 */ /* 0x0002a20000100800 */
[----:B------:R-:W-:Y:S01]  /*1fe80*/  ISETP.NE.AND P0, PT, R0, RZ, PT ;  /* 0x000000ff0000720c */ /* 0x000fe20003f05270 */
[----:B------:R-:W-:-:S12]  /*1fe90*/  IMAD.MOV.U32 R6, RZ, RZ, R3 ;  /* 0x000000ffff067224 */ /* 0x000fd800078e0003 */
[----:B------:R-:W2:Y:S01]  /*1fea0*/  @!P0 S2R R3, SR_CgaCtaId ;  /* 0x0000000000038919 */ /* 0x000ea20000008800 */
[----:B------:R-:W-:-:S04]  /*1feb0*/  @!P0 MOV R0, 0x400 ;  /* 0x0000040000008802 */ /* 0x000fc80000000f00 */
[----:B--2---:R-:W-:Y:S01]  /*1fec0*/  @!P0 LEA R2, R3, R0, 0x18 ;  /* 0x0000000003028211 */ /* 0x004fe200078ec0ff */
[----:B------:R-:W-:-:S04]  /*1fed0*/  IMAD.U32 R0, RZ, RZ, UR42 ;  /* 0x0000002aff007e24 */ /* 0x000fc8000f8e00ff */
[----:B------:R-:W-:Y:S01]  /*1fee0*/  @!P0 IMAD.MOV.U32 R7, RZ, RZ, R0 ;  /* 0x000000ffff078224 */ /* 0x000fe200078e0000 */
[----:B------:R1:W-:Y:S04]  /*1fef0*/  @!P0 STL [R1], R2 ;  /* 0x0000000201008387 */ /* 0x0003e80000100800 */
[----:B----4-:R1:W-:Y:S01]  /*1ff00*/  @!P0 STS.128 [R2+0x288d0], R4 ;  /* 0x0288d00402008388 */ /* 0x0103e20000000c00 */
[----:B------:R-:W-:Y:S06]  /*1ff10*/  BAR.ARV 0x5, 0x180 ;  /* 0x0146000000007b1d */ /* 0x000fec0000002000 */
.L_x_1233:
[----:B------:R-:W-:Y:S02]  /*1ff20*/  ULDC UR4, c[0x0][0xc3c] ;  /* 0x00030f0000047ab9 */ /* 0x000fe40000000800 */
[----:B------:R-:W-:-:S06]  /*1ff30*/  UISETP.GE.AND UP0, UPT, UR42, UR4, UPT ;  /* 0x000000042a00728c */ /* 0x000fcc000bf06270 */
[----:B------:R-:W-:-:S13]  /*1ff40*/  PLOP3.LUT P0, PT, PT, PT, UP0, 0x80, 0x0 ;  /* 0x000000000000781c */ /* 0x000fda0003f0f008 */
[----:B------:R-:W-:Y:S05]  /*1ff50*/  @!P0 BRA `(.L_x_1241) ;  /* 0xffffffac00ec8947 */ /* 0x000fea000383ffff */
.L_x_1167:
        /* <DEDUP_REMOVED lines=12> */
.L_x_1290:
[----:B------:R-:W-:Y:S05]  /*20020*/  BSYNC B0 ;  /* 0x0000000000007941 */ /* 0x000fea0003800000 */
.L_x_1242:
[----:B------:R-:W-:-:S03]  /*20030*/  UMOV UR4, 0xffffffff ;  /* 0xffffffff00047882 */ /* 0x000fc60000000000 */
[----:B------:R-:W-:Y:S05]  /*20040*/  BRA.DIV UR4, `(.L_x_1244) ;  /* 0x0000001604607947 */ /* 0x000fea000b800000 */
[----:B------:R-:W1:Y:S02]  /*20050*/  S2R R2, SR_TID.X ;  /* 0x0000000000027919 */ /* 0x000e640000002100 */
[----:B-1----:R-:W-:-:S04]  /*20060*/  SHF.R.U32.HI R2, RZ, 0x5, R2 ;  /* 0x00000005ff027819 */ /* 0x002fc80000011602 */
[----:B------:R-:W-:-:S05]  /*20070*/  LOP3.LUT R2, R2, 0x3, RZ, 0xc0, !PT ;  /* 0x0000000302027812 */ /* 0x000fca00078ec0ff */
[----:B------:R1:W2:Y:S02]  /*20080*/  SHFL.IDX PT, R14, R2, RZ, 0x1f ;  /* 0x00001fff020e7589 */ /* 0x0002a400000e0000 */
.L_x_1293:
[----:B--2---:R-:W-:Y:S01]  /*20090*/  ISETP.NE.AND P0, PT, R14, RZ, PT ;  /* 0x000000ff0e00720c */ /* 0x004fe20003f05270 */
[----:B------:R-:W-:-:S12]  /*200a0*/  BSSY B0, `(.L_x_1245) ;  /* 0x000002e000007945 */ /* 0x000fd80003800000 */
[----:B------:R-:W-:Y:S05]  /*200b0*/  @P0 BRA `(.L_x_1246) ;  /* 0x0000000000b00947 */ /* 0x000fea0003800000 */
[----:B------:R-:W-:-:S03]  /*200c0*/  UMOV UR4, 0xffffffff ;  /* 0xffffffff00047882 */ /* 0x000fc60000000000 */
[----:B------:R-:W-:Y:S05]  /*200d0*/  BRA.DIV UR4, `(.L_x_1247) ;  /* 0x0000001604707947 */ /* 0x000fea000b800000 */
[----:B------:R-:W-:-:S13]  /*200e0*/  ELECT P6, URZ, PT ;  /* 0x00000000003f782f */ /* 0x000fda00038c0000 */
.L_x_1296:
[----:B------:R-:W-:Y:S05]  /*200f0*/  @!P6 BRA `(.L_x_1246) ;  /* 0x0000000000a0e947 */ /* 0x000fea0003800000 */
[----:B------:R-:W-:-:S06]  /*20100*/  ULOP3.LUT UR4, UR38, 0x2, URZ, 0xfc, !UPT ;  /* 0x0000000226047892 */ /* 0x000fcc000f8efc3f */
[----:B-1----:R-:W-:-:S05]  /*20110*/  IMAD.U32 R2, RZ, RZ, UR4 ;  /* 0x00000004ff027e24 */ /* 0x002fca000f8e00ff */
[----:B------:R-:W-:-:S13]  /*20120*/  ISETP.NE.AND P0, PT, R2, 0x3, PT ;  /* 0x000000030200780c */ /* 0x000fda0003f05270 */
[----:B------:R-:W-:Y:S05]  /*20130*/  @!P0 BRA `(.L_x_1248) ;  /* 0x0000000000048947 */ /* 0x000fea0003800000 */
[----:B------:R-:W-:Y:S01]  /*20140*/  BPT.TRAP 0x1 ;  /* 0x000000040000795c */ /* 0x000fe20000300000 */
.L_x_1248:
        /* <DEDUP_REMOVED lines=14> */
.L_x_1297:
[----:B------:R-:W1:Y:S02]  /*20230*/  SYNCS.PHASECHK.TRANS64.TRYWAIT P1, [R7+URZ], R2 ;  /* 0x00000002070075a7 */ /* 0x000e64000802017f */
[----:B-1----:R-:W-:Y:S05]  /*20240*/  @!P1 BRA `(.L_x_1250) ;  /* 0x0000001400489947 */ /* 0x002fea0003800000 */
.L_x_1298:
[----:B------:R-:W-:Y:S05]  /*20250*/  @!P0 BRA `(.L_x_1251) ;  /* 0x0000000000048947 */ /* 0x000fea0003800000 */
[----:B------:R-:W-:Y:S01]  /*20260*/  BPT.TRAP 0x1 ;  /* 0x000000040000795c */ /* 0x000fe20000300000 */
.L_x_1251:
[----:B------:R-:W2:Y:S02]  /*20270*/  LDL.LU R4, [R1+0x4] ;  /* 0x0000040001047983 */ /* 0x000ea40000300800 */
[----:B--2---:R-:W-:-:S04]  /*20280*/  IMAD R4, R4, 0x8, R0 ;  /* 0x0000000804047824 */ /* 0x004fc800078e0200 */
[----:B------:R-:W2:Y:S02]  /*20290*/  SYNCS.PHASECHK.TRANS64.TRYWAIT P1, [R4+URZ+0x28860], R5 ;  /* 0x02886005040075a7 */ /* 0x000ea4000802017f */
[----:B--2---:R-:W-:Y:S05]  /*202a0*/  @!P1 BRA `(.L_x_1252) ;  /* 0x0000001400449947 */ /* 0x004fea0003800000 */
.L_x_1299:
[----:B------:R-:W-:Y:S05]  /*202b0*/  @!P0 BRA `(.L_x_1253) ;  /* 0x0000000000048947 */ /* 0x000fea0003800000 */
[----:B------:R-:W-:Y:S01]  /*202c0*/  BPT.TRAP 0x1 ;  /* 0x000000040000795c */ /* 0x000fe20000300000 */
.L_x_1253:
[----:B------:R-:W-:-:S04]  /*202d0*/  IMAD R3, R3, 0x8, R0 ;  /* 0x0000000803037824 */ /* 0x000fc800078e0200 */
[----:B------:R-:W3:Y:S02]  /*202e0*/  SYNCS.PHASECHK.TRANS64.TRYWAIT P1, [R3+URZ+0x28860], R2 ;  /* 0x02886002030075a7 */ /* 0x000ee4000802017f */
[----:B---3--:R-:W-:Y:S05]  /*202f0*/  @!P1 BRA `(.L_x_1254) ;  /* 0x0000001400449947 */ /* 0x008fea0003800000 */
.L_x_1300:
[----:B------:R-:W-:Y:S05]  /*20300*/  @!P0 BRA `(.L_x_1255) ;  /* 0x0000000000048947 */ /* 0x000fea0003800000 */
[----:B------:R-:W-:Y:S01]  /*20310*/  BPT.TRAP 0x1 ;  /* 0x000000040000795c */ /* 0x000fe20000300000 */
.L_x_1255:
[----:B------:R-:W4:Y:S02]  /*20320*/  SYNCS.PHASECHK.TRANS64.TRYWAIT P0, [R4+URZ+0x28880], R5 ;  /* 0x02888005040075a7 */ /* 0x000f24000800017f */
[----:B----4-:R-:W-:Y:S05]  /*20330*/  @!P0 BRA `(.L_x_1256) ;  /* 0x0000001400488947 */ /* 0x010fea0003800000 */
.L_x_1257:
[----:B------:R0:W0:Y:S02]  /*20340*/  SYNCS.PHASECHK.TRANS64.TRYWAIT P0, [R3+URZ+0x28880], R2 ;  /* 0x02888002030075a7 */ /* 0x000024000800017f */
[----:B0-----:R-:W-:Y:S05]  /*20350*/  @!P0 NANOSLEEP.SYNCS 0x989680 ;  /* 0x009896800000895d */ /* 0x001fea0003900000 */
[----:B------:R-:W0:Y:S02]  /*20360*/  @!P0 SYNCS.PHASECHK.TRANS64 P0, [R3+URZ+0x28880], R2 ;  /* 0x02888002030085a7 */ /* 0x000e24000800007f */
[----:B0-----:R-:W-:Y:S05]  /*20370*/  @!P0 BRA `(.L_x_1257) ;  /* 0xfffffffc00f08947 */ /* 0x001fea000383ffff */
.L_x_1246:
[----:B------:R-:W-:Y:S05]  /*20380*/  BSYNC B0 ;  /* 0x0000000000007941 */ /* 0x000fea0003800000 */
.L_x_1245:
[----:B------:R-:W-:Y:S05]  /*20390*/  EXIT ;  /* 0x000000000000794d */ /* 0x000fea0003800000 */
.L_x_1062:
[----:B0-----:R-:W-:-:S04]  /*203a0*/  IMAD.U32 R3, RZ, RZ, UR45 ;  /* 0x0000002dff037e24 */ /* 0x001fc8000f8e00ff */
[----:B------:R0:W1:Y:S03]  /*203b0*/  SYNCS.PHASECHK.TRANS64.TRYWAIT P1, [R3+URZ+0x28800], R8 ;  /* 0x02880008030075a7 */ /* 0x000066000802017f */
[----:B-1----:R-:W-:Y:S05]  /*203c0*/  @!P1 NANOSLEEP.SYNCS 0x989680 ;  /* 0x009896800000995d */ /* 0x002fea0003900000 */
[----:B------:R-:W1:Y:S02]  /*203d0*/  @!P1 SYNCS.PHASECHK.TRANS64 P1, [R3+URZ+0x28800], R8 ;  /* 0x02880008030095a7 */ /* 0x000e64000802007f */
[----:B-1----:R-:W-:Y:S05]  /*203e0*/  @!P1 BRA `(.L_x_1062) ;  /* 0xfffffffc00ec9947 */ /* 0x002fea000383ffff */
[----:B------:R-:W-:Y:S05]  /*203f0*/  BRA `(.L_x_1258) ;  /* 0xfffffe1c00847947 */ /* 0x000fea000383ffff */
.L_x_1066:
[----:B0-----:R0:W2:Y:S02]  /*20400*/  SYNCS.PHASECHK.TRANS64.TRYWAIT P1, [R123+URZ+0x28830], R4 ;  /* 0x028830047b0075a7 */ /* 0x0010a4000802017f */
[----:B--2---:R-:W-:Y:S05]  /*20410*/  @!P1 NANOSLEEP.SYNCS 0x989680 ;  /* 0x009896800000995d */ /* 0x004fea0003900000 */
[----:B------:R-:W2:Y:S02]  /*20420*/  @!P1 SYNCS.PHASECHK.TRANS64 P1, [R123+URZ+0x28830], R4 ;  /* 0x028830047b0095a7 */ /* 0x000ea4000802007f */
[----:B--2---:R-:W-:Y:S05]  /*20430*/  @!P1 BRA `(.L_x_1066) ;  /* 0xfffffffc00f09947 */ /* 0x004fea000383ffff */
[----:B------:R-:W-:Y:S05]  /*20440*/  BRA `(.L_x_1065) ;  /* 0xfffffe1c00b07947 */ /* 0x000fea000383ffff */
.L_x_1082:
[----:B-1----:R-:W-:-:S04]  /*20450*/  IMAD.U32 R9, RZ, RZ, UR6 ;  /* 0x00000006ff097e24 */ /* 0x002fc8000f8e00ff */
[----:B------:R1:W2:Y:S03]  /*20460*/  SYNCS.PHASECHK.TRANS64.TRYWAIT P1, [R9+URZ+0x28830], R8 ;  /* 0x02883008090075a7 */ /* 0x0002a6000802017f */
[----:B--2---:R-:W-:Y:S05]  /*20470*/  @!P1 NANOSLEEP.SYNCS 0x989680 ;  /* 0x009896800000995d */ /* 0x004fea0003900000 */
[----:B------:R-:W2:Y:S02]  /*20480*/  @!P1 SYNCS.PHASECHK.TRANS64 P1, [R9+URZ+0x28830], R8 ;  /* 0x02883008090095a7 */ /* 0x000ea4000802007f */
[----:B--2---:R-:W-:Y:S05]  /*20490*/  @!P1 BRA `(.L_x_1082) ;  /* 0xfffffffc00ec9947 */ /* 0x004fea000383ffff */
[----:B------:R-:W-:Y:S05]  /*204a0*/  BRA `(.L_x_1079) ;  /* 0xfffffe6c00d07947 */ /* 0x000fea000383ffff */
.L_x_1086:
[----:B-1----:R-:W-:-:S04]  /*204b0*/  IMAD.U32 R9, RZ, RZ, UR6 ;  /* 0x00000006ff097e24 */ /* 0x002fc8000f8e00ff */
[----:B------:R1:W2:Y:S03]  /*204c0*/  SYNCS.PHASECHK.TRANS64.TRYWAIT P1, [R9+URZ+0x28850], R8 ;  /* 0x02885008090075a7 */ /* 0x0002a6000802017f */
[----:B--2---:R-:W-:Y:S05]  /*204d0*/  @!P1 NANOSLEEP.SYNCS 0x989680 ;  /* 0x009896800000995d */ /* 0x004fea0003900000 */
[----:B------:R-:W2:Y:S02]  /*204e0*/  @!P1 SYNCS.PHASECHK.TRANS64 P1, [R9+URZ+0x28850], R8 ;  /* 0x02885008090095a7 */ /* 0x000ea4000802007f */
[----:B--2---:R-:W-:Y:S05]  /*204f0*/  @!P1 BRA `(.L_x_1086) ;  /* 0xfffffffc00ec9947 */ /* 0x004fea000383ffff */
[----:B------:R-:W-:Y:S05]  /*20500*/  BRA `(.L_x_1083) ;  /* 0xfffffe7000487947 */ /* 0x000fea000383ffff */
.L_x_1104:
[----:B-1----:R-:W-:-:S04]  /*20510*/  IMAD.U32 R7, RZ, RZ, UR6 ;  /* 0x00000006ff077e24 */ /* 0x002fc8000f8e00ff */
[----:B------:R1:W2:Y:S03]  /*20520*/  SYNCS.PHASECHK.TRANS64.TRYWAIT P1, [R7+URZ+0x28830], R6 ;  /* 0x02883006070075a7 */ /* 0x0002a6000802017f */
[----:B--2---:R-:W-:Y:S05]  /*20530*/  @!P1 NANOSLEEP.SYNCS 0x989680 ;  /* 0x009896800000995d */ /* 0x004fea0003900000 */
[----:B------:R-:W2:Y:S02]  /*20540*/  @!P1 SYNCS.PHASECHK.TRANS64 P1, [R7+URZ+0x28830], R6 ;  /* 0x02883006070095a7 */ /* 0x000ea4000802007f */
[----:B--2---:R-:W-:Y:S05]  /*20550*/  @!P1 BRA `(.L_x_1104) ;  /* 0xfffffffc00ec9947 */ /* 0x004fea000383ffff */
[----:B------:R-:W-:Y:S05]  /*20560*/  BRA `(.L_x_1101) ;  /* 0xfffffec400947947 */ /* 0x000fea000383ffff */
.L_x_1108:
[----:B-1----:R-:W-:-:S04]  /*20570*/  IMAD.U32 R7, RZ, RZ, UR6 ;  /* 0x00000006ff077e24 */ /* 0x002fc8000f8e00ff */
[----:B------:R1:W2:Y:S03]  /*20580*/  SYNCS.PHASECHK.TRANS64.TRYWAIT P1, [R7+URZ+0x28850], R6 ;  /* 0x02885006070075a7 */ /* 0x0002a6000802017f */
[----:B--2---:R-:W-:Y:S05]  /*20590*/  @!P1 NANOSLEEP.SYNCS 0x989680 ;  /* 0x009896800000995d */ /* 0x004fea0003900000 */
[----:B------:R-:W2:Y:S02]  /*205a0*/  @!P1 SYNCS.PHASECHK.TRANS64 P1, [R7+URZ+0x28850], R6 ;  /* 0x02885006070095a7 */ /* 0x000ea4000802007f */
[----:B--2---:R-:W-:Y:S05]  /*205b0*/  @!P1 BRA `(.L_x_1108) ;  /* 0xfffffffc00ec9947 */ /* 0x004fea000383ffff */
[----:B------:R-:W-:Y:S05]  /*205c0*/  BRA `(.L_x_1105) ;  /* 0xfffffec800187947 */ /* 0x000fea000383ffff */
.L_x_1115:
[----:B-1----:R-:W-:-:S04]  /*205d0*/  IMAD.U32 R7, RZ, RZ, UR6 ;  /* 0x00000006ff077e24 */ /* 0x002fc8000f8e00ff */
[----:B------:R1:W2:Y:S03]  /*205e0*/  SYNCS.PHASECHK.TRANS64.TRYWAIT P1, [R7+URZ+0x28830], R6 ;  /* 0x02883006070075a7 */ /* 0x0002a6000802017f */
[----:B--2---:R-:W-:Y:S05]  /*205f0*/  @!P1 NANOSLEEP.SYNCS 0x989680 ;  /* 0x009896800000995d */ /* 0x004fea0003900000 */
[----:B------:R-:W2:Y:S02]  /*20600*/  @!P1 SYNCS.PHASECHK.TRANS64 P1, [R7+URZ+0x28830], R6 ;  /* 0x02883006070095a7 */ /* 0x000ea4000802007f */
[----:B--2---:R-:W-:Y:S05]  /*20610*/  @!P1 BRA `(.L_x_1115) ;  /* 0xfffffffc00ec9947 */ /* 0x004fea000383ffff */
[----:B------:R-:W-:Y:S05]  /*20620*/  BRA `(.L_x_1112) ;  /* 0xfffffef8006c7947 */ /* 0x000fea000383ffff */
.L_x_1119:
[----:B-1----:R-:W-:-:S04]  /*20630*/  IMAD.U32 R7, RZ, RZ, UR6 ;  /* 0x00000006ff077e24 */ /* 0x002fc8000f8e00ff */
[----:B------:R1:W2:Y:S03]  /*20640*/  SYNCS.PHASECHK.TRANS64.TRYWAIT P1, [R7+URZ+0x28850], R6 ;  /* 0x02885006070075a7 */ /* 0x0002a6000802017f */
[----:B--2---:R-:W-:Y:S05]  /*20650*/  @!P1 NANOSLEEP.SYNCS 0x989680 ;  /* 0x009896800000995d */ /* 0x004fea0003900000 */
[----:B------:R-:W2:Y:S02]  /*20660*/  @!P1 SYNCS.PHASECHK.TRANS64 P1, [R7+URZ+0x28850], R6 ;  /* 0x02885006070095a7 */ /* 0x000ea4000802007f */
[----:B--2---:R-:W-:Y:S05]  /*20670*/  @!P1 BRA `(.L_x_1119) ;  /* 0xfffffffc00ec9947 */ /* 0x004fea000383ffff */
[----:B------:R-:W-:Y:S05]  /*20680*/  BRA `(.L_x_1116) ;  /* 0xfffffef800f07947 */ /* 0x000fea000383ffff */
.L_x_1133:
[----:B-1----:R-:W-:-:S04]  /*20690*/  IMAD.U32 R3, RZ, RZ, UR9 ;  /* 0x00000009ff037e24 */ /* 0x002fc8000f8e00ff */
[----:B------:R1:W2:Y:S03]  /*206a0*/  SYNCS.PHASECHK.TRANS64.TRYWAIT P1, [R3+URZ+0x28850], R0 ;  /* 0x02885000030075a7 */ /* 0x0002a6000802017f */
[----:B--2---:R-:W-:Y:S05]  /*206b0*/  @!P1 NANOSLEEP.SYNCS 0x989680 ;  /* 0x009896800000995d */ /* 0x004fea0003900000 */
[----:B------:R-:W2:Y:S02]  /*206c0*/  @!P1 SYNCS.PHASECHK.TRANS64 P1, [R3+URZ+0x28850], R0 ;  /* 0x02885000030095a7 */ /* 0x000ea4000802007f */
[----:B--2---:R-:W-:Y:S05]  /*206d0*/  @!P1 BRA `(.L_x_1133) ;  /* 0xfffffffc00ec9947 */ /* 0x004fea000383ffff */
[----:B------:R-:W-:Y:S05]  /*206e0*/  BRA `(.L_x_1132) ;  /* 0xffffff4c005c7947 */ /* 0x000fea000383ffff */
.L_x_1189:
[----:B------:R-:W-:Y:S02]  /*206f0*/  IMAD.MOV.U32 R13, RZ, RZ, R0 ;  /* 0x000000ffff0d7224 */ /* 0x000fe400078e0000 */
[----:B------:R-:W-:Y:S02]  /*20700*/  IMAD.MOV.U32 R12, RZ, RZ, RZ ;  /* 0x000000ffff0c7224 */ /* 0x000fe400078e00ff */
[----:B------:R-:W-:Y:S02]  /*20710*/  IMAD.MOV.U32 R11, RZ, RZ, 0x1f ;  /* 0x0000001fff0b7424 */ /* 0x000fe400078e00ff */
[----:B------:R-:W-:-:S07]  /*20720*/  IMAD.MOV.U32 R15, RZ, RZ, -0x1 ;  /* 0xffffffffff0f7424 */ /* 0x000fce00078e00ff */
[----:B01----:R-:W-:Y:S05]  /*20730*/  WARPSYNC.COLLECTIVE R15, `(.L_x_1259) ;  /* 0x000000000f087348 */ /* 0x003fea0003c00000 */
[----:B------:R2:W3:Y:S02]  /*20740*/  SHFL.IDX P6, R14, R13, R12, R11 ;  /* 0x0000000c0d0e7389 */ /* 0x0004e400000c000b */
[----:B0123--:R-:W-:Y:S01]  /*20750*/  ENDCOLLECTIVE ;  /* 0x000000000000791b */ /* 0x00ffe20003800000 */
.L_x_1259:
[----:B------:R-:W-:Y:S05]  /*20760*/  BRA `(.L_x_1260) ;  /* 0xffffffb800d87947 */ /* 0x000fea000383ffff */
.L_x_1191:
[----:B------:R-:W-:Y:S01]  /*20770*/  BSSY B0, `(.L_x_1261) ;  /* 0x0000006000007945 */ /* 0x000fe20003800000 */
[----:B------:R-:W-:-:S07]  /*20780*/  IMAD.MOV.U32 R15, RZ, RZ, -0x1 ;  /* 0xffffffffff0f7424 */ /* 0x000fce00078e00ff */
[----:B01----:R-:W-:Y:S05]  /*20790*/  WARPSYNC.COLLECTIVE R15, `(.L_x_1262) ;  /* 0x000000000f0c7348 */ /* 0x003fea0003c00000 */
[----:B------:R-:W-:Y:S02]  /*207a0*/  ELECT P6, UR62, PT ;  /* 0x00000000003e782f */ /* 0x000fe400038c0000 */
[----:B------:R-:W-:Y:S01]  /*207b0*/  MOV R14, UR62 ;  /* 0x0000003e000e7c02 */ /* 0x000fe20008000f00 */
[----:B01----:R-:W-:Y:S10]  /*207c0*/  ENDCOLLECTIVE ;  /* 0x000000000000791b */ /* 0x003ff40003800000 */
.L_x_1262:
[----:B------:R-:W-:Y:S05]  /*207d0*/  BSYNC B0 ;  /* 0x0000000000007941 */ /* 0x000fea0003800000 */
.L_x_1261:
[----:B------:R-:W-:Y:S05]  /*207e0*/  BRA `(.L_x_1263) ;  /* 0xffffffb800e07947 */ /* 0x000fea000383ffff */
.L_x_1193:
[----:B-1----:R1:W2:Y:S02]  /*207f0*/  SYNCS.PHASECHK.TRANS64.TRYWAIT P0, [R3+URZ+0x28880], R4 ;  /* 0x02888004030075a7 */ /* 0x0022a4000800017f */
[----:B--2---:R-:W-:Y:S05]  /*20800*/  @!P0 NANOSLEEP.SYNCS 0x989680 ;  /* 0x009896800000895d */ /* 0x004fea0003900000 */
[----:B------:R-:W2:Y:S02]  /*20810*/  @!P0 SYNCS.PHASECHK.TRANS64 P0, [R3+URZ+0x28880], R4 ;  /* 0x02888004030085a7 */ /* 0x000ea4000800007f */
[----:B--2---:R-:W-:Y:S05]  /*20820*/  @!P0 BRA `(.L_x_1193) ;  /* 0xfffffffc00f08947 */ /* 0x004fea000383ffff */
[----:B------:R-:W-:Y:S05]  /*20830*/  BRA `(.L_x_1264) ;  /* 0xffffffbc00487947 */ /* 0x000fea000383ffff */
.L_x_1195:
[----:B0-----:R0:W2:Y:S02]  /*20840*/  SYNCS.PHASECHK.TRANS64.TRYWAIT P0, [R3+URZ+0x28840], R4 ;  /* 0x02884004030075a7 */ /* 0x0010a4000800017f */
[----:B--2---:R-:W-:Y:S05]  /*20850*/  @!P0 NANOSLEEP.SYNCS 0x989680 ;  /* 0x009896800000895d */ /* 0x004fea0003900000 */
[----:B------:R-:W2:Y:S02]  /*20860*/  @!P0 SYNCS.PHASECHK.TRANS64 P0, [R3+URZ+0x28840], R4 ;  /* 0x02884004030085a7 */ /* 0x000ea4000800007f */
[----:B--2---:R-:W-:Y:S05]  /*20870*/  @!P0 BRA `(.L_x_1195) ;  /* 0xfffffffc00f08947 */ /* 0x004fea000383ffff */
[----:B------:R-:W-:Y:S05]  /*20880*/  BRA `(.L_x_1265) ;  /* 0xffffffbc00a07947 */ /* 0x000fea000383ffff */
.L_x_1199:
[----:B------:R-:W-:Y:S01]  /*20890*/  IMAD.MOV.U32 R13, RZ, RZ, R2 ;  /* 0x000000ffff0d7224 */ /* 0x000fe200078e0002 */
[----:B------:R-:W-:Y:S01]  /*208a0*/  LOP3.LUT R7, R7, 0x7f, RZ, 0xc0, !PT ;  /* 0x0000007f07077812 */ /* 0x000fe200078ec0ff */
[----:B------:R-:W-:Y:S02]  /*208b0*/  IMAD.MOV.U32 R12, RZ, RZ, RZ ;  /* 0x000000ffff0c7224 */ /* 0x000fe400078e00ff */
[----:B------:R-:W-:Y:S01]  /*208c0*/  IMAD.MOV.U32 R11, RZ, RZ, 0x181f ;  /* 0x0000181fff0b7424 */ /* 0x000fe200078e00ff */
[----:B------:R-:W-:Y:S01]  /*208d0*/  SHF.R.U32.HI R5, RZ, 0x3, R7 ;  /* 0x00000003ff057819 */ /* 0x000fe20000011607 */
[----:B------:R-:W-:Y:S02]  /*208e0*/  IMAD.MOV.U32 R15, RZ, RZ, -0x1 ;  /* 0xffffffffff0f7424 */ /* 0x000fe400078e00ff */
[----:B------:R-:W-:Y:S02]  /*208f0*/  IMAD R4, R19, R8, RZ ;  /* 0x0000000813047224 */ /* 0x000fe400078e02ff */
[----:B------:R-:W-:-:S07]  /*20900*/  IMAD.IADD R3, R5, 0x1, R18 ;  /* 0x0000000105037824 */ /* 0x000fce00078e0212 */
[----:B-----5:R-:W-:Y:S05]  /*20910*/  WARPSYNC.COLLECTIVE R15, `(.L_x_1266) ;  /* 0x000000000f087348 */ /* 0x020fea0003c00000 */
[----:B------:R0:W1:Y:S02]  /*20920*/  SHFL.IDX P6, R14, R13, R12, R11 ;  /* 0x0000000c0d0e7389 */ /* 0x00006400000c000b */
[----:B01---5:R-:W-:Y:S01]  /*20930*/  ENDCOLLECTIVE ;  /* 0x000000000000791b */ /* 0x023fe20003800000 */
.L_x_1266:
[C---:B------:R-:W-:Y:S01]  /*20940*/  VIADD R5, R3.reuse, 0x10 ;  /* 0x0000001003057836 */ /* 0x040fe20000000000 */
[----:B------:R-:W-:Y:S01]  /*20950*/  ISETP.GE.AND P1, PT, R3, R4, PT ;  /* 0x000000040300720c */ /* 0x000fe20003f26270 */
[----:B------:R-:W-:Y:S02]  /*20960*/  IMAD.MOV.U32 R13, RZ, RZ, R0 ;  /* 0x000000ffff0d7224 */ /* 0x000fe400078e0000 */
[----:B------:R-:W-:-:S10]  /*20970*/  IMAD.MOV.U32 R6, RZ, RZ, R14 ;  /* 0x000000ffff067224 */ /* 0x000fd400078e000e */
[----:B------:R-:W-:Y:S05]  /*20980*/  WARPSYNC.COLLECTIVE R15, `(.L_x_1267) ;  /* 0x000000000f087348 */ /* 0x000fea0003c00000 */
[----:B------:R0:W1:Y:S02]  /*20990*/  SHFL.IDX P6, R14, R13, R12, R11 ;  /* 0x0000000c0d0e7389 */ /* 0x00006400000c000b */
[----:B01----:R-:W-:Y:S01]  /*209a0*/  ENDCOLLECTIVE ;  /* 0x000000000000791b */ /* 0x003fe20003800000 */
.L_x_1267:
[----:B------:R-:W-:Y:S02]  /*209b0*/  IMAD.MOV.U32 R13, RZ, RZ, R2 ;  /* 0x000000ffff0d7224 */ /* 0x000fe400078e0002 */
[----:B------:R-:W-:Y:S02]  /*209c0*/  IMAD.MOV.U32 R12, RZ, RZ, 0x1 ;  /* 0x00000001ff0c7424 */ /* 0x000fe400078e00ff */
[----:B------:R-:W-:-:S07]  /*209d0*/  IMAD.MOV.U32 R7, RZ, RZ, R14 ;  /* 0x000000ffff077224 */ /* 0x000fce00078e000e */
[----:B------:R-:W-:Y:S05]  /*209e0*/  WARPSYNC.COLLECTIVE R15, `(.L_x_1268) ;  /* 0x000000000f087348 */ /* 0x000fea0003c00000 */
[----:B------:R0:W1:Y:S02]  /*209f0*/  SHFL.IDX P6, R14, R13, R12, R11 ;  /* 0x0000000c0d0e7389 */ /* 0x00006400000c000b */
[----:B01----:R-:W-:Y:S01]  /*20a00*/  ENDCOLLECTIVE ;  /* 0x000000000000791b */ /* 0x003fe20003800000 */
.L_x_1268:
        /* <DEDUP_REMOVED lines=16> */
.L_x_1269:
[----:B------:R-:W-:Y:S02]  /*20b10*/  IMAD.MOV.U32 R13, RZ, RZ, R2 ;  /* 0x000000ffff0d7224 */ /* 0x000fe400078e0002 */
[----:B------:R-:W-:Y:S02]  /*20b20*/  IMAD.MOV.U32 R12, RZ, RZ, 0x2 ;  /* 0x00000002ff0c7424 */ /* 0x000fe400078e00ff */
[----:B------:R-:W-:-:S07]  /*20b30*/  IMAD.MOV.U32 R7, RZ, RZ, R14 ;  /* 0x000000ffff077224 */ /* 0x000fce00078e000e */
[----:B------:R-:W-:Y:S05]  /*20b40*/  WARPSYNC.COLLECTIVE R15, `(.L_x_1270) ;  /* 0x000000000f087348 */ /* 0x000fea0003c00000 */
[----:B------:R0:W1:Y:S02]  /*20b50*/  SHFL.IDX P6, R14, R13, R12, R11 ;  /* 0x0000000c0d0e7389 */ /* 0x00006400000c000b */
[----:B01----:R-:W-:Y:S01]  /*20b60*/  ENDCOLLECTIVE ;  /* 0x000000000000791b */ /* 0x003fe20003800000 */
.L_x_1270:
        /* <DEDUP_REMOVED lines=16> */
.L_x_1271:
[----:B------:R-:W-:Y:S02]  /*20c70*/  IMAD.MOV.U32 R13, RZ, RZ, R2 ;  /* 0x000000ffff0d7224 */ /* 0x000fe400078e0002 */
[----:B------:R-:W-:Y:S02]  /*20c80*/  IMAD.MOV.U32 R12, RZ, RZ, 0x3 ;  /* 0x00000003ff0c7424 */ /* 0x000fe400078e00ff */
[----:B------:R-:W-:-:S07]  /*20c90*/  IMAD.MOV.U32 R7, RZ, RZ, R14 ;  /* 0x000000ffff077224 */ /* 0x000fce00078e000e */
[----:B------:R-:W-:Y:S05]  /*20ca0*/  WARPSYNC.COLLECTIVE R15, `(.L_x_1272) ;  /* 0x000000000f087348 */ /* 0x000fea0003c00000 */
[----:B------:R0:W1:Y:S02]  /*20cb0*/  SHFL.IDX P6, R14, R13, R12, R11 ;  /* 0x0000000c0d0e7389 */ /* 0x00006400000c000b */
[----:B01----:R-:W-:Y:S01]  /*20cc0*/  ENDCOLLECTIVE ;  /* 0x000000000000791b */ /* 0x003fe20003800000 */
.L_x_1272:
        /* <DEDUP_REMOVED lines=16> */
.L_x_1273:
[----:B------:R-:W-:Y:S02]  /*20dd0*/  IMAD.MOV.U32 R13, RZ, RZ, R2 ;  /* 0x000000ffff0d7224 */ /* 0x000fe400078e0002 */
[----:B------:R-:W-:Y:S02]  /*20de0*/  IMAD.MOV.U32 R12, RZ, RZ, 0x4 ;  /* 0x00000004ff0c7424 */ /* 0x000fe400078e00ff */
[----:B------:R-:W-:-:S07]  /*20df0*/  IMAD.MOV.U32 R7, RZ, RZ, R14 ;  /* 0x000000ffff077224 */ /* 0x000fce00078e000e */
[----:B------:R-:W-:Y:S05]  /*20e00*/  WARPSYNC.COLLECTIVE R15, `(.L_x_1274) ;  /* 0x000000000f087348 */ /* 0x000fea0003c00000 */
[----:B------:R0:W1:Y:S02]  /*20e10*/  SHFL.IDX P6, R14, R13, R12, R11 ;  /* 0x0000000c0d0e7389 */ /* 0x00006400000c000b */
[----:B01----:R-:W-:Y:S01]  /*20e20*/  ENDCOLLECTIVE ;  /* 0x000000000000791b */ /* 0x003fe20003800000 */
.L_x_1274:
        /* <DEDUP_REMOVED lines=16> */
.L_x_1275:
[----:B------:R-:W-:Y:S02]  /*20f30*/  IMAD.MOV.U32 R13, RZ, RZ, R2 ;  /* 0x000000ffff0d7224 */ /* 0x000fe400078e0002 */
[----:B------:R-:W-:Y:S02]  /*20f40*/  IMAD.MOV.U32 R12, RZ, RZ, 0x5 ;  /* 0x00000005ff0c7424 */ /* 0x000fe400078e00ff */
[----:B------:R-:W-:-:S07]  /*20f50*/  IMAD.MOV.U32 R7, RZ, RZ, R14 ;  /* 0x000000ffff077224 */ /* 0x000fce00078e000e */
[----:B------:R-:W-:Y:S05]  /*20f60*/  WARPSYNC.COLLECTIVE R15, `(.L_x_1276) ;  /* 0x000000000f087348 */ /* 0x000fea0003c00000 */
[----:B------:R0:W1:Y:S02]  /*20f70*/  SHFL.IDX P6, R14, R13, R12, R11 ;  /* 0x0000000c0d0e7389 */ /* 0x00006400000c000b */
[----:B01----:R-:W-:Y:S01]  /*20f80*/  ENDCOLLECTIVE ;  /* 0x000000000000791b */ /* 0x003fe20003800000 */
.L_x_1276:
        /* <DEDUP_REMOVED lines=16> */
.L_x_1277:
[----:B------:R-:W-:Y:S02]  /*21090*/  IMAD.MOV.U32 R13, RZ, RZ, R2 ;  /* 0x000000ffff0d7224 */ /* 0x000fe400078e0002 */
[----:B------:R-:W-:Y:S02]  /*210a0*/  IMAD.MOV.U32 R12, RZ, RZ, 0x6 ;  /* 0x00000006ff0c7424 */ /* 0x000fe400078e00ff */
[----:B------:R-:W-:-:S07]  /*210b0*/  IMAD.MOV.U32 R7, RZ, RZ, R14 ;  /* 0x000000ffff077224 */ /* 0x000fce00078e000e */
[----:B------:R-:W-:Y:S05]  /*210c0*/  WARPSYNC.COLLECTIVE R15, `(.L_x_1278) ;  /* 0x000000000f087348 */ /* 0x000fea0003c00000 */
[----:B------:R0:W1:Y:S02]  /*210d0*/  SHFL.IDX P6, R14, R13, R12, R11 ;  /* 0x0000000c0d0e7389 */ /* 0x00006400000c000b */
[----:B01----:R-:W-:Y:S01]  /*210e0*/  ENDCOLLECTIVE ;  /* 0x000000000000791b */ /* 0x003fe20003800000 */
.L_x_1278:
        /* <DEDUP_REMOVED lines=15> */
.L_x_1279:
[----:B------:R-:W-:Y:S02]  /*211e0*/  IMAD.MOV.U32 R13, RZ, RZ, R2 ;  /* 0x000000ffff0d7224 */ /* 0x000fe400078e0002 */
[----:B------:R-:W-:Y:S02]  /*211f0*/  IMAD.MOV.U32 R12, RZ, RZ, 0x7 ;  /* 0x00000007ff0c7424 */ /* 0x000fe400078e00ff */
[----:B------:R-:W-:-:S07]  /*21200*/  IMAD.MOV.U32 R7, RZ, RZ, R14 ;  /* 0x000000ffff077224 */ /* 0x000fce00078e000e */
[----:B------:R-:W-:Y:S05]  /*21210*/  WARPSYNC.COLLECTIVE R15, `(.L_x_1280) ;  /* 0x000000000f087348 */ /* 0x000fea0003c00000 */
[----:B------:R0:W1:Y:S02]  /*21220*/  SHFL.IDX P6, R14, R13, R12, R11 ;  /* 0x0000000c0d0e7389 */ /* 0x00006400000c000b */
[----:B01----:R-:W-:Y:S01]  /*21230*/  ENDCOLLECTIVE ;  /* 0x000000000000791b */ /* 0x003fe20003800000 */
.L_x_1280:
[----:B------:R-:W-:-:S05]  /*21240*/  @!P1 IADD3 R7, P2, R9, R7, RZ ;  /* 0x0000000709079210 */ /* 0x000fca0007f5e0ff */
[----:B------:R-:W-:-:S05]  /*21250*/  @!P1 IMAD.X R6, RZ, RZ, R6, P2 ;  /* 0x000000ffff069224 */ /* 0x000fca00010e0606 */
[----:B------:R-:W-:Y:S01]  /*21260*/  @!P1 LOP3.LUT R7, R7, R6, RZ, 0x3c, !PT ;  /* 0x0000000607079212 */ /* 0x000fe200078e3cff */
[----:B------:R-:W-:-:S03]  /*21270*/  IMAD.MOV.U32 R13, RZ, RZ, R0 ;  /* 0x000000ffff0d7224 */ /* 0x000fc600078e0000 */
[----:B------:R-:W-:-:S04]  /*21280*/  @!P1 LOP3.LUT R6, R7, R6, RZ, 0x3c, !PT ;  /* 0x0000000607069212 */ /* 0x000fc800078e3cff */
[----:B------:R-:W-:Y:S01]  /*21290*/  @!P1 LOP3.LUT R7, R7, R6, RZ, 0x3c, !PT ;  /* 0x0000000607079212 */ /* 0x000fe200078e3cff */
[----:B------:R-:W-:-:S07]  /*212a0*/  IMAD.MOV.U32 R5, RZ, RZ, R14 ;  /* 0x000000ffff057224 */ /* 0x000fce00078e000e */
[----:B------:R-:W-:Y:S05]  /*212b0*/  WARPSYNC.COLLECTIVE R15, `(.L_x_1281) ;  /* 0x000000000f087348 */ /* 0x000fea0003c00000 */
[----:B------:R0:W1:Y:S02]  /*212c0*/  SHFL.IDX P6, R14, R13, R12, R11 ;  /* 0x0000000c0d0e7389 */ /* 0x00006400000c000b */
[----:B01----:R-:W-:Y:S01]  /*212d0*/  ENDCOLLECTIVE ;  /* 0x000000000000791b */ /* 0x003fe20003800000 */
.L_x_1281:
[----:B------:R-:W-:Y:S01]  /*212e0*/  @!PT LDS RZ, [RZ] ;  /* 0x00000000fffff984 */ /* 0x000fe20000000800 */
[----:B------:R-:W-:Y:S01]  /*212f0*/  @!PT LDS RZ, [RZ] ;  /* 0x00000000fffff984 */ /* 0x000fe20000000800 */
[----:B------:R-:W-:Y:S01]  /*21300*/  @!PT LDS RZ, [RZ] ;  /* 0x00000000fffff984 */ /* 0x000fe20000000800 */
[----:B------:R1:W-:Y:S01]  /*21310*/  @!P1 LDGSTS.E.BYPASS.LTC128B.128 [R10+0x1b400], desc[UR50][R6.64], !P0 ;  /* 0x1b400000060a9fae */ /* 0x0003e2000c101d72 */
[----:B------:R-:W-:Y:S01]  /*21320*/  IMAD.MOV.U32 R0, RZ, RZ, R14 ;  /* 0x000000ffff007224 */ /* 0x000fe200078e000e */
[----:B------:R-:W-:Y:S06]  /*21330*/  BRA `(.L_x_1282) ;  /* 0xffffffbc00ec7947 */ /* 0x000fec000383ffff */
.L_x_1202:
[----:B--2---:R-:W2:Y:S02]  /*21340*/  LDL R2, [R1] ;  /* 0x0000000001027983 */ /* 0x004ea40000100800 */
[----:B--2---:R2:W3:Y:S02]  /*21350*/  SYNCS.PHASECHK.TRANS64.TRYWAIT P0, [R2+URZ+0x28820], R0 ;  /* 0x02882000020075a7 */ /* 0x0044e4000800017f */
[----:B---3--:R-:W-:Y:S05]  /*21360*/  @!P0 NANOSLEEP.SYNCS 0x989680 ;  /* 0x009896800000895d */ /* 0x008fea0003900000 */
[----:B------:R-:W3:Y:S02]  /*21370*/  @!P0 SYNCS.PHASECHK.TRANS64 P0, [R2+URZ+0x28820], R0 ;  /* 0x02882000020085a7 */ /* 0x000ee4000800007f */
[----:B---3--:R-:W-:Y:S05]  /*21380*/  @!P0 BRA `(.L_x_1202) ;  /* 0xfffffffc00ec8947 */ /* 0x008fea000383ffff */
[----:B------:R-:W-:Y:S05]  /*21390*/  BRA `(.L_x_1283) ;  /* 0xffffffc000587947 */ /* 0x000fea000383ffff */
.L_x_1208:
[----:B-1----:R1:W3:Y:S02]  /*213a0*/  SYNCS.PHASECHK.TRANS64.TRYWAIT P0, [R4+URZ+0x28880], R3 ;  /* 0x02888003040075a7 */ /* 0x0022e4000800017f */
[----:B---3--:R-:W-:Y:S05]  /*213b0*/  @!P0 NANOSLEEP.SYNCS 0x989680 ;  /* 0x009896800000895d */ /* 0x008fea0003900000 */
[----:B------:R-:W3:Y:S02]  /*213c0*/  @!P0 SYNCS.PHASECHK.TRANS64 P0, [R4+URZ+0x28880], R3 ;  /* 0x02888003040085a7 */ /* 0x000ee4000800007f */
[----:B---3--:R-:W-:Y:S05]  /*213d0*/  @!P0 BRA `(.L_x_1208) ;  /* 0xfffffffc00f08947 */ /* 0x008fea000383ffff */
[----:B------:R-:W-:Y:S05]  /*213e0*/  BRA `(.L_x_1284) ;  /* 0xffffffc400147947 */ /* 0x000fea000383ffff */
.L_x_1213:
[----:B0-----:R0:W3:Y:S02]  /*213f0*/  SYNCS.PHASECHK.TRANS64.TRYWAIT P0, [R4+URZ+0x28840], R3 ;  /* 0x02884003040075a7 */ /* 0x0010e4000800017f */
[----:B---3--:R-:W-:Y:S05]  /*21400*/  @!P0 NANOSLEEP.SYNCS 0x989680 ;  /* 0x009896800000895d */ /* 0x008fea0003900000 */
[----:B------:R-:W3:Y:S02]  /*21410*/  @!P0 SYNCS.PHASECHK.TRANS64 P0, [R4+URZ+0x28840], R3 ;  /* 0x02884003040085a7 */ /* 0x000ee4000800007f */
[----:B---3--:R-:W-:Y:S05]  /*21420*/  @!P0 BRA `(.L_x_1213) ;  /* 0xfffffffc00f08947 */ /* 0x008fea000383ffff */
[----:B------:R-:W-:Y:S05]  /*21430*/  BRA `(.L_x_1285) ;  /* 0xffffffc400987947 */ /* 0x000fea000383ffff */
.L_x_1219:
[----:B-1----:R1:W3:Y:S02]  /*21440*/  SYNCS.PHASECHK.TRANS64.TRYWAIT P0, [R20+URZ+0x28870], R2 ;  /* 0x02887002140075a7 */ /* 0x0022e4000800017f */
[----:B---3--:R-:W-:Y:S05]  /*21450*/  @!P0 NANOSLEEP.SYNCS 0x989680 ;  /* 0x009896800000895d */ /* 0x008fea0003900000 */
[----:B------:R-:W3:Y:S02]  /*21460*/  @!P0 SYNCS.PHASECHK.TRANS64 P0, [R20+URZ+0x28870], R2 ;  /* 0x02887002140085a7 */ /* 0x000ee4000800007f */
[----:B---3--:R-:W-:Y:S05]  /*21470*/  @!P0 BRA `(.L_x_1219) ;  /* 0xfffffffc00f08947 */ /* 0x008fea000383ffff */
[----:B------:R-:W-:Y:S05]  /*21480*/  BRA `(.L_x_1286) ;  /* 0xffffffc800387947 */ /* 0x000fea000383ffff */
.L_x_1221:
[----:B-1----:R1:W3:Y:S02]  /*21490*/  SYNCS.PHASECHK.TRANS64.TRYWAIT P0, [R20+URZ+0x28860], R2 ;  /* 0x02886002140075a7 */ /* 0x0022e4000800017f */
[----:B---3--:R-:W-:Y:S05]  /*214a0*/  @!P0 NANOSLEEP.SYNCS 0x989680 ;  /* 0x009896800000895d */ /* 0x008fea0003900000 */
[----:B------:R-:W3:Y:S02]  /*214b0*/  @!P0 SYNCS.PHASECHK.TRANS64 P0, [R20+URZ+0x28860], R2 ;  /* 0x02886002140085a7 */ /* 0x000ee4000800007f */
[----:B---3--:R-:W-:Y:S05]  /*214c0*/  @!P0 BRA `(.L_x_1221) ;  /* 0xfffffffc00f08947 */ /* 0x008fea000383ffff */
[----:B------:R-:W-:Y:S05]  /*214d0*/  BRA `(.L_x_1287) ;  /* 0xffffffc800407947 */ /* 0x000fea000383ffff */
.L_x_1228:
[----:B-1----:R1:W2:Y:S02]  /*214e0*/  SYNCS.PHASECHK.TRANS64.TRYWAIT P1, [R18+URZ+0x28870], R3 ;  /* 0x02887003120075a7 */ /* 0x0022a4000802017f */
[----:B--2---:R-:W-:Y:S05]  /*214f0*/  @!P1 NANOSLEEP.SYNCS 0x989680 ;  /* 0x009896800000995d */ /* 0x004fea0003900000 */
[----:B------:R-:W2:Y:S02]  /*21500*/  @!P1 SYNCS.PHASECHK.TRANS64 P1, [R18+URZ+0x28870], R3 ;  /* 0x02887003120095a7 */ /* 0x000ea4000802007f */
[----:B--2---:R-:W-:Y:S05]  /*21510*/  @!P1 BRA `(.L_x_1228) ;  /* 0xfffffffc00f09947 */ /* 0x004fea000383ffff */
[----:B------:R-:W-:Y:S05]  /*21520*/  BRA `(.L_x_1288) ;  /* 0xffffffd000707947 */ /* 0x000fea000383ffff */
.L_x_1230:
[----:B-1----:R1:W2:Y:S02]  /*21530*/  SYNCS.PHASECHK.TRANS64.TRYWAIT P1, [R18+URZ+0x28860], R3 ;  /* 0x02886003120075a7 */ /* 0x0022a4000802017f */
[----:B--2---:R-:W-:Y:S05]  /*21540*/  @!P1 NANOSLEEP.SYNCS 0x989680 ;  /* 0x009896800000995d */ /* 0x004fea0003900000 */
[----:B------:R-:W2:Y:S02]  /*21550*/  @!P1 SYNCS.PHASECHK.TRANS64 P1, [R18+URZ+0x28860], R3 ;  /* 0x02886003120095a7 */ /* 0x000ea4000802007f */
[----:B--2---:R-:W-:Y:S05]  /*21560*/  @!P1 BRA `(.L_x_1230) ;  /* 0xfffffffc00f09947 */ /* 0x004fea000383ffff */
[----:B------:R-:W-:Y:S05]  /*21570*/  BRA `(.L_x_1289) ;  /* 0xffffffd000787947 */ /* 0x000fea000383ffff */
.L_x_1243:
[----:B0-----:R0:W1:Y:S02]  /*21580*/  SYNCS.PHASECHK.TRANS64.TRYWAIT P0, [R0+URZ+0x28820], R3 ;  /* 0x02882003000075a7 */ /* 0x001064000800017f */
[----:B-1----:R-:W-:Y:S05]  /*21590*/  @!P0 NANOSLEEP.SYNCS 0x989680 ;  /* 0x009896800000895d */ /* 0x002fea0003900000 */
[----:B------:R-:W1:Y:S02]  /*215a0*/  @!P0 SYNCS.PHASECHK.TRANS64 P0, [R0+URZ+0x28820], R3 ;  /* 0x02882003000085a7 */ /* 0x000e64000800007f */
[----:B-1----:R-:W-:Y:S05]  /*215b0*/  @!P0 BRA `(.L_x_1243) ;  /* 0xfffffffc00f08947 */ /* 0x002fea000383ffff */
[----:B------:R-:W-:Y:S05]  /*215c0*/  BRA `(.L_x_1290) ;  /* 0xffffffe800947947 */ /* 0x000fea000383ffff */
.L_x_1244:
        /* <DEDUP_REMOVED lines=11> */
.L_x_1292:
[----:B------:R-:W-:Y:S05]  /*21680*/  BSYNC B0 ;  /* 0x0000000000007941 */ /* 0x000fea0003800000 */
.L_x_1291:
[----:B------:R-:W-:Y:S05]  /*21690*/  BRA `(.L_x_1293) ;  /* 0xffffffe8007c7947 */ /* 0x000fea000383ffff */
.L_x_1247:
[----:B------:R-:W-:Y:S01]  /*216a0*/  BSSY B1, `(.L_x_1294) ;  /* 0x0000006000017945 */ /* 0x000fe20003800000 */
[----:B------:R-:W-:-:S07]  /*216b0*/  IMAD.MOV.U32 R15, RZ, RZ, -0x1 ;  /* 0xffffffffff0f7424 */ /* 0x000fce00078e00ff */
[----:B01----:R-:W-:Y:S05]  /*216c0*/  WARPSYNC.COLLECTIVE R15, `(.L_x_1295) ;  /* 0x000000000f0c7348 */ /* 0x003fea0003c00000 */
[----:B------:R-:W-:Y:S02]  /*216d0*/  ELECT P6, UR62, PT ;  /* 0x00000000003e782f */ /* 0x000fe400038c0000 */
[----:B------:R-:W-:Y:S01]  /*216e0*/  MOV R14, UR62 ;  /* 0x0000003e000e7c02 */ /* 0x000fe20008000f00 */
[----:B01----:R-:W-:Y:S10]  /*216f0*/  ENDCOLLECTIVE ;  /* 0x000000000000791b */ /* 0x003ff40003800000 */
.L_x_1295:
[----:B------:R-:W-:Y:S05]  /*21700*/  BSYNC B1 ;  /* 0x0000000000017941 */ /* 0x000fea0003800000 */
.L_x_1294:
[----:B------:R-:W-:Y:S05]  /*21710*/  BRA `(.L_x_1296) ;  /* 0xffffffe800747947 */ /* 0x000fea000383ffff */
.L_x_1249:
[----:B0-----:R0:W1:Y:S02]  /*21720*/  SYNCS.PHASECHK.TRANS64.TRYWAIT P1, [R6+URZ], R5 ;  /* 0x00000005060075a7 */ /* 0x001064000802017f */
[----:B-1----:R-:W-:Y:S05]  /*21730*/  @!P1 NANOSLEEP.SYNCS 0x989680 ;  /* 0x009896800000995d */ /* 0x002fea0003900000 */
[----:B------:R-:W1:Y:S02]  /*21740*/  @!P1 SYNCS.PHASECHK.TRANS64 P1, [R6+URZ], R5 ;  /* 0x00000005060095a7 */ /* 0x000e64000802007f */
[----:B-1----:R-:W-:Y:S05]  /*21750*/  @!P1 BRA `(.L_x_1249) ;  /* 0xfffffffc00f09947 */ /* 0x002fea000383ffff */
[----:B------:R-:W-:Y:S05]  /*21760*/  BRA `(.L_x_1297) ;  /* 0xffffffe800b07947 */ /* 0x000fea000383ffff */
.L_x_1250:
[----:B-1----:R1:W2:Y:S02]  /*21770*/  SYNCS.PHASECHK.TRANS64.TRYWAIT P1, [R7+URZ], R2 ;  /* 0x00000002070075a7 */ /* 0x0022a4000802017f */
[----:B--2---:R-:W-:Y:S05]  /*21780*/  @!P1 NANOSLEEP.SYNCS 0x989680 ;  /* 0x009896800000995d */ /* 0x004fea0003900000 */
[----:B------:R-:W2:Y:S02]  /*21790*/  @!P1 SYNCS.PHASECHK.TRANS64 P1, [R7+URZ], R2 ;  /* 0x00000002070095a7 */ /* 0x000ea4000802007f */
[----:B--2---:R-:W-:Y:S05]  /*217a0*/  @!P1 BRA `(.L_x_1250) ;  /* 0xfffffffc00f09947 */ /* 0x004fea000383ffff */
[----:B------:R-:W-:Y:S05]  /*217b0*/  BRA `(.L_x_1298) ;  /* 0xffffffe800a47947 */ /* 0x000fea000383ffff */
.L_x_1252:
[----:B--2---:R2:W3:Y:S02]  /*217c0*/  SYNCS.PHASECHK.TRANS64.TRYWAIT P1, [R4+URZ+0x28860], R5 ;  /* 0x02886005040075a7 */ /* 0x0044e4000802017f */
[----:B---3--:R-:W-:Y:S05]  /*217d0*/  @!P1 NANOSLEEP.SYNCS 0x989680 ;  /* 0x009896800000995d */ /* 0x008fea0003900000 */
[----:B------:R-:W3:Y:S02]  /*217e0*/  @!P1 SYNCS.PHASECHK.TRANS64 P1, [R4+URZ+0x28860], R5 ;  /* 0x02886005040095a7 */ /* 0x000ee4000802007f */
[----:B---3--:R-:W-:Y:S05]  /*217f0*/  @!P1 BRA `(.L_x_1252) ;  /* 0xfffffffc00f09947 */ /* 0x008fea000383ffff */
[----:B------:R-:W-:Y:S05]  /*21800*/  BRA `(.L_x_1299) ;  /* 0xffffffe800a87947 */ /* 0x000fea000383ffff */
.L_x_1254:
[----:B---3--:R3:W4:Y:S02]  /*21810*/  SYNCS.PHASECHK.TRANS64.TRYWAIT P1, [R3+URZ+0x28860], R2 ;  /* 0x02886002030075a7 */ /* 0x008724000802017f */
[----:B----4-:R-:W-:Y:S05]  /*21820*/  @!P1 NANOSLEEP.SYNCS 0x989680 ;  /* 0x009896800000995d */ /* 0x010fea0003900000 */
[----:B------:R-:W4:Y:S02]  /*21830*/  @!P1 SYNCS.PHASECHK.TRANS64 P1, [R3+URZ+0x28860], R2 ;  /* 0x02886002030095a7 */ /* 0x000f24000802007f */
[----:B----4-:R-:W-:Y:S05]  /*21840*/  @!P1 BRA `(.L_x_1254) ;  /* 0xfffffffc00f09947 */ /* 0x010fea000383ffff */
[----:B------:R-:W-:Y:S05]  /*21850*/  BRA `(.L_x_1300) ;  /* 0xffffffe800a87947 */ /* 0x000fea000383ffff */
.L_x_1256:
[----:B----4-:R4:W0:Y:S02]  /*21860*/  SYNCS.PHASECHK.TRANS64.TRYWAIT P0, [R4+URZ+0x28880], R5 ;  /* 0x02888005040075a7 */ /* 0x010824000800017f */
[----:B0-----:R-:W-:Y:S05]  /*21870*/  @!P0 NANOSLEEP.SYNCS 0x989680 ;  /* 0x009896800000895d */ /* 0x001fea0003900000 */
[----:B------:R-:W0:Y:S02]  /*21880*/  @!P0 SYNCS.PHASECHK.TRANS64 P0, [R4+URZ+0x28880], R5 ;  /* 0x02888005040085a7 */ /* 0x000e24000800007f */
[----:B0-----:R-:W-:Y:S05]  /*21890*/  @!P0 BRA `(.L_x_1256) ;  /* 0xfffffffc00f08947 */ /* 0x001fea000383ffff */
[----:B------:R-:W-:Y:S05]  /*218a0*/  BRA `(.L_x_1257) ;  /* 0xffffffe800a47947 */ /* 0x000fea000383ffff */
.L_x_1301:
        /* <DEDUP_REMOVED lines=13> */
.L_x_2820:


//--------------------- .text._ZN7cutlass13device_kernelIN5flash11enable_sm90INS1_16FlashAttnFwdSm90INS1_25CollectiveMainloopFwdSm90ILi2EN4cute5tupleIJNS5_1CILi1EEES8_S8_EEENS6_IJNS7_ILi128EEENS7_ILi192EEESA_EEELi128ENS_12float_e4m3_tEfNS_4arch4Sm90ELb0ELb1ELb1ELb1ELb0ELb1ELb0ELb1ELb1ELb1ELb1ELb0EEENS1_21CollectiveEpilogueFwdINS6_IJSA_SA_SB_EEES9_NS_10bfloat16_tESF_Li256ELb1ELb1ELb1ELb1EEENS1_36VarlenDynamicPersistentTileSchedulerILi128ELi192ELi256ELi128ELb1ELb1ELb1ELb1ELb0ELb1EEEEEEEEEvNT_6ParamsE --------------------------
	.section	.text._ZN7cutlass13device_kernelIN5flash11enable_sm90INS1_16FlashAttnFwdSm90INS1_25CollectiveMainloopFwdSm90ILi2EN4cute5tupleIJNS5_1CILi1EEES8_S8_EEENS6_IJNS7_ILi128EEENS7_ILi192EEESA_EEELi128ENS_12float_e4m3_tEfNS_4arch4Sm90ELb0ELb1ELb1ELb1ELb0ELb1ELb0ELb1ELb1ELb1ELb1ELb0EEENS1_21CollectiveEpilogueFwdINS6_IJSA_SA_SB_EEES9_NS_10bfloat16_tESF_Li256ELb1ELb1ELb1ELb1EEENS1_36VarlenDynamicPersistentTileSchedulerILi128ELi192ELi256ELi128ELb1ELb1ELb1ELb1ELb0ELb1EEEEEEEEEvNT_6ParamsE,"ax",@progbits
	.align	128
.text._ZN7cutlass13device_kernelIN5flash11enable_sm90INS1_16FlashAttnFwdSm90INS1_25CollectiveMainloopFwdSm90ILi2EN4cute5tupleIJNS5_1CILi1EEES8_S8_EEENS6_IJNS7_ILi128EEENS7_ILi192EEESA_EEELi128ENS_12float_e4m3_tEfNS_4arch4Sm90ELb0ELb1ELb1ELb1ELb0ELb1ELb0ELb1ELb1ELb1ELb1ELb0EEENS1_21CollectiveEpilogueFwdINS6_IJSA_SA_SB_EEES9_NS_10bfloat16_tESF_Li256ELb1ELb1ELb1ELb1EEENS1_36VarlenDynamicPersistentTileSchedulerILi128ELi192ELi256ELi128ELb1ELb1ELb1ELb1ELb0ELb1EEEEEEEEEvNT_6ParamsE:
        .type           _ZN7cutlass13device_kernelIN5flash11enable_sm90INS1_16FlashAttnFwdSm90INS1_25CollectiveMainloopFwdSm90ILi2EN4cute5tupleIJNS5_1CILi1EEES8_S8_EEENS6_IJNS7_ILi128EEENS7_ILi192EEESA_EEELi128ENS_12float_e4m3_tEfNS_4arch4Sm90ELb0ELb1ELb1ELb1ELb0ELb1ELb0ELb1ELb1ELb1ELb1ELb0EEENS1_21CollectiveEpilogueFwdINS6_IJSA_SA_SB_EEES9_NS_10bfloat16_tESF_Li256ELb1ELb1ELb1ELb1EEENS1_36VarlenDynamicPersistentTileSchedulerILi128ELi192ELi256ELi128ELb1ELb1ELb1ELb1ELb0ELb1EEEEEEEEEvNT_6ParamsE,@function
        .size           _ZN7cutlass13device_kernelIN5flash11enable_sm90INS1_16FlashAttnFwdSm90INS1_25CollectiveMainloopFwdSm90ILi2EN4cute5tupleIJNS5_1CILi1EEES8_S8_EEENS6_IJNS7_ILi128EEENS7_ILi192EEESA_EEELi128ENS_12float_e4m3_tEfNS_4arch4Sm90ELb0ELb1ELb1ELb1ELb0ELb1ELb0ELb1ELb1ELb1ELb1ELb0EEENS1_21CollectiveEpilogueFwdINS6_IJSA_SA_SB_EEES9_NS_10bfloat16_tESF_Li256ELb1ELb1ELb1ELb1EEENS1_36VarlenDynamicPersistentTileSchedulerILi128ELi192ELi256ELi128ELb1ELb1ELb1ELb1ELb0ELb1EEEEEEEEEvNT_6ParamsE,(.L_x_2821 - _ZN7cutlass13device_kernelIN5flash11enable_sm90INS1_16FlashAttnFwdSm90INS1_25CollectiveMainloopFwdSm90ILi2EN4cute5tupleIJNS5_1CILi1EEES8_S8_EEENS6_IJNS7_ILi128EEENS7_ILi192EEESA_EEELi128ENS_12float_e4m3_tEfNS_4arch4Sm90ELb0ELb1ELb1ELb1ELb0ELb1ELb0ELb1ELb1ELb1ELb1ELb0EEENS1_21CollectiveEpilogueFwdINS6_IJSA_SA_SB_EEES9_NS_10bfloat16_tESF_Li256ELb1ELb1ELb1ELb1EEENS1_36VarlenDynamicPersistentTileSchedulerILi128ELi192ELi256ELi128ELb1ELb1ELb1ELb1ELb0ELb1EEEEEEEEEvNT_6ParamsE)
        .other          _ZN7cutlass13device_kernelIN5flash11enable_sm90INS1_16FlashAttnFwdSm90INS1_25CollectiveMainloopFwdSm90ILi2EN4cute5tupleIJNS5_1CILi1EEES8_S8_EEENS6_IJNS7_ILi128EEENS7_ILi192EEESA_EEELi128ENS_12float_e4m3_tEfNS_4arch4Sm90ELb0ELb1ELb1ELb1ELb0ELb1ELb0ELb1ELb1ELb1ELb1ELb0EEENS1_21CollectiveEpilogueFwdINS6_IJSA_SA_SB_EEES9_NS_10bfloat16_tESF_Li256ELb1ELb1ELb1ELb1EEENS1_36VarlenDynamicPersistentTileSchedulerILi128ELi192ELi256ELi128ELb1ELb1ELb1ELb1ELb0ELb1EEEEEEEEEvNT_6ParamsE,@"STO_CUDA_ENTRY STV_DEFAULT"
_ZN7cutlass13device_kernelIN5flash11enable_sm90INS1_16FlashAttnFwdSm90INS1_25CollectiveMainloopFwdSm90ILi2EN4cute5tupleIJNS5_1CILi1EEES8_S8_EEENS6_IJNS7_ILi128EEENS7_ILi192EEESA_EEELi128ENS_12float_e4m3_tEfNS_4arch4Sm90ELb0ELb1ELb1ELb1ELb0ELb1ELb0ELb1ELb1ELb1ELb1ELb0EEENS1_21CollectiveEpilogueFwdINS6_IJSA_SA_SB_EEES9_NS_10bfloat16_tESF_Li256ELb1ELb1ELb1ELb1EEENS1_36VarlenDynamicPersistentTileSchedulerILi128ELi192ELi256ELi128ELb1ELb1ELb1ELb1ELb0ELb1EEEEEEEEEvNT_6ParamsE:
        /* <DEDUP_REMOVED lines=24> */
.L_x_1303:
[----:B------:R-:W-:Y:S05]  /*0180*/  BSYNC B0 ;  /* 0x0000000000007941 */ /* 0x000fea0003800000 */
.L_x_1302:
        /* <DEDUP_REMOVED lines=41> */
.L_x_1304:
        /* <DEDUP_REMOVED lines=22> */
.L_x_1305:
        /* <DEDUP_REMOVED lines=18> */
.L_x_1306:
        /* <DEDUP_REMOVED lines=22> */
.L_x_1307:
        /* <DEDUP_REMOVED lines=22> */
.L_x_1308:
        /* <DEDUP_REMOVED lines=8> */
.L_x_1311:
[----:B------:R-:W-:-:S08]  /*09e0*/  NOP ;  /* 0x0000000000007918 */ /* 0x000fd00000000000 */
[----:B------:R-:W0:Y:S02]  /*09f0*/  USETMAXREG.TRY_ALLOC.CTAPOOL UP0, 0xf0 ;  /* 0x000000f0000079c8 */ /* 0x000e240008000600 */
[----:B0-----:R-:W-:-:S13]  /*0a00*/  PLOP3.LUT P0, PT, PT, PT, UP0, 0x80, 0x0 ;  /* 0x000000000000781c */ /* 0x001fda0003f0f008 */
[----:B------:R-:W-:Y:S05]  /*0a10*/  @!P0 BRA `(.L_x_1311) ;  /* 0xfffffffc00f08947 */ /* 0x000fea000383ffff */
[----:B------:R-:W0:Y:S01]  /*0a20*/  S2R R0, SR_TID.X ;  /* 0x0000000000007919 */ /* 0x000e220000002100 */
[----:B------:R-:W1:Y:S01]  /*0a30*/  S2UR UR40, SR_CgaCtaId ;  /* 0x00000000002879c3 */ /* 0x000e620000008800 */
[----:B------:R-:W-:Y:S01]  /*0a40*/  UMOV UR4, 0x400 ;  /* 0x0000040000047882 */ /* 0x000fe20000000000 */
[----:B------:R-:W-:-:S06]  /*0a50*/  LOP3.LUT R17, R17, 0xffffbfff, RZ, 0xc0, !PT ;  /* 0xffffbfff11117812 */ /* 0x000fcc00078ec0ff */
[----:B------:R-:W-:Y:S06]  /*0a60*/  BAR.ARV 0x8, 0x180 ;  /* 0x0206000000007b1d */ /* 0x000fec0000002000 */
[----:B-1----:R-:W-:-:S06]  /*0a70*/  ULEA UR4, UR40, UR4, 0x18 ;  /* 0x0000000428047291 */ /* 0x002fcc000f8ec03f */
[----:B------:R-:W-:Y:S01]  /*0a80*/  IMAD.U32 R18, RZ, RZ, UR4 ;  /* 0x00000004ff127e24 */ /* 0x000fe2000f8e00ff */
[----:B0-----:R-:W-:Y:S01]  /*0a90*/  SHF.R.U32.HI R0, RZ, 0x7, R0 ;  /* 0x00000007ff007819 */ /* 0x001fe20000011600 */
[----:B------:R-:W-:-:S03]  /*0aa0*/  ULDC UR4, c[0x0][0xc3c] ;  /* 0x00030f0000047ab9 */ /* 0x000fc60000000800 */
[----:B------:R-:W-:-:S13]  /*0ab0*/  ISETP.NE.AND P0, PT, R0, 0x1, PT ;  /* 0x000000010000780c */ /* 0x000fda0003f05270 */
[----:B------:R-:W-:Y:S01]  /*0ac0*/  @P0 LOP3.LUT R17, R17, 0x4000, RZ, 0xfc, !PT ;  /* 0x0000400011110812 */ /* 0x000fe200078efcff */
[----:B------:R-:W-:Y:S08]  /*0ad0*/  @!P0 BAR.ARV 0x9, 0x100 ;  /* 0x0244000000008b1d */ /* 0x000ff00000002000 */
[----:B------:R-:W-:Y:S06]  /*0ae0*/  BAR.SYNC.DEFER_BLOCKING 0x5, 0x180 ;  /* 0x0146000000007b1d */ /* 0x000fec0000010000 */
[----:B------:R-:W0:Y:S02]  /*0af0*/  LDS.128 R220, [R18+0x288d0] ;  /* 0x0288d00012dc7984 */ /* 0x000e240000000c00 */
[----:B------:R-:W-:Y:S06]  /*0b00*/  BAR.ARV 0x4, 0x180 ;  /* 0x0106000000007b1d */ /* 0x000fec0000002000 */
[----:B0-----:R-:W-:-:S13]  /*0b10*/  ISETP.GE.AND P0, PT, R223, UR4, PT ;  /* 0x00000004df007c0c */ /* 0x001fda000bf06270 */
[----:B------:R-:W-:Y:S05]  /*0b20*/  @P0 BRA `(.L_x_1312) ;  /* 0x000002f000cc0947 */ /* 0x000fea0003800000 */
[----:B------:R-:W0:Y:S01]  /*0b30*/  S2R R0, SR_TID.X ;  /* 0x0000000000007919 */ /* 0x000e220000002100 */
[----:B------:R-:W-:Y:S01]  /*0b40*/  IMAD.MOV.U32 R19, RZ, RZ, RZ ;  /* 0x000000ffff137224 */ /* 0x000fe200078e00ff */
[----:B------:R-:W-:Y:S01]  /*0b50*/  ULOP3.LUT UR41, UR36, 0x1, URZ, 0xfc, !UPT ;  /* 0x0000000124297892 */ /* 0x000fe2000f8efc3f */
[----:B------:R-:W-:Y:S01]  /*0b60*/  IMAD.MOV.U32 R218, RZ, RZ, RZ ;  /* 0x000000ffffda7224 */ /* 0x000fe200078e00ff */
[----:B------:R-:W-:Y:S01]  /*0b70*/  UMOV UR37, URZ ;  /* 0x0000003f00257c82 */ /* 0x000fe20008000000 */
[----:B------:R-:W-:Y:S02]  /*0b80*/  IMAD.MOV.U32 R211, RZ, RZ, RZ ;  /* 0x000000ffffd37224 */ /* 0x000fe400078e00ff */
[----:B------:R-:W-:Y:S02]  /*0b90*/  IMAD.MOV.U32 R212, RZ, RZ, RZ ;  /* 0x000000ffffd47224 */ /* 0x000fe400078e00ff */
[----:B0-----:R-:W-:-:S05]  /*0ba0*/  VIADD R9, R0, 0xffffff80 ;  /* 0xffffff8000097836 */ /* 0x001fca0000000000 */
[----:B------:R-:W-:-:S04]  /*0bb0*/  SHF.R.S32.HI R0, RZ, 0x1f, R9 ;  /* 0x0000001fff007819 */ /* 0x000fc80000011409 */
[----:B------:R-:W-:-:S04]  /*0bc0*/  LEA.HI R2, R0, R9, RZ, 0x7 ;  /* 0x0000000900027211 */ /* 0x000fc800078f38ff */
[----:B------:R-:W-:Y:S02]  /*0bd0*/  LOP3.LUT R3, R2, 0xffffff80, RZ, 0xc0, !PT ;  /* 0xffffff8002037812 */ /* 0x000fe400078ec0ff */
[----:B------:R-:W-:-:S03]  /*0be0*/  SHF.R.S32.HI R7, RZ, 0x7, R2 ;  /* 0x00000007ff077819 */ /* 0x000fc60000011402 */
[----:B------:R-:W-:Y:S01]  /*0bf0*/  IMAD.IADD R8, R9, 0x1, -R3 ;  /* 0x0000000109087824 */ /* 0x000fe200078e0a03 */
[----:B------:R-:W-:-:S04]  /*0c00*/  LEA.HI R2, R2, R7, RZ, 0x1 ;  /* 0x0000000702027211 */ /* 0x000fc800078f08ff */
[----:B------:R-:W-:Y:S02]  /*0c10*/  SHF.R.S32.HI R3, RZ, 0x1f, R8 ;  /* 0x0000001fff037819 */ /* 0x000fe40000011408 */
[----:B------:R-:W-:Y:S02]  /*0c20*/  LOP3.LUT R2, R2, 0x3fffffe, RZ, 0xc0, !PT ;  /* 0x03fffffe02027812 */ /* 0x000fe400078ec0ff */
[CC--:B------:R-:W-:Y:S02]  /*0c30*/  LEA.HI R4, R3.reuse, R8.reuse, RZ, 0x2 ;  /* 0x0000000803047211 */ /* 0x0c0fe400078f10ff */
[----:B------:R-:W-:Y:S01]  /*0c40*/  LEA.HI R3, R3, R8, RZ, 0x5 ;  /* 0x0000000803037211 */ /* 0x000fe200078f28ff */
[----:B------:R-:W-:Y:S01]  /*0c50*/  IMAD.IADD R2, R7, 0x1, -R2 ;  /* 0x0000000107027824 */ /* 0x000fe200078e0a02 */
[--C-:B------:R-:W-:Y:S02]  /*0c60*/  SHF.R.S32.HI R5, RZ, 0x2, R4.reuse ;  /* 0x00000002ff057819 */ /* 0x100fe40000011404 */
[----:B------:R-:W-:-:S02]  /*0c70*/  SHF.R.S32.HI R6, RZ, 0x1f, R4 ;  /* 0x0000001fff067819 */ /* 0x000fc40000011404 */
[----:B------:R-:W-:Y:S02]  /*0c80*/  SHF.R.S32.HI R3, RZ, 0x5, R3 ;  /* 0x00000005ff037819 */ /* 0x000fe40000011403 */
[----:B------:R-:W-:Y:S02]  /*0c90*/  LEA.HI R6, R6, R5, RZ, 0x3 ;  /* 0x0000000506067211 */ /* 0x000fe400078f18ff */
[----:B------:R-:W-:Y:S02]  /*0ca0*/  LOP3.LUT R4, R4, 0x7ffffffc, RZ, 0xc0, !PT ;  /* 0x7ffffffc04047812 */ /* 0x000fe400078ec0ff */
[----:B------:R-:W-:-:S03]  /*0cb0*/  LOP3.LUT R6, R6, 0xfffffff8, RZ, 0xc0, !PT ;  /* 0xfffffff806067812 */ /* 0x000fc600078ec0ff */
[----:B------:R-:W-:Y:S02]  /*0cc0*/  IMAD.IADD R4, R8, 0x1, -R4 ;  /* 0x0000000108047824 */ /* 0x000fe400078e0a04 */
[----:B------:R-:W-:Y:S02]  /*0cd0*/  IMAD.IADD R6, R5, 0x1, -R6 ;  /* 0x0000000105067824 */ /* 0x000fe400078e0a06 */
[----:B------:R-:W-:Y:S02]  /*0ce0*/  IMAD.SHL.U32 R217, R4, 0x2, RZ ;  /* 0x0000000204d97824 */ /* 0x000fe400078e00ff */
[----:B------:R-:W-:-:S04]  /*0cf0*/  IMAD R3, R3, 0x10, R6 ;  /* 0x0000001003037824 */ /* 0x000fc800078e0206 */
[----:B------:R-:W-:Y:S01]  /*0d00*/  IMAD R7, R2, 0x40, R3 ;  /* 0x0000004002077824 */ /* 0x000fe200078e0203 */
[CC--:B------:R-:W-:Y:S02]  /*0d10*/  LEA.HI R2, R0.reuse, R9.reuse, RZ, 0x2 ;  /* 0x0000000900027211 */ /* 0x0c0fe400078f10ff */
[----:B------:R-:W-:Y:S02]  /*0d20*/  LEA.HI R3, R0, R9, RZ, 0x5 ;  /* 0x0000000900037211 */ /* 0x000fe400078f28ff */
[----:B------:R-:W-:Y:S01]  /*0d30*/  LOP3.LUT R0, R2, 0xfffffffc, RZ, 0xc0, !PT ;  /* 0xfffffffc02007812 */ /* 0x000fe200078ec0ff */
[----:B------:R0:W-:Y:S01]  /*0d40*/  STL [R1+0x30], R7 ;  /* 0x0000300701007387 */ /* 0x0001e20000100800 */
[--C-:B------:R-:W-:Y:S01]  /*0d50*/  SHF.R.S32.HI R210, RZ, 0x2, R2.reuse ;  /* 0x00000002ffd27819 */ /* 0x100fe20000011402 */
[----:B------:R-:W-:Y:S01]  /*0d60*/  IMAD.SHL.U32 R227, R3, 0x20, RZ ;  /* 0x0000002003e37824 */ /* 0x000fe200078e00ff */
[----:B------:R-:W-:Y:S01]  /*0d70*/  SHF.R.S32.HI R3, RZ, 0x1f, R2 ;  /* 0x0000001fff037819 */ /* 0x000fe20000011402 */
[----:B------:R-:W-:-:S02]  /*0d80*/  IMAD.IADD R0, R9, 0x1, -R0 ;  /* 0x0000000109007824 */ /* 0x000fc400078e0a00 */
[----:B------:R-:W-:Y:S01]  /*0d90*/  VIADD R9, R210, 0x40 ;  /* 0x00000040d2097836 */ /* 0x000fe20000000000 */
[----:B------:R-:W-:Y:S01]  /*0da0*/  LEA.HI R3, R3, R210, RZ, 0x3 ;  /* 0x000000d203037211 */ /* 0x000fe200078f18ff */
[C---:B------:R-:W-:Y:S01]  /*0db0*/  IMAD.SHL.U32 R22, R0.reuse, 0x10, RZ ;  /* 0x0000001000167824 */ /* 0x040fe200078e00ff */
[C---:B------:R-:W-:Y:S01]  /*0dc0*/  LEA.HI R2, R0.reuse, R0, RZ, 0x1 ;  /* 0x0000000000027211 */ /* 0x040fe200078f08ff */
[----:B------:R-:W-:Y:S01]  /*0dd0*/  IMAD.SHL.U32 R208, R0, 0x8, RZ ;  /* 0x0000000800d07824 */ /* 0x000fe200078e00ff */
[----:B------:R-:W-:Y:S01]  /*0de0*/  LOP3.LUT R3, R3, 0xfffffff8, RZ, 0xc0, !PT ;  /* 0xfffffff803037812 */ /* 0x000fe200078ec0ff */
[----:B------:R-:W-:Y:S01]  /*0df0*/  VIADD R6, R210, 0x80 ;  /* 0x00000080d2067836 */ /* 0x000fe20000000000 */
[----:B------:R-:W-:Y:S01]  /*0e00*/  LOP3.LUT R5, R2, 0x1ffffffe, RZ, 0xc0, !PT ;  /* 0x1ffffffe02057812 */ /* 0x000fe200078ec0ff */
[----:B------:R-:W-:Y:S01]  /*0e10*/  IMAD.SHL.U32 R225, R9, 0x80, RZ ;  /* 0x0000008009e17824 */ /* 0x000fe200078e00ff */
[----:B------:R-:W-:Y:S01]  /*0e20*/  SHF.R.S32.HI R2, RZ, 0x1f, R210 ;  /* 0x0000001fff027819 */ /* 0x000fe200000114d2 */
[----:B------:R-:W-:Y:S01]  /*0e30*/  IMAD.SHL.U32 R226, R6, 0x80, RZ ;  /* 0x0000008006e27824 */ /* 0x000fe200078e00ff */
[----:B------:R-:W-:Y:S01]  /*0e40*/  SHF.R.S32.HI R2, RZ, 0x1f, R6 ;  /* 0x0000001fff027819 */ /* 0x000fe20000011406 */
[----:B------:R-:W-:Y:S01]  /*0e50*/  IMAD.IADD R5, R0, 0x1, -R5 ;  /* 0x0000000100057824 */ /* 0x000fe200078e0a05 */
[----:B------:R-:W-:Y:S01]  /*0e60*/  SHF.R.S32.HI R0, RZ, 0x1f, R9 ;  /* 0x0000001fff007819 */ /* 0x000fe20000011409 */
[----:B------:R-:W-:Y:S01]  /*0e70*/  IMAD.IADD R213, R210, 0x1, -R3 ;  /* 0x00000001d2d57824 */ /* 0x000fe200078e0a03 */
[----:B------:R-:W-:Y:S01]  /*0e80*/  LOP3.LUT R225, R225, 0x380, RZ, 0xc0, !PT ;  /* 0x00000380e1e17812 */ /* 0x000fe200078ec0ff */
[----:B------:R-:W-:Y:S01]  /*0e90*/  VIADD R214, R208, 0x20 ;  /* 0x00000020d0d67836 */ /* 0x000fe20000000000 */
[----:B------:R-:W-:Y:S01]  /*0ea0*/  LEA.HI R0, R0, R9, RZ, 0x3 ;  /* 0x0000000900007211 */ /* 0x000fe200078f18ff */
[----:B------:R-:W-:Y:S01]  /*0eb0*/  IMAD R224, R5, 0x8, R7 ;  /* 0x0000000805e07824 */ /* 0x000fe200078e0207 */
[----:B------:R-:W-:-:S02]  /*0ec0*/  LEA.HI R2, R2, R6, RZ, 0x3 ;  /* 0x0000000602027211 */ /* 0x000fc400078f18ff */
[----:B------:R-:W-:Y:S01]  /*0ed0*/  SHF.R.U32.HI R6, RZ, 0x3, R225 ;  /* 0x00000003ff067819 */ /* 0x000fe200000116e1 */
[----:B------:R-:W-:Y:S01]  /*0ee0*/  IMAD.SHL.U32 R0, R0, 0x80, RZ ;  /* 0x0000008000007824 */ /* 0x000fe200078e00ff */
[----:B------:R-:W-:Y:S01]  /*0ef0*/  LOP3.LUT R3, R225, 0x70, R22, 0xf8, !PT ;  /* 0x00000070e1037812 */ /* 0x000fe200078ef816 */
[----:B------:R-:W-:Y:S01]  /*0f00*/  IMAD.SHL.U32 R2, R2, 0x80, RZ ;  /* 0x0000008002027824 */ /* 0x000fe200078e00ff */
[----:B------:R-:W-:Y:S02]  /*0f10*/  LOP3.LUT R227, R227, 0xfffffc00, RZ, 0xc0, !PT ;  /* 0xfffffc00e3e37812 */ /* 0x000fe400078ec0ff */
[----:B------:R-:W-:Y:S02]  /*0f20*/  LOP3.LUT R234, R0, 0xfffffc00, RZ, 0xc0, !PT ;  /* 0xfffffc0000ea7812 */ /* 0x000fe400078ec0ff */
[----:B------:R-:W-:Y:S02]  /*0f30*/  LOP3.LUT R226, R226, 0x380, RZ, 0xc0, !PT ;  /* 0x00000380e2e27812 */ /* 0x000fe400078ec0ff */
[----:B------:R-:W-:-:S02]  /*0f40*/  LOP3.LUT R3, R234, R3, R6, 0xf6, !PT ;  /* 0x00000003ea037212 */ /* 0x000fc400078ef606 */
[----:B------:R-:W-:Y:S02]  /*0f50*/  SHF.R.S32.HI R23, RZ, 0x1f, R22 ;  /* 0x0000001fff177819 */ /* 0x000fe40000011416 */
[----:B------:R-:W-:Y:S01]  /*0f60*/  LOP3.LUT R235, R2, 0xfffffc00, RZ, 0xc0, !PT ;  /* 0xfffffc0002eb7812 */ /* 0x000fe200078ec0ff */
[----:B------:R-:W-:-:S05]  /*0f70*/  IMAD.IADD R0, R18, 0x1, R3 ;  /* 0x0000000112007824 */ /* 0x000fca00078e0203 */
[----:B------:R0:W-:Y:S02]  /*0f80*/  STL [R1+0x20], R0 ;  /* 0x0000200001007387 */ /* 0x0001e40000100800 */
.L_x_1553:
[----:B------:R-:W-:Y:S05]  /*0f90*/  YIELD ;  /* 0x0000000000007946 */ /* 0x000fea0003800000 */
[----:B------:R-:W-:Y:S01]  /*0fa0*/  ULDC.64 UR4, c[0x0][0xa28] ;  /* 0x00028a0000047ab9 */ /* 0x000fe20000000a00 */
[----:B01-3-5:R-:W1:Y:S01]  /*0fb0*/  LDC.64 R4, c[0x0][0xa08] ;  /* 0x00028200ff047b82 */ /* 0x02be620000000a00 */
[----:B------:R-:W-:Y:S01]  /*0fc0*/  ISETP.NE.U32.AND P1, PT, RZ, UR4, PT ;  /* 0x00000004ff007c0c */ /* 0x000fe2000bf25070 */
[----:B------:R-:W-:Y:S02]  /*0fd0*/  IMAD.MOV.U32 R30, RZ, RZ, RZ ;  /* 0x000000ffff1e7224 */ /* 0x000fe400078e00ff */
[----:B------:R-:W-:Y:S01]  /*0fe0*/  IMAD.MOV.U32 R10, RZ, RZ, RZ ;  /* 0x000000ffff0a7224 */ /* 0x000fe200078e00ff */
[----:B------:R-:W-:Y:S01]  /*0ff0*/  ISETP.NE.AND.EX P1, PT, RZ, UR5, PT, P1 ;  /* 0x00000005ff007c0c */ /* 0x000fe2000bf25310 */
[----:B------:R-:W-:-:S02]  /*1000*/  ULDC.64 UR4, c[0x0][0xa18] ;  /* 0x0002860000047ab9 */ /* 0x000fc40000000a00 */
[----:B------:R-:W-:-:S04]  /*1010*/  ISETP.NE.U32.AND P2, PT, RZ, UR4, PT ;  /* 0x00000004ff007c0c */ /* 0x000fc8000bf45070 */
[----:B------:R-:W-:Y:S01]  /*1020*/  ISETP.NE.AND.EX P2, PT, RZ, UR5, PT, P2 ;  /* 0x00000005ff007c0c */ /* 0x000fe2000bf45320 */
[----:B------:R-:W-:Y:S02]  /*1030*/  ULDC.64 UR4, c[0x0][0xa08] ;  /* 0x0002820000047ab9 */ /* 0x000fe40000000a00 */
[----:B------:R-:W-:-:S03]  /*1040*/  ISETP.NE.U32.AND P0, PT, RZ, UR4, PT ;  /* 0x00000004ff007c0c */ /* 0x000fc6000bf05070 */
[----:B----4-:R-:W2:Y:S01]  /*1050*/  @P1 LDC.64 R2, c[0x0][0xa28] ;  /* 0x00028a00ff021b82 */ /* 0x010ea20000000a00 */
[----:B------:R-:W-:Y:S01]  /*1060*/  ISETP.NE.AND.EX P0, PT, RZ, UR5, PT, P0 ;  /* 0x00000005ff007c0c */ /* 0x000fe2000bf05300 */
[----:B-1----:R-:W-:-:S06]  /*1070*/  IMAD.WIDE R8, R223, 0x4, R4 ;  /* 0x00000004df087825 */ /* 0x002fcc00078e0204 */
[----:B0-----:R-:W0:Y:S01]  /*1080*/  @P2 LDC.64 R6, c[0x0][0xa18] ;  /* 0x00028600ff062b82 */ /* 0x001e220000000a00 */
[----:B------:R-:W-:Y:S02]  /*1090*/  ULDC UR4, c[0x0][0x288] ;  /* 0x0000a20000047ab9 */ /* 0x000fe40000000800 */
[----:B------:R-:W-:Y:S01]  /*10a0*/  IMAD.U32 R215, RZ, RZ, UR4 ;  /* 0x00000004ffd77e24 */ /* 0x000fe2000f8e00ff */
[----:B------:R-:W-:Y:S02]  /*10b0*/  ULDC.64 UR4, c[0x0][0x418] ;  /* 0x0001060000047ab9 */ /* 0x000fe40000000a00 */
[----:B------:R-:W5:Y:S01]  /*10c0*/  @P0 LDG.E R30, desc[UR38][R8.64] ;  /* 0x00000026081e0981 */ /* 0x000f62000c1e1900 */
[----:B--2---:R-:W-:-:S04]  /*10d0*/  @P1 IMAD.WIDE R2, R223, 0x4, R2 ;  /* 0x00000004df021825 */ /* 0x004fc800078e0202 */
[----:B0-----:R-:W-:Y:S01]  /*10e0*/  @P2 IMAD.WIDE R4, R223, 0x4, R6 ;  /* 0x00000004df042825 */ /* 0x001fe200078e0206 */
[----:B------:R-:W-:Y:S01]  /*10f0*/  UISETP.NE.U32.AND UP0, UPT, UR4, URZ, UPT ;  /* 0x0000003f0400728c */ /* 0x000fe2000bf05070 */
[----:B------:R0:W5:Y:S02]  /*1100*/  @P1 LDG.E R10, desc[UR38][R2.64] ;  /* 0x00000026020a1981 */ /* 0x000164000c1e1900 */
[----:B------:R-:W-:Y:S02]  /*1110*/  ULDC UR4, c[0x0][0x424] ;  /* 0x0001090000047ab9 */ /* 0x000fe40000000800 */
[----:B------:R1:W5:Y:S01]  /*1120*/  @P2 LDG.E R215, desc[UR38][R4.64] ;  /* 0x0000002604d72981 */ /* 0x000362000c1e1900 */
[----:B------:R-:W-:-:S03]  /*1130*/  UISETP.NE.AND.EX UP0, UPT, UR5, URZ, UPT, UP0 ;  /* 0x0000003f0500728c */ /* 0x000fc6000bf05300 */
[----:B------:R-:W-:Y:S01]  /*1140*/  ULDC UR5, c[0x0][0x2f0] ;  /* 0x0000bc0000057ab9 */ /* 0x000fe20000000800 */
[----:B------:R-:W-:-:S04]  /*1150*/  USEL UR4, UR4, 0x1, UP0 ;  /* 0x0000000104047887 */ /* 0x000fc80008000000 */
[----:B------:R-:W-:-:S03]  /*1160*/  UIMAD UR4, UR4, UR5, URZ ;  /* 0x00000005040472a4 */ /* 0x000fc6000f8e023f */
[----:B------:R-:W-:Y:S02]  /*1170*/  ULDC UR5, c[0x0][0x348] ;  /* 0x0000d20000057ab9 */ /* 0x000fe40000000800 */
[----:B0-----:R-:W-:Y:S02]  /*1180*/  IMAD.U32 R2, RZ, RZ, UR5 ;  /* 0x00000005ff027e24 */ /* 0x001fe4000f8e00ff */
[----:B------:R-:W-:Y:S01]  /*1190*/  IMAD.U32 R29, RZ, RZ, UR4 ;  /* 0x00000004ff1d7e24 */ /* 0x000fe2000f8e00ff */
[----:B-1----:R-:W-:Y:S06]  /*11a0*/  @P2 BRA `(.L_x_1313) ;  /* 0x0000000000242947 */ /* 0x002fec0003800000 */
        /* <DEDUP_REMOVED lines=9> */
.L_x_1313:
[----:B------:R-:W-:Y:S01]  /*1240*/  ULDC.64 UR4, c[0x0][0xa20] ;  /* 0x0002880000047ab9 */ /* 0x000fe20000000a00 */
[C---:B------:R-:W-:Y:S01]  /*1250*/  LOP3.LUT R3, R222.reuse, 0xff000000, RZ, 0xc0, !PT ;  /* 0xff000000de037812 */ /* 0x040fe200078ec0ff */
[----:B------:R-:W-:Y:S01]  /*1260*/  IMAD.MOV.U32 R237, RZ, RZ, R223 ;  /* 0x000000ffffed7224 */ /* 0x000fe200078e00df */
[----:B------:R-:W-:Y:S02]  /*1270*/  ISETP.NE.U32.AND P1, PT, RZ, UR4, PT ;  /* 0x00000004ff007c0c */ /* 0x000fe4000bf25070 */
[C---:B------:R-:W-:Y:S02]  /*1280*/  LOP3.LUT R0, R222.reuse, 0xff0000, RZ, 0xc0, !PT ;  /* 0x00ff0000de007812 */ /* 0x040fe400078ec0ff */
[----:B------:R-:W-:Y:S02]  /*1290*/  ISETP.NE.AND.EX P1, PT, RZ, UR5, PT, P1 ;  /* 0x00000005ff007c0c */ /* 0x000fe4000bf25310 */
[----:B------:R-:W-:Y:S02]  /*12a0*/  SHF.R.U32.HI R3, RZ, 0x8, R3 ;  /* 0x00000008ff037819 */ /* 0x000fe40000011603 */
[----:B------:R-:W-:-:S02]  /*12b0*/  LOP3.LUT R232, R222, 0xffff, RZ, 0xc0, !PT ;  /* 0x0000ffffdee87812 */ /* 0x000fc400078ec0ff */
[----:B------:R-:W-:-:S07]  /*12c0*/  LEA.HI R236, R0, R3, RZ, 0x10 ;  /* 0x0000000300ec7211 */ /* 0x000fce00078f80ff */
[----:B------:R-:W-:Y:S05]  /*12d0*/  @!P1 BRA `(.L_x_1314) ;  /* 0x0000000000109947 */ /* 0x000fea0003800000 */
[----:B------:R-:W0:Y:S02]  /*12e0*/  LDC.64 R4, c[0x0][0xa20] ;  /* 0x00028800ff047b82 */ /* 0x000e240000000a00 */
[----:B0-----:R-:W-:-:S05]  /*12f0*/  IMAD.WIDE R4, R223, 0x4, R4 ;  /* 0x00000004df047825 */ /* 0x001fca00078e0204 */
[----:B------:R0:W5:Y:S01]  /*1300*/  LDG.E R29, desc[UR38][R4.64] ;  /* 0x00000026041d7981 */ /* 0x000162000c1e1900 */
[----:B------:R-:W-:Y:S05]  /*1310*/  BRA `(.L_x_1315) ;  /* 0x0000000000107947 */ /* 0x000fea0003800000 */
.L_x_1314:
[----:B------:R-:W-:Y:S05]  /*1320*/  @!P0 BRA `(.L_x_1315) ;  /* 0x00000000000c8947 */ /* 0x000fea0003800000 */
[----:B------:R-:W2:Y:S04]  /*1330*/  LDG.E R0, desc[UR38][R8.64] ;  /* 0x0000002608007981 */ /* 0x000ea8000c1e1900 */
[----:B------:R-:W2:Y:S02]  /*1340*/  LDG.E R29, desc[UR38][R8.64+0x4] ;  /* 0x00000426081d7981 */ /* 0x000ea4000c1e1900 */
[----:B--2---:R-:W-:-:S07]  /*1350*/  IMAD.IADD R29, R29, 0x1, -R0 ;  /* 0x000000011d1d7824 */ /* 0x004fce00078e0a00 */
.L_x_1315:
[----:B------:R-:W-:Y:S01]  /*1360*/  ULDC.64 UR4, c[0x0][0xa10] ;  /* 0x0002840000047ab9 */ /* 0x000fe20000000a00 */
[----:B------:R-:W1:Y:S01]  /*1370*/  LDC R8, c[0x0][0x448] ;  /* 0x00011200ff087b82 */ /* 0x000e620000000800 */
[----:B------:R-:W-:-:S04]  /*1380*/  ISETP.NE.U32.AND P0, PT, RZ, UR4, PT ;  /* 0x00000004ff007c0c */ /* 0x000fc8000bf05070 */
[----:B------:R-:W-:Y:S01]  /*1390*/  ISETP.NE.AND.EX P0, PT, RZ, UR5, PT, P0 ;  /* 0x00000005ff007c0c */ /* 0x000fe2000bf05300 */
[----:B------:R-:W-:Y:S02]  /*13a0*/  ULDC.64 UR4, c[0x0][0xa30] ;  /* 0x00028c0000047ab9 */ /* 0x000fe40000000a00 */
[----:B------:R-:W-:Y:S01]  /*13b0*/  ISETP.NE.U32.AND P1, PT, RZ, UR4, PT ;  /* 0x00000004ff007c0c */ /* 0x000fe2000bf25070 */
[----:B-----5:R-:W-:Y:S01]  /*13c0*/  IMAD.MOV.U32 R24, RZ, RZ, R29 ;  /* 0x000000ffff187224 */ /* 0x020fe200078e001d */
[----:B------:R-:W2:Y:S02]  /*13d0*/  LDC.64 R12, c[0x0][0x9e0] ;  /* 0x00027800ff0c7b82 */ /* 0x000ea40000000a00 */
[----:B------:R-:W-:-:S06]  /*13e0*/  ISETP.NE.AND.EX P1, PT, RZ, UR5, PT, P1 ;  /* 0x00000005ff007c0c */ /* 0x000fcc000bf25310 */
[----:B0-----:R-:W0:Y:S08]  /*13f0*/  @P0 LDC.64 R4, c[0x0][0xa10] ;  /* 0x00028400ff040b82 */ /* 0x001e300000000a00 */
[----:B------:R-:W3:Y:S01]  /*1400*/  @P1 LDC.64 R6, c[0x0][0xa30] ;  /* 0x00028c00ff061b82 */ /* 0x000ee20000000a00 */
[----:B0-----:R-:W-:-:S05]  /*1410*/  @P0 IMAD.WIDE R4, R223, 0x4, R4 ;  /* 0x00000004df040825 */ /* 0x001fca00078e0204 */
[----:B------:R-:W4:Y:S04]  /*1420*/  @P0 LDG.E R0, desc[UR38][R4.64] ;  /* 0x0000002604000981 */ /* 0x000f28000c1e1900 */
[----:B------:R-:W4:Y:S01]  /*1430*/  @P0 LDG.E R3, desc[UR38][R4.64+0x4] ;  /* 0x0000042604030981 */ /* 0x000f22000c1e1900 */
[----:B---3--:R-:W-:-:S05]  /*1440*/  @P1 IMAD.WIDE R6, R223, 0x4, R6 ;  /* 0x00000004df061825 */ /* 0x008fca00078e0206 */
[----:B------:R0:W5:Y:S01]  /*1450*/  @P1 LDG.E R24, desc[UR38][R6.64] ;  /* 0x0000002606181981 */ /* 0x000162000c1e1900 */
[----:B-1----:R-:W-:Y:S01]  /*1460*/  ISETP.NE.AND P1, PT, R8, 0x1, PT ;  /* 0x000000010800780c */ /* 0x002fe20003f25270 */
[----:B------:R-:W-:Y:S01]  /*1470*/  IMAD.SHL.U32 R219, R221, 0x80, RZ ;  /* 0x00000080dddb7824 */ /* 0x000fe200078e00ff */
[----:B--2---:R-:W-:Y:S01]  /*1480*/  ISETP.GE.AND P2, PT, R13, 0x1, PT ;  /* 0x000000010d00780c */ /* 0x004fe20003f46270 */
[----:B------:R-:W-:-:S10]  /*1490*/  IMAD.IADD R11, R29, 0x1, -R10 ;  /* 0x000000011d0b7824 */ /* 0x000fd400078e0a0a */
[----:B------:R-:W1:Y:S08]  /*14a0*/  @P1 LDC R8, c[0x0][0x44c] ;  /* 0x00011300ff081b82 */ /* 0x000e700000000800 */
[----:B------:R-:W2:Y:S01]  /*14b0*/  @P1 LDC R9, c[0x0][0x450] ;  /* 0x00011400ff091b82 */ /* 0x000ea20000000800 */
[----:B----4-:R-:W-:Y:S02]  /*14c0*/  @P0 IMAD.IADD R2, R3, 0x1, -R0 ;  /* 0x0000000103020824 */ /* 0x010fe400078e0a00 */
[----:B------:R-:W-:-:S02]  /*14d0*/  VIADD R3, R219, 0x7f ;  /* 0x0000007fdb037836 */ /* 0x000fc40000000000 */
[----:B------:R-:W-:Y:S02]  /*14e0*/  IMAD.IADD R216, R11, 0x1, R2 ;  /* 0x000000010bd87824 */ /* 0x000fe400078e0202 */
[----:B-1----:R-:W-:-:S03]  /*14f0*/  @P1 IMAD.HI.U32 R4, R3, R8, RZ ;  /* 0x0000000803041227 */ /* 0x002fc600078e00ff */
[C---:B------:R-:W-:Y:S01]  /*1500*/  IADD3 R28, R216.reuse, 0x1, -R215 ;  /* 0x00000001d81c7810 */ /* 0x040fe20007ffe8d7 */
[----:B------:R-:W-:Y:S01]  /*1510*/  VIADD R0, R216, 0xbf ;  /* 0x000000bfd8007836 */ /* 0x000fe20000000000 */
[----:B--2---:R-:W-:-:S03]  /*1520*/  @P1 SHF.R.U32.HI R3, RZ, R9, R4 ;  /* 0x00000009ff031219 */ /* 0x004fc60000011604 */
[----:B------:R-:W-:-:S04]  /*1530*/  IMAD.HI R0, R0, 0x2aaaaaab, RZ ;  /* 0x2aaaaaab00007827 */ /* 0x000fc800078e02ff */
[----:B0-----:R-:W-:Y:S01]  /*1540*/  IMAD.IADD R7, R28, 0x1, R3 ;  /* 0x000000011c077824 */ /* 0x001fe200078e0203 */
[----:B------:R-:W-:-:S04]  /*1550*/  SHF.R.U32.HI R27, RZ, 0x1f, R0 ;  /* 0x0000001fff1b7819 */ /* 0x000fc80000011600 */
[----:B------:R-:W-:Y:S01]  /*1560*/  LEA.HI.SX32 R27, R0, R27, 0x1b ;  /* 0x0000001b001b7211 */ /* 0x000fe200078fdaff */
[----:B------:R-:W-:Y:S01]  /*1570*/  IMAD.IADD R0, R7, 0x1, R12 ;  /* 0x0000000107007824 */ /* 0x000fe200078e020c */
[----:B------:R-:W-:Y:S06]  /*1580*/  @!P2 BRA `(.L_x_1316) ;  /* 0x000000000048a947 */ /* 0x000fec0003800000 */
[C---:B------:R-:W-:Y:S01]  /*1590*/  ISETP.GT.AND P0, PT, R7.reuse, RZ, PT ;  /* 0x000000ff0700720c */ /* 0x040fe20003f04270 */
[----:B------:R-:W-:Y:S01]  /*15a0*/  BSSY B0, `(.L_x_1317) ;  /* 0x000000e000007945 */ /* 0x000fe20003800000 */
[----:B------:R-:W-:-:S11]  /*15b0*/  VIADD R3, R7, 0xffffffff ;  /* 0xffffffff07037836 */ /* 0x000fd60000000000 */
        /* <DEDUP_REMOVED lines=8> */
.L_x_1318:
[----:B------:R-:W-:-:S13]  /*1640*/  ISETP.NE.AND P0, PT, R13, 0x1, PT ;  /* 0x000000010d00780c */ /* 0x000fda0003f05270 */
[----:B------:R-:W0:Y:S02]  /*1650*/  @P0 LDC.64 R4, c[0x0][0x9e8] ;  /* 0x00027a00ff040b82 */ /* 0x000e240000000a00 */
[----:B0-----:R-:W-:-:S05]  /*1660*/  @P0 IMAD.HI.U32 R4, R3, R4, RZ ;  /* 0x0000000403040227 */ /* 0x001fca00078e00ff */
[----:B------:R-:W-:-:S07]  /*1670*/  @P0 SHF.R.U32.HI R3, RZ, R5, R4 ;  /* 0x00000005ff030219 */ /* 0x000fce0000011604 */
.L_x_1319:
[----:B------:R-:W-:Y:S05]  /*1680*/  BSYNC B0 ;  /* 0x0000000000007941 */ /* 0x000fea0003800000 */
.L_x_1317:
[----:B------:R-:W-:-:S05]  /*1690*/  IMAD R3, R3, R13, R13 ;  /* 0x0000000d03037224 */ /* 0x000fca00078e020d */
[----:B------:R-:W-:-:S07]  /*16a0*/  VIMNMX R0, R0, R3, PT ;  /* 0x0000000300007248 */ /* 0x000fce0003fe0100 */
.L_x_1316:
[----:B------:R-:W0:Y:S01]  /*16b0*/  @P1 LDC R4, c[0x0][0x44c] ;  /* 0x00011300ff041b82 */ /* 0x000e220000000800 */
[----:B------:R-:W-:Y:S01]  /*16c0*/  VIADD R0, R0, 0xbf ;  /* 0x000000bf00007836 */ /* 0x000fe20000000000 */
[----:B------:R-:W-:Y:S01]  /*16d0*/  ULDC UR4, c[0x0][0x9dc] ;  /* 0x0002770000047ab9 */ /* 0x000fe20000000800 */
[----:B------:R-:W-:Y:S02]  /*16e0*/  IMAD.MOV.U32 R5, RZ, RZ, R219 ;  /* 0x000000ffff057224 */ /* 0x000fe400078e00db */
[----:B------:R-:W-:-:S03]  /*16f0*/  IMAD.HI R0, R0, 0x2aaaaaab, RZ ;  /* 0x2aaaaaab00007827 */ /* 0x000fc600078e02ff */
[----:B------:R-:W1:Y:S01]  /*1700*/  @P1 LDC R7, c[0x0][0x450] ;  /* 0x00011400ff071b82 */ /* 0x000e620000000800 */
[----:B------:R-:W-:Y:S01]  /*1710*/  IMAD.IADD R120, R216, 0x1, -R215 ;  /* 0x00000001d8787824 */ /* 0x000fe200078e0ad7 */
[----:B------:R-:W-:-:S04]  /*1720*/  SHF.R.U32.HI R3, RZ, 0x1f, R0 ;  /* 0x0000001fff037819 */ /* 0x000fc80000011600 */
[----:B------:R-:W-:-:S04]  /*1730*/  LEA.HI.SX32 R0, R0, R3, 0x1b ;  /* 0x0000000300007211 */ /* 0x000fc800078fdaff */
[----:B------:R-:W-:Y:S01]  /*1740*/  VIMNMX R8, R27, R0, PT ;  /* 0x000000001b087248 */ /* 0x000fe20003fe0100 */
[----:B0-----:R-:W-:-:S05]  /*1750*/  @P1 IMAD.HI.U32 R4, R219, R4, RZ ;  /* 0x00000004db041227 */ /* 0x001fca00078e00ff */
[----:B-1----:R-:W-:-:S05]  /*1760*/  @P1 SHF.R.U32.HI R5, RZ, R7, R4 ;  /* 0x00000007ff051219 */ /* 0x002fca0000011604 */
[----:B------:R-:W-:-:S04]  /*1770*/  IMAD.IADD R3, R120, 0x1, R5 ;  /* 0x0000000178037824 */ /* 0x000fc800078e0205 */
[----:B------:R-:W-:Y:S01]  /*1780*/  VIADD R0, R3, -UR4 ;  /* 0x8000000403007c36 */ /* 0x000fe20008000000 */
[----:B------:R-:W-:Y:S06]  /*1790*/  @!P2 BRA `(.L_x_1320) ;  /* 0x000000000044a947 */ /* 0x000fec0003800000 */
[----:B------:R-:W-:Y:S01]  /*17a0*/  ISETP.GT.AND P0, PT, R3, -0x1, PT ;  /* 0xffffffff0300780c */ /* 0x000fe20003f04270 */
[----:B------:R-:W-:-:S12]  /*17b0*/  BSSY B0, `(.L_x_1321) ;  /* 0x000000d000007945 */ /* 0x000fd80003800000 */
        /* <DEDUP_REMOVED lines=8> */
.L_x_1322:
[----:B------:R-:W-:-:S13]  /*1840*/  ISETP.NE.AND P0, PT, R13, 0x1, PT ;  /* 0x000000010d00780c */ /* 0x000fda0003f05270 */
[----:B------:R-:W0:Y:S02]  /*1850*/  @P0 LDC.64 R4, c[0x0][0x9e8] ;  /* 0x00027a00ff040b82 */ /* 0x000e240000000a00 */
[----:B0-----:R-:W-:-:S05]  /*1860*/  @P0 IMAD.HI.U32 R4, R3, R4, RZ ;  /* 0x0000000403040227 */ /* 0x001fca00078e00ff */
[----:B------:R-:W-:-:S07]  /*1870*/  @P0 SHF.R.U32.HI R3, RZ, R5, R4 ;  /* 0x00000005ff030219 */ /* 0x000fce0000011604 */
.L_x_1323:
[----:B------:R-:W-:Y:S05]  /*1880*/  BSYNC B0 ;  /* 0x0000000000007941 */ /* 0x000fea0003800000 */
.L_x_1321:
[----:B------:R-:W-:-:S05]  /*1890*/  IMAD R3, R3, R13, RZ ;  /* 0x0000000d03037224 */ /* 0x000fca00078e02ff */
[----:B------:R-:W-:-:S07]  /*18a0*/  VIMNMX R0, R0, R3, !PT ;  /* 0x0000000300007248 */ /* 0x000fce0007fe0100 */
.L_x_1320:
[----:B------:R-:W-:Y:S01]  /*18b0*/  IMAD.HI R0, R0, 0x2aaaaaab, RZ ;  /* 0x2aaaaaab00007827 */ /* 0x000fe200078e02ff */
[----:B------:R-:W-:Y:S01]  /*18c0*/  LOP3.LUT R14, R236, 0xff, RZ, 0xc0, !PT ;  /* 0x000000ffec0e7812 */ /* 0x000fe200078ec0ff */
[----:B------:R-:W-:Y:S01]  /*18d0*/  BSSY B0, `(.L_x_1324) ;  /* 0x0000028000007945 */ /* 0x000fe20003800000 */
[----:B------:R-:W-:Y:S02]  /*18e0*/  SHF.R.U32.HI R236, RZ, 0x10, R236 ;  /* 0x00000010ffec7819 */ /* 0x000fe400000116ec */
[----:B------:R-:W-:Y:S01]  /*18f0*/  SHF.R.U32.HI R3, RZ, 0x1f, R0 ;  /* 0x0000001fff037819 */ /* 0x000fe20000011600 */
[----:B------:R0:W-:Y:S03]  /*1900*/  STL [R1+0x8], R14 ;  /* 0x0000080e01007387 */ /* 0x0001e60000100800 */
[----:B------:R-:W-:Y:S01]  /*1910*/  LEA.HI.SX32 R3, R0, R3, 0x1b ;  /* 0x0000000300037211 */ /* 0x000fe200078fdaff */
[----:B------:R-:W-:-:S03]  /*1920*/  IMAD.MOV.U32 R0, RZ, RZ, RZ ;  /* 0x000000ffff007224 */ /* 0x000fc600078e00ff */
[----:B------:R-:W-:-:S04]  /*1930*/  VIMNMX R9, RZ, R3, !PT ;  /* 0x00000003ff097248 */ /* 0x000fc80007fe0100 */
[----:B------:R-:W-:-:S13]  /*1940*/  ISETP.GT.AND P0, PT, R8, R9, PT ;  /* 0x000000090800720c */ /* 0x000fda0003f04270 */
[----:B0-----:R-:W-:Y:S05]  /*1950*/  @!P0 BRA `(.L_x_1325) ;  /* 0x00000000007c8947 */ /* 0x001fea0003800000 */
[----:B------:R-:W-:Y:S01]  /*1960*/  ISETP.NE.AND P0, PT, R236, RZ, PT ;  /* 0x000000ffec00720c */ /* 0x000fe20003f05270 */
[----:B------:R-:W-:-:S03]  /*1970*/  ULDC UR4, c[0x0][0x9f0] ;  /* 0x00027c0000047ab9 */ /* 0x000fc60000000800 */
[----:B------:R-:W-:-:S04]  /*1980*/  SEL R13, R236, UR4, P0 ;  /* 0x00000004ec0d7c07 */ /* 0x000fc80008000000 */
[-C--:B------:R-:W-:Y:S02]  /*1990*/  IABS R6, R13.reuse ;  /* 0x0000000d00067213 */ /* 0x080fe40000000000 */
[----:B------:R-:W-:Y:S02]  /*19a0*/  IADD3 R0, R13, -0x1, R8 ;  /* 0xffffffff0d007810 */ /* 0x000fe40007ffe008 */
[----:B------:R-:W0:Y:S01]  /*19b0*/  I2F.RP R3, R6 ;  /* 0x0000000600037306 */ /* 0x000e220000209400 */
[----:B------:R-:W-:Y:S02]  /*19c0*/  IABS R12, R13 ;  /* 0x0000000d000c7213 */ /* 0x000fe40000000000 */
[----:B------:R-:W-:-:S05]  /*19d0*/  IMAD.IADD R0, R0, 0x1, -R9 ;  /* 0x0000000100007824 */ /* 0x000fca00078e0a09 */
        /* <DEDUP_REMOVED lines=10> */
[----:B------:R-:W-:-:S04]  /*1a80*/  IMAD.HI.U32 R5, R5, R7, R4 ;  /* 0x0000000705057227 */ /* 0x000fc800078e0004 */
[----:B------:R-:W-:-:S04]  /*1a90*/  IMAD.MOV.U32 R4, RZ, RZ, R10 ;  /* 0x000000ffff047224 */ /* 0x000fc800078e000a */
[----:B------:R-:W-:-:S04]  /*1aa0*/  IMAD.HI.U32 R5, R5, R4, RZ ;  /* 0x0000000405057227 */ /* 0x000fc800078e00ff */
        /* <DEDUP_REMOVED lines=10> */
.L_x_1325:
[----:B------:R-:W-:Y:S05]  /*1b50*/  BSYNC B0 ;  /* 0x0000000000007941 */ /* 0x000fea0003800000 */
.L_x_1324:
[----:B------:R-:W-:-:S05]  /*1b60*/  IMAD R3, R14, R0, R9 ;  /* 0x000000000e037224 */ /* 0x000fca00078e0209 */
[C---:B------:R-:W-:Y:S01]  /*1b70*/  VIADDMNMX R0, R3.reuse, R0, R8, PT ;  /* 0x0000000003007246 */ /* 0x040fe20003800108 */
[----:B------:R-:W-:-:S04]  /*1b80*/  IMAD R3, R3, 0xc0, -R11 ;  /* 0x000000c003037824 */ /* 0x000fc800078e0a0b */
[----:B------:R-:W-:Y:S01]  /*1b90*/  IMAD R5, R0, 0xc0, -R11 ;  /* 0x000000c000057824 */ /* 0x000fe200078e0a0b */
[----:B------:R-:W-:-:S04]  /*1ba0*/  VIMNMX R3, RZ, R3, !PT ;  /* 0x00000003ff037248 */ /* 0x000fc80007fe0100 */
[----:B------:R-:W-:Y:S01]  /*1bb0*/  VIMNMX R0, R5, R2, PT ;  /* 0x0000000205007248 */ /* 0x000fe20003fe0100 */
[----:B------:R-:W-:-:S03]  /*1bc0*/  IMAD.WIDE.U32 R4, R3, -0x55555555, RZ ;  /* 0xaaaaaaab03047825 */ /* 0x000fc600078e00ff */
[----:B------:R-:W-:Y:S02]  /*1bd0*/  ISETP.GT.AND P0, PT, R0, R3, PT ;  /* 0x000000030000720c */ /* 0x000fe40003f04270 */
[----:B------:R-:W-:-:S05]  /*1be0*/  SHF.R.U32.HI R26, RZ, 0x7, R5 ;  /* 0x00000007ff1a7819 */ /* 0x000fca0000011605 */
[----:B------:R-:W-:-:S06]  /*1bf0*/  IMAD.MOV.U32 R25, RZ, RZ, R26 ;  /* 0x000000ffff197224 */ /* 0x000fcc00078e001a */
[----:B------:R-:W-:-:S04]  /*1c00*/  @P0 VIADD R0, R0, 0xbf ;  /* 0x000000bf00000836 */ /* 0x000fc80000000000 */
[----:B------:R-:W-:-:S05]  /*1c10*/  @P0 IMAD.HI R0, R0, 0x2aaaaaab, RZ ;  /* 0x2aaaaaab00000827 */ /* 0x000fca00078e02ff */
        /* <DEDUP_REMOVED lines=24> */
[----:B-1---5:R-:W-:Y:S05]  /*1da0*/  CALL.ABS.NOINC R14 ;  /* 0x000000000e007343 */ /* 0x022fea0003c00000 */
.L_x_1328:
[----:B------:R-:W-:Y:S05]  /*1db0*/  BSYNC B6 ;  /* 0x0000000000067941 */ /* 0x000fea0003800000 */
.L_x_1327:
        /* <DEDUP_REMOVED lines=20> */
.L_x_1330:
[----:B------:R-:W-:Y:S05]  /*1f00*/  BSYNC B6 ;  /* 0x0000000000067941 */ /* 0x000fea0003800000 */
.L_x_1329:
[----:B------:R-:W-:Y:S01]  /*1f10*/  ULDC.64 UR4, c[0x0][0x9f8] ;  /* 0x00027e0000047ab9 */ /* 0x000fe20000000a00 */
[----:B------:R-:W-:Y:S01]  /*1f20*/  IMAD.MOV.U32 R0, RZ, RZ, R223 ;  /* 0x000000ffff007224 */ /* 0x000fe200078e00df */
[----:B------:R-:W-:Y:S01]  /*1f30*/  ISETP.NE.U32.AND P0, PT, RZ, UR4, PT ;  /* 0x00000004ff007c0c */ /* 0x000fe2000bf05070 */
[----:B------:R-:W0:Y:S01]  /*1f40*/  S2R R20, SR_TID.X ;  /* 0x0000000000147919 */ /* 0x000e220000002100 */
[----:B------:R-:W1:Y:S01]  /*1f50*/  LDC.64 R78, c[0x0][0x300] ;  /* 0x0000c000ff4e7b82 */ /* 0x000e620000000a00 */
[----:B------:R-:W-:Y:S01]  /*1f60*/  IMAD.IADD R69, R30, 0x1, R29 ;  /* 0x000000011e457824 */ /* 0x000fe200078e021d */
[----:B------:R-:W-:Y:S01]  /*1f70*/  ISETP.NE.AND.EX P0, PT, RZ, UR5, PT, P0 ;  /* 0x00000005ff007c0c */ /* 0x000fe2000bf05300 */
[----:B------:R-:W-:Y:S01]  /*1f80*/  ULDC.64 UR4, c[0x0][0xa08] ;  /* 0x0002820000047ab9 */ /* 0x000fe20000000a00 */
[----:B------:R-:W-:-:S04]  /*1f90*/  ULDC.64 UR6, c[0x0][0x310] ;  /* 0x0000c40000067ab9 */ /* 0x000fc80000000a00 */
[----:B------:R-:W2:Y:S08]  /*1fa0*/  LDC R41, c[0x0][0x3f4] ;  /* 0x0000fd00ff297b82 */ /* 0x000eb00000000800 */
[----:B------:R-:W3:Y:S08]  /*1fb0*/  @P0 LDC.64 R4, c[0x0][0x9f8] ;  /* 0x00027e00ff040b82 */ /* 0x000ef00000000a00 */
[----:B------:R-:W4:Y:S08]  /*1fc0*/  LDC.64 R110, c[0x0][0x3f8] ;  /* 0x0000fe00ff6e7b82 */ /* 0x000f300000000a00 */
[----:B------:R-:W2:Y:S01]  /*1fd0*/  LDC.64 R34, c[0x0][0x408] ;  /* 0x00010200ff227b82 */ /* 0x000ea20000000a00 */
[----:B---3--:R-:W-:-:S05]  /*1fe0*/  @P0 IMAD.WIDE R4, R223, 0x4, R4 ;  /* 0x00000004df040825 */ /* 0x008fca00078e0204 */
[----:B------:R3:W4:Y:S01]  /*1ff0*/  @P0 LDG.E R0, desc[UR38][R4.64] ;  /* 0x0000002604000981 */ /* 0x000722000c1e1900 */
[----:B------:R-:W-:Y:S01]  /*2000*/  SHF.R.S32.HI R43, RZ, 0x1f, R69 ;  /* 0x0000001fff2b7819 */ /* 0x000fe20000011445 */
[-C--:B-1----:R-:W-:Y:S01]  /*2010*/  IMAD.WIDE.U32 R6, R69, R78.reuse, RZ ;  /* 0x0000004e45067225 */ /* 0x082fe200078e00ff */
[----:B------:R-:W-:Y:S02]  /*2020*/  ISETP.NE.U32.AND P0, PT, RZ, UR4, PT ;  /* 0x00000004ff007c0c */ /* 0x000fe4000bf05070 */
[----:B0-----:R-:W-:Y:S01]  /*2030*/  SHF.R.U32.HI R33, RZ, 0x7, R20 ;  /* 0x00000007ff217819 */ /* 0x001fe20000011614 */
[----:B------:R-:W-:Y:S01]  /*2040*/  IMAD R8, R43, R78, RZ ;  /* 0x0000004e2b087224 */ /* 0x000fe200078e02ff */
[----:B------:R-:W-:Y:S01]  /*2050*/  ISETP.NE.AND.EX P0, PT, RZ, UR5, PT, P0 ;  /* 0x00000005ff007c0c */ /* 0x000fe2000bf05300 */
[----:B------:R-:W-:Y:S01]  /*2060*/  ULDC.64 UR4, c[0x0][0x308] ;  /* 0x0000c20000047ab9 */ /* 0x000fe20000000a00 */
[----:B------:R-:W-:Y:S01]  /*2070*/  ISETP.NE.AND P6, PT, R33, 0x1, PT ;  /* 0x000000012100780c */ /* 0x000fe20003fc5270 */
[----:B------:R-:W-:Y:S01]  /*2080*/  IMAD R3, R69, R79, R8 ;  /* 0x0000004f45037224 */ /* 0x000fe200078e0208 */
[----:B------:R-:W-:Y:S01]  /*2090*/  SHF.R.S32.HI R36, RZ, 0x1f, R210 ;  /* 0x0000001fff247819 */ /* 0x000fe200000114d2 */
[----:B--2---:R-:W-:Y:S01]  /*20a0*/  IMAD.WIDE.U32 R10, R210, R34, R22 ;  /* 0x00000022d20a7225 */ /* 0x004fe200078e0016 */
[----:B------:R-:W-:-:S02]  /*20b0*/  ISETP.GE.AND P1, PT, R22, R41, PT ;  /* 0x000000291600720c */ /* 0x000fc40003f26270 */
[----:B------:R-:W-:Y:S01]  /*20c0*/  SHF.R.S32.HI R209, RZ, 0x1f, R208 ;  /* 0x0000001fffd17819 */ /* 0x000fe200000114d0 */
[----:B------:R-:W-:Y:S01]  /*20d0*/  IMAD.IADD R7, R7, 0x1, R3 ;  /* 0x0000000107077824 */ /* 0x000fe200078e0203 */
[C-C-:B------:R-:W-:Y:S01]  /*20e0*/  SHF.L.U64.HI R82, R34.reuse, 0x6, R35.reuse ;  /* 0x0000000622527819 */ /* 0x140fe20000010223 */
[----:B------:R-:W-:Y:S01]  /*20f0*/  IMAD.MOV.U32 R64, RZ, RZ, R10 ;  /* 0x000000ffff407224 */ /* 0x000fe200078e000a */
[----:B------:R-:W-:Y:S01]  /*2100*/  SHF.L.U64.HI R81, R34, 0x7, R35 ;  /* 0x0000000722517819 */ /* 0x000fe20000010223 */
[----:B---3--:R-:W-:Y:S01]  /*2110*/  IMAD.WIDE.U32 R4, R232, UR4, R6 ;  /* 0x00000004e8047c25 */ /* 0x008fe2000f8e0006 */
[----:B------:R-:W-:Y:S02]  /*2120*/  SHF.L.U64.HI R73, R78, 0x6, R79 ;  /* 0x000000064e497819 */ /* 0x000fe4000001024f */
[----:B----4-:R-:W-:Y:S01]  /*2130*/  SHF.L.U64.HI R86, R110, 0x6, R111 ;  /* 0x000000066e567819 */ /* 0x010fe2000001026f */
[----:B------:R-:W-:Y:S01]  /*2140*/  IMAD R5, R232, UR5, R5 ;  /* 0x00000005e8057c24 */ /* 0x000fe2000f8e0205 */
[----:B------:R-:W-:Y:S01]  /*2150*/  SHF.L.U64.HI R85, R110, 0x7, R111 ;  /* 0x000000076e557819 */ /* 0x000fe2000001026f */
[C---:B------:R-:W-:Y:S01]  /*2160*/  IMAD.SHL.U32 R80, R34.reuse, 0x40, RZ ;  /* 0x0000004022507824 */ /* 0x040fe200078e00ff */
[----:B------:R-:W-:Y:S01]  /*2170*/  SHF.R.U32.HI R122, RZ, 0x3, R226 ;  /* 0x00000003ff7a7819 */ /* 0x000fe200000116e2 */
[C---:B------:R-:W-:Y:S01]  /*2180*/  IMAD.SHL.U32 R29, R34.reuse, 0x80, RZ ;  /* 0x00000080221d7824 */ /* 0x040fe200078e00ff */
[----:B------:R-:W-:Y:S01]  /*2190*/  P2R R87, PR, RZ, 0x2 ;  /* 0x00000002ff577803 */ /* 0x000fe20000000000 */
[----:B------:R-:W-:-:S04]  /*21a0*/  IMAD.WIDE.U32 R66, R34, 0xc0, RZ ;  /* 0x000000c022427825 */ /* 0x000fc800078e00ff */
[----:B------:R-:W-:-:S04]  /*21b0*/  IMAD.WIDE.U32 R8, R210, R110, R22 ;  /* 0x0000006ed2087225 */ /* 0x000fc800078e0016 */
[----:B------:R-:W-:Y:S02]  /*21c0*/  IMAD.SHL.U32 R72, R78, 0x40, RZ ;  /* 0x000000404e487824 */ /* 0x000fe400078e00ff */
[----:B------:R-:W-:Y:S02]  /*21d0*/  IMAD.SHL.U32 R84, R110, 0x40, RZ ;  /* 0x000000406e547824 */ /* 0x000fe400078e00ff */
[----:B------:R-:W-:-:S04]  /*21e0*/  IMAD.WIDE.U32 R76, R210, R78, R72 ;  /* 0x0000004ed24c7225 */ /* 0x000fc800078e0048 */
[----:B------:R-:W-:Y:S02]  /*21f0*/  IMAD.SHL.U32 R83, R110, 0x80, RZ ;  /* 0x000000806e537824 */ /* 0x000fe400078e00ff */
[----:B------:R-:W-:-:S04]  /*2200*/  IMAD.WIDE.U32 R70, R210, R78, R22 ;  /* 0x0000004ed2467225 */ /* 0x000fc800078e0016 */
[----:B------:R-:W-:-:S04]  /*2210*/  IMAD.WIDE.U32 R74, R78, 0xc0, RZ ;  /* 0x000000c04e4a7825 */ /* 0x000fc800078e00ff */
[C---:B------:R-:W-:Y:S02]  /*2220*/  VIADD R40, R210.reuse, 0x40 ;  /* 0x00000040d2287836 */ /* 0x040fe40000000000 */
[----:B------:R-:W-:Y:S02]  /*2230*/  VIADD R38, R210, 0x80 ;  /* 0x00000080d2267836 */ /* 0x000fe40000000000 */
[----:B------:R-:W-:Y:S01]  /*2240*/  IMAD.SHL.U32 R114, R41, 0x2, RZ ;  /* 0x0000000229727824 */ /* 0x000fe200078e00ff */
[----:B------:R-:W-:Y:S02]  /*2250*/  SHF.R.S32.HI R3, RZ, 0x1f, R0 ;  /* 0x0000001fff037819 */ /* 0x000fe40000011400 */
[----:B------:R-:W-:Y:S02]  /*2260*/  SEL R7, R0, RZ, !P0 ;  /* 0x000000ff00077207 */ /* 0x000fe40004000000 */
[----:B------:R-:W-:Y:S02]  /*2270*/  SEL R3, R3, RZ, !P0 ;  /* 0x000000ff03037207 */ /* 0x000fe40004000000 */
[----:B------:R-:W-:Y:S01]  /*2280*/  IADD3 R68, P0, R210, R69, RZ ;  /* 0x00000045d2447210 */ /* 0x000fe20007f1e0ff */
[----:B------:R-:W-:-:S04]  /*2290*/  IMAD.WIDE.U32 R20, R7, UR6, R4 ;  /* 0x0000000607147c25 */ /* 0x000fc8000f8e0004 */
[----:B------:R-:W-:Y:S01]  /*22a0*/  IMAD R0, R3, UR6, RZ ;  /* 0x0000000603007c24 */ /* 0x000fe2000f8e02ff */
[----:B------:R-:W-:Y:S01]  /*22b0*/  IADD3 R95, P3, R20, 0x40, RZ ;  /* 0x00000040145f7810 */ /* 0x000fe20007f7e0ff */
[----:B------:R-:W-:Y:S01]  /*22c0*/  IMAD.X R69, R36, 0x1, R43, P0 ;  /* 0x0000000124457824 */ /* 0x000fe200000e062b */
[----:B------:R-:W-:Y:S01]  /*22d0*/  IADD3 R109, P0, R72, R76, RZ ;  /* 0x0000004c486d7210 */ /* 0x000fe20007f1e0ff */
        /* <DEDUP_REMOVED lines=14> */
[----:B------:R-:W-:-:S03]  /*23c0*/  ULDC UR4, c[0x0][0x2f4] ;  /* 0x0000bd0000047ab9 */ /* 0x000fc60000000800 */
[----:B------:R-:W-:Y:S02]  /*23d0*/  IMAD.IADD R3, R22, 0x1, R3 ;  /* 0x0000000116037824 */ /* 0x000fe400078e0203 */
[----:B------:R-:W-:-:S04]  /*23e0*/  IMAD.WIDE.U32 R6, R210, R34, R208 ;  /* 0x00000022d2067225 */ /* 0x000fc800078e00d0 */
[C---:B------:R-:W-:Y:S01]  /*23f0*/  IMAD R65, R210.reuse, R35, R0 ;  /* 0x00000023d2417224 */ /* 0x040fe200078e0200 */
[----:B------:R-:W-:Y:S01]  /*2400*/  SHF.R.S32.HI R0, RZ, 0x1f, R3 ;  /* 0x0000001fff007819 */ /* 0x000fe20000011403 */
[----:B------:R-:W-:-:S03]  /*2410*/  IMAD.WIDE.U32 R4, R210, R110, R208 ;  /* 0x0000006ed2047225 */ /* 0x000fc600078e00d0 */
[----:B------:R-:W-:Y:S01]  /*2420*/  LEA.HI R32, R0, R3, RZ, 0x4 ;  /* 0x0000000300207211 */ /* 0x000fe200078f20ff */
[----:B------:R-:W-:Y:S02]  /*2430*/  IMAD.IADD R7, R7, 0x1, R65 ;  /* 0x0000000107077824 */ /* 0x000fe400078e0241 */
[----:B------:R-:W-:Y:S01]  /*2440*/  IMAD.IADD R65, R65, 0x1, R11 ;  /* 0x0000000141417824 */ /* 0x000fe200078e020b */
[----:B-----5:R-:W-:Y:S01]  /*2450*/  SHF.R.S32.HI R11, RZ, 0x1f, R24 ;  /* 0x0000001fff0b7819 */ /* 0x020fe20000011418 */
[----:B------:R-:W-:Y:S01]  /*2460*/  IMAD.SHL.U32 R3, R213, 0x80, RZ ;  /* 0x00000080d5037824 */ /* 0x000fe200078e00ff */
[----:B------:R-:W-:Y:S01]  /*2470*/  LOP3.LUT R99, R32, 0xfffffff0, RZ, 0xc0, !PT ;  /* 0xfffffff020637812 */ /* 0x000fe200078ec0ff */
[CC--:B------:R-:W-:Y:S01]  /*2480*/  IMAD.WIDE.U32 R30, R24.reuse, R34.reuse, R6 ;  /* 0x00000022181e7225 */ /* 0x0c0fe200078e0006 */
[----:B------:R-:W-:Y:S02]  /*2490*/  SHF.R.S32.HI R6, RZ, 0x1f, R40 ;  /* 0x0000001fff067819 */ /* 0x000fe40000011428 */
[----:B------:R-:W-:Y:S01]  /*24a0*/  LOP3.LUT R3, R3, 0x380, RZ, 0xc0, !PT ;  /* 0x0000038003037812 */ /* 0x000fe200078ec0ff */
[-C--:B------:R-:W-:Y:S01]  /*24b0*/  IMAD R0, R11, R34.reuse, RZ ;  /* 0x000000220b007224 */ /* 0x080fe200078e02ff */
[----:B------:R-:W-:Y:S01]  /*24c0*/  SHF.R.S32.HI R100, RZ, 0x4, R32 ;  /* 0x00000004ff647819 */ /* 0x000fe20000011420 */
[----:B------:R-:W-:Y:S01]  /*24d0*/  IMAD.WIDE.U32 R64, R24, R34, R64 ;  /* 0x0000002218407225 */ /* 0x000fe200078e0040 */
[----:B------:R-:W-:-:S02]  /*24e0*/  SHF.R.U32.HI R113, RZ, 0x3, R3 ;  /* 0x00000003ff717819 */ /* 0x000fc40000011603 */
[----:B------:R-:W-:Y:S01]  /*24f0*/  SHF.R.S32.HI R96, RZ, 0x1f, R99 ;  /* 0x0000001fff607819 */ /* 0x000fe20000011463 */
[----:B------:R-:W-:Y:S01]  /*2500*/  IMAD R34, R36, R78, RZ ;  /* 0x0000004e24227224 */ /* 0x000fe200078e02ff */
[----:B------:R-:W-:Y:S01]  /*2510*/  SHF.R.U32.HI R36, RZ, 0x3, R225 ;  /* 0x00000003ff247819 */ /* 0x000fe200000116e1 */
[----:B------:R-:W-:Y:S02]  /*2520*/  IMAD R10, R11, R110, RZ ;  /* 0x0000006e0b0a7224 */ /* 0x000fe400078e02ff */
[----:B------:R-:W-:Y:S02]  /*2530*/  IMAD.IADD R5, R5, 0x1, R13 ;  /* 0x0000000105057824 */ /* 0x000fe400078e020d */
[----:B------:R-:W-:Y:S02]  /*2540*/  IMAD.IADD R9, R13, 0x1, R9 ;  /* 0x000000010d097824 */ /* 0x000fe400078e0209 */
[----:B------:R-:W-:Y:S01]  /*2550*/  IMAD R107, R210, R79, R34 ;  /* 0x0000004fd26b7224 */ /* 0x000fe200078e0222 */
[----:B------:R-:W-:Y:S01]  /*2560*/  LOP3.LUT R34, R3, 0x30, R22, 0xf8, !PT ;  /* 0x0000003003227812 */ /* 0x000fe200078ef816 */
[----:B------:R-:W-:-:S02]  /*2570*/  IMAD R103, R24, R111, R10 ;  /* 0x0000006f18677224 */ /* 0x000fc400078e020a */
[-C--:B------:R-:W-:Y:S01]  /*2580*/  IMAD.WIDE.U32 R12, R24, R110.reuse, R4 ;  /* 0x0000006e180c7225 */ /* 0x080fe200078e0004 */
[----:B------:R-:W-:Y:S02]  /*2590*/  LOP3.LUT R34, R34, R113, RZ, 0x3c, !PT ;  /* 0x0000007122227212 */ /* 0x000fe400078e3cff */
[----:B------:R-:W-:Y:S01]  /*25a0*/  SHF.R.S32.HI R5, RZ, 0x1f, R38 ;  /* 0x0000001fff057819 */ /* 0x000fe20000011426 */
[----:B------:R-:W-:-:S04]  /*25b0*/  IMAD.WIDE.U32 R10, R24, R110, R8 ;  /* 0x0000006e180a7225 */ /* 0x000fc800078e0008 */
[----:B------:R-:W-:-:S04]  /*25c0*/  IMAD.WIDE.U32 R8, R110, 0xc0, RZ ;  /* 0x000000c06e087825 */ /* 0x000fc800078e00ff */
[----:B------:R-:W-:Y:S01]  /*25d0*/  IMAD R101, R24, R35, R0 ;  /* 0x0000002318657224 */ /* 0x000fe200078e0200 */
[----:B------:R-:W-:Y:S01]  /*25e0*/  SHF.L.U64.HI R0, R78, 0x7, R79 ;  /* 0x000000074e007819 */ /* 0x000fe2000001024f */
[----:B------:R-:W-:Y:S02]  /*25f0*/  VIADD R4, R33, 0x8 ;  /* 0x0000000821047836 */ /* 0x000fe40000000000 */
[----:B------:R-:W-:Y:S02]  /*2600*/  IMAD R35, R35, 0xc0, RZ ;  /* 0x000000c023237824 */ /* 0x000fe400078e02ff */
[----:B------:R-:W-:Y:S02]  /*2610*/  IMAD R33, R79, 0xc0, RZ ;  /* 0x000000c04f217824 */ /* 0x000fe400078e02ff */
[----:B------:R-:W-:Y:S02]  /*2620*/  IMAD.IADD R110, R107, 0x1, R77 ;  /* 0x000000016b6e7824 */ /* 0x000fe400078e024d */
[----:B------:R-:W-:Y:S01]  /*2630*/  IMAD.IADD R112, R75, 0x1, R33 ;  /* 0x000000014b707824 */ /* 0x000fe200078e0221 */
[--C-:B------:R-:W-:Y:S01]  /*2640*/  LOP3.LUT R33, R225, 0x70, R32.reuse, 0xf8, !PT ;  /* 0x00000070e1217812 */ /* 0x100fe200078ef820 */
[----:B------:R-:W-:Y:S01]  /*2650*/  IMAD.IADD R108, R67, 0x1, R35 ;  /* 0x00000001436c7824 */ /* 0x000fe200078e0223 */
[----:B------:R-:W-:Y:S01]  /*2660*/  LOP3.LUT R35, R226, 0x70, R32, 0xf8, !PT ;  /* 0x00000070e2237812 */ /* 0x000fe200078ef820 */
[----:B------:R-:W-:Y:S01]  /*2670*/  IMAD.IADD R106, R227, 0x1, R34 ;  /* 0x00000001e36a7824 */ /* 0x000fe200078e0222 */
[----:B------:R-:W-:Y:S01]  /*2680*/  LOP3.LUT R34, R3, 0x70, R32, 0xf8, !PT ;  /* 0x0000007003227812 */ /* 0x000fe200078ef820 */
[----:B------:R-:W-:Y:S01]  /*2690*/  IMAD.X R105, R110, 0x1, R73, P0 ;  /* 0x000000016e697824 */ /* 0x000fe200000e0649 */
[----:B------:R-:W-:Y:S01]  /*26a0*/  IADD3 R97, P0, R20, R70, RZ ;  /* 0x0000004614617210 */ /* 0x000fe20007f1e0ff */
[----:B------:R-:W-:Y:S01]  /*26b0*/  IMAD.IADD R107, R71, 0x1, R107 ;  /* 0x00000001476b7824 */ /* 0x000fe200078e026b */
[----:B------:R-:W-:Y:S01]  /*26c0*/  LOP3.LUT R34, R34, R113, RZ, 0x3c, !PT ;  /* 0x0000007122227212 */ /* 0x000fe200078e3cff */
[----:B------:R-:W-:Y:S01]  /*26d0*/  IMAD.IADD R98, R21, 0x1, R37 ;  /* 0x0000000115627824 */ /* 0x000fe200078e0225 */
[----:B------:R-:W-:Y:S01]  /*26e0*/  LOP3.LUT R33, R33, R36, RZ, 0x3c, !PT ;  /* 0x0000002421217212 */ /* 0x000fe200078e3cff */
[C---:B------:R-:W-:Y:S01]  /*26f0*/  VIADD R7, R22.reuse, 0x40 ;  /* 0x0000004016077836 */ /* 0x040fe20000000000 */
[----:B------:R-:W-:Y:S01]  /*2700*/  LOP3.LUT R90, R35, R122, RZ, 0x3c, !PT ;  /* 0x0000007a235a7212 */ /* 0x000fe200078e3cff */
[----:B------:R-:W-:Y:S01]  /*2710*/  IMAD R111, R111, 0xc0, RZ ;  /* 0x000000c06f6f7824 */ /* 0x000fe200078e02ff */
[----:B------:R-:W-:Y:S01]  /*2720*/  IADD3 R93, P2, R97, 0x40, RZ ;  /* 0x00000040615d7810 */ /* 0x000fe20007f5e0ff */
[----:B------:R-:W-:Y:S01]  /*2730*/  IMAD.X R94, R107, 0x1, R98, P0 ;  /* 0x000000016b5e7824 */ /* 0x000fe200000e0662 */
[----:B------:R-:W-:Y:S01]  /*2740*/  ISETP.GE.AND P0, PT, R22, UR4, PT ;  /* 0x0000000416007c0c */ /* 0x000fe2000bf06270 */
[----:B------:R-:W-:Y:S01]  /*2750*/  IMAD.IADD R104, R13, 0x1, R103 ;  /* 0x000000010d687824 */ /* 0x000fe200078e0267 */
[----:B------:R-:W-:Y:S01]  /*2760*/  ISETP.GE.AND P1, PT, R7, UR4, PT ;  /* 0x0000000407007c0c */ /* 0x000fe2000bf26270 */
[----:B------:R-:W-:-:S02]  /*2770*/  IMAD.IADD R102, R31, 0x1, R101 ;  /* 0x000000011f667824 */ /* 0x000fc400078e0265 */
[----:B------:R-:W-:Y:S02]  /*2780*/  IMAD.IADD R111, R9, 0x1, R111 ;  /* 0x00000001096f7824 */ /* 0x000fe400078e026f */
[----:B------:R-:W-:Y:S02]  /*2790*/  IMAD.IADD R103, R103, 0x1, R11 ;  /* 0x0000000167677824 */ /* 0x000fe400078e020b */
[----:B------:R-:W-:Y:S02]  /*27a0*/  IMAD.IADD R101, R101, 0x1, R65 ;  /* 0x0000000165657824 */ /* 0x000fe400078e0241 */
[----:B------:R-:W-:Y:S02]  /*27b0*/  IMAD.IADD R92, R227, 0x1, R34 ;  /* 0x00000001e35c7824 */ /* 0x000fe400078e0222 */
[----:B------:R-:W-:Y:S02]  /*27c0*/  IMAD.IADD R91, R234, 0x1, R33 ;  /* 0x00000001ea5b7824 */ /* 0x000fe400078e0221 */
[----:B------:R-:W-:-:S02]  /*27d0*/  IMAD.IADD R90, R235, 0x1, R90 ;  /* 0x00000001eb5a7824 */ /* 0x000fc400078e025a */
[----:B------:R-:W-:Y:S02]  /*27e0*/  IMAD.X R89, RZ, RZ, R98, P3 ;  /* 0x000000ffff597224 */ /* 0x000fe400018e0662 */
[----:B------:R-:W-:Y:S02]  /*27f0*/  IMAD.X R88, RZ, RZ, R94, P2 ;  /* 0x000000ffff587224 */ /* 0x000fe400010e065e */
[----:B------:R-:W-:Y:S01]  /*2800*/  IMAD.IADD R79, R15, 0x1, R39 ;  /* 0x000000010f4f7824 */ /* 0x000fe200078e0227 */
[----:B------:R-:W-:Y:S06]  /*2810*/  @!P6 BAR.SYNC.DEFER_BLOCKING 0x9, 0x100 ;  /* 0x024400000000eb1d */ /* 0x000fec0000010000 */
.L_x_1396:
[----:B------:R-:W0:Y:S01]  /*2820*/  LDC R117, c[0x0][0x3f4] ;  /* 0x0000fd00ff757b82 */ /* 0x000e220000000800 */
[----:B------:R-:W-:Y:S01]  /*2830*/  VIADD R25, R25, 0xffffffff ;  /* 0xffffffff19197836 */ /* 0x000fe20000000000 */
[----:B------:R-:W-:Y:S05]  /*2840*/  YIELD ;  /* 0x0000000000007946 */ /* 0x000fea0003800000 */
[----:B------:R-:W-:Y:S01]  /*2850*/  IMAD R123, R19, 0x6000, R106 ;  /* 0x00006000137b7824 */ /* 0x000fe200078e026a */
[----:B------:R-:W-:Y:S01]  /*2860*/  ISETP.GT.AND P3, PT, R25, R26, PT ;  /* 0x0000001a1900720c */ /* 0x000fe20003f64270 */
[----:B------:R-:W-:Y:S02]  /*2870*/  BSSY B0, `(.L_x_1331) ;  /* 0x00006d9000007945 */ /* 0x000fe40003800000 */
[----:B------:R-:W-:Y:S01]  /*2880*/  IMAD.IADD R126, R18, 0x1, R123 ;  /* 0x00000001127e7824 */ /* 0x000fe200078e027b */
[----:B------:R-:W-:-:S02]  /*2890*/  P2R R121, PR, RZ, 0x8 ;  /* 0x00000008ff797803 */ /* 0x000fc40000000000 */
        /* <DEDUP_REMOVED lines=26> */
[----:B------:R-:W-:-:S03]  /*2a40*/  CS2R R58, SRZ ;  /* 0x00000000003a7805 */ /* 0x000fc6000001ff00 */
[----:B------:R-:W-:Y:S05]  /*2a50*/  @P2 BRA `(.L_x_1335) ;  /* 0x0000000000402947 */ /* 0x000fea0003800000 */
        /* <DEDUP_REMOVED lines=16> */
.L_x_1335:
[----:B------:R-:W-:Y:S05]  /*2b60*/  BSYNC B1 ;  /* 0x0000000000017941 */ /* 0x000fea0003800000 */
.L_x_1334:
[----:B0-----:R-:W-:Y:S01]  /*2b70*/  VIADD R36, R210, 0x40 ;  /* 0x00000040d2247836 */ /* 0x001fe20000000000 */
[----:B------:R-:W-:Y:S01]  /*2b80*/  BSSY B1, `(.L_x_1336) ;  /* 0x0000020000017945 */ /* 0x000fe20003800000 */
[----:B------:R-:W-:Y:S02]  /*2b90*/  CS2R R48, SRZ ;  /* 0x0000000000307805 */ /* 0x000fe4000001ff00 */
[----:B------:R-:W-:Y:S02]  /*2ba0*/  CS2R R46, SRZ ;  /* 0x00000000002e7805 */ /* 0x000fe4000001ff00 */
[----:B------:R-:W-:Y:S02]  /*2bb0*/  CS2R R40, SRZ ;  /* 0x0000000000287805 */ /* 0x000fe4000001ff00 */
[----:B------:R-:W-:Y:S02]  /*2bc0*/  ISETP.GE.AND P3, PT, R36, R127, PT ;  /* 0x0000007f2400720c */ /* 0x000fe40003f66270 */
[----:B------:R-:W-:-:S02]  /*2bd0*/  CS2R R36, SRZ ;  /* 0x0000000000247805 */ /* 0x000fc4000001ff00 */
[----:B------:R-:W-:Y:S02]  /*2be0*/  CS2R R38, SRZ ;  /* 0x0000000000267805 */ /* 0x000fe4000001ff00 */
[----:B------:R-:W-:Y:S01]  /*2bf0*/  CS2R R42, SRZ ;  /* 0x00000000002a7805 */ /* 0x000fe2000001ff00 */
[----:B-----5:R-:W-:Y:S01]  /*2c00*/  IMAD.MOV.U32 R129, RZ, RZ, R52 ;  /* 0x000000ffff817224 */ /* 0x020fe200078e0034 */
[----:B------:R-:W-:Y:S01]  /*2c10*/  CS2R R50, SRZ ;  /* 0x0000000000327805 */ /* 0x000fe2000001ff00 */
[----:B------:R-:W-:-:S04]  /*2c20*/  IMAD.MOV.U32 R144, RZ, RZ, R56 ;  /* 0x000000ffff907224 */ /* 0x000fc800078e0038 */
        /* <DEDUP_REMOVED lines=21> */
.L_x_1337:
[----:B------:R-:W-:Y:S05]  /*2d80*/  BSYNC B1 ;  /* 0x0000000000017941 */ /* 0x000fea0003800000 */
.L_x_1336:
[----:B0-----:R-:W-:Y:S01]  /*2d90*/  VIADD R60, R210, 0x80 ;  /* 0x00000080d23c7836 */ /* 0x001fe20000000000 */
[----:B------:R-:W-:Y:S04]  /*2da0*/  BSSY B1, `(.L_x_1338) ;  /* 0x0000015000017945 */ /* 0x000fe80003800000 */
[----:B------:R-:W-:-:S13]  /*2db0*/  ISETP.GE.AND P4, PT, R60, R127, PT ;  /* 0x0000007f3c00720c */ /* 0x000fda0003f86270 */
[----:B------:R-:W-:Y:S05]  /*2dc0*/  @P4 BRA `(.L_x_1339) ;  /* 0x0000000000484947 */ /* 0x000fea0003800000 */
[----:B------:R-:W-:Y:S01]  /*2dd0*/  IADD3 R32, P5, P6, R12, R83, R32 ;  /* 0x000000530c207210 */ /* 0x000fe20007ebe020 */
[----:B------:R-:W-:-:S03]  /*2de0*/  ULDC.64 UR4, c[0x0][0x3e8] ;  /* 0x0000fa0000047ab9 */ /* 0x000fc60000000a00 */
        /* <DEDUP_REMOVED lines=16> */
.L_x_1339:
[----:B------:R-:W-:Y:S05]  /*2ef0*/  BSYNC B1 ;  /* 0x0000000000017941 */ /* 0x000fea0003800000 */
.L_x_1338:
[----:B------:R-:W-:Y:S01]  /*2f00*/  UISETP.NE.AND UP0, UPT, UR41, 0x3, UPT ;  /* 0x000000032900788c */ /* 0x000fe2000bf05270 */
[----:B------:R-:W-:Y:S02]  /*2f10*/  IMAD.MOV.U32 R133, RZ, RZ, R54 ;  /* 0x000000ffff857224 */ /* 0x000fe400078e0036 */
[----:B------:R-:W-:Y:S02]  /*2f20*/  IMAD.MOV.U32 R145, RZ, RZ, R58 ;  /* 0x000000ffff917224 */ /* 0x000fe400078e003a */
[----:B-----5:R-:W-:Y:S01]  /*2f30*/  IMAD.MOV.U32 R116, RZ, RZ, R44 ;  /* 0x000000ffff747224 */ /* 0x020fe200078e002c */
[----:B------:R-:W-:Y:S01]  /*2f40*/  PLOP3.LUT P5, PT, PT, PT, UP0, 0x80, 0x0 ;  /* 0x000000000000781c */ /* 0x000fe20003faf008 */
[----:B------:R-:W-:Y:S02]  /*2f50*/  IMAD.MOV.U32 R130, RZ, RZ, R48 ;  /* 0x000000ffff827224 */ /* 0x000fe400078e0030 */
[----:B------:R-:W-:Y:S02]  /*2f60*/  IMAD.MOV.U32 R124, RZ, RZ, R46 ;  /* 0x000000ffff7c7224 */ /* 0x000fe400078e002e */
[----:B------:R-:W-:-:S02]  /*2f70*/  IMAD.MOV.U32 R131, RZ, RZ, R50 ;  /* 0x000000ffff837224 */ /* 0x000fc400078e0032 */
[----:B------:R-:W-:Y:S02]  /*2f80*/  IMAD.MOV.U32 R60, RZ, RZ, R36 ;  /* 0x000000ffff3c7224 */ /* 0x000fe400078e0024 */
[----:B------:R-:W-:Y:S02]  /*2f90*/  IMAD.MOV.U32 R62, RZ, RZ, R40 ;  /* 0x000000ffff3e7224 */ /* 0x000fe400078e0028 */
[----:B------:R-:W-:Y:S02]  /*2fa0*/  IMAD.MOV.U32 R61, RZ, RZ, R38 ;  /* 0x000000ffff3d7224 */ /* 0x000fe400078e0026 */
[----:B------:R-:W-:Y:S01]  /*2fb0*/  IMAD.MOV.U32 R63, RZ, RZ, R42 ;  /* 0x000000ffff3f7224 */ /* 0x000fe200078e002a */
[----:B------:R-:W-:Y:S06]  /*2fc0*/  @!P5 BRA `(.L_x_1340) ;  /* 0x000000000004d947 */ /* 0x000fec0003800000 */
[----:B------:R-:W-:Y:S01]  /*2fd0*/  BPT.TRAP 0x1 ;  /* 0x000000040000795c */ /* 0x000fe20000300000 */
.L_x_1340:
[----:B------:R-:W-:Y:S01]  /*2fe0*/  IMAD R115, R19, 0x8, R18 ;  /* 0x0000000813737824 */ /* 0x000fe200078e0212 */
[----:B------:R-:W-:Y:S01]  /*2ff0*/  SHF.L.U32 R128, R218, 0x1f, RZ ;  /* 0x0000001fda807819 */ /* 0x000fe200000006ff */
[----:B------:R-:W-:Y:S03]  /*3000*/  BSSY B1, `(.L_x_1341) ;  /* 0x0000003000017945 */ /* 0x000fe60003800000 */
[----:B------:R-:W1:Y:S02]  /*3010*/  SYNCS.PHASECHK.TRANS64.TRYWAIT P6, [R115+URZ+0x28890], R128 ;  /* 0x02889080730075a7 */ /* 0x000e6400080c017f */
[----:B-1----:R-:W-:Y:S05]  /*3020*/  @!P6 BRA `(.L_x_1342) ;  /* 0x000002cc0094e947 */ /* 0x002fea0003800000 */
.L_x_1700:
[----:B------:R-:W-:Y:S05]  /*3030*/  BSYNC B1 ;  /* 0x0000000000017941 */ /* 0x000fea0003800000 */
.L_x_1341:
        /* <DEDUP_REMOVED lines=16> */
[----:B------:R-:W-:Y:S02]  /*3140*/  SHF.R.U32.HI R135, RZ, 0x10, R59 ;  /* 0x00000010ff877819 */ /* 0x000fe4000001163b */
[----:B------:R-:W-:Y:S01]  /*3150*/  LOP3.LUT R136, R59, 0xff0000ff, RZ, 0xc0, !PT ;  /* 0xff0000ff3b887812 */ /* 0x000fe200078ec0ff */
[----:B------:R-:W-:Y:S01]  /*3160*/  IMAD.SHL.U32 R59, R56, 0x100, RZ ;  /* 0x00000100383b7824 */ /* 0x000fe200078e00ff */
[----:B------:R-:W-:Y:S01]  /*3170*/  LOP3.LUT R58, R58, 0xff00, R57, 0xf8, !PT ;  /* 0x0000ff003a3a7812 */ /* 0x000fe200078ef839 */
[----:B------:R-:W-:-:S02]  /*3180*/  IMAD.U32 R135, R135, 0x10000, RZ ;  /* 0x0001000087877824 */ /* 0x000fc400078e00ff */
[----:B--2---:R-:W-:Y:S01]  /*3190*/  IMAD.MOV.U32 R56, RZ, RZ, R32 ;  /* 0x000000ffff387224 */ /* 0x004fe200078e0020 */
[----:B------:R-:W-:Y:S01]  /*31a0*/  LOP3.LUT R136, R136, 0xff00, R59, 0xf8, !PT ;  /* 0x0000ff0088887812 */ /* 0x000fe200078ef83b */
[----:B------:R-:W-:Y:S01]  /*31b0*/  IMAD.U32 R57, R139, 0x10000, RZ ;  /* 0x000100008b397824 */ /* 0x000fe200078e00ff */
[----:B------:R-:W-:Y:S02]  /*31c0*/  F2FP.F16.E4M3.UNPACK_B R59, R145.H1 ;  /* 0x00000091ff3b723e */ /* 0x000fe400030006ff */
[-C--:B------:R-:W-:Y:S02]  /*31d0*/  F2FP.F16.E4M3.UNPACK_B R32, R33.reuse ;  /* 0x00000021ff20723e */ /* 0x080fe400020006ff */
[----:B------:R-:W-:Y:S01]  /*31e0*/  LOP3.LUT R141, R136, 0xff0000, R135, 0xf8, !PT ;  /* 0x00ff0000888d7812 */ /* 0x000fe200078ef887 */
[--C-:B------:R-:W-:Y:S01]  /*31f0*/  HADD2.F32 R139, -RZ, R59.reuse.H0_H0 ;  /* 0x2000003bff8b7230 */ /* 0x100fe20000004100 */
[----:B------:R-:W-:Y:S01]  /*3200*/  LOP3.LUT R138, R58, 0xff0000, R57, 0xf8, !PT ;  /* 0x00ff00003a8a7812 */ /* 0x000fe200078ef839 */
[--C-:B------:R-:W-:Y:S01]  /*3210*/  HADD2.F32 R57, -RZ, R32.reuse.H1_H1 ;  /* 0x30000020ff397230 */ /* 0x100fe20000004100 */
[----:B------:R-:W-:Y:S01]  /*3220*/  F2FP.F16.E4M3.UNPACK_B R135, R144.H1 ;  /* 0x00000090ff87723e */ /* 0x000fe200030006ff */
[----:B------:R-:W-:Y:S01]  /*3230*/  HADD2.F32 R32, -RZ, R32.H0_H0 ;  /* 0x20000020ff207230 */ /* 0x000fe20000004100 */
[----:B------:R-:W-:Y:S01]  /*3240*/  F2FP.F16.E4M3.UNPACK_B R33, R33.H1 ;  /* 0x00000021ff21723e */ /* 0x000fe200030006ff */
[----:B------:R-:W-:-:S02]  /*3250*/  HADD2.F32 R140, -RZ, R59.H1_H1 ;  /* 0x3000003bff8c7230 */ /* 0x000fc40000004100 */
[-C--:B------:R-:W-:Y:S01]  /*3260*/  FMUL.FTZ R143, R57, R139.reuse ;  /* 0x0000008b398f7220 */ /* 0x080fe20000410000 */
[----:B------:R-:W-:Y:S02]  /*3270*/  HADD2.F32 R136, -RZ, R135.H0_H0 ;  /* 0x20000087ff887230 */ /* 0x000fe40000004100 */
[C---:B------:R-:W-:Y:S01]  /*3280*/  FMUL.FTZ R142, R32.reuse, R139 ;  /* 0x0000008b208e7220 */ /* 0x040fe20000410000 */
[--C-:B------:R-:W-:Y:S01]  /*3290*/  HADD2.F32 R59, -RZ, R33.reuse.H1_H1 ;  /* 0x30000021ff3b7230 */ /* 0x100fe20000004100 */
[----:B------:R-:W-:Y:S01]  /*32a0*/  F2FP.F16.E4M3.UNPACK_B R139, R145 ;  /* 0x00000091ff8b723e */ /* 0x000fe200020006ff */
[----:B------:R-:W-:Y:S02]  /*32b0*/  HADD2.F32 R58, -RZ, R33.H0_H0 ;  /* 0x20000021ff3a7230 */ /* 0x000fe40000004100 */
[----:B------:R-:W-:Y:S01]  /*32c0*/  FFMA.FTZ R32, R32, R136, -R143 ;  /* 0x0000008820207223 */ /* 0x000fe2000001088f */
[----:B------:R-:W-:Y:S02]  /*32d0*/  HADD2.F32 R135, -RZ, R135.H1_H1 ;  /* 0x30000087ff877230 */ /* 0x000fe40000004100 */
[----:B------:R-:W-:Y:S01]  /*32e0*/  FMUL.FTZ R143, R59, R140 ;  /* 0x0000008c3b8f7220 */ /* 0x000fe20000410000 */
[----:B------:R-:W-:Y:S01]  /*32f0*/  FFMA.FTZ R33, R57, R136, R142 ;  /* 0x0000008839217223 */ /* 0x000fe2000001008e */
[C---:B------:R-:W-:Y:S01]  /*3300*/  FMUL.FTZ R140, R58.reuse, R140 ;  /* 0x0000008c3a8c7220 */ /* 0x040fe20000410000 */
[-C--:B------:R-:W-:Y:S01]  /*3310*/  F2FP.F16.E4M3.UNPACK_B R57, R56.reuse.H1 ;  /* 0x00000038ff39723e */ /* 0x080fe200030006ff */
[-C--:B------:R-:W-:Y:S01]  /*3320*/  FFMA.FTZ R145, R58, R135.reuse, -R143 ;  /* 0x000000873a917223 */ /* 0x080fe2000001088f */
[----:B------:R-:W-:Y:S01]  /*3330*/  F2FP.F16.E4M3.UNPACK_B R56, R56 ;  /* 0x00000038ff38723e */ /* 0x000fe200020006ff */
[----:B------:R-:W-:Y:S01]  /*3340*/  FFMA.FTZ R146, R59, R135, R140 ;  /* 0x000000873b927223 */ /* 0x000fe2000001008c */
[----:B------:R-:W-:Y:S01]  /*3350*/  HADD2.F32 R140, -RZ, R139.H1_H1 ;  /* 0x3000008bff8c7230 */ /* 0x000fe20000004100 */
[----:B------:R-:W-:Y:S01]  /*3360*/  F2FP.F16.E4M3.UNPACK_B R135, R144 ;  /* 0x00000090ff87723e */ /* 0x000fe200020006ff */
[----:B------:R-:W-:-:S02]  /*3370*/  HADD2.F32 R58, -RZ, R57.H0_H0 ;  /* 0x20000039ff3a7230 */ /* 0x000fc40000004100 */
[----:B------:R-:W-:Y:S01]  /*3380*/  HADD2.F32 R59, -RZ, R57.H1_H1 ;  /* 0x30000039ff3b7230 */ /* 0x000fe20000004100 */
[----:B------:R-:W-:Y:S01]  /*3390*/  F2FP.SATFINITE.E4M3.F32.PACK_AB_MERGE_C R149, R146, R145, RZ ;  /* 0x000000919295723e */ /* 0x000fe200048070ff */
[--C-:B------:R-:W-:Y:S02]  /*33a0*/  HADD2.F32 R57, -RZ, R56.reuse.H0_H0 ;  /* 0x20000038ff397230 */ /* 0x100fe40000004100 */
[-C--:B------:R-:W-:Y:S01]  /*33b0*/  FMUL.FTZ R142, R58, R140.reuse ;  /* 0x0000008c3a8e7220 */ /* 0x080fe20000410000 */
[----:B------:R-:W-:Y:S02]  /*33c0*/  HADD2.F32 R139, -RZ, R139.H0_H0 ;  /* 0x2000008bff8b7230 */ /* 0x000fe40000004100 */
[----:B------:R-:W-:Y:S01]  /*33d0*/  FMUL.FTZ R143, R59, R140 ;  /* 0x0000008c3b8f7220 */ /* 0x000fe20000410000 */
[----:B------:R-:W-:Y:S01]  /*33e0*/  HADD2.F32 R56, -RZ, R56.H1_H1 ;  /* 0x30000038ff387230 */ /* 0x000fe20000004100 */
[----:B------:R-:W-:Y:S01]  /*33f0*/  F2FP.SATFINITE.E4M3.F32.PACK_AB_MERGE_C R33, R33, R32, R149 ;  /* 0x000000202121723e */ /* 0x000fe20004807095 */
[----:B------:R-:W-:-:S02]  /*3400*/  HADD2.F32 R136, -RZ, R135.H1_H1 ;  /* 0x30000087ff887230 */ /* 0x000fc40000004100 */
[----:B------:R-:W-:Y:S02]  /*3410*/  HADD2.F32 R135, -RZ, R135.H0_H0 ;  /* 0x20000087ff877230 */ /* 0x000fe40000004100 */
[-C--:B------:R-:W-:Y:S01]  /*3420*/  FMUL.FTZ R140, R56, R139.reuse ;  /* 0x0000008b388c7220 */ /* 0x080fe20000410000 */
[----:B------:R-:W-:Y:S01]  /*3430*/  FMUL.FTZ R139, R57, R139 ;  /* 0x0000008b398b7220 */ /* 0x000fe20000410000 */
[-C--:B------:R-:W-:Y:S01]  /*3440*/  FFMA.FTZ R58, R58, R136.reuse, -R143 ;  /* 0x000000883a3a7223 */ /* 0x080fe2000001088f */
[----:B------:R-:W-:Y:S01]  /*3450*/  FFMA.FTZ R59, R59, R136, R142 ;  /* 0x000000883b3b7223 */ /* 0x000fe2000001008e */
[-C--:B------:R-:W-:Y:S01]  /*3460*/  FFMA.FTZ R143, R57, R135.reuse, -R140 ;  /* 0x00000087398f7223 */ /* 0x080fe2000001088c */
[----:B------:R-:W-:Y:S01]  /*3470*/  FFMA.FTZ R144, R56, R135, R139 ;  /* 0x0000008738907223 */ /* 0x000fe2000001008b */
[----:B------:R-:W-:Y:S02]  /*3480*/  F2FP.F16.E4M3.UNPACK_B R57, R35.H1 ;  /* 0x00000023ff39723e */ /* 0x000fe400030006ff */
[----:B------:R-:W-:-:S02]  /*3490*/  F2FP.F16.E4M3.UNPACK_B R139, R141.H1 ;  /* 0x0000008dff8b723e */ /* 0x000fc400030006ff */
[----:B------:R-:W-:Y:S01]  /*34a0*/  F2FP.SATFINITE.E4M3.F32.PACK_AB_MERGE_C R148, R59, R58, RZ ;  /* 0x0000003a3b94723e */ /* 0x000fe200048070ff */
[----:B------:R-:W-:Y:S01]  /*34b0*/  HADD2.F32 R59, -RZ, R57.H1_H1 ;  /* 0x30000039ff3b7230 */ /* 0x000fe20000004100 */
[----:B------:R-:W-:Y:S01]  /*34c0*/  F2FP.F16.E4M3.UNPACK_B R135, R138.H1 ;  /* 0x0000008aff87723e */ /* 0x000fe200030006ff */
[----:B------:R-:W-:Y:S01]  /*34d0*/  HADD2.F32 R142, -RZ, R139.H1_H1 ;  /* 0x3000008bff8e7230 */ /* 0x000fe20000004100 */
        /* <DEDUP_REMOVED lines=25> */
[----:B------:R-:W-:Y:S01]  /*3670*/  HADD2.F32 R34, -RZ, R34.H1_H1 ;  /* 0x30000022ff227230 */ /* 0x000fe20000004100 */
[----:B------:R-:W-:Y:S01]  /*3680*/  F2FP.SATFINITE.E4M3.F32.PACK_AB_MERGE_C R142, R147, R142, RZ ;  /* 0x0000008e938e723e */ /* 0x000fe200048070ff */
[----:B------:R-:W-:-:S02]  /*3690*/  HADD2.F32 R139, -RZ, R139.H0_H0 ;  /* 0x2000008bff8b7230 */ /* 0x000fc40000004100 */
[----:B------:R-:W-:Y:S02]  /*36a0*/  HADD2.F32 R135, -RZ, R135.H0_H0 ;  /* 0x20000087ff877230 */ /* 0x000fe40000004100 */
        /* <DEDUP_REMOVED lines=11> */
.L_x_1348:
[----:B------:R-:W-:Y:S05]  /*3760*/  BSYNC B3 ;  /* 0x0000000000037941 */ /* 0x000fea0003800000 */
.L_x_1347:
[----:B------:R-:W-:Y:S02]  /*3770*/  ULDC.64 UR4, c[0x0][0x2e8] ;  /* 0x0000ba0000047ab9 */ /* 0x000fe40000000a00 */
[----:B------:R-:W-:-:S04]  /*3780*/  IADD3 R56, P2, P6, R134, UR4, R20 ;  /* 0x0000000486387c10 */ /* 0x000fc8000fe5e014 */
[----:B------:R-:W-:-:S05]  /*3790*/  IADD3.X R57, R132, UR5, R98, P2, P6 ;  /* 0x0000000584397c10 */ /* 0x000fca00097ec462 */
[----:B--2---:R2:W-:Y:S04]  /*37a0*/  STG.E.128 desc[UR38][R56.64], R32 ;  /* 0x0000002038007986 */ /* 0x0045e8000c101d26 */
.L_x_1346:
[----:B------:R-:W-:Y:S05]  /*37b0*/  BSYNC B2 ;  /* 0x0000000000027941 */ /* 0x000fea0003800000 */
.L_x_1345:
[----:B------:R-:W-:Y:S05]  /*37c0*/  @P1 BRA `(.L_x_1344) ;  /* 0x0000000400d01947 */ /* 0x000fea0003800000 */
[----:B------:R-:W-:Y:S01]  /*37d0*/  LOP3.LUT P2, RZ, R213, 0x4, RZ, 0xc0, !PT ;  /* 0x00000004d5ff7812 */ /* 0x000fe2000784c0ff */
[C---:B0-2---:R-:W-:Y:S01]  /*37e0*/  VIADD R33, R137.reuse, 0x40 ;  /* 0x0000004089217836 */ /* 0x045fe20000000000 */
        /* <DEDUP_REMOVED lines=15> */
[----:B0-----:R-:W-:Y:S01]  /*38e0*/  IMAD.MOV.U32 R52, RZ, RZ, R32 ;  /* 0x000000ffff347224 */ /* 0x001fe200078e0020 */
[----:B------:R-:W-:Y:S01]  /*38f0*/  F2FP.F16.E4M3.UNPACK_B R32, R33 ;  /* 0x00000021ff20723e */ /* 0x000fe200020006ff */
[----:B------:R-:W-:Y:S01]  /*3900*/  IMAD.U32 R58, R58, 0x10000, RZ ;  /* 0x000100003a3a7824 */ /* 0x000fe200078e00ff */
[----:B------:R-:W-:Y:S01]  /*3910*/  LOP3.LUT R55, R56, 0xff00, R55, 0xf8, !PT ;  /* 0x0000ff0038377812 */ /* 0x000fe200078ef837 */
[----:B------:R-:W-:Y:S01]  /*3920*/  IMAD.U32 R54, R57, 0x10000, RZ ;  /* 0x0001000039367824 */ /* 0x000fe200078e00ff */
[----:B------:R-:W-:-:S02]  /*3930*/  F2FP.F16.E4M3.UNPACK_B R56, R133.H1 ;  /* 0x00000085ff38723e */ /* 0x000fc400030006ff */
[----:B------:R-:W-:Y:S02]  /*3940*/  F2FP.F16.E4M3.UNPACK_B R33, R33.H1 ;  /* 0x00000021ff21723e */ /* 0x000fe400030006ff */
[----:B------:R-:W-:Y:S01]  /*3950*/  LOP3.LUT R135, R55, 0xff0000, R58, 0xf8, !PT ;  /* 0x00ff000037877812 */ /* 0x000fe200078ef83a */
[--C-:B------:R-:W-:Y:S01]  /*3960*/  HADD2.F32 R59, -RZ, R56.reuse.H1_H1 ;  /* 0x30000038ff3b7230 */ /* 0x100fe20000004100 */
[----:B------:R-:W-:Y:S01]  /*3970*/  F2FP.F16.E4M3.UNPACK_B R55, R129.H1 ;  /* 0x00000081ff37723e */ /* 0x000fe200030006ff */
        /* <DEDUP_REMOVED lines=16> */
[----:B------:R-:W-:Y:S01]  /*3a80*/  FFMA.FTZ R32, R32, R56, -R139 ;  /* 0x0000003820207223 */ /* 0x000fe2000001088b */
[----:B------:R-:W-:Y:S01]  /*3a90*/  FFMA.FTZ R143, R54, R55, R59 ;  /* 0x00000037368f7223 */ /* 0x000fe2000001003b */
[----:B------:R-:W-:Y:S01]  /*3aa0*/  F2FP.F16.E4M3.UNPACK_B R52, R52 ;  /* 0x00000034ff34723e */ /* 0x000fe200020006ff */
[----:B------:R-:W-:Y:S01]  /*3ab0*/  FFMA.FTZ R141, R53, R56, R58 ;  /* 0x00000038358d7223 */ /* 0x000fe2000001003a */
[----:B------:R-:W-:-:S02]  /*3ac0*/  HADD2.F32 R56, -RZ, R133.H1_H1 ;  /* 0x30000085ff387230 */ /* 0x000fc40000004100 */
[--C-:B------:R-:W-:Y:S01]  /*3ad0*/  HADD2.F32 R53, -RZ, R33.reuse.H0_H0 ;  /* 0x20000021ff357230 */ /* 0x100fe20000004100 */
[----:B------:R-:W-:Y:S01]  /*3ae0*/  F2FP.SATFINITE.E4M3.F32.PACK_AB_MERGE_C R143, R143, R138, RZ ;  /* 0x0000008a8f8f723e */ /* 0x000fe200048070ff */
[----:B------:R-:W-:Y:S02]  /*3af0*/  HADD2.F32 R54, -RZ, R33.H1_H1 ;  /* 0x30000021ff367230 */ /* 0x000fe40000004100 */
[----:B------:R-:W-:Y:S02]  /*3b00*/  HADD2.F32 R55, -RZ, R129.H1_H1 ;  /* 0x30000081ff377230 */ /* 0x000fe40000004100 */
[-C--:B------:R-:W-:Y:S01]  /*3b10*/  FMUL.FTZ R139, R53, R56.reuse ;  /* 0x00000038358b7220 */ /* 0x080fe20000410000 */
[----:B------:R-:W-:Y:S02]  /*3b20*/  HADD2.F32 R133, -RZ, R133.H0_H0 ;  /* 0x20000085ff857230 */ /* 0x000fe40000004100 */
[----:B------:R-:W-:Y:S01]  /*3b30*/  FMUL.FTZ R58, R54, R56 ;  /* 0x00000038363a7220 */ /* 0x000fe20000410000 */
[----:B------:R-:W-:-:S02]  /*3b40*/  HADD2.F32 R33, -RZ, R52.H0_H0 ;  /* 0x20000034ff217230 */ /* 0x000fc40000004100 */
[-C--:B------:R-:W-:Y:S01]  /*3b50*/  FFMA.FTZ R139, R54, R55.reuse, R139 ;  /* 0x00000037368b7223 */ /* 0x080fe2000001008b */
[----:B------:R-:W-:Y:S02]  /*3b60*/  HADD2.F32 R52, -RZ, R52.H1_H1 ;  /* 0x30000034ff347230 */ /* 0x000fe40000004100 */
[----:B------:R-:W-:Y:S01]  /*3b70*/  FFMA.FTZ R58, R53, R55, -R58 ;  /* 0x00000037353a7223 */ /* 0x000fe2000001083a */
[----:B------:R-:W-:Y:S02]  /*3b80*/  HADD2.F32 R129, -RZ, R129.H0_H0 ;  /* 0x20000081ff817230 */ /* 0x000fe40000004100 */
[----:B------:R-:W-:Y:S01]  /*3b90*/  FMUL.FTZ R59, R33, R133 ;  /* 0x00000085213b7220 */ /* 0x000fe20000410000 */
[----:B------:R-:W-:Y:S01]  /*3ba0*/  F2FP.F16.E4M3.UNPACK_B R55, R57.H1 ;  /* 0x00000039ff37723e */ /* 0x000fe200030006ff */
[C---:B------:R-:W-:Y:S01]  /*3bb0*/  FMUL.FTZ R56, R52.reuse, R133 ;  /* 0x0000008534387220 */ /* 0x040fe20000410000 */
[----:B------:R-:W-:Y:S01]  /*3bc0*/  F2FP.SATFINITE.E4M3.F32.PACK_AB_MERGE_C R140, R139, R58, RZ ;  /* 0x0000003a8b8c723e */ /* 0x000fe200048070ff */
[----:B------:R-:W-:Y:S01]  /*3bd0*/  FFMA.FTZ R136, R52, R129, R59 ;  /* 0x0000008134887223 */ /* 0x000fe2000001003b */
[----:B------:R-:W-:Y:S01]  /*3be0*/  F2FP.F16.E4M3.UNPACK_B R52, R35.H1 ;  /* 0x00000023ff34723e */ /* 0x000fe200030006ff */
[----:B------:R-:W-:Y:S01]  /*3bf0*/  FFMA.FTZ R133, R33, R129, -R56 ;  /* 0x0000008121857223 */ /* 0x000fe20000010838 */
        /* <DEDUP_REMOVED lines=16> */
[-C--:B------:R-:W-:Y:S01]  /*3d00*/  FMUL.FTZ R138, R52, R59.reuse ;  /* 0x0000003b348a7220 */ /* 0x080fe20000410000 */
[----:B------:R-:W-:Y:S01]  /*3d10*/  F2FP.F16.E4M3.UNPACK_B R34, R34 ;  /* 0x00000022ff22723e */ /* 0x000fe200020006ff */
[----:B------:R-:W-:Y:S01]  /*3d20*/  FMUL.FTZ R59, R33, R59 ;  /* 0x0000003b213b7220 */ /* 0x000fe20000410000 */
[----:B------:R-:W-:-:S02]  /*3d30*/  HADD2.F32 R58, -RZ, R58.H0_H0 ;  /* 0x2000003aff3a7230 */ /* 0x000fc40000004100 */
[-C--:B------:R-:W-:Y:S01]  /*3d40*/  FFMA.FTZ R138, R33, R53.reuse, -R138 ;  /* 0x00000035218a7223 */ /* 0x080fe2000001088a */
[----:B------:R-:W-:Y:S02]  /*3d50*/  HADD2.F32 R135, -RZ, R135.H0_H0 ;  /* 0x20000087ff877230 */ /* 0x000fe40000004100 */
[----:B------:R-:W-:Y:S01]  /*3d60*/  FFMA.FTZ R59, R52, R53, R59 ;  /* 0x00000035343b7223 */ /* 0x000fe2000001003b */
[--C-:B------:R-:W-:Y:S02]  /*3d70*/  HADD2.F32 R52, -RZ, R35.reuse.H0_H0 ;  /* 0x20000023ff347230 */ /* 0x100fe40000004100 */
[----:B------:R-:W-:Y:S01]  /*3d80*/  FFMA.FTZ R56, R54, R56, R139 ;  /* 0x0000003836387223 */ /* 0x000fe2000001008b */
[--C-:B------:R-:W-:Y:S02]  /*3d90*/  HADD2.F32 R33, -RZ, R34.reuse.H0_H0 ;  /* 0x20000022ff217230 */ /* 0x100fe40000004100 */
[----:B------:R-:W-:Y:S01]  /*3da0*/  HADD2.F32 R35, -RZ, R35.H1_H1 ;  /* 0x30000023ff237230 */ /* 0x000fe20000004100 */
[----:B------:R-:W-:Y:S01]  /*3db0*/  F2FP.SATFINITE.E4M3.F32.PACK_AB_MERGE_C R59, R59, R138, RZ ;  /* 0x0000008a3b3b723e */ /* 0x000fe200048070ff */
[----:B------:R-:W-:Y:S01]  /*3dc0*/  HADD2.F32 R34, -RZ, R34.H1_H1 ;  /* 0x30000022ff227230 */ /* 0x000fe20000004100 */
[----:B------:R-:W-:Y:S01]  /*3dd0*/  F2FP.SATFINITE.E4M3.F32.PACK_AB_MERGE_C R56, R56, R129, RZ ;  /* 0x000000813838723e */ /* 0x000fe200048070ff */
[----:B------:R-:W-:-:S02]  /*3de0*/  HADD2.F32 R55, -RZ, R55.H0_H0 ;  /* 0x20000037ff377230 */ /* 0x000fc40000004100 */
[-C--:B------:R-:W-:Y:S01]  /*3df0*/  FMUL.FTZ R53, R35, R58.reuse ;  /* 0x0000003a23357220 */ /* 0x080fe20000410000 */
[----:B------:R-:W-:Y:S02]  /*3e00*/  HADD2.F32 R57, -RZ, R57.H0_H0 ;  /* 0x20000039ff397230 */ /* 0x000fe40000004100 */
[-C--:B------:R-:W-:Y:S01]  /*3e10*/  FMUL.FTZ R54, R34, R135.reuse ;  /* 0x0000008722367220 */ /* 0x080fe20000410000 */
[C---:B------:R-:W-:Y:S01]  /*3e20*/  FMUL.FTZ R58, R52.reuse, R58 ;  /* 0x0000003a343a7220 */ /* 0x040fe20000410000 */
[C---:B------:R-:W-:Y:S01]  /*3e30*/  FMUL.FTZ R135, R33.reuse, R135 ;  /* 0x0000008721877220 */ /* 0x040fe20000410000 */
[----:B------:R-:W-:Y:S01]  /*3e40*/  FFMA.FTZ R53, R52, R55, -R53 ;  /* 0x0000003734357223 */ /* 0x000fe20000010835 */
[----:B------:R-:W-:Y:S01]  /*3e50*/  FFMA.FTZ R54, R33, R57, -R54 ;  /* 0x0000003921367223 */ /* 0x000fe20000010836 */
[----:B------:R-:W-:Y:S01]  /*3e60*/  FFMA.FTZ R58, R35, R55, R58 ;  /* 0x00000037233a7223 */ /* 0x000fe2000001003a */
[----:B------:R-:W-:Y:S01]  /*3e70*/  FFMA.FTZ R135, R34, R57, R135 ;  /* 0x0000003922877223 */ /* 0x000fe20000010087 */
[----:B------:R-:W-:-:S02]  /*3e80*/  F2FP.SATFINITE.E4M3.F32.PACK_AB_MERGE_C R33, R141, R32, R143 ;  /* 0x000000208d21723e */ /* 0x000fc4000480708f */
[----:B------:R-:W-:Y:S02]  /*3e90*/  F2FP.SATFINITE.E4M3.F32.PACK_AB_MERGE_C R32, R136, R133, R140 ;  /* 0x000000858820723e */ /* 0x000fe4000480708c */
[----:B------:R-:W-:Y:S02]  /*3ea0*/  F2FP.SATFINITE.E4M3.F32.PACK_AB_MERGE_C R34, R135, R54, R59 ;  /* 0x000000368722723e */ /* 0x000fe4000480703b */
[----:B------:R-:W-:-:S07]  /*3eb0*/  F2FP.SATFINITE.E4M3.F32.PACK_AB_MERGE_C R35, R58, R53, R56 ;  /* 0x000000353a23723e */ /* 0x000fce0004807038 */
.L_x_1350:
[----:B------:R-:W-:Y:S05]  /*3ec0*/  BSYNC B2 ;  /* 0x0000000000027941 */ /* 0x000fea0003800000 */
.L_x_1349:
[----:B------:R-:W-:Y:S02]  /*3ed0*/  ULDC.64 UR4, c[0x0][0x2e8] ;  /* 0x0000ba0000047ab9 */ /* 0x000fe40000000a00 */
[----:B------:R-:W-:-:S04]  /*3ee0*/  IADD3 R52, P2, P6, R95, UR4, R134 ;  /* 0x000000045f347c10 */ /* 0x000fc8000fe5e086 */
[----:B------:R-:W-:-:S05]  /*3ef0*/  IADD3.X R53, R89, UR5, R132, P2, P6 ;  /* 0x0000000559357c10 */ /* 0x000fca00097ec484 */
[----:B0-----:R3:W-:Y:S04]  /*3f00*/  STG.E.128 desc[UR38][R52.64], R32 ;  /* 0x0000002034007986 */ /* 0x0017e8000c101d26 */
.L_x_1344:
[----:B------:R-:W-:Y:S05]  /*3f10*/  BSYNC B1 ;  /* 0x0000000000017941 */ /* 0x000fea0003800000 */
.L_x_1343:
        /* <DEDUP_REMOVED lines=10> */
[----:B------:R-:W-:Y:S01]  /*3fc0*/  SHF.R.U32.HI R58, RZ, 0x8, R49 ;  /* 0x00000008ff3a7819 */ /* 0x000fe20000011631 */
[----:B--2---:R-:W-:Y:S01]  /*3fd0*/  IMAD.MOV.U32 R50, RZ, RZ, R35 ;  /* 0x000000ffff327224 */ /* 0x004fe200078e0023 */
[--C-:B------:R-:W-:Y:S02]  /*3fe0*/  SHF.R.U32.HI R55, RZ, 0x8, R51.reuse ;  /* 0x00000008ff377819 */ /* 0x100fe40000011633 */
[----:B------:R-:W-:Y:S01]  /*3ff0*/  LOP3.LUT R54, R51, 0xff0000ff, RZ, 0xc0, !PT ;  /* 0xff0000ff33367812 */ /* 0x000fe200078ec0ff */
[----:B------:R-:W-:Y:S01]  /*4000*/  IMAD.SHL.U32 R35, R58, 0x100, RZ ;  /* 0x000001003a237824 */ /* 0x000fe200078e00ff */
[----:B------:R-:W-:Y:S01]  /*4010*/  SHF.R.U32.HI R56, RZ, 0x10, R51 ;  /* 0x00000010ff387819 */ /* 0x000fe20000011633 */
[----:B------:R-:W-:Y:S01]  /*4020*/  IMAD.SHL.U32 R51, R55, 0x100, RZ ;  /* 0x0000010037337824 */ /* 0x000fe200078e00ff */
[----:B------:R-:W-:Y:S02]  /*4030*/  LOP3.LUT R48, R49, 0xff0000ff, RZ, 0xc0, !PT ;  /* 0xff0000ff31307812 */ /* 0x000fe400078ec0ff */
[----:B------:R-:W-:Y:S01]  /*4040*/  SHF.R.U32.HI R57, RZ, 0x10, R49 ;  /* 0x00000010ff397819 */ /* 0x000fe20000011631 */
[----:B------:R-:W-:Y:S01]  /*4050*/  IMAD.U32 R56, R56, 0x10000, RZ ;  /* 0x0001000038387824 */ /* 0x000fe200078e00ff */
[----:B------:R-:W-:Y:S01]  /*4060*/  LOP3.LUT R35, R48, 0xff00, R35, 0xf8, !PT ;  /* 0x0000ff0030237812 */ /* 0x000fe200078ef823 */
[----:B------:R-:W-:Y:S01]  /*4070*/  IMAD.MOV.U32 R49, RZ, RZ, R34 ;  /* 0x000000ffff317224 */ /* 0x000fe200078e0022 */
[----:B------:R-:W-:Y:S01]  /*4080*/  LOP3.LUT R51, R54, 0xff00, R51, 0xf8, !PT ;  /* 0x0000ff0036337812 */ /* 0x000fe200078ef833 */
[----:B------:R-:W-:Y:S01]  /*4090*/  IMAD.U32 R48, R57, 0x10000, RZ ;  /* 0x0001000039307824 */ /* 0x000fe200078e00ff */
[----:B------:R-:W-:-:S02]  /*40a0*/  F2FP.F16.E4M3.UNPACK_B R54, R131.H1 ;  /* 0x00000083ff36723e */ /* 0x000fc400030006ff */
        /* <DEDUP_REMOVED lines=8> */
[----:B------:R-:W-:Y:S02]  /*4130*/  HADD2.F32 R34, -RZ, R34.H0_H0 ;  /* 0x20000022ff227230 */ /* 0x000fe40000004100 */
[----:B------:R-:W-:Y:S01]  /*4140*/  FMUL.FTZ R59, R35, R56 ;  /* 0x00000038233b7220 */ /* 0x000fe20000410000 */
[----:B------:R-:W-:Y:S01]  /*4150*/  HADD2.F32 R54, -RZ, R51.H0_H0 ;  /* 0x20000033ff367230 */ /* 0x000fe20000004100 */
[----:B------:R-:W-:Y:S01]  /*4160*/  F2FP.F16.E4M3.UNPACK_B R131, R131 ;  /* 0x00000083ff83723e */ /* 0x000fe200020006ff */
[----:B------:R-:W-:-:S02]  /*4170*/  HADD2.F32 R48, -RZ, R33.H1_H1 ;  /* 0x30000021ff307230 */ /* 0x000fc40000004100 */
        /* <DEDUP_REMOVED lines=77> */
.L_x_1356:
[----:B------:R-:W-:Y:S05]  /*4650*/  BSYNC B3 ;  /* 0x0000000000037941 */ /* 0x000fea0003800000 */
.L_x_1355:
[----:B------:R-:W-:Y:S02]  /*4660*/  ULDC.64 UR4, c[0x0][0x2e8] ;  /* 0x0000ba0000047ab9 */ /* 0x000fe40000000a00 */
[----:B------:R-:W-:-:S04]  /*4670*/  IADD3 R48, P2, P3, R53, UR4, R20 ;  /* 0x0000000435307c10 */ /* 0x000fc8000fb5e014 */
[----:B------:R-:W-:-:S05]  /*4680*/  IADD3.X R49, R52, UR5, R98, P2, P3 ;  /* 0x0000000534317c10 */ /* 0x000fca00097e6462 */
[----:B--2---:R3:W-:Y:S04]  /*4690*/  STG.E.128 desc[UR38][R48.64], R32 ;  /* 0x0000002030007986 */ /* 0x0047e8000c101d26 */
.L_x_1354:
[----:B------:R-:W-:Y:S05]  /*46a0*/  BSYNC B2 ;  /* 0x0000000000027941 */ /* 0x000fea0003800000 */
.L_x_1353:
[----:B------:R-:W-:Y:S05]  /*46b0*/  @P1 BRA `(.L_x_1352) ;  /* 0x0000000400d81947 */ /* 0x000fea0003800000 */
[----:B------:R-:W-:Y:S01]  /*46c0*/  LOP3.LUT P2, RZ, R213, 0x4, RZ, 0xc0, !PT ;  /* 0x00000004d5ff7812 */ /* 0x000fe2000784c0ff */
[C---:B0-23--:R-:W-:Y:S01]  /*46d0*/  VIADD R33, R137.reuse, 0x40 ;  /* 0x0000004089217836 */ /* 0x04dfe20000000000 */
[----:B------:R-:W-:Y:S11]  /*46e0*/  BSSY B2, `(.L_x_1357) ;  /* 0x000006f000027945 */ /* 0x000ff60003800000 */
        /* <DEDUP_REMOVED lines=12> */
[----:B------:R-:W-:Y:S01]  /*47b0*/  SHF.R.U32.HI R51, RZ, 0x10, R47 ;  /* 0x00000010ff337819 */ /* 0x000fe2000001162f */
[----:B------:R-:W-:Y:S01]  /*47c0*/  IMAD.SHL.U32 R34, R50, 0x100, RZ ;  /* 0x0000010032227824 */ /* 0x000fe200078e00ff */
[----:B------:R-:W-:-:S03]  /*47d0*/  LOP3.LUT R48, R47, 0xff0000ff, RZ, 0xc0, !PT ;  /* 0xff0000ff2f307812 */ /* 0x000fc600078ec0ff */
        /* <DEDUP_REMOVED lines=14> */
[C---:B------:R-:W-:Y:S01]  /*48c0*/  FMUL.FTZ R55, R35.reuse, R50 ;  /* 0x0000003223377220 */ /* 0x040fe20000410000 */
        /* <DEDUP_REMOVED lines=80> */
.L_x_1358:
[----:B------:R-:W-:Y:S05]  /*4dd0*/  BSYNC B2 ;  /* 0x0000000000027941 */ /* 0x000fea0003800000 */
.L_x_1357:
[----:B------:R-:W-:Y:S02]  /*4de0*/  ULDC.64 UR4, c[0x0][0x2e8] ;  /* 0x0000ba0000047ab9 */ /* 0x000fe40000000a00 */
[----:B------:R-:W-:-:S04]  /*4df0*/  IADD3 R44, P2, P3, R95, UR4, R53 ;  /* 0x000000045f2c7c10 */ /* 0x000fc8000fb5e035 */
[----:B------:R-:W-:-:S05]  /*4e00*/  IADD3.X R45, R89, UR5, R52, P2, P3 ;  /* 0x00000005592d7c10 */ /* 0x000fca00097e6434 */
[----:B0-----:R4:W-:Y:S04]  /*4e10*/  STG.E.128 desc[UR38][R44.64], R32 ;  /* 0x000000202c007986 */ /* 0x0019e8000c101d26 */
.L_x_1352:
[----:B------:R-:W-:Y:S05]  /*4e20*/  BSYNC B1 ;  /* 0x0000000000017941 */ /* 0x000fea0003800000 */
.L_x_1351:
        /* <DEDUP_REMOVED lines=9> */
[----:B------:R-:W-:Y:S01]  /*4ec0*/  SHF.R.U32.HI R40, RZ, 0x8, R43 ;  /* 0x00000008ff287819 */ /* 0x000fe2000001162b */
[----:B--2---:R-:W-:Y:S01]  /*4ed0*/  IMAD.MOV.U32 R42, RZ, RZ, R35 ;  /* 0x000000ffff2a7224 */ /* 0x004fe200078e0023 */
        /* <DEDUP_REMOVED lines=103> */
.L_x_1363:
[----:B------:R-:W-:Y:S05]  /*5550*/  BSYNC B2 ;  /* 0x0000000000027941 */ /* 0x000fea0003800000 */
.L_x_1362:
[----:B------:R-:W-:Y:S02]  /*5560*/  ULDC.64 UR4, c[0x0][0x2e8] ;  /* 0x0000ba0000047ab9 */ /* 0x000fe40000000a00 */
[----:B------:R-:W-:-:S04]  /*5570*/  IADD3 R40, P2, P3, R118, UR4, R20 ;  /* 0x0000000476287c10 */ /* 0x000fc8000fb5e014 */
[----:B------:R-:W-:-:S05]  /*5580*/  IADD3.X R41, R125, UR5, R98, P2, P3 ;  /* 0x000000057d297c10 */ /* 0x000fca00097e6462 */
[----:B--2---:R0:W-:Y:S04]  /*5590*/  STG.E.128 desc[UR38][R40.64], R32 ;  /* 0x0000002028007986 */ /* 0x0041e8000c101d26 */
.L_x_1361:
[----:B------:R-:W-:Y:S05]  /*55a0*/  BSYNC B1 ;  /* 0x0000000000017941 */ /* 0x000fea0003800000 */
.L_x_1360:
        /* <DEDUP_REMOVED lines=114> */
.L_x_1365:
[----:B------:R-:W-:Y:S05]  /*5cd0*/  BSYNC B1 ;  /* 0x0000000000017941 */ /* 0x000fea0003800000 */
.L_x_1364:
[----:B------:R-:W-:Y:S02]  /*5ce0*/  ULDC.64 UR4, c[0x0][0x2e8] ;  /* 0x0000ba0000047ab9 */ /* 0x000fe40000000a00 */
[----:B------:R-:W-:-:S04]  /*5cf0*/  IADD3 R118, P2, P3, R95, UR4, R118 ;  /* 0x000000045f767c10 */ /* 0x000fc8000fb5e076 */
[----:B------:R-:W-:-:S05]  /*5d00*/  IADD3.X R119, R89, UR5, R125, P2, P3 ;  /* 0x0000000559777c10 */ /* 0x000fca00097e647d */
[----:B0-----:R0:W-:Y:S01]  /*5d10*/  STG.E.128 desc[UR38][R118.64], R32 ;  /* 0x0000002076007986 */ /* 0x0011e2000c101d26 */
[----:B------:R-:W-:Y:S05]  /*5d20*/  BRA `(.L_x_1359) ;  /* 0x0000003800347947 */ /* 0x000fea0003800000 */
.L_x_1333:
[C---:B------:R-:W-:Y:S01]  /*5d30*/  VIADD R35, R210.reuse, 0x40 ;  /* 0x00000040d2237836 */ /* 0x040fe20000000000 */
[----:B------:R-:W-:Y:S01]  /*5d40*/  CS2R R38, SRZ ;  /* 0x0000000000267805 */ /* 0x000fe2000001ff00 */
[----:B------:R-:W-:-:S03]  /*5d50*/  VIADD R37, R210, 0x80 ;  /* 0x00000080d2257836 */ /* 0x000fc60000000000 */
        /* <DEDUP_REMOVED lines=8> */
[----:B------:R-:W2:Y:S08]  /*5de0*/  @!P4 LDC.64 R40, c[0x0][0x3e8] ;  /* 0x0000fa00ff28cb82 */ /* 0x000eb00000000a00 */
[----:B------:R-:W3:Y:S01]  /*5df0*/  @!P4 LDC.64 R42, c[0x0][0x400] ;  /* 0x00010000ff2acb82 */ /* 0x000ee20000000a00 */
[----:B--2---:R-:W-:-:S04]  /*5e00*/  @!P4 IADD3 R40, P2, P5, R10, R40, R32 ;  /* 0x000000280a28c210 */ /* 0x004fc80007d5e020 */
[----:B------:R-:W-:Y:S02]  /*5e10*/  @!P4 IADD3.X R41, R103, R41, R116, P2, P5 ;  /* 0x000000296729c210 */ /* 0x000fe400017ea474 */
[----:B---3--:R-:W-:-:S04]  /*5e20*/  @!P4 IADD3 R42, P2, P5, R64, R42, R34 ;  /* 0x0000002a402ac210 */ /* 0x008fc80007d5e022 */
[----:B------:R-:W-:Y:S02]  /*5e30*/  @!P4 IADD3.X R43, R101, R43, R124, P2, P5 ;  /* 0x0000002b652bc210 */ /* 0x000fe400017ea47c */
[----:B------:R-:W-:-:S04]  /*5e40*/  ISETP.GE.AND P2, PT, R37, R127, PT ;  /* 0x0000007f2500720c */ /* 0x000fc80003f46270 */
        /* <DEDUP_REMOVED lines=10> */
[----:B------:R-:W-:-:S03]  /*5ef0*/  CS2R R34, SRZ ;  /* 0x0000000000227805 */ /* 0x000fc6000001ff00 */
[----:B------:R-:W-:Y:S01]  /*5f00*/  @!P3 IMAD.X R49, R36, 0x1, R49, P5 ;  /* 0x000000012431b824 */ /* 0x000fe200028e0631 */
[----:B-1----:R-:W-:Y:S02]  /*5f10*/  @!P3 IADD3 R50, P5, R33, R50, RZ ;  /* 0x000000322132b210 */ /* 0x002fe40007fbe0ff */
[----:B------:R-:W-:-:S03]  /*5f20*/  CS2R R36, SRZ ;  /* 0x0000000000247805 */ /* 0x000fc6000001ff00 */
[----:B------:R-:W-:Y:S01]  /*5f30*/  @!P3 IMAD.X R51, R32, 0x1, R51, P5 ;  /* 0x000000012033b824 */ /* 0x000fe200028e0633 */
[----:B------:R-:W-:Y:S02]  /*5f40*/  CS2R R32, SRZ ;  /* 0x0000000000207805 */ /* 0x000fe4000001ff00 */
[----:B------:R0:W4:Y:S01]  /*5f50*/  @!P4 LDG.E.128 R36, desc[UR38][R42.64] ;  /* 0x000000262a24c981 */ /* 0x000122000c1e1d00 */
[----:B------:R-:W-:Y:S02]  /*5f60*/  CS2R R46, SRZ ;  /* 0x00000000002e7805 */ /* 0x000fe4000001ff00 */
[----:B------:R-:W-:Y:S01]  /*5f70*/  CS2R R44, SRZ ;  /* 0x00000000002c7805 */ /* 0x000fe2000001ff00 */
[----:B------:R1:W5:Y:S05]  /*5f80*/  @!P4 LDG.E.128 R32, desc[UR38][R40.64] ;  /* 0x000000262820c981 */ /* 0x00036a000c1e1d00 */
[----:B------:R3:W5:Y:S01]  /*5f90*/  @!P3 LDG.E.128 R44, desc[UR38][R50.64] ;  /* 0x00000026322cb981 */ /* 0x000762000c1e1d00 */
[----:B0-----:R-:W-:-:S02]  /*5fa0*/  CS2R R42, SRZ ;  /* 0x00000000002a7805 */ /* 0x001fc4000001ff00 */
[----:B-1----:R-:W-:-:S06]  /*5fb0*/  CS2R R40, SRZ ;  /* 0x0000000000287805 */ /* 0x002fcc000001ff00 */
[----:B------:R0:W5:Y:S01]  /*5fc0*/  @!P3 LDG.E.128 R40, desc[UR38][R48.64] ;  /* 0x000000263028b981 */ /* 0x000162000c1e1d00 */
[----:B--2---:R-:W-:-:S05]  /*5fd0*/  @!P2 IADD3 R56, P3, R55, R56, RZ ;  /* 0x000000383738a210 */ /* 0x004fca0007f7e0ff */
[----:B------:R-:W-:Y:S01]  /*5fe0*/  @!P2 IMAD.X R57, R54, 0x1, R57, P3 ;  /* 0x000000013639a824 */ /* 0x000fe200018e0639 */
[----:B---3--:R-:W-:Y:S02]  /*5ff0*/  @!P2 IADD3 R58, P3, R53, R58, RZ ;  /* 0x0000003a353aa210 */ /* 0x008fe40007f7e0ff */
[----:B------:R-:W-:Y:S02]  /*6000*/  CS2R R50, SRZ ;  /* 0x0000000000327805 */ /* 0x000fe4000001ff00 */
[----:B------:R-:W-:Y:S02]  /*6010*/  CS2R R54, SRZ ;  /* 0x0000000000367805 */ /* 0x000fe4000001ff00 */
[----:B0-----:R-:W-:Y:S01]  /*6020*/  CS2R R48, SRZ ;  /* 0x0000000000307805 */ /* 0x001fe2000001ff00 */
[----:B------:R-:W-:Y:S01]  /*6030*/  @!P2 IMAD.X R59, R52, 0x1, R59, P3 ;  /* 0x00000001343ba824 */ /* 0x000fe200018e063b */
[----:B------:R-:W-:-:S04]  /*6040*/  CS2R R52, SRZ ;  /* 0x0000000000347805 */ /* 0x000fc8000001ff00 */
[----:B------:R-:W2:Y:S04]  /*6050*/  @!P2 LDG.E.128 R48, desc[UR38][R56.64] ;  /* 0x000000263830a981 */ /* 0x000ea8000c1e1d00 */
[----:B------:R-:W3:Y:S01]  /*6060*/  @!P2 LDG.E.128 R52, desc[UR38][R58.64] ;  /* 0x000000263a34a981 */ /* 0x000ee2000c1e1d00 */
[----:B------:R-:W-:-:S06]  /*6070*/  UISETP.NE.AND UP0, UPT, UR41, 0x3, UPT ;  /* 0x000000032900788c */ /* 0x000fcc000bf05270 */
[----:B------:R-:W-:Y:S02]  /*6080*/  PLOP3.LUT P5, PT, PT, PT, UP0, 0x80, 0x0 ;  /* 0x000000000000781c */ /* 0x000fe40003faf008 */
[----:B------:R-:W-:Y:S01]  /*6090*/  ISETP.GE.AND P2, PT, R22, R117, PT ;  /* 0x000000751600720c */ /* 0x000fe20003f46270 */
[----:B----4-:R-:W-:Y:S02]  /*60a0*/  IMAD.MOV.U32 R143, RZ, RZ, R38 ;  /* 0x000000ffff8f7224 */ /* 0x010fe400078e0026 */
[----:B------:R-:W-:Y:S02]  /*60b0*/  IMAD.MOV.U32 R145, RZ, RZ, R36 ;  /* 0x000000ffff917224 */ /* 0x000fe400078e0024 */
[----:B-----5:R-:W-:Y:S02]  /*60c0*/  IMAD.MOV.U32 R142, RZ, RZ, R34 ;  /* 0x000000ffff8e7224 */ /* 0x020fe400078e0022 */
[----:B------:R-:W-:Y:S02]  /*60d0*/  IMAD.MOV.U32 R144, RZ, RZ, R32 ;  /* 0x000000ffff907224 */ /* 0x000fe400078e0020 */
[----:B------:R-:W-:-:S02]  /*60e0*/  IMAD.MOV.U32 R137, RZ, RZ, R46 ;  /* 0x000000ffff897224 */ /* 0x000fc400078e002e */
[----:B------:R-:W-:Y:S02]  /*60f0*/  IMAD.MOV.U32 R138, RZ, RZ, R44 ;  /* 0x000000ffff8a7224 */ /* 0x000fe400078e002c */
[----:B------:R-:W-:Y:S02]  /*6100*/  IMAD.MOV.U32 R134, RZ, RZ, R42 ;  /* 0x000000ffff867224 */ /* 0x000fe400078e002a */
[----:B------:R-:W-:Y:S02]  /*6110*/  IMAD.MOV.U32 R136, RZ, RZ, R40 ;  /* 0x000000ffff887224 */ /* 0x000fe400078e0028 */
[----:B--2---:R-:W-:Y:S02]  /*6120*/  IMAD.MOV.U32 R133, RZ, RZ, R50 ;  /* 0x000000ffff857224 */ /* 0x004fe400078e0032 */
[----:B------:R-:W-:Y:S02]  /*6130*/  IMAD.MOV.U32 R132, RZ, RZ, R48 ;  /* 0x000000ffff847224 */ /* 0x000fe400078e0030 */
[----:B---3--:R-:W-:-:S02]  /*6140*/  IMAD.MOV.U32 R131, RZ, RZ, R54 ;  /* 0x000000ffff837224 */ /* 0x008fc400078e0036 */
[----:B------:R-:W-:Y:S01]  /*6150*/  IMAD.MOV.U32 R130, RZ, RZ, R52 ;  /* 0x000000ffff827224 */ /* 0x000fe200078e0034 */
[----:B------:R-:W-:Y:S06]  /*6160*/  @!P5 BRA `(.L_x_1366) ;  /* 0x000000000004d947 */ /* 0x000fec0003800000 */
[----:B------:R-:W-:Y:S01]  /*6170*/  BPT.TRAP 0x1 ;  /* 0x000000040000795c */ /* 0x000fe20000300000 */
.L_x_1366:
[----:B------:R-:W-:Y:S01]  /*6180*/  IMAD R115, R19, 0x8, R18 ;  /* 0x0000000813737824 */ /* 0x000fe200078e0212 */
[----:B------:R-:W-:Y:S01]  /*6190*/  SHF.L.U32 R128, R218, 0x1f, RZ ;  /* 0x0000001fda807819 */ /* 0x000fe200000006ff */
[----:B------:R-:W0:Y:S01]  /*61a0*/  LDC R129, c[0x0][0x2f4] ;  /* 0x0000bd00ff817b82 */ /* 0x000e220000000800 */
[----:B------:R-:W-:Y:S01]  /*61b0*/  BSSY B1, `(.L_x_1367) ;  /* 0x0000006000017945 */ /* 0x000fe20003800000 */
[----:B------:R-:W-:Y:S01]  /*61c0*/  IMAD.MOV.U32 R119, RZ, RZ, R125 ;  /* 0x000000ffff777224 */ /* 0x000fe200078e007d */
[----:B------:R-:W1:Y:S05]  /*61d0*/  SYNCS.PHASECHK.TRANS64.TRYWAIT P3, [R115+URZ+0x28890], R128 ;  /* 0x02889080730075a7 */ /* 0x000e6a000806017f */
[----:B------:R-:W2:Y:S01]  /*61e0*/  LDC.64 R116, c[0x0][0x300] ;  /* 0x0000c000ff747b82 */ /* 0x000ea20000000a00 */
[----:B0-----:R-:W-:Y:S01]  /*61f0*/  IMAD.IADD R135, R129, 0x1, -R114 ;  /* 0x0000000181877824 */ /* 0x001fe200078e0a72 */
[----:B-1----:R-:W-:Y:S06]  /*6200*/  @!P3 BRA `(.L_x_1368) ;  /* 0x0000029c0030b947 */ /* 0x002fec0003800000 */
.L_x_1701:
[----:B------:R-:W-:Y:S05]  /*6210*/  BSYNC B1 ;  /* 0x0000000000017941 */ /* 0x000fea0003800000 */
.L_x_1367:
[----:B------:R-:W-:Y:S01]  /*6220*/  ISETP.GE.OR P3, PT, R210, R127, P0 ;  /* 0x0000007fd200720c */ /* 0x000fe20000766670 */
[----:B------:R-:W-:-:S12]  /*6230*/  BSSY B1, `(.L_x_1369) ;  /* 0x00000f2000017945 */ /* 0x000fd80003800000 */
[----:B------:R-:W-:Y:S05]  /*6240*/  @P3 BRA `(.L_x_1370) ;  /* 0x0000000c00c03947 */ /* 0x000fea0003800000 */
[----:B------:R-:W-:Y:S01]  /*6250*/  SHF.R.S32.HI R56, RZ, 0x1f, R210 ;  /* 0x0000001fff387819 */ /* 0x000fe200000114d2 */
[-C--:B--2---:R-:W-:Y:S01]  /*6260*/  IMAD.WIDE.U32 R124, R210, R116.reuse, R118 ;  /* 0x00000074d27c7225 */ /* 0x084fe200078e0076 */
[----:B------:R-:W-:Y:S01]  /*6270*/  ISETP.NE.AND P6, PT, R87, RZ, PT ;  /* 0x000000ff5700720c */ /* 0x000fe20003fc5270 */
[----:B------:R-:W-:Y:S02]  /*6280*/  BSSY B2, `(.L_x_1371) ;  /* 0x00000e1000027945 */ /* 0x000fe40003800000 */
[----:B------:R-:W-:Y:S01]  /*6290*/  IMAD R56, R56, R116, RZ ;  /* 0x0000007438387224 */ /* 0x000fe200078e02ff */
[----:B------:R-:W-:-:S03]  /*62a0*/  IADD3 R140, P3, P4, R20, R124, R99 ;  /* 0x0000007c148c7210 */ /* 0x000fc60007c7e063 */
[----:B------:R-:W-:Y:S01]  /*62b0*/  IMAD R139, R210, R117, R56 ;  /* 0x00000075d28b7224 */ /* 0x000fe200078e0238 */
[----:B------:R-:W-:-:S03]  /*62c0*/  SEL R56, R114, R135, !P6 ;  /* 0x0000008772387207 */ /* 0x000fc60007000000 */
[----:B------:R-:W-:Y:S01]  /*62d0*/  IMAD.IADD R139, R139, 0x1, R125 ;  /* 0x000000018b8b7824 */ /* 0x000fe200078e027d */
[----:B------:R-:W-:-:S04]  /*62e0*/  SHF.R.S32.HI R57, RZ, 0x1f, R56 ;  /* 0x0000001fff397819 */ /* 0x000fc80000011438 */
[----:B------:R-:W-:Y:S02]  /*62f0*/  LEA.HI R57, R57, R56, RZ, 0x5 ;  /* 0x0000003839397211 */ /* 0x000fe400078f28ff */
[----:B------:R-:W-:Y:S02]  /*6300*/  IADD3.X R146, R98, R139, R96, P3, P4 ;  /* 0x0000008b62927210 */ /* 0x000fe40001fe8460 */
[----:B------:R-:W-:-:S05]  /*6310*/  LEA.HI.SX32 R57, R57, R100, 0x1b ;  /* 0x0000006439397211 */ /* 0x000fca00078fdaff */
[----:B------:R-:W-:Y:S02]  /*6320*/  IMAD.SHL.U32 R141, R57, 0x10, RZ ;  /* 0x00000010398d7824 */ /* 0x000fe400078e00ff */
[----:B------:R-:W-:-:S03]  /*6330*/  IMAD R57, R19, 0x6000, R92 ;  /* 0x0000600013397824 */ /* 0x000fc600078e025c */
[----:B------:R-:W-:Y:S01]  /*6340*/  LOP3.LUT R56, R3, 0x70, R141, 0xf8, !PT ;  /* 0x0000007003387812 */ /* 0x000fe200078ef88d */
[----:B------:R-:W-:-:S03]  /*6350*/  IMAD.IADD R57, R18, 0x1, R57 ;  /* 0x0000000112397824 */ /* 0x000fc600078e0239 */
[----:B------:R-:W-:-:S05]  /*6360*/  LOP3.LUT R56, R56, R113, RZ, 0x3c, !PT ;  /* 0x0000007138387212 */ /* 0x000fca00078e3cff */
[----:B------:R-:W-:-:S04]  /*6370*/  IMAD.IADD R56, R227, 0x1, R56 ;  /* 0x00000001e3387824 */ /* 0x000fc800078e0238 */
[----:B------:R-:W-:-:S04]  /*6380*/  IMAD R59, R19, 0x6000, R56 ;  /* 0x00006000133b7824 */ /* 0x000fc800078e0238 */
[----:B------:R-:W-:Y:S02]  /*6390*/  IMAD.IADD R60, R18, 0x1, R59 ;  /* 0x00000001123c7824 */ /* 0x000fe400078e023b */
[----:B------:R-:W1:Y:S04]  /*63a0*/  LDS.128 R56, [R57+0x1c400] ;  /* 0x01c4000039387984 */ /* 0x000e680000000c00 */
[----:B------:R-:W2:Y:S01]  /*63b0*/  LDS.128 R60, [R60+0x1c400] ;  /* 0x01c400003c3c7984 */ /* 0x000ea20000000c00 */
[----:B------:R-:W-:Y:S05]  /*63c0*/  @P2 BRA `(.L_x_1372) ;  /* 0x0000000c00302947 */ /* 0x000fea0003800000 */
[--C-:B------:R-:W-:Y:S02]  /*63d0*/  SHF.R.U32.HI R153, RZ, 0x8, R33.reuse ;  /* 0x00000008ff997819 */ /* 0x100fe40000011621 */
[----:B------:R-:W-:Y:S02]  /*63e0*/  LOP3.LUT R32, R33, 0xff0000ff, RZ, 0xc0, !PT ;  /* 0xff0000ff21207812 */ /* 0x000fe400078ec0ff */
[----:B------:R-:W-:Y:S01]  /*63f0*/  SHF.R.U32.HI R151, RZ, 0x10, R33 ;  /* 0x00000010ff977819 */ /* 0x000fe20000011621 */
[----:B------:R-:W-:Y:S01]  /*6400*/  IMAD.SHL.U32 R33, R153, 0x100, RZ ;  /* 0x0000010099217824 */ /* 0x000fe200078e00ff */
[----:B------:R-:W-:Y:S02]  /*6410*/  SHF.R.U32.HI R149, RZ, 0x8, R35 ;  /* 0x00000008ff957819 */ /* 0x000fe40000011623 */
[----:B------:R-:W-:Y:S02]  /*6420*/  SHF.R.U32.HI R147, RZ, 0x8, R39 ;  /* 0x00000008ff937819 */ /* 0x000fe40000011627 */
[----:B------:R-:W-:-:S02]  /*6430*/  LOP3.LUT R34, R35, 0xff0000ff, RZ, 0xc0, !PT ;  /* 0xff0000ff23227812 */ /* 0x000fc400078ec0ff */
[----:B------:R-:W-:Y:S01]  /*6440*/  SHF.R.U32.HI R150, RZ, 0x10, R35 ;  /* 0x00000010ff967819 */ /* 0x000fe20000011623 */
[----:B------:R-:W-:Y:S01]  /*6450*/  IMAD.SHL.U32 R35, R149, 0x100, RZ ;  /* 0x0000010095237824 */ /* 0x000fe200078e00ff */
[----:B------:R-:W-:Y:S01]  /*6460*/  LOP3.LUT R32, R32, 0xff00, R33, 0xf8, !PT ;  /* 0x0000ff0020207812 */ /* 0x000fe200078ef821 */
[----:B------:R-:W-:Y:S01]  /*6470*/  IMAD.U32 R33, R151, 0x10000, RZ ;  /* 0x0001000097217824 */ /* 0x000fe200078e00ff */
[----:B------:R-:W-:Y:S02]  /*6480*/  LOP3.LUT R38, R39, 0xff0000ff, RZ, 0xc0, !PT ;  /* 0xff0000ff27267812 */ /* 0x000fe400078ec0ff */
[----:B------:R-:W-:Y:S01]  /*6490*/  SHF.R.U32.HI R154, RZ, 0x10, R39 ;  /* 0x00000010ff9a7819 */ /* 0x000fe20000011627 */
[----:B------:R-:W-:Y:S01]  /*64a0*/  IMAD.SHL.U32 R39, R147, 0x100, RZ ;  /* 0x0000010093277824 */ /* 0x000fe200078e00ff */
[----:B------:R-:W-:Y:S02]  /*64b0*/  SHF.R.U32.HI R148, RZ, 0x8, R37 ;  /* 0x00000008ff947819 */ /* 0x000fe40000011625 */
[----:B------:R-:W-:Y:S01]  /*64c0*/  LOP3.LUT R35, R34, 0xff00, R35, 0xf8, !PT ;  /* 0x0000ff0022237812 */ /* 0x000fe200078ef823 */
[----:B------:R-:W-:Y:S01]  /*64d0*/  IMAD.U32 R154, R154, 0x10000, RZ ;  /* 0x000100009a9a7824 */ /* 0x000fe200078e00ff */
[----:B------:R-:W-:-:S02]  /*64e0*/  LOP3.LUT R36, R37, 0xff0000ff, RZ, 0xc0, !PT ;  /* 0xff0000ff25247812 */ /* 0x000fc400078ec0ff */
[----:B------:R-:W-:Y:S01]  /*64f0*/  SHF.R.U32.HI R152, RZ, 0x10, R37 ;  /* 0x00000010ff987819 */ /* 0x000fe20000011625 */
[----:B------:R-:W-:Y:S01]  /*6500*/  IMAD.SHL.U32 R37, R148, 0x100, RZ ;  /* 0x0000010094257824 */ /* 0x000fe200078e00ff */
[----:B------:R-:W-:Y:S01]  /*6510*/  LOP3.LUT R34, R32, 0xff0000, R33, 0xf8, !PT ;  /* 0x00ff000020227812 */ /* 0x000fe200078ef821 */
[----:B------:R-:W-:Y:S01]  /*6520*/  IMAD.U32 R32, R150, 0x10000, RZ ;  /* 0x0001000096207824 */ /* 0x000fe200078e00ff */
[----:B------:R-:W-:Y:S01]  /*6530*/  LOP3.LUT R151, R38, 0xff00, R39, 0xf8, !PT ;  /* 0x0000ff0026977812 */ /* 0x000fe200078ef827 */
[----:B------:R-:W-:Y:S01]  /*6540*/  IMAD.U32 R152, R152, 0x10000, RZ ;  /* 0x0001000098987824 */ /* 0x000fe200078e00ff */
[----:B------:R-:W-:Y:S02]  /*6550*/  F2FP.F16.E4M3.UNPACK_B R150, R145.H1 ;  /* 0x00000091ff96723e */ /* 0x000fe400030006ff */
[----:B--2---:R-:W-:Y:S02]  /*6560*/  F2FP.F16.E4M3.UNPACK_B R39, R60.H1 ;  /* 0x0000003cff27723e */ /* 0x004fe400030006ff */
[----:B-1----:R-:W-:Y:S01]  /*6570*/  F2FP.F16.E4M3.UNPACK_B R38, R56.H1 ;  /* 0x00000038ff26723e */ /* 0x002fe200030006ff */
[----:B------:R-:W-:Y:S01]  /*6580*/  HADD2.F32 R33, -RZ, R150.H0_H0 ;  /* 0x20000096ff217230 */ /* 0x000fe20000004100 */
[----:B------:R-:W-:Y:S01]  /*6590*/  LOP3.LUT R149, R36, 0xff00, R37, 0xf8, !PT ;  /* 0x0000ff0024957812 */ /* 0x000fe200078ef825 */
[----:B------:R-:W-:Y:S01]  /*65a0*/  HADD2.F32 R37, -RZ, R39.H0_H0 ;  /* 0x20000027ff257230 */ /* 0x000fe20000004100 */
[----:B------:R-:W-:Y:S01]  /*65b0*/  F2FP.F16.E4M3.UNPACK_B R147, R144.H1 ;  /* 0x00000090ff93723e */ /* 0x000fe200030006ff */
[--C-:B------:R-:W-:Y:S01]  /*65c0*/  HADD2.F32 R36, -RZ, R38.reuse.H0_H0 ;  /* 0x20000026ff247230 */ /* 0x100fe20000004100 */
[----:B------:R-:W-:Y:S01]  /*65d0*/  LOP3.LUT R32, R35, 0xff0000, R32, 0xf8, !PT ;  /* 0x00ff000023207812 */ /* 0x000fe200078ef820 */
[----:B------:R-:W-:-:S02]  /*65e0*/  HADD2.F32 R38, -RZ, R38.H1_H1 ;  /* 0x30000026ff267230 */ /* 0x000fc40000004100 */
[-C--:B------:R-:W-:Y:S01]  /*65f0*/  FMUL.FTZ R153, R37, R33.reuse ;  /* 0x0000002125997220 */ /* 0x080fe20000410000 */
[--C-:B------:R-:W-:Y:S02]  /*6600*/  HADD2.F32 R148, -RZ, R147.reuse.H0_H0 ;  /* 0x20000093ff947230 */ /* 0x100fe40000004100 */
[C---:B------:R-:W-:Y:S01]  /*6610*/  FMUL.FTZ R156, R36.reuse, R33 ;  /* 0x00000021249c7220 */ /* 0x040fe20000410000 */
[----:B------:R-:W-:Y:S01]  /*6620*/  LOP3.LUT R35, R149, 0xff0000, R152, 0xf8, !PT ;  /* 0x00ff000095237812 */ /* 0x000fe200078ef898 */
[----:B------:R-:W-:Y:S01]  /*6630*/  HADD2.F32 R149, -RZ, R147.H1_H1 ;  /* 0x30000093ff957230 */ /* 0x000fe20000004100 */
[----:B------:R-:W-:Y:S01]  /*6640*/  F2FP.F16.E4M3.UNPACK_B R56, R56 ;  /* 0x00000038ff38723e */ /* 0x000fe200020006ff */
[-C--:B------:R-:W-:Y:S01]  /*6650*/  FFMA.FTZ R36, R36, R148.reuse, -R153 ;  /* 0x0000009424247223 */ /* 0x080fe20000010899 */
[----:B------:R-:W-:Y:S01]  /*6660*/  FFMA.FTZ R37, R37, R148, R156 ;  /* 0x0000009425257223 */ /* 0x000fe2000001009c */
[----:B------:R-:W-:Y:S01]  /*6670*/  HADD2.F32 R152, -RZ, R150.H1_H1 ;  /* 0x30000096ff987230 */ /* 0x000fe20000004100 */
[----:B------:R-:W-:Y:S01]  /*6680*/  F2FP.F16.E4M3.UNPACK_B R148, R144 ;  /* 0x00000090ff94723e */ /* 0x000fe200020006ff */
[----:B------:R-:W-:Y:S01]  /*6690*/  HADD2.F32 R147, -RZ, R39.H1_H1 ;  /* 0x30000027ff937230 */ /* 0x000fe20000004100 */
[----:B------:R-:W-:-:S02]  /*66a0*/  F2FP.F16.E4M3.UNPACK_B R150, R145 ;  /* 0x00000091ff96723e */ /* 0x000fc400020006ff */
[----:B------:R-:W-:Y:S01]  /*66b0*/  F2FP.F16.E4M3.UNPACK_B R144, R60 ;  /* 0x0000003cff90723e */ /* 0x000fe200020006ff */
[----:B------:R-:W-:Y:S02]  /*66c0*/  HADD2.F32 R60, -RZ, R56.H0_H0 ;  /* 0x20000038ff3c7230 */ /* 0x000fe40000004100 */
[-C--:B------:R-:W-:Y:S01]  /*66d0*/  FMUL.FTZ R39, R147, R152.reuse ;  /* 0x0000009893277220 */ /* 0x080fe20000410000 */
[----:B------:R-:W-:Y:S01]  /*66e0*/  LOP3.LUT R33, R151, 0xff0000, R154, 0xf8, !PT ;  /* 0x00ff000097217812 */ /* 0x000fe200078ef89a */
[C---:B------:R-:W-:Y:S01]  /*66f0*/  FMUL.FTZ R152, R38.reuse, R152 ;  /* 0x0000009826987220 */ /* 0x040fe20000410000 */
        /* <DEDUP_REMOVED lines=9> */
[-C--:B------:R-:W-:Y:S01]  /*6790*/  FFMA.FTZ R154, R145, R147.reuse, R154 ;  /* 0x00000093919a7223 */ /* 0x080fe2000001009a */
[----:B------:R-:W-:Y:S02]  /*67a0*/  HADD2.F32 R56, -RZ, R56.H1_H1 ;  /* 0x30000038ff387230 */ /* 0x000fe40000004100 */
[----:B------:R-:W-:Y:S01]  /*67b0*/  FFMA.FTZ R152, R60, R147, -R149 ;  /* 0x000000933c987223 */ /* 0x000fe20000010895 */
[----:B------:R-:W-:-:S02]  /*67c0*/  HADD2.F32 R149, -RZ, R148.H1_H1 ;  /* 0x30000094ff957230 */ /* 0x000fc40000004100 */
[----:B------:R-:W-:Y:S01]  /*67d0*/  FMUL.FTZ R147, R144, R151 ;  /* 0x0000009790937220 */ /* 0x000fe20000410000 */
[----:B------:R-:W-:Y:S01]  /*67e0*/  F2FP.F16.E4M3.UNPACK_B R60, R143.H1 ;  /* 0x0000008fff3c723e */ /* 0x000fe200030006ff */
[C---:B------:R-:W-:Y:S01]  /*67f0*/  FMUL.FTZ R153, R56.reuse, R151 ;  /* 0x0000009738997220 */ /* 0x040fe20000410000 */
[----:B------:R-:W-:Y:S01]  /*6800*/  F2FP.F16.E4M3.UNPACK_B R145, R62.H1 ;  /* 0x0000003eff91723e */ /* 0x000fe200030006ff */
[-C--:B------:R-:W-:Y:S01]  /*6810*/  FFMA.FTZ R151, R56, R149.reuse, -R147 ;  /* 0x0000009538977223 */ /* 0x080fe20000010893 */
[----:B------:R-:W-:Y:S01]  /*6820*/  F2FP.F16.E4M3.UNPACK_B R56, R58.H1 ;  /* 0x0000003aff38723e */ /* 0x000fe200030006ff */
[--C-:B------:R-:W-:Y:S01]  /*6830*/  HADD2.F32 R150, -RZ, R60.reuse.H0_H0 ;  /* 0x2000003cff967230 */ /* 0x100fe20000004100 */
[----:B------:R-:W-:Y:S01]  /*6840*/  F2FP.F16.E4M3.UNPACK_B R148, R142.H1 ;  /* 0x0000008eff94723e */ /* 0x000fe200030006ff */
[----:B------:R-:W-:Y:S02]  /*6850*/  HADD2.F32 R147, -RZ, R145.H0_H0 ;  /* 0x20000091ff937230 */ /* 0x000fe40000004100 */
[----:B------:R-:W-:Y:S01]  /*6860*/  FFMA.FTZ R153, R144, R149, R153 ;  /* 0x0000009590997223 */ /* 0x000fe20000010099 */
[----:B------:R-:W-:Y:S01]  /*6870*/  HADD2.F32 R149, -RZ, R60.H1_H1 ;  /* 0x3000003cff957230 */ /* 0x000fe20000004100 */
[----:B------:R-:W-:Y:S01]  /*6880*/  F2FP.F16.E4M3.UNPACK_B R143, R143 ;  /* 0x0000008fff8f723e */ /* 0x000fe200020006ff */
[----:B------:R-:W-:-:S02]  /*6890*/  HADD2.F32 R60, -RZ, R56.H0_H0 ;  /* 0x20000038ff3c7230 */ /* 0x000fc40000004100 */
[----:B------:R-:W-:Y:S01]  /*68a0*/  FMUL.FTZ R155, R147, R150 ;  /* 0x00000096939b7220 */ /* 0x000fe20000410000 */
[----:B------:R-:W-:Y:S01]  /*68b0*/  HADD2.F32 R144, -RZ, R148.H0_H0 ;  /* 0x20000094ff907230 */ /* 0x000fe20000004100 */
[----:B------:R-:W-:Y:S01]  /*68c0*/  F2FP.F16.E4M3.UNPACK_B R62, R62 ;  /* 0x0000003eff3e723e */ /* 0x000fe200020006ff */
[----:B------:R-:W-:Y:S02]  /*68d0*/  HADD2.F32 R56, -RZ, R56.H1_H1 ;  /* 0x30000038ff387230 */ /* 0x000fe40000004100 */
[C---:B------:R-:W-:Y:S01]  /*68e0*/  FMUL.FTZ R156, R60.reuse, R150 ;  /* 0x000000963c9c7220 */ /* 0x040fe20000410000 */
[----:B------:R-:W-:Y:S02]  /*68f0*/  HADD2.F32 R145, -RZ, R145.H1_H1 ;  /* 0x30000091ff917230 */ /* 0x000fe40000004100 */
[----:B------:R-:W-:Y:S01]  /*6900*/  FFMA.FTZ R150, R60, R144, -R155 ;  /* 0x000000903c967223 */ /* 0x000fe2000001089b */
[----:B------:R-:W-:Y:S02]  /*6910*/  HADD2.F32 R148, -RZ, R148.H1_H1 ;  /* 0x30000094ff947230 */ /* 0x000fe40000004100 */
[-C--:B------:R-:W-:Y:S01]  /*6920*/  FMUL.FTZ R60, R56, R149.reuse ;  /* 0x00000095383c7220 */ /* 0x080fe20000410000 */
[----:B------:R-:W-:Y:S01]  /*6930*/  F2FP.F16.E4M3.UNPACK_B R58, R58 ;  /* 0x0000003aff3a723e */ /* 0x000fe200020006ff */
[----:B------:R-:W-:Y:S01]  /*6940*/  FMUL.FTZ R155, R145, R149 ;  /* 0x00000095919b7220 */ /* 0x000fe20000410000 */
[----:B------:R-:W-:Y:S01]  /*6950*/  FFMA.FTZ R156, R147, R144, R156 ;  /* 0x00000090939c7223 */ /* 0x000fe2000001009c */
[----:B------:R-:W-:Y:S01]  /*6960*/  FFMA.FTZ R161, R145, R148, R60 ;  /* 0x0000009491a17223 */ /* 0x000fe2000001003c */
[----:B------:R-:W-:-:S02]  /*6970*/  HADD2.F32 R147, -RZ, R143.H0_H0 ;  /* 0x2000008fff937230 */ /* 0x000fc40000004100 */
[----:B------:R-:W-:Y:S01]  /*6980*/  FFMA.FTZ R159, R56, R148, -R155 ;  /* 0x00000094389f7223 */ /* 0x000fe2000001089b */
[----:B------:R-:W-:Y:S01]  /*6990*/  F2FP.F16.E4M3.UNPACK_B R142, R142 ;  /* 0x0000008eff8e723e */ /* 0x000fe200020006ff */
[----:B------:R-:W-:Y:S01]  /*69a0*/  HADD2.F32 R60, -RZ, R62.H0_H0 ;  /* 0x2000003eff3c7230 */ /* 0x000fe20000004100 */
[----:B------:R-:W-:Y:S01]  /*69b0*/  F2FP.SATFINITE.E4M3.F32.PACK_AB_MERGE_C R37, R38, R37, RZ ;  /* 0x000000252625723e */ /* 0x000fe200048070ff */
[----:B------:R-:W-:Y:S01]  /*69c0*/  HADD2.F32 R56, -RZ, R58.H0_H0 ;  /* 0x2000003aff387230 */ /* 0x000fe20000004100 */
[----:B------:R-:W-:Y:S01]  /*69d0*/  F2FP.SATFINITE.E4M3.F32.PACK_AB_MERGE_C R36, R39, R36, RZ ;  /* 0x000000242724723e */ /* 0x000fe200048070ff */
[----:B------:R-:W-:Y:S02]  /*69e0*/  HADD2.F32 R149, -RZ, R143.H1_H1 ;  /* 0x3000008fff957230 */ /* 0x000fe40000004100 */
[-C--:B------:R-:W-:Y:S01]  /*69f0*/  FMUL.FTZ R155, R60, R147.reuse ;  /* 0x000000933c9b7220 */ /* 0x080fe20000410000 */
[----:B------:R-:W-:Y:S02]  /*6a00*/  HADD2.F32 R62, -RZ, R62.H1_H1 ;  /* 0x3000003eff3e7230 */ /* 0x000fe40000004100 */
[----:B------:R-:W-:Y:S01]  /*6a10*/  FMUL.FTZ R147, R56, R147 ;  /* 0x0000009338937220 */ /* 0x000fe20000410000 */
[----:B------:R-:W-:Y:S01]  /*6a20*/  HADD2.F32 R143, -RZ, R142.H0_H0 ;  /* 0x2000008eff8f7230 */ /* 0x000fe20000004100 */
[----:B------:R-:W-:Y:S01]  /*6a30*/  F2FP.F16.E4M3.UNPACK_B R38, R61 ;  /* 0x0000003dff26723e */ /* 0x000fe200020006ff */
[----:B------:R-:W-:-:S02]  /*6a40*/  HADD2.F32 R58, -RZ, R58.H1_H1 ;  /* 0x3000003aff3a7230 */ /* 0x000fc40000004100 */
[----:B------:R-:W-:Y:S01]  /*6a50*/  FMUL.FTZ R157, R62, R149 ;  /* 0x000000953e9d7220 */ /* 0x000fe20000410000 */
[----:B------:R-:W-:Y:S02]  /*6a60*/  HADD2.F32 R145, -RZ, R142.H1_H1 ;  /* 0x3000008eff917230 */ /* 0x000fe40000004100 */
[----:B------:R-:W-:Y:S01]  /*6a70*/  FFMA.FTZ R144, R60, R143, R147 ;  /* 0x0000008f3c907223 */ /* 0x000fe20000010093 */
[----:B------:R-:W-:Y:S01]  /*6a80*/  F2FP.F16.E4M3.UNPACK_B R39, R35 ;  /* 0x00000023ff27723e */ /* 0x000fe200020006ff */
[----:B------:R-:W-:Y:S01]  /*6a90*/  FMUL.FTZ R149, R58, R149 ;  /* 0x000000953a957220 */ /* 0x000fe20000410000 */
[----:B------:R-:W-:Y:S01]  /*6aa0*/  F2FP.SATFINITE.E4M3.F32.PACK_AB_MERGE_C R60, R153, R154, R37 ;  /* 0x0000009a993c723e */ /* 0x000fe20004807025 */
[----:B------:R-:W-:Y:S01]  /*6ab0*/  FFMA.FTZ R155, R56, R143, -R155 ;  /* 0x0000008f389b7223 */ /* 0x000fe2000001089b */
[----:B------:R-:W-:Y:S01]  /*6ac0*/  F2FP.F16.E4M3.UNPACK_B R37, R57 ;  /* 0x00000039ff25723e */ /* 0x000fe200020006ff */
[----:B------:R-:W-:Y:S01]  /*6ad0*/  FFMA.FTZ R149, R62, R145, R149 ;  /* 0x000000913e957223 */ /* 0x000fe20000010095 */
[----:B------:R-:W-:Y:S01]  /*6ae0*/  F2FP.SATFINITE.E4M3.F32.PACK_AB_MERGE_C R62, R161, R156, RZ ;  /* 0x0000009ca13e723e */ /* 0x000fe200048070ff */
[----:B------:R-:W-:Y:S01]  /*6af0*/  HADD2.F32 R142, -RZ, R38.H0_H0 ;  /* 0x20000026ff8e7230 */ /* 0x000fe20000004100 */
[----:B------:R-:W-:Y:S01]  /*6b00*/  F2FP.SATFINITE.E4M3.F32.PACK_AB_MERGE_C R56, R151, R152, R36 ;  /* 0x000000989738723e */ /* 0x000fe20004807024 */
[----:B------:R-:W-:Y:S01]  /*6b10*/  HADD2.F32 R147, -RZ, R39.H0_H0 ;  /* 0x20000027ff937230 */ /* 0x000fe20000004100 */
[----:B------:R-:W-:Y:S01]  /*6b20*/  F2FP.F16.E4M3.UNPACK_B R143, R34 ;  /* 0x00000022ff8f723e */ /* 0x000fe200020006ff */
[----:B------:R-:W-:-:S02]  /*6b30*/  HADD2.F32 R36, -RZ, R37.H0_H0 ;  /* 0x20000025ff247230 */ /* 0x000fc40000004100 */
[----:B------:R-:W-:Y:S01]  /*6b40*/  FFMA.FTZ R58, R58, R145, -R157 ;  /* 0x000000913a3a7223 */ /* 0x000fe2000001089d */
[----:B------:R-:W-:Y:S01]  /*6b50*/  F2FP.SATFINITE.E4M3.F32.PACK_AB_MERGE_C R62, R149, R144, R62 ;  /* 0x00000090953e723e */ /* 0x000fe2000480703e */
[-C--:B------:R-:W-:Y:S01]  /*6b60*/  FMUL.FTZ R149, R142, R147.reuse ;  /* 0x000000938e957220 */ /* 0x080fe20000410000 */
[----:B------:R-:W-:Y:S02]  /*6b70*/  HADD2.F32 R145, -RZ, R143.H0_H0 ;  /* 0x2000008fff917230 */ /* 0x000fe40000004100 */
[C---:B------:R-:W-:Y:S01]  /*6b80*/  FMUL.FTZ R147, R36.reuse, R147 ;  /* 0x0000009324937220 */ /* 0x040fe20000410000 */
[----:B------:R-:W-:Y:S01]  /*6b90*/  HADD2.F32 R144, -RZ, R39.H1_H1 ;  /* 0x30000027ff907230 */ /* 0x000fe20000004100 */
[----:B------:R-:W-:Y:S01]  /*6ba0*/  F2FP.F16.E4M3.UNPACK_B R61, R61.H1 ;  /* 0x0000003dff3d723e */ /* 0x000fe200030006ff */
[----:B------:R-:W-:Y:S02]  /*6bb0*/  HADD2.F32 R38, -RZ, R38.H1_H1 ;  /* 0x30000026ff267230 */ /* 0x000fe40000004100 */
[----:B------:R-:W-:Y:S01]  /*6bc0*/  FFMA.FTZ R36, R36, R145, -R149 ;  /* 0x0000009124247223 */ /* 0x000fe20000010895 */
[----:B------:R-:W-:-:S02]  /*6bd0*/  HADD2.F32 R39, -RZ, R37.H1_H1 ;  /* 0x30000025ff277230 */ /* 0x000fc40000004100 */
[----:B------:R-:W-:Y:S01]  /*6be0*/  FFMA.FTZ R37, R142, R145, R147 ;  /* 0x000000918e257223 */ /* 0x000fe20000010093 */
[----:B------:R-:W-:Y:S02]  /*6bf0*/  HADD2.F32 R143, -RZ, R143.H1_H1 ;  /* 0x3000008fff8f7230 */ /* 0x000fe40000004100 */
[CC--:B------:R-:W-:Y:S01]  /*6c00*/  FMUL.FTZ R142, R38.reuse, R144.reuse ;  /* 0x00000090268e7220 */ /* 0x0c0fe20000410000 */
[----:B------:R-:W-:Y:S01]  /*6c10*/  F2FP.F16.E4M3.UNPACK_B R57, R57.H1 ;  /* 0x00000039ff39723e */ /* 0x000fe200030006ff */
[C---:B------:R-:W-:Y:S01]  /*6c20*/  FMUL.FTZ R145, R39.reuse, R144 ;  /* 0x0000009027917220 */ /* 0x040fe20000410000 */
[----:B------:R-:W-:Y:S01]  /*6c30*/  F2FP.F16.E4M3.UNPACK_B R144, R35.H1 ;  /* 0x00000023ff90723e */ /* 0x000fe200030006ff */
[-C--:B------:R-:W-:Y:S01]  /*6c40*/  FFMA.FTZ R39, R39, R143.reuse, -R142 ;  /* 0x0000008f27277223 */ /* 0x080fe2000001088e */
[----:B------:R-:W-:Y:S01]  /*6c50*/  F2FP.SATFINITE.E4M3.F32.PACK_AB_MERGE_C R150, R159, R150, RZ ;  /* 0x000000969f96723e */ /* 0x000fe200048070ff */
[----:B------:R-:W-:Y:S01]  /*6c60*/  FFMA.FTZ R38, R38, R143, R145 ;  /* 0x0000008f26267223 */ /* 0x000fe20000010091 */
[----:B------:R-:W-:Y:S01]  /*6c70*/  HADD2.F32 R142, -RZ, R61.H0_H0 ;  /* 0x2000003dff8e7230 */ /* 0x000fe20000004100 */
[----:B------:R-:W-:Y:S01]  /*6c80*/  F2FP.F16.E4M3.UNPACK_B R34, R34.H1 ;  /* 0x00000022ff22723e */ /* 0x000fe200030006ff */
[----:B------:R-:W-:Y:S01]  /*6c90*/  HADD2.F32 R145, -RZ, R144.H0_H0 ;  /* 0x20000090ff917230 */ /* 0x000fe20000004100 */
[----:B------:R-:W-:Y:S01]  /*6ca0*/  F2FP.SATFINITE.E4M3.F32.PACK_AB_MERGE_C R58, R58, R155, R150 ;  /* 0x0000009b3a3a723e */ /* 0x000fe20004807096 */
[----:B------:R-:W-:Y:S01]  /*6cb0*/  HADD2.F32 R35, -RZ, R57.H0_H0 ;  /* 0x20000039ff237230 */ /* 0x000fe20000004100 */
[----:B------:R-:W-:Y:S01]  /*6cc0*/  F2FP.F16.E4M3.UNPACK_B R147, R33 ;  /* 0x00000021ff93723e */ /* 0x000fe200020006ff */
[----:B------:R-:W-:-:S02]  /*6cd0*/  HADD2.F32 R61, -RZ, R61.H1_H1 ;  /* 0x3000003dff3d7230 */ /* 0x000fc40000004100 */
[CC--:B------:R-:W-:Y:S01]  /*6ce0*/  FMUL.FTZ R150, R142.reuse, R145.reuse ;  /* 0x000000918e967220 */ /* 0x0c0fe20000410000 */
[----:B------:R-:W-:Y:S02]  /*6cf0*/  HADD2.F32 R148, -RZ, R144.H1_H1 ;  /* 0x30000090ff947230 */ /* 0x000fe40000004100 */
[----:B------:R-:W-:Y:S01]  /*6d00*/  FMUL.FTZ R145, R35, R145 ;  /* 0x0000009123917220 */ /* 0x000fe20000410000 */
[----:B------:R-:W-:Y:S02]  /*6d10*/  HADD2.F32 R57, -RZ, R57.H1_H1 ;  /* 0x30000039ff397230 */ /* 0x000fe40000004100 */
[--C-:B------:R-:W-:Y:S02]  /*6d20*/  HADD2.F32 R143, -RZ, R34.reuse.H0_H0 ;  /* 0x20000022ff8f7230 */ /* 0x100fe40000004100 */
[----:B------:R-:W-:Y:S02]  /*6d30*/  HADD2.F32 R144, -RZ, R34.H1_H1 ;  /* 0x30000022ff907230 */ /* 0x000fe40000004100 */
[-C--:B------:R-:W-:Y:S01]  /*6d40*/  FMUL.FTZ R34, R61, R148.reuse ;  /* 0x000000943d227220 */ /* 0x080fe20000410000 */
[C---:B------:R-:W-:Y:S01]  /*6d50*/  FMUL.FTZ R148, R57.reuse, R148 ;  /* 0x0000009439947220 */ /* 0x040fe20000410000 */
[----:B------:R-:W-:Y:S01]  /*6d60*/  FFMA.FTZ R152, R142, R143, R145 ;  /* 0x0000008f8e987223 */ /* 0x000fe20000010091 */
[----:B------:R-:W-:Y:S01]  /*6d70*/  F2FP.F16.E4M3.UNPACK_B R142, R63 ;  /* 0x0000003fff8e723e */ /* 0x000fe200020006ff */
[-C--:B------:R-:W-:Y:S01]  /*6d80*/  FFMA.FTZ R154, R57, R144.reuse, -R34 ;  /* 0x00000090399a7223 */ /* 0x080fe20000010822 */
[----:B------:R-:W-:Y:S01]  /*6d90*/  FFMA.FTZ R153, R61, R144, R148 ;  /* 0x000000903d997223 */ /* 0x000fe20000010094 */
[----:B------:R-:W-:Y:S01]  /*6da0*/  F2FP.F16.E4M3.UNPACK_B R34, R59 ;  /* 0x0000003bff22723e */ /* 0x000fe200020006ff */
[----:B------:R-:W-:Y:S01]  /*6db0*/  FFMA.FTZ R151, R35, R143, -R150 ;  /* 0x0000008f23977223 */ /* 0x000fe20000010896 */
[----:B------:R-:W-:Y:S01]  /*6dc0*/  F2FP.F16.E4M3.UNPACK_B R63, R63.H1 ;  /* 0x0000003fff3f723e */ /* 0x000fe200030006ff */
[----:B------:R-:W-:Y:S01]  /*6dd0*/  HADD2.F32 R61, -RZ, R142.H0_H0 ;  /* 0x2000008eff3d7230 */ /* 0x000fe20000004100 */
[----:B------:R-:W-:Y:S01]  /*6de0*/  F2FP.F16.E4M3.UNPACK_B R148, R33.H1 ;  /* 0x00000021ff94723e */ /* 0x000fe200030006ff */
[----:B------:R-:W-:Y:S01]  /*6df0*/  HADD2.F32 R150, -RZ, R147.H0_H0 ;  /* 0x20000093ff967230 */ /* 0x000fe20000004100 */
[----:B------:R-:W-:Y:S01]  /*6e00*/  F2FP.F16.E4M3.UNPACK_B R59, R59.H1 ;  /* 0x0000003bff3b723e */ /* 0x000fe200030006ff */
[----:B------:R-:W-:Y:S01]  /*6e10*/  HADD2.F32 R35, -RZ, R34.H0_H0 ;  /* 0x20000022ff237230 */ /* 0x000fe20000004100 */
[-C--:B------:R-:W-:Y:S01]  /*6e20*/  F2FP.F16.E4M3.UNPACK_B R33, R32.reuse ;  /* 0x00000020ff21723e */ /* 0x080fe200020006ff */
[----:B------:R-:W-:Y:S01]  /*6e30*/  HADD2.F32 R149, -RZ, R148.H0_H0 ;  /* 0x20000094ff957230 */ /* 0x000fe20000004100 */
[----:B------:R-:W-:Y:S01]  /*6e40*/  F2FP.F16.E4M3.UNPACK_B R143, R32.H1 ;  /* 0x00000020ff8f723e */ /* 0x000fe200030006ff */
[----:B------:R-:W-:-:S02]  /*6e50*/  HADD2.F32 R32, -RZ, R63.H0_H0 ;  /* 0x2000003fff207230 */ /* 0x000fc40000004100 */
[-C--:B------:R-:W-:Y:S01]  /*6e60*/  FMUL.FTZ R156, R61, R150.reuse ;  /* 0x000000963d9c7220 */ /* 0x080fe20000410000 */
[----:B------:R-:W-:Y:S02]  /*6e70*/  HADD2.F32 R57, -RZ, R59.H0_H0 ;  /* 0x2000003bff397230 */ /* 0x000fe40000004100 */
[----:B------:R-:W-:Y:S01]  /*6e80*/  FMUL.FTZ R150, R35, R150 ;  /* 0x0000009623967220 */ /* 0x000fe20000410000 */
[----:B------:R-:W-:Y:S02]  /*6e90*/  HADD2.F32 R144, -RZ, R33.H0_H0 ;  /* 0x20000021ff907230 */ /* 0x000fe40000004100 */
[-C--:B------:R-:W-:Y:S01]  /*6ea0*/  FMUL.FTZ R158, R32, R149.reuse ;  /* 0x00000095209e7220 */ /* 0x080fe20000410000 */
[----:B------:R-:W-:Y:S02]  /*6eb0*/  HADD2.F32 R145, -RZ, R143.H0_H0 ;  /* 0x2000008fff917230 */ /* 0x000fe40000004100 */
[----:B------:R-:W-:Y:S01]  /*6ec0*/  FMUL.FTZ R149, R57, R149 ;  /* 0x0000009539957220 */ /* 0x000fe20000410000 */
[----:B------:R-:W-:-:S02]  /*6ed0*/  HADD2.F32 R63, -RZ, R63.H1_H1 ;  /* 0x3000003fff3f7230 */ /* 0x000fc40000004100 */
[-C--:B------:R-:W-:Y:S01]  /*6ee0*/  FFMA.FTZ R156, R35, R144.reuse, -R156 ;  /* 0x00000090239c7223 */ /* 0x080fe2000001089c */
[----:B------:R-:W-:Y:S02]  /*6ef0*/  HADD2.F32 R148, -RZ, R148.H1_H1 ;  /* 0x30000094ff947230 */ /* 0x000fe40000004100 */
[----:B------:R-:W-:Y:S01]  /*6f00*/  FFMA.FTZ R150, R61, R144, R150 ;  /* 0x000000903d967223 */ /* 0x000fe20000010096 */
[----:B------:R-:W-:Y:S02]  /*6f10*/  HADD2.F32 R59, -RZ, R59.H1_H1 ;  /* 0x3000003bff3b7230 */ /* 0x000fe40000004100 */
[----:B------:R-:W-:Y:S01]  /*6f20*/  FFMA.FTZ R149, R32, R145, R149 ;  /* 0x0000009120957223 */ /* 0x000fe20000010095 */
[----:B------:R-:W-:Y:S02]  /*6f30*/  HADD2.F32 R142, -RZ, R142.H1_H1 ;  /* 0x3000008eff8e7230 */ /* 0x000fe40000004100 */
[----:B------:R-:W-:Y:S01]  /*6f40*/  FMUL.FTZ R144, R63, R148 ;  /* 0x000000943f907220 */ /* 0x000fe20000410000 */
[----:B------:R-:W-:-:S02]  /*6f50*/  HADD2.F32 R147, -RZ, R147.H1_H1 ;  /* 0x30000093ff937230 */ /* 0x000fc40000004100 */
[----:B------:R-:W-:Y:S01]  /*6f60*/  FMUL.FTZ R148, R59, R148 ;  /* 0x000000943b947220 */ /* 0x000fe20000410000 */
[----:B------:R-:W-:Y:S02]  /*6f70*/  HADD2.F32 R34, -RZ, R34.H1_H1 ;  /* 0x30000022ff227230 */ /* 0x000fe40000004100 */
[----:B------:R-:W-:Y:S01]  /*6f80*/  FFMA.FTZ R158, R57, R145, -R158 ;  /* 0x00000091399e7223 */ /* 0x000fe2000001089e */
[----:B------:R-:W-:Y:S02]  /*6f90*/  HADD2.F32 R32, -RZ, R143.H1_H1 ;  /* 0x3000008fff207230 */ /* 0x000fe40000004100 */
[-C--:B------:R-:W-:Y:S01]  /*6fa0*/  FMUL.FTZ R35, R142, R147.reuse ;  /* 0x000000938e237220 */ /* 0x080fe20000410000 */
[----:B------:R-:W-:Y:S02]  /*6fb0*/  HADD2.F32 R33, -RZ, R33.H1_H1 ;  /* 0x30000021ff217230 */ /* 0x000fe40000004100 */
[----:B------:R-:W-:Y:S01]  /*6fc0*/  FMUL.FTZ R147, R34, R147 ;  /* 0x0000009322937220 */ /* 0x000fe20000410000 */
[----:B------:R-:W-:Y:S01]  /*6fd0*/  F2FP.SATFINITE.E4M3.F32.PACK_AB_MERGE_C R151, R154, R151, RZ ;  /* 0x000000979a97723e */ /* 0x000fe200048070ff */
[-C--:B------:R-:W-:Y:S01]  /*6fe0*/  FFMA.FTZ R59, R59, R32.reuse, -R144 ;  /* 0x000000203b3b7223 */ /* 0x080fe20000010890 */
[----:B------:R-:W-:Y:S01]  /*6ff0*/  FFMA.FTZ R148, R63, R32, R148 ;  /* 0x000000203f947223 */ /* 0x000fe20000010094 */
[-C--:B------:R-:W-:Y:S01]  /*7000*/  FFMA.FTZ R35, R34, R33.reuse, -R35 ;  /* 0x0000002122237223 */ /* 0x080fe20000010823 */
[----:B------:R-:W-:Y:S01]  /*7010*/  FFMA.FTZ R147, R142, R33, R147 ;  /* 0x000000218e937223 */ /* 0x000fe20000010093 */
[----:B------:R-:W-:-:S02]  /*7020*/  F2FP.SATFINITE.E4M3.F32.PACK_AB_MERGE_C R152, R153, R152, RZ ;  /* 0x000000989998723e */ /* 0x000fc400048070ff */
[----:B------:R-:W-:Y:S02]  /*7030*/  F2FP.SATFINITE.E4M3.F32.PACK_AB_MERGE_C R59, R59, R158, RZ ;  /* 0x0000009e3b3b723e */ /* 0x000fe400048070ff */
[----:B------:R-:W-:Y:S02]  /*7040*/  F2FP.SATFINITE.E4M3.F32.PACK_AB_MERGE_C R148, R148, R149, RZ ;  /* 0x000000959494723e */ /* 0x000fe400048070ff */
[----:B------:R-:W-:Y:S02]  /*7050*/  F2FP.SATFINITE.E4M3.F32.PACK_AB_MERGE_C R57, R39, R36, R151 ;  /* 0x000000242739723e */ /* 0x000fe40004807097 */
[----:B------:R-:W-:Y:S02]  /*7060*/  F2FP.SATFINITE.E4M3.F32.PACK_AB_MERGE_C R59, R35, R156, R59 ;  /* 0x0000009c233b723e */ /* 0x000fe4000480703b */
[----:B------:R-:W-:Y:S02]  /*7070*/  F2FP.SATFINITE.E4M3.F32.PACK_AB_MERGE_C R61, R38, R37, R152 ;  /* 0x00000025263d723e */ /* 0x000fe40004807098 */
[----:B------:R-:W-:-:S07]  /*7080*/  F2FP.SATFINITE.E4M3.F32.PACK_AB_MERGE_C R63, R147, R150, R148 ;  /* 0x00000096933f723e */ /* 0x000fce0004807094 */
.L_x_1372:
[----:B------:R-:W-:Y:S05]  /*7090*/  BSYNC B2 ;  /* 0x0000000000027941 */ /* 0x000fea0003800000 */
.L_x_1371:
        /* <DEDUP_REMOVED lines=11> */
.L_x_1370:
[----:B------:R-:W-:Y:S05]  /*7150*/  BSYNC B1 ;  /* 0x0000000000017941 */ /* 0x000fea0003800000 */
.L_x_1369:
[----:B-1----:R-:W-:Y:S01]  /*7160*/  VIADD R33, R210, 0x40 ;  /* 0x00000040d2217836 */ /* 0x002fe20000000000 */
[----:B------:R-:W-:Y:S04]  /*7170*/  BSSY B1, `(.L_x_1373) ;  /* 0x00000fb000017945 */ /* 0x000fe80003800000 */
[----:B------:R-:W-:-:S13]  /*7180*/  ISETP.GE.OR P3, PT, R33, R127, P0 ;  /* 0x0000007f2100720c */ /* 0x000fda0000766670 */
[----:B------:R-:W-:Y:S05]  /*7190*/  @P3 BRA `(.L_x_1374) ;  /* 0x0000000c00e03947 */ /* 0x000fea0003800000 */
[-C--:B--2---:R-:W-:Y:S01]  /*71a0*/  IMAD R32, R6, R116.reuse, RZ ;  /* 0x0000007406207224 */ /* 0x084fe200078e02ff */
[----:B------:R-:W-:Y:S01]  /*71b0*/  ISETP.NE.AND P6, PT, R87, RZ, PT ;  /* 0x000000ff5700720c */ /* 0x000fe20003fc5270 */
[C---:B------:R-:W-:Y:S01]  /*71c0*/  IMAD.WIDE.U32 R56, R33.reuse, R116, R118 ;  /* 0x0000007421387225 */ /* 0x040fe200078e0076 */
[----:B------:R-:W-:Y:S01]  /*71d0*/  SHF.R.U32.HI R34, RZ, 0x3, R225 ;  /* 0x00000003ff227819 */ /* 0x000fe200000116e1 */
[----:B------:R-:W-:Y:S02]  /*71e0*/  BSSY B2, `(.L_x_1375) ;  /* 0x00000e8000027945 */ /* 0x000fe40003800000 */
[----:B------:R-:W-:Y:S01]  /*71f0*/  IMAD R59, R33, R117, R32 ;  /* 0x00000075213b7224 */ /* 0x000fe200078e0220 */
[----:B------:R-:W-:Y:S02]  /*7200*/  SEL R32, R114, R135, !P6 ;  /* 0x0000008772207207 */ /* 0x000fe40007000000 */
[----:B------:R-:W-:Y:S01]  /*7210*/  IADD3 R58, P3, P4, R20, R56, R99 ;  /* 0x00000038143a7210 */ /* 0x000fe20007c7e063 */
[----:B------:R-:W-:Y:S01]  /*7220*/  IMAD.IADD R59, R57, 0x1, R59 ;  /* 0x00000001393b7824 */ /* 0x000fe200078e023b */
[----:B------:R-:W-:-:S04]  /*7230*/  SHF.R.S32.HI R33, RZ, 0x1f, R32 ;  /* 0x0000001fff217819 */ /* 0x000fc80000011420 */
[----:B------:R-:W-:Y:S02]  /*7240*/  LEA.HI R33, R33, R32, RZ, 0x5 ;  /* 0x0000002021217211 */ /* 0x000fe400078f28ff */
[----:B------:R-:W-:Y:S02]  /*7250*/  IADD3.X R63, R98, R59, R96, P3, P4 ;  /* 0x0000003b623f7210 */ /* 0x000fe40001fe8460 */
[----:B------:R-:W-:-:S05]  /*7260*/  LEA.HI.SX32 R33, R33, R100, 0x1b ;  /* 0x0000006421217211 */ /* 0x000fca00078fdaff */
[----:B------:R-:W-:-:S05]  /*7270*/  IMAD.SHL.U32 R60, R33, 0x10, RZ ;  /* 0x00000010213c7824 */ /* 0x000fca00078e00ff */
[----:B------:R-:W-:-:S04]  /*7280*/  LOP3.LUT R32, R225, 0x70, R60, 0xf8, !PT ;  /* 0x00000070e1207812 */ /* 0x000fc800078ef83c */
[----:B------:R-:W-:-:S05]  /*7290*/  LOP3.LUT R33, R32, R34, RZ, 0x3c, !PT ;  /* 0x0000002220217212 */ /* 0x000fca00078e3cff */
[----:B------:R-:W-:Y:S02]  /*72a0*/  IMAD.IADD R32, R234, 0x1, R33 ;  /* 0x00000001ea207824 */ /* 0x000fe400078e0221 */
        /* <DEDUP_REMOVED lines=12> */
[----:B------:R-:W-:Y:S01]  /*7370*/  SHF.R.U32.HI R125, RZ, 0x10, R41 ;  /* 0x00000010ff7d7819 */ /* 0x000fe20000011629 */
[----:B------:R-:W-:Y:S01]  /*7380*/  IMAD.MOV.U32 R40, RZ, RZ, R34 ;  /* 0x000000ffff287224 */ /* 0x000fe200078e0022 */
[----:B------:R-:W-:Y:S01]  /*7390*/  SHF.R.U32.HI R46, RZ, 0x8, R45 ;  /* 0x00000008ff2e7819 */ /* 0x000fe2000001162d */
[----:B--2---:R-:W-:Y:S01]  /*73a0*/  IMAD.MOV.U32 R41, RZ, RZ, R38 ;  /* 0x000000ffff297224 */ /* 0x004fe200078e0026 */
[----:B------:R-:W-:-:S02]  /*73b0*/  SHF.R.U32.HI R62, RZ, 0x10, R47 ;  /* 0x00000010ff3e7819 */ /* 0x000fc4000001162f */
[----:B------:R-:W-:Y:S01]  /*73c0*/  SHF.R.U32.HI R42, RZ, 0x8, R47 ;  /* 0x00000008ff2a7819 */ /* 0x000fe2000001162f */
[----:B------:R-:W-:Y:S01]  /*73d0*/  IMAD.SHL.U32 R34, R46, 0x100, RZ ;  /* 0x000001002e227824 */ /* 0x000fe200078e00ff */
[----:B------:R-:W-:Y:S01]  /*73e0*/  LOP3.LUT R139, R47, 0xff0000ff, RZ, 0xc0, !PT ;  /* 0xff0000ff2f8b7812 */ /* 0x000fe200078ec0ff */
[----:B------:R-:W-:Y:S01]  /*73f0*/  IMAD.MOV.U32 R47, RZ, RZ, R36 ;  /* 0x000000ffff2f7224 */ /* 0x000fe200078e0024 */
[----:B------:R-:W-:Y:S01]  /*7400*/  LOP3.LUT R61, R61, 0xff00, R32, 0xf8, !PT ;  /* 0x0000ff003d3d7812 */ /* 0x000fe200078ef820 */
[----:B------:R-:W-:Y:S01]  /*7410*/  IMAD.SHL.U32 R32, R124, 0x100, RZ ;  /* 0x000001007c207824 */ /* 0x000fe200078e00ff */
[----:B------:R-:W-:Y:S01]  /*7420*/  SHF.R.U32.HI R142, RZ, 0x10, R43 ;  /* 0x00000010ff8e7819 */ /* 0x000fe2000001162b */
[----:B------:R-:W-:Y:S01]  /*7430*/  IMAD.U32 R36, R125, 0x10000, RZ ;  /* 0x000100007d247824 */ /* 0x000fe200078e00ff */
[----:B------:R-:W-:Y:S01]  /*7440*/  LOP3.LUT R43, R43, 0xff0000ff, RZ, 0xc0, !PT ;  /* 0xff0000ff2b2b7812 */ /* 0x000fe200078ec0ff */
[----:B------:R-:W-:Y:S01]  /*7450*/  IMAD.SHL.U32 R38, R42, 0x100, RZ ;  /* 0x000001002a267824 */ /* 0x000fe200078e00ff */
[----:B------:R-:W-:-:S02]  /*7460*/  SHF.R.U32.HI R141, RZ, 0x10, R45 ;  /* 0x00000010ff8d7819 */ /* 0x000fc4000001162d */
[----:B------:R-:W-:Y:S02]  /*7470*/  LOP3.LUT R45, R45, 0xff0000ff, RZ, 0xc0, !PT ;  /* 0xff0000ff2d2d7812 */ /* 0x000fe400078ec0ff */
[----:B------:R-:W-:Y:S01]  /*7480*/  LOP3.LUT R43, R43, 0xff00, R32, 0xf8, !PT ;  /* 0x0000ff002b2b7812 */ /* 0x000fe200078ef820 */
[----:B------:R-:W-:Y:S01]  /*7490*/  IMAD.U32 R32, R142, 0x10000, RZ ;  /* 0x000100008e207824 */ /* 0x000fe200078e00ff */
[----:B------:R-:W-:Y:S02]  /*74a0*/  LOP3.LUT R125, R45, 0xff00, R34, 0xf8, !PT ;  /* 0x0000ff002d7d7812 */ /* 0x000fe400078ef822 */
[----:B------:R-:W-:Y:S02]  /*74b0*/  LOP3.LUT R36, R61, 0xff0000, R36, 0xf8, !PT ;  /* 0x00ff00003d247812 */ /* 0x000fe400078ef824 */
[----:B------:R-:W-:Y:S02]  /*74c0*/  F2FP.F16.E4M3.UNPACK_B R124, R138.H1 ;  /* 0x0000008aff7c723e */ /* 0x000fe400030006ff */
[----:B------:R-:W-:-:S02]  /*74d0*/  F2FP.F16.E4M3.UNPACK_B R61, R47.H1 ;  /* 0x0000002fff3d723e */ /* 0x000fc400030006ff */
[----:B------:R-:W-:Y:S01]  /*74e0*/  F2FP.F16.E4M3.UNPACK_B R45, R44.H1 ;  /* 0x0000002cff2d723e */ /* 0x000fe200030006ff */
[----:B------:R-:W-:Y:S01]  /*74f0*/  HADD2.F32 R34, -RZ, R124.H0_H0 ;  /* 0x2000007cff227230 */ /* 0x000fe20000004100 */
[----:B------:R-:W-:Y:S01]  /*7500*/  LOP3.LUT R32, R43, 0xff0000, R32, 0xf8, !PT ;  /* 0x00ff00002b207812 */ /* 0x000fe200078ef820 */
[----:B------:R-:W-:Y:S01]  /*7510*/  HADD2.F32 R43, -RZ, R61.H0_H0 ;  /* 0x2000003dff2b7230 */ /* 0x000fe20000004100 */
[----:B------:R-:W-:Y:S01]  /*7520*/  F2FP.F16.E4M3.UNPACK_B R46, R136.H1 ;  /* 0x00000088ff2e723e */ /* 0x000fe200030006ff */
[----:B------:R-:W-:Y:S01]  /*7530*/  HADD2.F32 R42, -RZ, R45.H0_H0 ;  /* 0x2000002dff2a7230 */ /* 0x000fe20000004100 */
[----:B------:R-:W-:Y:S01]  /*7540*/  LOP3.LUT R140, R139, 0xff00, R38, 0xf8, !PT ;  /* 0x0000ff008b8c7812 */ /* 0x000fe200078ef826 */
[----:B------:R-:W-:Y:S01]  /*7550*/  IMAD.U32 R139, R62, 0x10000, RZ ;  /* 0x000100003e8b7824 */ /* 0x000fe200078e00ff */
[----:B------:R-:W-:Y:S01]  /*7560*/  F2FP.F16.E4M3.UNPACK_B R138, R138 ;  /* 0x0000008aff8a723e */ /* 0x000fe200020006ff */
[----:B------:R-:W-:Y:S02]  /*7570*/  IMAD.U32 R38, R141, 0x10000, RZ ;  /* 0x000100008d267824 */ /* 0x000fe400078e00ff */
[----:B------:R-:W-:Y:S01]  /*7580*/  FMUL.FTZ R141, R43, R34 ;  /* 0x000000222b8d7220 */ /* 0x000fe20000410000 */
[----:B------:R-:W-:-:S02]  /*7590*/  HADD2.F32 R62, -RZ, R46.H0_H0 ;  /* 0x2000002eff3e7230 */ /* 0x000fc40000004100 */
[----:B------:R-:W-:Y:S01]  /*75a0*/  FMUL.FTZ R142, R42, R34 ;  /* 0x000000222a8e7220 */ /* 0x000fe20000410000 */
[----:B------:R-:W-:Y:S01]  /*75b0*/  LOP3.LUT R34, R140, 0xff0000, R139, 0xf8, !PT ;  /* 0x00ff00008c227812 */ /* 0x000fe200078ef88b */
[----:B------:R-:W-:Y:S01]  /*75c0*/  HADD2.F32 R139, -RZ, R124.H1_H1 ;  /* 0x3000007cff8b7230 */ /* 0x000fe20000004100 */
[----:B------:R-:W-:Y:S01]  /*75d0*/  LOP3.LUT R38, R125, 0xff0000, R38, 0xf8, !PT ;  /* 0x00ff00007d267812 */ /* 0x000fe200078ef826 */
        /* <DEDUP_REMOVED lines=8> */
[----:B------:R-:W-:-:S02]  /*7660*/  HADD2.F32 R124, -RZ, R138.H0_H0 ;  /* 0x2000008aff7c7230 */ /* 0x000fc40000004100 */
[-C--:B------:R-:W-:Y:S01]  /*7670*/  FMUL.FTZ R141, R62, R139.reuse ;  /* 0x0000008b3e8d7220 */ /* 0x080fe20000410000 */
[--C-:B------:R-:W-:Y:S02]  /*7680*/  HADD2.F32 R61, -RZ, R47.reuse.H0_H0 ;  /* 0x2000002fff3d7230 */ /* 0x100fe40000004100 */
[C---:B------:R-:W-:Y:S01]  /*7690*/  FMUL.FTZ R139, R46.reuse, R139 ;  /* 0x0000008b2e8b7220 */ /* 0x040fe20000410000 */
[----:B------:R-:W-:Y:S02]  /*76a0*/  HADD2.F32 R45, -RZ, R44.H0_H0 ;  /* 0x2000002cff2d7230 */ /* 0x000fe40000004100 */
[-C--:B------:R-:W-:Y:S01]  /*76b0*/  FFMA.FTZ R141, R46, R125.reuse, -R141 ;  /* 0x0000007d2e8d7223 */ /* 0x080fe2000001088d */
[----:B------:R-:W-:Y:S02]  /*76c0*/  HADD2.F32 R46, -RZ, R136.H0_H0 ;  /* 0x20000088ff2e7230 */ /* 0x000fe40000004100 */
[----:B------:R-:W-:Y:S01]  /*76d0*/  FFMA.FTZ R142, R62, R125, R139 ;  /* 0x0000007d3e8e7223 */ /* 0x000fe2000001008b */
[-C--:B------:R-:W-:Y:S01]  /*76e0*/  FMUL.FTZ R62, R61, R124.reuse ;  /* 0x0000007c3d3e7220 */ /* 0x080fe20000410000 */
[----:B------:R-:W-:Y:S01]  /*76f0*/  FMUL.FTZ R124, R45, R124 ;  /* 0x0000007c2d7c7220 */ /* 0x000fe20000410000 */
[----:B------:R-:W-:Y:S01]  /*7700*/  HADD2.F32 R138, -RZ, R138.H1_H1 ;  /* 0x3000008aff8a7230 */ /* 0x000fe20000004100 */
[----:B------:R-:W-:Y:S01]  /*7710*/  F2FP.SATFINITE.E4M3.F32.PACK_AB_MERGE_C R42, R141, R42, RZ ;  /* 0x0000002a8d2a723e */ /* 0x000fe200048070ff */
[----:B------:R-:W-:-:S02]  /*7720*/  HADD2.F32 R47, -RZ, R47.H1_H1 ;  /* 0x3000002fff2f7230 */ /* 0x000fc40000004100 */
[-C--:B------:R-:W-:Y:S01]  /*7730*/  FFMA.FTZ R139, R61, R46.reuse, R124 ;  /* 0x0000002e3d8b7223 */ /* 0x080fe2000001007c */
[----:B------:R-:W-:Y:S02]  /*7740*/  HADD2.F32 R44, -RZ, R44.H1_H1 ;  /* 0x3000002cff2c7230 */ /* 0x000fe40000004100 */
[----:B------:R-:W-:Y:S01]  /*7750*/  FFMA.FTZ R125, R45, R46, -R62 ;  /* 0x0000002e2d7d7223 */ /* 0x000fe2000001083e */
        /* <DEDUP_REMOVED lines=22> */
[-C--:B------:R-:W-:Y:S01]  /*78c0*/  FMUL.FTZ R143, R46, R47.reuse ;  /* 0x0000002f2e8f7220 */ /* 0x080fe20000410000 */
[----:B------:R-:W-:Y:S02]  /*78d0*/  HADD2.F32 R62, -RZ, R137.H0_H0 ;  /* 0x20000089ff3e7230 */ /* 0x000fe40000004100 */
[C---:B------:R-:W-:Y:S01]  /*78e0*/  FMUL.FTZ R47, R44.reuse, R47 ;  /* 0x0000002f2c2f7220 */ /* 0x040fe20000410000 */
[----:B------:R-:W-:Y:S01]  /*78f0*/  F2FP.F16.E4M3.UNPACK_B R134, R134 ;  /* 0x00000086ff86723e */ /* 0x000fe200020006ff */
[----:B------:R-:W-:Y:S01]  /*7900*/  FFMA.FTZ R145, R44, R45, -R143 ;  /* 0x0000002d2c917223 */ /* 0x000fe2000001088f */
[----:B------:R-:W-:Y:S01]  /*7910*/  F2FP.F16.E4M3.UNPACK_B R44, R41 ;  /* 0x00000029ff2c723e */ /* 0x000fe200020006ff */
[----:B------:R-:W-:Y:S01]  /*7920*/  FFMA.FTZ R147, R46, R45, R47 ;  /* 0x0000002d2e937223 */ /* 0x000fe2000001002f */
[----:B------:R-:W-:-:S02]  /*7930*/  HADD2.F32 R41, -RZ, R40.H0_H0 ;  /* 0x20000028ff297230 */ /* 0x000fc40000004100 */
[----:B------:R-:W-:Y:S01]  /*7940*/  FFMA.FTZ R138, R61, R124, R138 ;  /* 0x0000007c3d8a7223 */ /* 0x000fe2000001008a */
[----:B------:R-:W-:Y:S01]  /*7950*/  HADD2.F32 R137, -RZ, R137.H1_H1 ;  /* 0x30000089ff897230 */ /* 0x000fe20000004100 */
[----:B------:R-:W-:Y:S01]  /*7960*/  F2FP.SATFINITE.E4M3.F32.PACK_AB_MERGE_C R142, R142, R43, RZ ;  /* 0x0000002b8e8e723e */ /* 0x000fe200048070ff */
[--C-:B------:R-:W-:Y:S01]  /*7970*/  HADD2.F32 R45, -RZ, R44.reuse.H0_H0 ;  /* 0x2000002cff2d7230 */ /* 0x100fe20000004100 */
[----:B------:R-:W-:Y:S01]  /*7980*/  F2FP.SATFINITE.E4M3.F32.PACK_AB_MERGE_C R43, R140, R125, R42 ;  /* 0x0000007d8c2b723e */ /* 0x000fe2000480702a */
[----:B------:R-:W-:Y:S01]  /*7990*/  HADD2.F32 R44, -RZ, R44.H1_H1 ;  /* 0x3000002cff2c7230 */ /* 0x000fe20000004100 */
[----:B------:R-:W-:Y:S01]  /*79a0*/  F2FP.F16.E4M3.UNPACK_B R125, R38 ;  /* 0x00000026ff7d723e */ /* 0x000fe200020006ff */
[----:B------:R-:W-:Y:S02]  /*79b0*/  HADD2.F32 R40, -RZ, R40.H1_H1 ;  /* 0x30000028ff287230 */ /* 0x000fe40000004100 */
[----:B------:R-:W-:Y:S01]  /*79c0*/  FMUL.FTZ R124, R45, R62 ;  /* 0x0000003e2d7c7220 */ /* 0x000fe20000410000 */
[----:B------:R-:W-:-:S02]  /*79d0*/  HADD2.F32 R46, -RZ, R134.H0_H0 ;  /* 0x20000086ff2e7230 */ /* 0x000fc40000004100 */
[C---:B------:R-:W-:Y:S01]  /*79e0*/  FMUL.FTZ R62, R41.reuse, R62 ;  /* 0x0000003e293e7220 */ /* 0x040fe20000410000 */
[----:B------:R-:W-:Y:S02]  /*79f0*/  HADD2.F32 R47, -RZ, R134.H1_H1 ;  /* 0x30000086ff2f7230 */ /* 0x000fe40000004100 */
[-C--:B------:R-:W-:Y:S01]  /*7a00*/  FMUL.FTZ R143, R44, R137.reuse ;  /* 0x000000892c8f7220 */ /* 0x080fe20000410000 */
[C---:B------:R-:W-:Y:S01]  /*7a10*/  FMUL.FTZ R137, R40.reuse, R137 ;  /* 0x0000008928897220 */ /* 0x040fe20000410000 */
[-C--:B------:R-:W-:Y:S01]  /*7a20*/  FFMA.FTZ R41, R41, R46.reuse, -R124 ;  /* 0x0000002e29297223 */ /* 0x080fe2000001087c */
[----:B------:R-:W-:Y:S01]  /*7a30*/  FFMA.FTZ R61, R45, R46, R62 ;  /* 0x0000002e2d3d7223 */ /* 0x000fe2000001003e */
[----:B------:R-:W-:Y:S01]  /*7a40*/  F2FP.F16.E4M3.UNPACK_B R46, R37 ;  /* 0x00000025ff2e723e */ /* 0x000fe200020006ff */
[-C--:B------:R-:W-:Y:S01]  /*7a50*/  FFMA.FTZ R40, R40, R47.reuse, -R143 ;  /* 0x0000002f28287223 */ /* 0x080fe2000001088f */
[----:B------:R-:W-:Y:S01]  /*7a60*/  FFMA.FTZ R124, R44, R47, R137 ;  /* 0x0000002f2c7c7223 */ /* 0x000fe20000010089 */
[----:B------:R-:W-:Y:S01]  /*7a70*/  F2FP.SATFINITE.E4M3.F32.PACK_AB_MERGE_C R144, R145, R144, RZ ;  /* 0x000000909190723e */ /* 0x000fe200048070ff */
[--C-:B------:R-:W-:Y:S01]  /*7a80*/  HADD2.F32 R134, -RZ, R125.reuse.H0_H0 ;  /* 0x2000007dff867230 */ /* 0x100fe20000004100 */
[----:B------:R-:W-:Y:S01]  /*7a90*/  F2FP.F16.E4M3.UNPACK_B R45, R33 ;  /* 0x00000021ff2d723e */ /* 0x000fe200020006ff */
[----:B------:R-:W-:Y:S01]  /*7aa0*/  HADD2.F32 R47, -RZ, R46.H0_H0 ;  /* 0x2000002eff2f7230 */ /* 0x000fe20000004100 */
[----:B------:R-:W-:Y:S01]  /*7ab0*/  F2FP.SATFINITE.E4M3.F32.PACK_AB_MERGE_C R138, R147, R138, RZ ;  /* 0x0000008a938a723e */ /* 0x000fe200048070ff */
[----:B------:R-:W-:Y:S01]  /*7ac0*/  HADD2.F32 R125, -RZ, R125.H1_H1 ;  /* 0x3000007dff7d7230 */ /* 0x000fe20000004100 */
[----:B------:R-:W-:Y:S01]  /*7ad0*/  F2FP.F16.E4M3.UNPACK_B R62, R36 ;  /* 0x00000024ff3e723e */ /* 0x000fe200020006ff */
[----:B------:R-:W-:Y:S01]  /*7ae0*/  HADD2.F32 R44, -RZ, R45.H0_H0 ;  /* 0x2000002dff2c7230 */ /* 0x000fe20000004100 */
[----:B------:R-:W-:Y:S01]  /*7af0*/  F2FP.SATFINITE.E4M3.F32.PACK_AB_MERGE_C R41, R40, R41, R144 ;  /* 0x000000292829723e */ /* 0x000fe20004807090 */
[----:B------:R-:W-:Y:S01]  /*7b00*/  FMUL.FTZ R137, R47, R134 ;  /* 0x000000862f897220 */ /* 0x000fe20000410000 */
[----:B------:R-:W-:Y:S01]  /*7b10*/  F2FP.SATFINITE.E4M3.F32.PACK_AB_MERGE_C R40, R124, R61, R138 ;  /* 0x0000003d7c28723e */ /* 0x000fe2000480708a */
[----:B------:R-:W-:-:S02]  /*7b20*/  HADD2.F32 R124, -RZ, R62.H0_H0 ;  /* 0x2000003eff7c7230 */ /* 0x000fc40000004100 */
[----:B------:R-:W-:Y:S01]  /*7b30*/  FMUL.FTZ R134, R44, R134 ;  /* 0x000000862c867220 */ /* 0x000fe20000410000 */
[----:B------:R-:W-:Y:S01]  /*7b40*/  HADD2.F32 R61, -RZ, R46.H1_H1 ;  /* 0x3000002eff3d7230 */ /* 0x000fe20000004100 */
[----:B------:R-:W-:Y:S01]  /*7b50*/  F2FP.SATFINITE.E4M3.F32.PACK_AB_MERGE_C R42, R136, R139, R142 ;  /* 0x0000008b882a723e */ /* 0x000fe2000480708e */
[----:B------:R-:W-:Y:S02]  /*7b60*/  HADD2.F32 R46, -RZ, R45.H1_H1 ;  /* 0x3000002dff2e7230 */ /* 0x000fe40000004100 */
[-C--:B------:R-:W-:Y:S01]  /*7b70*/  FFMA.FTZ R44, R44, R124.reuse, -R137 ;  /* 0x0000007c2c2c7223 */ /* 0x080fe20000010889 */
[----:B------:R-:W-:Y:S02]  /*7b80*/  HADD2.F32 R62, -RZ, R62.H1_H1 ;  /* 0x3000003eff3e7230 */ /* 0x000fe40000004100 */
[-C--:B------:R-:W-:Y:S01]  /*7b90*/  FMUL.FTZ R137, R61, R125.reuse ;  /* 0x0000007d3d897220 */ /* 0x080fe20000410000 */
[----:B------:R-:W-:Y:S01]  /*7ba0*/  FFMA.FTZ R45, R47, R124, R134 ;  /* 0x0000007c2f2d7223 */ /* 0x000fe20000010086 */
[C---:B------:R-:W-:Y:S01]  /*7bb0*/  FMUL.FTZ R124, R46.reuse, R125 ;  /* 0x0000007d2e7c7220 */ /* 0x040fe20000410000 */
[----:B------:R-:W-:Y:S01]  /*7bc0*/  F2FP.F16.E4M3.UNPACK_B R47, R37.H1 ;  /* 0x00000025ff2f723e */ /* 0x000fe200030006ff */
[----:B------:R-:W-:Y:S01]  /*7bd0*/  FFMA.FTZ R139, R46, R62, -R137 ;  /* 0x0000003e2e8b7223 */ /* 0x000fe20000010889 */
[----:B------:R-:W-:Y:S01]  /*7be0*/  F2FP.F16.E4M3.UNPACK_B R46, R38.H1 ;  /* 0x00000026ff2e723e */ /* 0x000fe200030006ff */
[----:B------:R-:W-:Y:S01]  /*7bf0*/  FFMA.FTZ R136, R61, R62, R124 ;  /* 0x0000003e3d887223 */ /* 0x000fe2000001007c */
[----:B------:R-:W-:Y:S01]  /*7c00*/  F2FP.F16.E4M3.UNPACK_B R33, R33.H1 ;  /* 0x00000021ff21723e */ /* 0x000fe200030006ff */
[----:B------:R-:W-:Y:S01]  /*7c10*/  HADD2.F32 R38, -RZ, R47.H0_H0 ;  /* 0x2000002fff267230 */ /* 0x000fe20000004100 */
[----:B------:R-:W-:Y:S01]  /*7c20*/  F2FP.F16.E4M3.UNPACK_B R36, R36.H1 ;  /* 0x00000024ff24723e */ /* 0x000fe200030006ff */
[----:B------:R-:W-:Y:S01]  /*7c30*/  HADD2.F32 R61, -RZ, R46.H0_H0 ;  /* 0x2000002eff3d7230 */ /* 0x000fe20000004100 */
[----:B------:R-:W-:Y:S01]  /*7c40*/  F2FP.F16.E4M3.UNPACK_B R125, R34.H1 ;  /* 0x00000022ff7d723e */ /* 0x000fe200030006ff */
[----:B------:R-:W-:-:S02]  /*7c50*/  HADD2.F32 R37, -RZ, R33.H0_H0 ;  /* 0x20000021ff257230 */ /* 0x000fc40000004100 */
[----:B------:R-:W-:Y:S02]  /*7c60*/  HADD2.F32 R47, -RZ, R47.H1_H1 ;  /* 0x3000002fff2f7230 */ /* 0x000fe40000004100 */
[-C--:B------:R-:W-:Y:S01]  /*7c70*/  FMUL.FTZ R124, R38, R61.reuse ;  /* 0x0000003d267c7220 */ /* 0x080fe20000410000 */
[----:B------:R-:W-:Y:S02]  /*7c80*/  HADD2.F32 R62, -RZ, R46.H1_H1 ;  /* 0x3000002eff3e7230 */ /* 0x000fe40000004100 */
[----:B------:R-:W-:Y:S01]  /*7c90*/  FMUL.FTZ R61, R37, R61 ;  /* 0x0000003d253d7220 */ /* 0x000fe20000410000 */
[--C-:B------:R-:W-:Y:S02]  /*7ca0*/  HADD2.F32 R46, -RZ, R36.reuse.H0_H0 ;  /* 0x20000024ff2e7230 */ /* 0x100fe40000004100 */
[----:B------:R-:W-:Y:S02]  /*7cb0*/  HADD2.F32 R33, -RZ, R33.H1_H1 ;  /* 0x30000021ff217230 */ /* 0x000fe40000004100 */
[----:B------:R-:W-:Y:S01]  /*7cc0*/  FMUL.FTZ R134, R47, R62 ;  /* 0x0000003e2f867220 */ /* 0x000fe20000410000 */
[----:B------:R-:W-:-:S02]  /*7cd0*/  HADD2.F32 R36, -RZ, R36.H1_H1 ;  /* 0x30000024ff247230 */ /* 0x000fc40000004100 */
[-C--:B------:R-:W-:Y:S01]  /*7ce0*/  FFMA.FTZ R138, R37, R46.reuse, -R124 ;  /* 0x0000002e258a7223 */ /* 0x080fe2000001087c */
[----:B------:R-:W-:Y:S01]  /*7cf0*/  FFMA.FTZ R140, R38, R46, R61 ;  /* 0x0000002e268c7223 */ /* 0x000fe2000001003d */
[----:B------:R-:W-:Y:S01]  /*7d00*/  F2FP.F16.E4M3.UNPACK_B R38, R39 ;  /* 0x00000027ff26723e */ /* 0x000fe200020006ff */
[C---:B------:R-:W-:Y:S01]  /*7d10*/  FMUL.FTZ R62, R33.reuse, R62 ;  /* 0x0000003e213e7220 */ /* 0x040fe20000410000 */
[----:B------:R-:W-:Y:S01]  /*7d20*/  F2FP.F16.E4M3.UNPACK_B R124, R34 ;  /* 0x00000022ff7c723e */ /* 0x000fe200020006ff */
[----:B------:R-:W-:Y:S01]  /*7d30*/  FFMA.FTZ R141, R33, R36, -R134 ;  /* 0x00000024218d7223 */ /* 0x000fe20000010886 */
[-C--:B------:R-:W-:Y:S01]  /*7d40*/  F2FP.F16.E4M3.UNPACK_B R33, R35.reuse ;  /* 0x00000023ff21723e */ /* 0x080fe200020006ff */
[----:B------:R-:W-:Y:S01]  /*7d50*/  HADD2.F32 R46, -RZ, R38.H0_H0 ;  /* 0x20000026ff2e7230 */ /* 0x000fe20000004100 */
[----:B------:R-:W-:Y:S01]  /*7d60*/  F2FP.F16.E4M3.UNPACK_B R35, R35.H1 ;  /* 0x00000023ff23723e */ /* 0x000fe200030006ff */
[----:B------:R-:W-:Y:S01]  /*7d70*/  HADD2.F32 R137, -RZ, R124.H0_H0 ;  /* 0x2000007cff897230 */ /* 0x000fe20000004100 */
[----:B------:R-:W-:Y:S01]  /*7d80*/  F2FP.F16.E4M3.UNPACK_B R34, R32 ;  /* 0x00000020ff22723e */ /* 0x000fe200020006ff */
[----:B------:R-:W-:Y:S01]  /*7d90*/  FFMA.FTZ R143, R47, R36, R62 ;  /* 0x000000242f8f7223 */ /* 0x000fe2000001003e */
[----:B------:R-:W-:Y:S01]  /*7da0*/  F2FP.F16.E4M3.UNPACK_B R39, R39.H1 ;  /* 0x00000027ff27723e */ /* 0x000fe200030006ff */
[----:B------:R-:W-:Y:S01]  /*7db0*/  HADD2.F32 R36, -RZ, R33.H0_H0 ;  /* 0x20000021ff247230 */ /* 0x000fe20000004100 */
[----:B------:R-:W-:Y:S01]  /*7dc0*/  F2FP.F16.E4M3.UNPACK_B R47, R32.H1 ;  /* 0x00000020ff2f723e */ /* 0x000fe200030006ff */
[----:B------:R-:W-:-:S02]  /*7dd0*/  HADD2.F32 R37, -RZ, R35.H0_H0 ;  /* 0x20000023ff257230 */ /* 0x000fc40000004100 */
[-C--:B------:R-:W-:Y:S01]  /*7de0*/  FMUL.FTZ R145, R46, R137.reuse ;  /* 0x000000892e917220 */ /* 0x080fe20000410000 */
[----:B------:R-:W-:Y:S02]  /*7df0*/  HADD2.F32 R134, -RZ, R125.H0_H0 ;  /* 0x2000007dff867230 */ /* 0x000fe40000004100 */
[C---:B------:R-:W-:Y:S01]  /*7e00*/  FMUL.FTZ R137, R36.reuse, R137 ;  /* 0x0000008924897220 */ /* 0x040fe20000410000 */
[----:B------:R-:W-:Y:S01]  /*7e10*/  HADD2.F32 R61, -RZ, R34.H0_H0 ;  /* 0x20000022ff3d7230 */ /* 0x000fe20000004100 */
[----:B------:R-:W-:Y:S01]  /*7e20*/  F2FP.SATFINITE.E4M3.F32.PACK_AB_MERGE_C R138, R141, R138, RZ ;  /* 0x0000008a8d8a723e */ /* 0x000fe200048070ff */
[----:B------:R-:W-:Y:S02]  /*7e30*/  HADD2.F32 R32, -RZ, R39.H0_H0 ;  /* 0x20000027ff207230 */ /* 0x000fe40000004100 */
[----:B------:R-:W-:Y:S01]  /*7e40*/  FMUL.FTZ R147, R37, R134 ;  /* 0x0000008625937220 */ /* 0x000fe20000410000 */
[----:B------:R-:W-:Y:S02]  /*7e50*/  HADD2.F32 R62, -RZ, R47.H0_H0 ;  /* 0x2000002fff3e7230 */ /* 0x000fe40000004100 */
[----:B------:R-:W-:Y:S01]  /*7e60*/  FFMA.FTZ R145, R36, R61, -R145 ;  /* 0x0000003d24917223 */ /* 0x000fe20000010891 */
[----:B------:R-:W-:-:S02]  /*7e70*/  HADD2.F32 R39, -RZ, R39.H1_H1 ;  /* 0x30000027ff277230 */ /* 0x000fc40000004100 */
[C---:B------:R-:W-:Y:S01]  /*7e80*/  FMUL.FTZ R142, R32.reuse, R134 ;  /* 0x00000086208e7220 */ /* 0x040fe20000410000 */
[----:B------:R-:W-:Y:S02]  /*7e90*/  HADD2.F32 R36, -RZ, R125.H1_H1 ;  /* 0x3000007dff247230 */ /* 0x000fe40000004100 */
[-C--:B------:R-:W-:Y:S01]  /*7ea0*/  FFMA.FTZ R147, R32, R62.reuse, R147 ;  /* 0x0000003e20937223 */ /* 0x080fe20000010093 */
[----:B------:R-:W-:Y:S02]  /*7eb0*/  HADD2.F32 R35, -RZ, R35.H1_H1 ;  /* 0x30000023ff237230 */ /* 0x000fe40000004100 */
[----:B------:R-:W-:Y:S01]  /*7ec0*/  FFMA.FTZ R137, R46, R61, R137 ;  /* 0x0000003d2e897223 */ /* 0x000fe20000010089 */
[----:B------:R-:W-:Y:S02]  /*7ed0*/  HADD2.F32 R38, -RZ, R38.H1_H1 ;  /* 0x30000026ff267230 */ /* 0x000fe40000004100 */
[----:B------:R-:W-:Y:S01]  /*7ee0*/  FFMA.FTZ R142, R37, R62, -R142 ;  /* 0x0000003e258e7223 */ /* 0x000fe2000001088e */
[----:B------:R-:W-:-:S02]  /*7ef0*/  HADD2.F32 R124, -RZ, R124.H1_H1 ;  /* 0x3000007cff7c7230 */ /* 0x000fc40000004100 */
[-C--:B------:R-:W-:Y:S01]  /*7f00*/  FMUL.FTZ R46, R39, R36.reuse ;  /* 0x00000024272e7220 */ /* 0x080fe20000410000 */
[----:B------:R-:W-:Y:S02]  /*7f10*/  HADD2.F32 R33, -RZ, R33.H1_H1 ;  /* 0x30000021ff217230 */ /* 0x000fe40000004100 */
[----:B------:R-:W-:Y:S01]  /*7f20*/  FMUL.FTZ R62, R35, R36 ;  /* 0x00000024233e7220 */ /* 0x000fe20000410000 */
[----:B------:R-:W-:Y:S02]  /*7f30*/  HADD2.F32 R32, -RZ, R47.H1_H1 ;  /* 0x3000002fff207230 */ /* 0x000fe40000004100 */
[CC--:B------:R-:W-:Y:S01]  /*7f40*/  FMUL.FTZ R36, R38.reuse, R124.reuse ;  /* 0x0000007c26247220 */ /* 0x0c0fe20000410000 */
[----:B------:R-:W-:Y:S02]  /*7f50*/  HADD2.F32 R34, -RZ, R34.H1_H1 ;  /* 0x30000022ff227230 */ /* 0x000fe40000004100 */
[----:B------:R-:W-:Y:S01]  /*7f60*/  FMUL.FTZ R37, R33, R124 ;  /* 0x0000007c21257220 */ /* 0x000fe20000410000 */
[----:B------:R-:W-:Y:S01]  /*7f70*/  F2FP.SATFINITE.E4M3.F32.PACK_AB_MERGE_C R140, R143, R140, RZ ;  /* 0x0000008c8f8c723e */ /* 0x000fe200048070ff */
[-C--:B------:R-:W-:Y:S01]  /*7f80*/  FFMA.FTZ R35, R35, R32.reuse, -R46 ;  /* 0x0000002023237223 */ /* 0x080fe2000001082e */
[----:B------:R-:W-:Y:S01]  /*7f90*/  FFMA.FTZ R62, R39, R32, R62 ;  /* 0x00000020273e7223 */ /* 0x000fe2000001003e */
[-C--:B------:R-:W-:Y:S01]  /*7fa0*/  FFMA.FTZ R36, R33, R34.reuse, -R36 ;  /* 0x0000002221247223 */ /* 0x080fe20000010824 */
[----:B------:R-:W-:Y:S01]  /*7fb0*/  FFMA.FTZ R34, R38, R34, R37 ;  /* 0x0000002226227223 */ /* 0x000fe20000010025 */
[----:B------:R-:W-:Y:S01]  /*7fc0*/  F2FP.SATFINITE.E4M3.F32.PACK_AB_MERGE_C R33, R139, R44, R138 ;  /* 0x0000002c8b21723e */ /* 0x000fe2000480708a */
[----:B------:R-:W-:Y:S01]  /*7fd0*/  IMAD.MOV.U32 R32, RZ, RZ, R43 ;  /* 0x000000ffff207224 */ /* 0x000fe200078e002b */
[----:B------:R-:W-:Y:S01]  /*7fe0*/  F2FP.SATFINITE.E4M3.F32.PACK_AB_MERGE_C R35, R35, R142, RZ ;  /* 0x0000008e2323723e */ /* 0x000fe200048070ff */
[----:B------:R-:W-:Y:S01]  /*7ff0*/  IMAD.MOV.U32 R38, RZ, RZ, R40 ;  /* 0x000000ffff267224 */ /* 0x000fe200078e0028 */
[----:B------:R-:W-:-:S02]  /*8000*/  F2FP.SATFINITE.E4M3.F32.PACK_AB_MERGE_C R62, R62, R147, RZ ;  /* 0x000000933e3e723e */ /* 0x000fc400048070ff */
[----:B------:R-:W-:Y:S01]  /*8010*/  F2FP.SATFINITE.E4M3.F32.PACK_AB_MERGE_C R35, R36, R145, R35 ;  /* 0x000000912423723e */ /* 0x000fe20004807023 */
[----:B------:R-:W-:Y:S01]  /*8020*/  IMAD.MOV.U32 R36, RZ, RZ, R42 ;  /* 0x000000ffff247224 */ /* 0x000fe200078e002a */
[----:B------:R-:W-:Y:S01]  /*8030*/  F2FP.SATFINITE.E4M3.F32.PACK_AB_MERGE_C R39, R34, R137, R62 ;  /* 0x000000892227723e */ /* 0x000fe2000480703e */
[----:B------:R-:W-:Y:S01]  /*8040*/  IMAD.MOV.U32 R34, RZ, RZ, R41 ;  /* 0x000000ffff227224 */ /* 0x000fe200078e0029 */
[----:B------:R-:W-:-:S07]  /*8050*/  F2FP.SATFINITE.E4M3.F32.PACK_AB_MERGE_C R37, R136, R45, R140 ;  /* 0x0000002d8825723e */ /* 0x000fce000480708c */
.L_x_1376:
[----:B------:R-:W-:Y:S05]  /*8060*/  BSYNC B2 ;  /* 0x0000000000027941 */ /* 0x000fea0003800000 */
.L_x_1375:
        /* <DEDUP_REMOVED lines=11> */
.L_x_1374:
[----:B------:R-:W-:Y:S05]  /*8120*/  BSYNC B1 ;  /* 0x0000000000017941 */ /* 0x000fea0003800000 */
.L_x_1373:
[----:B-1----:R-:W-:Y:S02]  /*8130*/  VIADD R33, R210, 0x80 ;  /* 0x00000080d2217836 */ /* 0x002fe40000000000 */
[-C--:B--2---:R-:W-:Y:S02]  /*8140*/  IMAD R32, R5, R116.reuse, RZ ;  /* 0x0000007405207224 */ /* 0x084fe400078e02ff */
[C---:B------:R-:W-:Y:S01]  /*8150*/  IMAD.WIDE.U32 R118, R33.reuse, R116, R118 ;  /* 0x0000007421767225 */ /* 0x040fe200078e0076 */
[----:B------:R-:W-:-:S03]  /*8160*/  ISETP.GE.OR P3, PT, R33, R127, P0 ;  /* 0x0000007f2100720c */ /* 0x000fc60000766670 */
[----:B------:R-:W-:-:S10]  /*8170*/  IMAD R45, R33, R117, R32 ;  /* 0x00000075212d7224 */ /* 0x000fd400078e0220 */
[----:B------:R-:W-:Y:S05]  /*8180*/  @P3 BRA `(.L_x_1359) ;  /* 0x00000014001c3947 */ /* 0x000fea0003800000 */
[----:B------:R-:W1:Y:S01]  /*8190*/  LDC.64 R40, c[0x0][0x2e8] ;  /* 0x0000ba00ff287b82 */ /* 0x000e620000000a00 */
[----:B------:R-:W-:Y:S01]  /*81a0*/  IMAD.IADD R45, R119, 0x1, R45 ;  /* 0x00000001772d7824 */ /* 0x000fe200078e022d */
[----:B------:R-:W-:Y:S01]  /*81b0*/  IADD3 R43, P3, P4, R20, R118, R99 ;  /* 0x00000076142b7210 */ /* 0x000fe20007c7e063 */
[----:B------:R-:W-:Y:S01]  /*81c0*/  BSSY B1, `(.L_x_1377) ;  /* 0x00000e8000017945 */ /* 0x000fe20003800000 */
[----:B------:R-:W-:Y:S02]  /*81d0*/  ISETP.NE.AND P6, PT, R87, RZ, PT ;  /* 0x000000ff5700720c */ /* 0x000fe40003fc5270 */
[----:B------:R-:W-:Y:S02]  /*81e0*/  IADD3.X R32, R98, R45, R96, P3, P4 ;  /* 0x0000002d62207210 */ /* 0x000fe40001fe8460 */
[----:B------:R-:W-:Y:S02]  /*81f0*/  SEL R135, R114, R135, !P6 ;  /* 0x0000008772877207 */ /* 0x000fe40007000000 */
[----:B-1----:R-:W-:-:S05]  /*8200*/  IADD3 R42, P3, R43, R40, RZ ;  /* 0x000000282b2a7210 */ /* 0x002fca0007f7e0ff */
[----:B------:R-:W-:Y:S01]  /*8210*/  IMAD.X R43, R32, 0x1, R41, P3 ;  /* 0x00000001202b7824 */ /* 0x000fe200018e0629 */
[----:B------:R-:W-:-:S04]  /*8220*/  SHF.R.S32.HI R32, RZ, 0x1f, R135 ;  /* 0x0000001fff207819 */ /* 0x000fc80000011487 */
[----:B------:R-:W-:-:S04]  /*8230*/  LEA.HI R135, R32, R135, RZ, 0x5 ;  /* 0x0000008720877211 */ /* 0x000fc800078f28ff */
[----:B------:R-:W-:-:S05]  /*8240*/  LEA.HI.SX32 R47, R135, R100, 0x1b ;  /* 0x00000064872f7211 */ /* 0x000fca00078fdaff */
[----:B------:R-:W-:-:S05]  /*8250*/  IMAD.SHL.U32 R47, R47, 0x10, RZ ;  /* 0x000000102f2f7824 */ /* 0x000fca00078e00ff */
[----:B------:R-:W-:-:S04]  /*8260*/  LOP3.LUT R33, R226, 0x70, R47, 0xf8, !PT ;  /* 0x00000070e2217812 */ /* 0x000fc800078ef82f */
[----:B------:R-:W-:Y:S01]  /*8270*/  LOP3.LUT R32, R33, R122, RZ, 0x3c, !PT ;  /* 0x0000007a21207212 */ /* 0x000fe200078e3cff */
[----:B------:R-:W-:-:S04]  /*8280*/  IMAD R33, R19, 0x6000, R90 ;  /* 0x0000600013217824 */ /* 0x000fc800078e025a */
[----:B------:R-:W-:Y:S02]  /*8290*/  IMAD.IADD R32, R235, 0x1, R32 ;  /* 0x00000001eb207824 */ /* 0x000fe400078e0220 */
[----:B------:R-:W-:Y:S02]  /*82a0*/  IMAD.IADD R33, R18, 0x1, R33 ;  /* 0x0000000112217824 */ /* 0x000fe400078e0221 */
[----:B------:R-:W-:-:S04]  /*82b0*/  IMAD R35, R19, 0x6000, R32 ;  /* 0x0000600013237824 */ /* 0x000fc800078e0220 */
[----:B------:R-:W-:Y:S02]  /*82c0*/  IMAD.IADD R36, R18, 0x1, R35 ;  /* 0x0000000112247824 */ /* 0x000fe400078e0223 */
[----:B------:R-:W1:Y:S04]  /*82d0*/  LDS.128 R32, [R33+0x1c400] ;  /* 0x01c4000021207984 */ /* 0x000e680000000c00 */
[----:B------:R-:W2:Y:S01]  /*82e0*/  LDS.128 R36, [R36+0x1c400] ;  /* 0x01c4000024247984 */ /* 0x000ea20000000c00 */
[----:B------:R-:W-:Y:S05]  /*82f0*/  @P2 BRA `(.L_x_1378) ;  /* 0x0000000c00502947 */ /* 0x000fea0003800000 */
[----:B------:R-:W-:Y:S01]  /*8300*/  SHF.R.U32.HI R63, RZ, 0x8, R49 ;  /* 0x00000008ff3f7819 */ /* 0x000fe20000011631 */
[----:B--2---:R-:W-:Y:S01]  /*8310*/  IMAD.MOV.U32 R50, RZ, RZ, R36 ;  /* 0x000000ffff327224 */ /* 0x004fe200078e0024 */
[--C-:B------:R-:W-:Y:S01]  /*8320*/  SHF.R.U32.HI R60, RZ, 0x8, R51.reuse ;  /* 0x00000008ff3c7819 */ /* 0x100fe20000011633 */
[----:B-1----:R-:W-:Y:S01]  /*8330*/  IMAD.MOV.U32 R44, RZ, RZ, R32 ;  /* 0x000000ffff2c7224 */ /* 0x002fe200078e0020 */
[----:B------:R-:W-:Y:S02]  /*8340*/  LOP3.LUT R48, R51, 0xff0000ff, RZ, 0xc0, !PT ;  /* 0xff0000ff33307812 */ /* 0x000fe400078ec0ff */
[----:B------:R-:W-:Y:S01]  /*8350*/  SHF.R.U32.HI R56, RZ, 0x10, R51 ;  /* 0x00000010ff387819 */ /* 0x000fe20000011633 */
[----:B------:R-:W-:Y:S01]  /*8360*/  IMAD.SHL.U32 R51, R63, 0x100, RZ ;  /* 0x000001003f337824 */ /* 0x000fe200078e00ff */
[----:B------:R-:W-:Y:S02]  /*8370*/  LOP3.LUT R46, R49, 0xff0000ff, RZ, 0xc0, !PT ;  /* 0xff0000ff312e7812 */ /* 0x000fe400078ec0ff */
[----:B------:R-:W-:Y:S01]  /*8380*/  SHF.R.U32.HI R62, RZ, 0x10, R49 ;  /* 0x00000010ff3e7819 */ /* 0x000fe20000011631 */
[----:B------:R-:W-:Y:S01]  /*8390*/  IMAD.MOV.U32 R49, RZ, RZ, R34 ;  /* 0x000000ffff317224 */ /* 0x000fe200078e0022 */
[----:B------:R-:W-:-:S02]  /*83a0*/  SHF.R.U32.HI R59, RZ, 0x8, R55 ;  /* 0x00000008ff3b7819 */ /* 0x000fc40000011637 */
[----:B------:R-:W-:Y:S02]  /*83b0*/  LOP3.LUT R54, R55, 0xff0000ff, RZ, 0xc0, !PT ;  /* 0xff0000ff37367812 */ /* 0x000fe400078ec0ff */
[----:B------:R-:W-:Y:S01]  /*83c0*/  SHF.R.U32.HI R61, RZ, 0x10, R55 ;  /* 0x00000010ff3d7819 */ /* 0x000fe20000011637 */
[----:B------:R-:W-:Y:S01]  /*83d0*/  IMAD.SHL.U32 R55, R60, 0x100, RZ ;  /* 0x000001003c377824 */ /* 0x000fe200078e00ff */
[----:B------:R-:W-:Y:S01]  /*83e0*/  LOP3.LUT R36, R46, 0xff00, R51, 0xf8, !PT ;  /* 0x0000ff002e247812 */ /* 0x000fe200078ef833 */
[----:B------:R-:W-:Y:S01]  /*83f0*/  IMAD.U32 R51, R62, 0x10000, RZ ;  /* 0x000100003e337824 */ /* 0x000fe200078e00ff */
[----:B------:R-:W-:Y:S01]  /*8400*/  SHF.R.U32.HI R57, RZ, 0x8, R53 ;  /* 0x00000008ff397819 */ /* 0x000fe20000011635 */
[----:B------:R-:W-:Y:S01]  /*8410*/  IMAD.SHL.U32 R59, R59, 0x100, RZ ;  /* 0x000001003b3b7824 */ /* 0x000fe200078e00ff */
[----:B------:R-:W-:Y:S01]  /*8420*/  LOP3.LUT R32, R48, 0xff00, R55, 0xf8, !PT ;  /* 0x0000ff0030207812 */ /* 0x000fe200078ef837 */
[----:B------:R-:W-:Y:S01]  /*8430*/  IMAD.U32 R55, R56, 0x10000, RZ ;  /* 0x0001000038377824 */ /* 0x000fe200078e00ff */
[----:B------:R-:W-:Y:S01]  /*8440*/  LOP3.LUT R36, R36, 0xff0000, R51, 0xf8, !PT ;  /* 0x00ff000024247812 */ /* 0x000fe200078ef833 */
[----:B------:R-:W-:Y:S01]  /*8450*/  IMAD.SHL.U32 R57, R57, 0x100, RZ ;  /* 0x0000010039397824 */ /* 0x000fe200078e00ff */
[----:B------:R-:W-:Y:S01]  /*8460*/  LOP3.LUT R52, R53, 0xff0000ff, RZ, 0xc0, !PT ;  /* 0xff0000ff35347812 */ /* 0x000fe200078ec0ff */
[----:B------:R-:W-:Y:S01]  /*8470*/  IMAD.U32 R61, R61, 0x10000, RZ ;  /* 0x000100003d3d7824 */ /* 0x000fe200078e00ff */
[----:B------:R-:W-:-:S02]  /*8480*/  F2FP.F16.E4M3.UNPACK_B R56, R130.H1 ;  /* 0x00000082ff38723e */ /* 0x000fc400030006ff */
[----:B------:R-:W-:Y:S02]  /*8490*/  F2FP.F16.E4M3.UNPACK_B R51, R50.H1 ;  /* 0x00000032ff33723e */ /* 0x000fe400030006ff */
[----:B------:R-:W-:Y:S02]  /*84a0*/  F2FP.F16.E4M3.UNPACK_B R46, R44.H1 ;  /* 0x0000002cff2e723e */ /* 0x000fe400030006ff */
[----:B------:R-:W-:Y:S01]  /*84b0*/  SHF.R.U32.HI R58, RZ, 0x10, R53 ;  /* 0x00000010ff3a7819 */ /* 0x000fe20000011635 */
[----:B------:R-:W-:Y:S01]  /*84c0*/  IMAD.MOV.U32 R53, RZ, RZ, R38 ;  /* 0x000000ffff357224 */ /* 0x000fe200078e0026 */
[----:B------:R-:W-:Y:S01]  /*84d0*/  LOP3.LUT R38, R52, 0xff00, R57, 0xf8, !PT ;  /* 0x0000ff0034267812 */ /* 0x000fe200078ef839 */
[----:B------:R-:W-:Y:S01]  /*84e0*/  HADD2.F32 R57, -RZ, R56.H0_H0 ;  /* 0x20000038ff397230 */ /* 0x000fe20000004100 */
[----:B------:R-:W-:Y:S01]  /*84f0*/  LOP3.LUT R34, R54, 0xff00, R59, 0xf8, !PT ;  /* 0x0000ff0036227812 */ /* 0x000fe200078ef83b */
[----:B------:R-:W-:Y:S01]  /*8500*/  HADD2.F32 R52, -RZ, R51.H0_H0 ;  /* 0x20000033ff347230 */ /* 0x000fe20000004100 */
[----:B------:R-:W-:Y:S01]  /*8510*/  F2FP.F16.E4M3.UNPACK_B R54, R132.H1 ;  /* 0x00000084ff36723e */ /* 0x000fe200030006ff */
[----:B------:R-:W-:Y:S01]  /*8520*/  HADD2.F32 R48, -RZ, R46.H0_H0 ;  /* 0x2000002eff307230 */ /* 0x000fe20000004100 */
[----:B------:R-:W-:Y:S01]  /*8530*/  LOP3.LUT R32, R32, 0xff0000, R55, 0xf8, !PT ;  /* 0x00ff000020207812 */ /* 0x000fe200078ef837 */
[----:B------:R-:W-:-:S02]  /*8540*/  IMAD.U32 R59, R58, 0x10000, RZ ;  /* 0x000100003a3b7824 */ /* 0x000fc400078e00ff */
[-C--:B------:R-:W-:Y:S01]  /*8550*/  FMUL.FTZ R63, R52, R57.reuse ;  /* 0x00000039343f7220 */ /* 0x080fe20000410000 */
[----:B------:R-:W-:Y:S02]  /*8560*/  HADD2.F32 R55, -RZ, R54.H0_H0 ;  /* 0x20000036ff377230 */ /* 0x000fe40000004100 */
[----:B------:R-:W-:Y:S01]  /*8570*/  FMUL.FTZ R57, R48, R57 ;  /* 0x0000003930397220 */ /* 0x000fe20000410000 */
[----:B------:R-:W-:Y:S02]  /*8580*/  F2FP.F16.E4M3.UNPACK_B R130, R130 ;  /* 0x00000082ff82723e */ /* 0x000fe400020006ff */
[----:B------:R-:W-:Y:S01]  /*8590*/  F2FP.F16.E4M3.UNPACK_B R50, R50 ;  /* 0x00000032ff32723e */ /* 0x000fe200020006ff */
[-C--:B------:R-:W-:Y:S01]  /*85a0*/  FFMA.FTZ R60, R52, R55.reuse, R57 ;  /* 0x00000037343c7223 */ /* 0x080fe20000010039 */
[----:B------:R-:W-:Y:S01]  /*85b0*/  FFMA.FTZ R63, R48, R55, -R63 ;  /* 0x00000037303f7223 */ /* 0x000fe2000001083f */
[----:B------:R-:W-:Y:S01]  /*85c0*/  HADD2.F32 R57, -RZ, R56.H1_H1 ;  /* 0x30000038ff397230 */ /* 0x000fe20000004100 */
[----:B------:R-:W-:Y:S01]  /*85d0*/  F2FP.F16.E4M3.UNPACK_B R44, R44 ;  /* 0x0000002cff2c723e */ /* 0x000fe200020006ff */
[----:B------:R-:W-:Y:S01]  /*85e0*/  HADD2.F32 R52, -RZ, R51.H1_H1 ;  /* 0x30000033ff347230 */ /* 0x000fe20000004100 */
[----:B------:R-:W-:Y:S01]  /*85f0*/  LOP3.LUT R38, R38, 0xff0000, R59, 0xf8, !PT ;  /* 0x00ff000026267812 */ /* 0x000fe200078ef83b */
[----:B------:R-:W-:Y:S01]  /*8600*/  HADD2.F32 R48, -RZ, R46.H1_H1 ;  /* 0x3000002eff307230 */ /* 0x000fe20000004100 */
[----:B------:R-:W-:Y:S01]  /*8610*/  F2FP.F16.E4M3.UNPACK_B R132, R132 ;  /* 0x00000084ff84723e */ /* 0x000fe200020006ff */
[----:B------:R-:W-:-:S02]  /*8620*/  HADD2.F32 R55, -RZ, R54.H1_H1 ;  /* 0x30000036ff377230 */ /* 0x000fc40000004100 */
[-C--:B------:R-:W-:Y:S01]  /*8630*/  FMUL.FTZ R59, R52, R57.reuse ;  /* 0x00000039343b7220 */ /* 0x080fe20000410000 */
[----:B------:R-:W-:Y:S02]  /*8640*/  HADD2.F32 R54, -RZ, R130.H0_H0 ;  /* 0x20000082ff367230 */ /* 0x000fe40000004100 */
        /* <DEDUP_REMOVED lines=22> */
[----:B------:R-:W-:Y:S01]  /*87b0*/  HADD2.F32 R51, -RZ, R48.H0_H0 ;  /* 0x20000030ff337230 */ /* 0x000fe20000004100 */
[----:B------:R-:W-:Y:S01]  /*87c0*/  LOP3.LUT R34, R34, 0xff0000, R61, 0xf8, !PT ;  /* 0x00ff000022227812 */ /* 0x000fe200078ef83d */
[----:B------:R-:W-:Y:S01]  /*87d0*/  FFMA.FTZ R61, R50, R55, R57 ;  /* 0x00000037323d7223 */ /* 0x000fe20000010039 */
[----:B------:R-:W-:Y:S01]  /*87e0*/  HADD2.F32 R57, -RZ, R46.H1_H1 ;  /* 0x3000002eff397230 */ /* 0x000fe20000004100 */
[----:B------:R-:W-:Y:S01]  /*87f0*/  F2FP.F16.E4M3.UNPACK_B R131, R131 ;  /* 0x00000083ff83723e */ /* 0x000fe200020006ff */
[----:B------:R-:W-:-:S02]  /*8800*/  HADD2.F32 R46, -RZ, R44.H0_H0 ;  /* 0x2000002cff2e7230 */ /* 0x000fc40000004100 */
[CC--:B------:R-:W-:Y:S01]  /*8810*/  FMUL.FTZ R55, R51.reuse, R54.reuse ;  /* 0x0000003633377220 */ /* 0x0c0fe20000410000 */
[----:B------:R-:W-:Y:S01]  /*8820*/  HADD2.F32 R50, -RZ, R52.H0_H0 ;  /* 0x20000034ff327230 */ /* 0x000fe20000004100 */
[----:B------:R-:W-:Y:S01]  /*8830*/  F2FP.F16.E4M3.UNPACK_B R53, R53 ;  /* 0x00000035ff35723e */ /* 0x000fe200020006ff */
[----:B------:R-:W-:Y:S02]  /*8840*/  HADD2.F32 R48, -RZ, R48.H1_H1 ;  /* 0x30000030ff307230 */ /* 0x000fe40000004100 */
[C---:B------:R-:W-:Y:S01]  /*8850*/  FMUL.FTZ R116, R46.reuse, R54 ;  /* 0x000000362e747220 */ /* 0x040fe20000410000 */
[----:B------:R-:W-:Y:S02]  /*8860*/  HADD2.F32 R44, -RZ, R44.H1_H1 ;  /* 0x3000002cff2c7230 */ /* 0x000fe40000004100 */
[-C--:B------:R-:W-:Y:S01]  /*8870*/  FFMA.FTZ R54, R46, R50.reuse, -R55 ;  /* 0x000000322e367223 */ /* 0x080fe20000010837 */
[----:B------:R-:W-:Y:S02]  /*8880*/  HADD2.F32 R55, -RZ, R52.H1_H1 ;  /* 0x30000034ff377230 */ /* 0x000fe40000004100 */
[----:B------:R-:W-:Y:S01]  /*8890*/  FMUL.FTZ R125, R48, R57 ;  /* 0x00000039307d7220 */ /* 0x000fe20000410000 */
[----:B------:R-:W-:Y:S01]  /*88a0*/  F2FP.F16.E4M3.UNPACK_B R49, R49 ;  /* 0x00000031ff31723e */ /* 0x000fe200020006ff */
[C---:B------:R-:W-:Y:S01]  /*88b0*/  FMUL.FTZ R57, R44.reuse, R57 ;  /* 0x000000392c397220 */ /* 0x040fe20000410000 */
[----:B------:R-:W-:Y:S01]  /*88c0*/  FFMA.FTZ R130, R51, R50, R116 ;  /* 0x0000003233827223 */ /* 0x000fe20000010074 */
[----:B------:R-:W-:Y:S01]  /*88d0*/  FFMA.FTZ R135, R44, R55, -R125 ;  /* 0x000000372c877223 */ /* 0x000fe2000001087d */
[----:B------:R-:W-:Y:S01]  /*88e0*/  F2FP.F16.E4M3.UNPACK_B R133, R133 ;  /* 0x00000085ff85723e */ /* 0x000fe200020006ff */
[----:B------:R-:W-:Y:S01]  /*88f0*/  FFMA.FTZ R137, R48, R55, R57 ;  /* 0x0000003730897223 */ /* 0x000fe20000010039 */
[----:B------:R-:W-:-:S02]  /*8900*/  HADD2.F32 R55, -RZ, R131.H0_H0 ;  /* 0x20000083ff377230 */ /* 0x000fc40000004100 */
[----:B------:R-:W-:Y:S02]  /*8910*/  HADD2.F32 R46, -RZ, R53.H0_H0 ;  /* 0x20000035ff2e7230 */ /* 0x000fe40000004100 */
[----:B------:R-:W-:Y:S02]  /*8920*/  HADD2.F32 R50, -RZ, R131.H1_H1 ;  /* 0x30000083ff327230 */ /* 0x000fe40000004100 */
[----:B------:R-:W-:Y:S02]  /*8930*/  HADD2.F32 R44, -RZ, R49.H0_H0 ;  /* 0x20000031ff2c7230 */ /* 0x000fe40000004100 */
[-C--:B------:R-:W-:Y:S01]  /*8940*/  FMUL.FTZ R57, R46, R55.reuse ;  /* 0x000000372e397220 */ /* 0x080fe20000410000 */
[----:B------:R-:W-:Y:S02]  /*8950*/  HADD2.F32 R53, -RZ, R53.H1_H1 ;  /* 0x30000035ff357230 */ /* 0x000fe40000004100 */
[----:B------:R-:W-:Y:S02]  /*8960*/  HADD2.F32 R49, -RZ, R49.H1_H1 ;  /* 0x30000031ff317230 */ /* 0x000fe40000004100 */
[----:B------:R-:W-:Y:S01]  /*8970*/  FMUL.FTZ R55, R44, R55 ;  /* 0x000000372c377220 */ /* 0x000fe20000410000 */
[----:B------:R-:W-:-:S02]  /*8980*/  HADD2.F32 R51, -RZ, R133.H0_H0 ;  /* 0x20000085ff337230 */ /* 0x000fc40000004100 */
[-C--:B------:R-:W-:Y:S01]  /*8990*/  FMUL.FTZ R52, R53, R50.reuse ;  /* 0x0000003235347220 */ /* 0x080fe20000410000 */
[----:B------:R-:W-:Y:S02]  /*89a0*/  HADD2.F32 R48, -RZ, R133.H1_H1 ;  /* 0x30000085ff307230 */ /* 0x000fe40000004100 */
[----:B------:R-:W-:Y:S01]  /*89b0*/  FMUL.FTZ R50, R49, R50 ;  /* 0x0000003231327220 */ /* 0x000fe20000410000 */
[----:B------:R-:W-:Y:S01]  /*89c0*/  FFMA.FTZ R116, R46, R51, R55 ;  /* 0x000000332e747223 */ /* 0x000fe20000010037 */
[----:B------:R-:W-:Y:S01]  /*89d0*/  F2FP.SATFINITE.E4M3.F32.PACK_AB_MERGE_C R46, R117, R60, RZ ;  /* 0x0000003c752e723e */ /* 0x000fe200048070ff */
[-C--:B------:R-:W-:Y:S01]  /*89e0*/  FFMA.FTZ R124, R49, R48.reuse, -R52 ;  /* 0x00000030317c7223 */ /* 0x080fe20000010834 */
[----:B------:R-:W-:Y:S01]  /*89f0*/  FFMA.FTZ R125, R53, R48, R50 ;  /* 0x00000030357d7223 */ /* 0x000fe20000010032 */
[----:B------:R-:W-:Y:S01]  /*8a00*/  F2FP.F16.E4M3.UNPACK_B R52, R37 ;  /* 0x00000025ff34723e */ /* 0x000fe200020006ff */
[----:B------:R-:W-:Y:S01]  /*8a10*/  FFMA.FTZ R57, R44, R51, -R57 ;  /* 0x000000332c397223 */ /* 0x000fe20000010839 */
[----:B------:R-:W-:-:S02]  /*8a20*/  F2FP.F16.E4M3.UNPACK_B R55, R38 ;  /* 0x00000026ff37723e */ /* 0x000fc400020006ff */
[----:B------:R-:W-:Y:S01]  /*8a30*/  F2FP.F16.E4M3.UNPACK_B R50, R33 ;  /* 0x00000021ff32723e */ /* 0x000fe200020006ff */
[--C-:B------:R-:W-:Y:S01]  /*8a40*/  HADD2.F32 R53, -RZ, R52.reuse.H0_H0 ;  /* 0x20000034ff357230 */ /* 0x100fe20000004100 */
[----:B------:R-:W-:Y:S01]  /*8a50*/  F2FP.SATFINITE.E4M3.F32.PACK_AB_MERGE_C R49, R135, R54, RZ ;  /* 0x000000368731723e */ /* 0x000fe200048070ff */
[----:B------:R-:W-:Y:S01]  /*8a60*/  HADD2.F32 R52, -RZ, R52.H1_H1 ;  /* 0x30000034ff347230 */ /* 0x000fe20000004100 */
[----:B------:R-:W-:Y:S01]  /*8a70*/  F2FP.SATFINITE.E4M3.F32.PACK_AB_MERGE_C R46, R61, R58, R46 ;  /* 0x0000003a3d2e723e */ /* 0x000fe2000480702e */
[--C-:B------:R-:W-:Y:S01]  /*8a80*/  HADD2.F32 R58, -RZ, R55.reuse.H0_H0 ;  /* 0x20000037ff3a7230 */ /* 0x100fe20000004100 */
[----:B------:R-:W-:Y:S01]  /*8a90*/  F2FP.SATFINITE.E4M3.F32.PACK_AB_MERGE_C R44, R62, R63, RZ ;  /* 0x0000003f3e2c723e */ /* 0x000fe200048070ff */
[----:B------:R-:W-:Y:S01]  /*8aa0*/  HADD2.F32 R51, -RZ, R50.H0_H0 ;  /* 0x20000032ff337230 */ /* 0x000fe20000004100 */
[----:B------:R-:W-:Y:S01]  /*8ab0*/  F2FP.F16.E4M3.UNPACK_B R54, R36 ;  /* 0x00000024ff36723e */ /* 0x000fe200020006ff */
[----:B------:R-:W-:Y:S01]  /*8ac0*/  HADD2.F32 R55, -RZ, R55.H1_H1 ;  /* 0x30000037ff377230 */ /* 0x000fe20000004100 */
[----:B------:R-:W-:Y:S01]  /*8ad0*/  F2FP.SATFINITE.E4M3.F32.PACK_AB_MERGE_C R44, R59, R56, R44 ;  /* 0x000000383b2c723e */ /* 0x000fe2000480702c */
[-C--:B------:R-:W-:Y:S01]  /*8ae0*/  FMUL.FTZ R60, R53, R58.reuse ;  /* 0x0000003a353c7220 */ /* 0x080fe20000410000 */
[----:B------:R-:W-:Y:S01]  /*8af0*/  FMUL.FTZ R58, R51, R58 ;  /* 0x0000003a333a7220 */ /* 0x000fe20000410000 */
[----:B------:R-:W-:Y:S01]  /*8b00*/  HADD2.F32 R56, -RZ, R54.H0_H0 ;  /* 0x20000036ff387230 */ /* 0x000fe20000004100 */
[----:B------:R-:W-:Y:S01]  /*8b10*/  F2FP.SATFINITE.E4M3.F32.PACK_AB_MERGE_C R49, R124, R57, R49 ;  /* 0x000000397c31723e */ /* 0x000fe20004807031 */
[----:B------:R-:W-:-:S02]  /*8b20*/  HADD2.F32 R50, -RZ, R50.H1_H1 ;  /* 0x30000032ff327230 */ /* 0x000fc40000004100 */
[----:B------:R-:W-:Y:S01]  /*8b30*/  FMUL.FTZ R57, R52, R55 ;  /* 0x0000003734397220 */ /* 0x000fe20000410000 */
[----:B------:R-:W-:Y:S01]  /*8b40*/  F2FP.F16.E4M3.UNPACK_B R33, R33.H1 ;  /* 0x00000021ff21723e */ /* 0x000fe200030006ff */
[-C--:B------:R-:W-:Y:S01]  /*8b50*/  FFMA.FTZ R58, R53, R56.reuse, R58 ;  /* 0x00000038353a7223 */ /* 0x080fe2000001003a */
[----:B------:R-:W-:Y:S02]  /*8b60*/  HADD2.F32 R53, -RZ, R54.H1_H1 ;  /* 0x30000036ff357230 */ /* 0x000fe40000004100 */
[----:B------:R-:W-:Y:S01]  /*8b70*/  FFMA.FTZ R60, R51, R56, -R60 ;  /* 0x00000038333c7223 */ /* 0x000fe2000001083c */
[C---:B------:R-:W-:Y:S01]  /*8b80*/  FMUL.FTZ R55, R50.reuse, R55 ;  /* 0x0000003732377220 */ /* 0x040fe20000410000 */
[----:B------:R-:W-:Y:S01]  /*8b90*/  F2FP.F16.E4M3.UNPACK_B R51, R37.H1 ;  /* 0x00000025ff33723e */ /* 0x000fe200030006ff */
[----:B------:R-:W-:Y:S02]  /*8ba0*/  HADD2.F32 R37, -RZ, R33.H0_H0 ;  /* 0x20000021ff257230 */ /* 0x000fe40000004100 */
[-C--:B------:R-:W-:Y:S01]  /*8bb0*/  FFMA.FTZ R59, R50, R53.reuse, -R57 ;  /* 0x00000035323b7223 */ /* 0x080fe20000010839 */
[----:B------:R-:W-:Y:S01]  /*8bc0*/  F2FP.F16.E4M3.UNPACK_B R50, R38.H1 ;  /* 0x00000026ff32723e */ /* 0x000fe200030006ff */
[----:B------:R-:W-:Y:S01]  /*8bd0*/  FFMA.FTZ R61, R52, R53, R55 ;  /* 0x00000035343d7223 */ /* 0x000fe20000010037 */
[--C-:B------:R-:W-:Y:S01]  /*8be0*/  HADD2.F32 R38, -RZ, R51.reuse.H0_H0 ;  /* 0x20000033ff267230 */ /* 0x100fe20000004100 */
[----:B------:R-:W-:Y:S01]  /*8bf0*/  F2FP.F16.E4M3.UNPACK_B R36, R36.H1 ;  /* 0x00000024ff24723e */ /* 0x000fe200030006ff */
[----:B------:R-:W-:Y:S01]  /*8c00*/  HADD2.F32 R51, -RZ, R51.H1_H1 ;  /* 0x30000033ff337230 */ /* 0x000fe20000004100 */
[----:B------:R-:W-:Y:S01]  /*8c10*/  F2FP.SATFINITE.E4M3.F32.PACK_AB_MERGE_C R48, R137, R130, RZ ;  /* 0x000000828930723e */ /* 0x000fe200048070ff */
[--C-:B------:R-:W-:Y:S01]  /*8c20*/  HADD2.F32 R52, -RZ, R50.reuse.H0_H0 ;  /* 0x20000032ff347230 */ /* 0x100fe20000004100 */
[----:B------:R-:W-:Y:S01]  /*8c30*/  F2FP.F16.E4M3.UNPACK_B R55, R34.H1 ;  /* 0x00000022ff37723e */ /* 0x000fe200030006ff */
[----:B------:R-:W-:Y:S01]  /*8c40*/  HADD2.F32 R54, -RZ, R50.H1_H1 ;  /* 0x30000032ff367230 */ /* 0x000fe20000004100 */
[----:B------:R-:W-:Y:S01]  /*8c50*/  F2FP.SATFINITE.E4M3.F32.PACK_AB_MERGE_C R48, R125, R116, R48 ;  /* 0x000000747d30723e */ /* 0x000fe20004807030 */
[----:B------:R-:W-:-:S02]  /*8c60*/  HADD2.F32 R33, -RZ, R33.H1_H1 ;  /* 0x30000021ff217230 */ /* 0x000fc40000004100 */
[CC--:B------:R-:W-:Y:S01]  /*8c70*/  FMUL.FTZ R56, R38.reuse, R52.reuse ;  /* 0x0000003426387220 */ /* 0x0c0fe20000410000 */
[--C-:B------:R-:W-:Y:S02]  /*8c80*/  HADD2.F32 R50, -RZ, R36.reuse.H0_H0 ;  /* 0x20000024ff327230 */ /* 0x100fe40000004100 */
[----:B------:R-:W-:Y:S01]  /*8c90*/  FMUL.FTZ R53, R37, R52 ;  /* 0x0000003425357220 */ /* 0x000fe20000410000 */
        /* <DEDUP_REMOVED lines=9> */
[-C--:B------:R-:W-:Y:S01]  /*8d30*/  F2FP.F16.E4M3.UNPACK_B R33, R35.reuse ;  /* 0x00000023ff21723e */ /* 0x080fe200020006ff */
[----:B------:R-:W-:Y:S01]  /*8d40*/  HADD2.F32 R50, -RZ, R38.H0_H0 ;  /* 0x20000026ff327230 */ /* 0x000fe20000004100 */
[----:B------:R-:W-:Y:S01]  /*8d50*/  F2FP.F16.E4M3.UNPACK_B R35, R35.H1 ;  /* 0x00000023ff23723e */ /* 0x000fe200030006ff */
[----:B------:R-:W-:Y:S01]  /*8d60*/  HADD2.F32 R57, -RZ, R54.H0_H0 ;  /* 0x20000036ff397230 */ /* 0x000fe20000004100 */
[-C--:B------:R-:W-:Y:S01]  /*8d70*/  F2FP.F16.E4M3.UNPACK_B R34, R32.reuse ;  /* 0x00000020ff22723e */ /* 0x080fe200020006ff */
[----:B------:R-:W-:Y:S01]  /*8d80*/  HADD2.F32 R36, -RZ, R33.H0_H0 ;  /* 0x20000021ff247230 */ /* 0x000fe20000004100 */
[----:B------:R-:W-:Y:S01]  /*8d90*/  F2FP.F16.E4M3.UNPACK_B R39, R39.H1 ;  /* 0x00000027ff27723e */ /* 0x000fe200030006ff */
[----:B------:R-:W-:Y:S01]  /*8da0*/  HADD2.F32 R37, -RZ, R35.H0_H0 ;  /* 0x20000023ff257230 */ /* 0x000fe20000004100 */
[----:B------:R-:W-:Y:S01]  /*8db0*/  F2FP.F16.E4M3.UNPACK_B R51, R32.H1 ;  /* 0x00000020ff33723e */ /* 0x000fe200030006ff */
[----:B------:R-:W-:-:S02]  /*8dc0*/  HADD2.F32 R56, -RZ, R55.H0_H0 ;  /* 0x20000037ff387230 */ /* 0x000fc40000004100 */
[-C--:B------:R-:W-:Y:S01]  /*8dd0*/  FMUL.FTZ R125, R50, R57.reuse ;  /* 0x00000039327d7220 */ /* 0x080fe20000410000 */
[----:B------:R-:W-:Y:S02]  /*8de0*/  HADD2.F32 R53, -RZ, R34.H0_H0 ;  /* 0x20000022ff357230 */ /* 0x000fe40000004100 */
[C---:B------:R-:W-:Y:S01]  /*8df0*/  FMUL.FTZ R57, R36.reuse, R57 ;  /* 0x0000003924397220 */ /* 0x040fe20000410000 */
        /* <DEDUP_REMOVED lines=34> */
[----:B------:R-:W-:Y:S02]  /*9020*/  F2FP.SATFINITE.E4M3.F32.PACK_AB_MERGE_C R33, R59, R60, R62 ;  /* 0x0000003c3b21723e */ /* 0x000fe4000480703e */
[----:B------:R-:W-:-:S07]  /*9030*/  F2FP.SATFINITE.E4M3.F32.PACK_AB_MERGE_C R37, R61, R58, R63 ;  /* 0x0000003a3d25723e */ /* 0x000fce000480703f */
.L_x_1378:
[----:B------:R-:W-:Y:S05]  /*9040*/  BSYNC B1 ;  /* 0x0000000000017941 */ /* 0x000fea0003800000 */
.L_x_1377:
[----:B-1----:R3:W-:Y:S01]  /*9050*/  STG.E.128 desc[UR38][R42.64], R32 ;  /* 0x000000202a007986 */ /* 0x0027e2000c101d26 */
[----:B------:R-:W-:-:S13]  /*9060*/  ISETP.GE.AND P2, PT, R47, R129, PT ;  /* 0x000000812f00720c */ /* 0x000fda0003f46270 */
[----:B------:R-:W-:Y:S05]  /*9070*/  @P2 BRA `(.L_x_1359) ;  /* 0x0000000400602947 */ /* 0x000fea0003800000 */
[--C-:B---3--:R-:W-:Y:S02]  /*9080*/  SHF.R.S32.HI R32, RZ, 0x1f, R47.reuse ;  /* 0x0000001fff207819 */ /* 0x108fe4000001142f */
[----:B------:R-:W-:-:S04]  /*9090*/  IADD3 R47, P2, P3, R20, R118, R47 ;  /* 0x00000076142f7210 */ /* 0x000fc80007b5e02f */
[----:B------:R-:W-:Y:S02]  /*90a0*/  IADD3.X R32, R98, R45, R32, P2, P3 ;  /* 0x0000002d62207210 */ /* 0x000fe400017e6420 */
[----:B------:R-:W-:-:S05]  /*90b0*/  IADD3 R40, P2, R47, R40, RZ ;  /* 0x000000282f287210 */ /* 0x000fca0007f5e0ff */
[----:B------:R-:W-:-:S05]  /*90c0*/  IMAD.X R41, R32, 0x1, R41, P2 ;  /* 0x0000000120297824 */ /* 0x000fca00010e0629 */
[----:B--2---:R4:W-:Y:S01]  /*90d0*/  STG.E.128 desc[UR38][R40.64], R36 ;  /* 0x0000002428007986 */ /* 0x0049e2000c101d26 */
[----:B------:R-:W-:Y:S05]  /*90e0*/  BRA `(.L_x_1359) ;  /* 0x0000000400447947 */ /* 0x000fea0003800000 */
.L_x_1332:
[----:B------:R-:W-:-:S06]  /*90f0*/  UISETP.NE.AND UP0, UPT, UR41, 0x3, UPT ;  /* 0x000000032900788c */ /* 0x000fcc000bf05270 */
[----:B------:R-:W-:-:S13]  /*9100*/  PLOP3.LUT P5, PT, PT, PT, UP0, 0x80, 0x0 ;  /* 0x000000000000781c */ /* 0x000fda0003faf008 */
[----:B------:R-:W-:Y:S05]  /*9110*/  @!P5 BRA `(.L_x_1379) ;  /* 0x000000000004d947 */ /* 0x000fea0003800000 */
[----:B------:R-:W-:Y:S01]  /*9120*/  BPT.TRAP 0x1 ;  /* 0x000000040000795c */ /* 0x000fe20000300000 */
.L_x_1379:
[----:B------:R-:W-:Y:S01]  /*9130*/  IMAD R115, R19, 0x8, R18 ;  /* 0x0000000813737824 */ /* 0x000fe200078e0212 */
[----:B------:R-:W-:Y:S01]  /*9140*/  SHF.L.U32 R128, R218, 0x1f, RZ ;  /* 0x0000001fda807819 */ /* 0x000fe200000006ff */
[----:B------:R-:W-:Y:S01]  /*9150*/  IMAD R127, R25, -0xc0, R2 ;  /* 0xffffff40197f7824 */ /* 0x000fe200078e0202 */
[----:B------:R-:W-:Y:S01]  /*9160*/  BSSY B1, `(.L_x_1380) ;  /* 0x0000006000017945 */ /* 0x000fe20003800000 */
[----:B------:R-:W-:Y:S01]  /*9170*/  SHF.R.S32.HI R33, RZ, 0x1f, R25 ;  /* 0x0000001fff217819 */ /* 0x000fe20000011419 */
[----:B------:R-:W0:Y:S01]  /*9180*/  SYNCS.PHASECHK.TRANS64.TRYWAIT P2, [R115+URZ+0x28890], R128 ;  /* 0x02889080730075a7 */ /* 0x000e22000804017f */
[----:B------:R-:W-:Y:S01]  /*9190*/  IMAD R32, R112, R25, RZ ;  /* 0x0000001970207224 */ /* 0x000fe200078e02ff */
[----:B------:R-:W-:Y:S01]  /*91a0*/  VIMNMX R127, R127, 0xc0, PT ;  /* 0x000000c07f7f7848 */ /* 0x000fe20003fe0100 */
[----:B0-----:R-:W-:Y:S06]  /*91b0*/  @!P2 BRA `(.L_x_1381) ;  /* 0x0000026c0058a947 */ /* 0x001fec0003800000 */
.L_x_1702:
[----:B------:R-:W-:Y:S05]  /*91c0*/  BSYNC B1 ;  /* 0x0000000000017941 */ /* 0x000fea0003800000 */
.L_x_1380:
[----:B------:R-:W-:Y:S01]  /*91d0*/  ISETP.GE.AND P2, PT, R210, R127, PT ;  /* 0x0000007fd200720c */ /* 0x000fe20003f46270 */
[----:B------:R-:W-:Y:S01]  /*91e0*/  IMAD R33, R33, R74, R32 ;  /* 0x0000004a21217224 */ /* 0x000fe200078e0220 */
[----:B------:R-:W-:Y:S01]  /*91f0*/  BSSY B1, `(.L_x_1382) ;  /* 0x0000014000017945 */ /* 0x000fe20003800000 */
[----:B------:R-:W-:-:S04]  /*9200*/  IMAD.WIDE.U32 R36, R74, R25, RZ ;  /* 0x000000194a247225 */ /* 0x000fc800078e00ff */
[----:B------:R-:W-:-:S06]  /*9210*/  IMAD.IADD R41, R33, 0x1, R37 ;  /* 0x0000000121297824 */ /* 0x000fcc00078e0225 */
        /* <DEDUP_REMOVED lines=17> */
.L_x_1383:
[----:B------:R-:W-:Y:S05]  /*9330*/  BSYNC B1 ;  /* 0x0000000000017941 */ /* 0x000fea0003800000 */
.L_x_1382:
[----:B-12---:R-:W-:Y:S01]  /*9340*/  VIADD R32, R210, 0x40 ;  /* 0x00000040d2207836 */ /* 0x006fe20000000000 */
[----:B------:R-:W-:Y:S04]  /*9350*/  BSSY B1, `(.L_x_1384) ;  /* 0x0000015000017945 */ /* 0x000fe80003800000 */
        /* <DEDUP_REMOVED lines=20> */
.L_x_1385:
[----:B------:R-:W-:Y:S05]  /*94a0*/  BSYNC B1 ;  /* 0x0000000000017941 */ /* 0x000fea0003800000 */
.L_x_1384:
[----:B-12---:R-:W-:-:S05]  /*94b0*/  VIADD R32, R210, 0x80 ;  /* 0x00000080d2207836 */ /* 0x006fca0000000000 */
[----:B------:R-:W-:-:S13]  /*94c0*/  ISETP.GE.AND P2, PT, R32, R127, PT ;  /* 0x0000007f2000720c */ /* 0x000fda0003f46270 */
[----:B------:R-:W-:Y:S05]  /*94d0*/  @P2 BRA `(.L_x_1359) ;  /* 0x0000000000482947 */ /* 0x000fea0003800000 */
[----:B------:R-:W1:Y:S01]  /*94e0*/  @!P0 LDC.64 R32, c[0x0][0x2e8] ;  /* 0x0000ba00ff208b82 */ /* 0x000e620000000a00 */
[----:B------:R-:W-:-:S05]  /*94f0*/  LEA R38, P2, R78, R36, 0x7 ;  /* 0x000000244e267211 */ /* 0x000fca00078438ff */
[----:B------:R-:W-:Y:S01]  /*9500*/  IMAD.X R41, R41, 0x1, R0, P2 ;  /* 0x0000000129297824 */ /* 0x000fe200010e0600 */
[----:B-1----:R-:W-:-:S04]  /*9510*/  @!P0 IADD3 R36, P2, P3, R38, R32, R97 ;  /* 0x0000002026248210 */ /* 0x002fc80007b5e061 */
        /* <DEDUP_REMOVED lines=14> */
.L_x_1359:
[----:B------:R-:W-:Y:S05]  /*9600*/  BSYNC B0 ;  /* 0x0000000000007941 */ /* 0x000fea0003800000 */
.L_x_1331:
        /* <DEDUP_REMOVED lines=17> */
.L_x_1387:
[----:B------:R-:W-:Y:S05]  /*9720*/  BSYNC B0 ;  /* 0x0000000000007941 */ /* 0x000fea0003800000 */
.L_x_1386:
[----:B------:R-:W1:Y:S01]  /*9730*/  SYNCS.PHASECHK.TRANS64.TRYWAIT P3, [R115+URZ+0x288b0], R128 ;  /* 0x0288b080730075a7 */ /* 0x000e62000806017f */
[----:B------:R-:W-:Y:S01]  /*9740*/  ULDC UR42, c[0x0][0x2f4] ;  /* 0x0000bd00002a7ab9 */ /* 0x000fe20000000800 */
[----:B------:R-:W-:Y:S01]  /*9750*/  ULDC.64 UR46, c[0x0][0x328] ;  /* 0x0000ca00002e7ab9 */ /* 0x000fe20000000a00 */
[----:B------:R-:W-:Y:S01]  /*9760*/  ULDC.64 UR44, c[0x0][0x318] ;  /* 0x0000c600002c7ab9 */ /* 0x000fe20000000a00 */
[----:B------:R-:W-:Y:S04]  /*9770*/  BSSY B0, `(.L_x_1388) ;  /* 0x0000002000007945 */ /* 0x000fe80003800000 */
[----:B-1----:R-:W-:Y:S05]  /*9780*/  @!P3 BRA `(.L_x_1389) ;  /* 0x0000026400f8b947 */ /* 0x002fea0003800000 */
.L_x_1703:
[----:B------:R-:W-:Y:S05]  /*9790*/  BSYNC B0 ;  /* 0x0000000000007941 */ /* 0x000fea0003800000 */
.L_x_1388:
[----:B------:R-:W-:Y:S01]  /*97a0*/  ISETP.GE.AND P3, PT, R210, R127, PT ;  /* 0x0000007fd200720c */ /* 0x000fe20003f66270 */
[----:B------:R-:W-:Y:S01]  /*97b0*/  BSSY B0, `(.L_x_1390) ;  /* 0x0000016000007945 */ /* 0x000fe20003800000 */
[----:B------:R-:W-:-:S11]  /*97c0*/  IMAD.WIDE R36, R25, 0xc0, R68 ;  /* 0x000000c019247825 */ /* 0x000fd600078e0244 */
[----:B------:R-:W-:Y:S05]  /*97d0*/  @P3 BRA `(.L_x_1391) ;  /* 0x00000000004c3947 */ /* 0x000fea0003800000 */
[----:B------:R-:W-:Y:S01]  /*97e0*/  ISETP.GE.AND P3, PT, R7, UR42, PT ;  /* 0x0000002a07007c0c */ /* 0x000fe2000bf66270 */
[----:B0-----:R-:W-:Y:S01]  /*97f0*/  IMAD.MOV.U32 R32, RZ, RZ, R14 ;  /* 0x000000ffff207224 */ /* 0x001fe200078e000e */
[----:B------:R-:W-:Y:S01]  /*9800*/  PLOP3.LUT P4, PT, PT, PT, PT, 0x8, 0x0 ;  /* 0x000000000000781c */ /* 0x000fe20003f8e170 */
[----:B------:R-:W-:Y:S02]  /*9810*/  IMAD.MOV.U32 R33, RZ, RZ, R79 ;  /* 0x000000ffff217224 */ /* 0x000fe400078e004f */
[----:B------:R-:W-:Y:S02]  /*9820*/  IMAD R35, R37, UR46, RZ ;  /* 0x0000002e25237c24 */ /* 0x000fe4000f8e02ff */
[----:B------:R-:W-:-:S04]  /*9830*/  IMAD.WIDE.U32 R32, R36, UR46, R32 ;  /* 0x0000002e24207c25 */ /* 0x000fc8000f8e0020 */
[----:B------:R-:W-:Y:S02]  /*9840*/  IMAD R35, R36, UR47, R35 ;  /* 0x0000002f24237c24 */ /* 0x000fe4000f8e0223 */
[----:B------:R-:W-:Y:S01]  /*9850*/  @!P3 LOP3.LUT P5, RZ, R213, 0x4, RZ, 0xc0, !PT ;  /* 0x00000004d5ffb812 */ /* 0x000fe200078ac0ff */
[----:B------:R-:W-:-:S03]  /*9860*/  @!P3 VIADD R40, R123, 0x40 ;  /* 0x000000407b28b836 */ /* 0x000fc60000000000 */
        /* <DEDUP_REMOVED lines=10> */
.L_x_1391:
[----:B------:R-:W-:Y:S05]  /*9910*/  BSYNC B0 ;  /* 0x0000000000007941 */ /* 0x000fea0003800000 */
.L_x_1390:
[----:B0-2---:R-:W-:Y:S01]  /*9920*/  VIADD R32, R210, 0x40 ;  /* 0x00000040d2207836 */ /* 0x005fe20000000000 */
[----:B------:R-:W-:Y:S04]  /*9930*/  BSSY B0, `(.L_x_1392) ;  /* 0x0000018000007945 */ /* 0x000fe80003800000 */
[----:B------:R-:W-:-:S13]  /*9940*/  ISETP.GE.AND P3, PT, R32, R127, PT ;  /* 0x0000007f2000720c */ /* 0x000fda0003f66270 */
[----:B------:R-:W-:Y:S05]  /*9950*/  @P3 BRA `(.L_x_1393) ;  /* 0x0000000000543947 */ /* 0x000fea0003800000 */
[----:B------:R-:W-:Y:S01]  /*9960*/  ISETP.GE.AND P3, PT, R7, UR42, PT ;  /* 0x0000002a07007c0c */ /* 0x000fe2000bf66270 */
[----:B------:R-:W-:Y:S01]  /*9970*/  IMAD.MOV.U32 R32, RZ, RZ, R14 ;  /* 0x000000ffff207224 */ /* 0x000fe200078e000e */
[----:B------:R-:W-:Y:S01]  /*9980*/  PLOP3.LUT P4, PT, PT, PT, PT, 0x8, 0x0 ;  /* 0x000000000000781c */ /* 0x000fe20003f8e170 */
[----:B------:R-:W-:-:S10]  /*9990*/  IMAD.MOV.U32 R33, RZ, RZ, R79 ;  /* 0x000000ffff217224 */ /* 0x000fd400078e004f */
        /* <DEDUP_REMOVED lines=17> */
.L_x_1393:
[----:B------:R-:W-:Y:S05]  /*9ab0*/  BSYNC B0 ;  /* 0x0000000000007941 */ /* 0x000fea0003800000 */
.L_x_1392:
[----:B0-----:R-:W-:Y:S01]  /*9ac0*/  VIADD R32, R210, 0x80 ;  /* 0x00000080d2207836 */ /* 0x001fe20000000000 */
        /* <DEDUP_REMOVED lines=14> */
[----:B------:R-:W-:Y:S02]  /*9bb0*/  @P4 VIADD R38, R123, 0xffffffc0 ;  /* 0xffffffc07b264836 */ /* 0x000fe40000000000 */
        /* <DEDUP_REMOVED lines=9> */
.L_x_1395:
[----:B------:R-:W-:Y:S05]  /*9c50*/  BSYNC B0 ;  /* 0x0000000000007941 */ /* 0x000fea0003800000 */
.L_x_1394:
        /* <DEDUP_REMOVED lines=8> */
[----:B------:R-:W-:Y:S01]  /*9ce0*/  ISETP.NE.AND P3, PT, R121, RZ, PT ;  /* 0x000000ff7900720c */ /* 0x000fe20003f65270 */
[----:B------:R-:W-:-:S02]  /*9cf0*/  VIADD R19, R19, 0x1 ;  /* 0x0000000113137836 */ /* 0x000fc40000000000 */
[----:B------:R-:W-:-:S04]  /*9d00*/  @!P2 PRMT R115, RZ, 0x654, R115 ;  /* 0x00000654ff73a816 */ /* 0x000fc80000000073 */
[----:B------:R1:W-:Y:S01]  /*9d10*/  @!P2 SYNCS.ARRIVE.TRANS64.RED.A1T0 RZ, [R115+URZ], RZ ;  /* 0x000000ff73ffa9a7 */ /* 0x0003e2000810043f */
        /* <DEDUP_REMOVED lines=10> */
.L_x_1326:
[----:B------:R-:W0:Y:S01]  /*9dc0*/  LDC R0, c[0x0][0x448] ;  /* 0x00011200ff007b82 */ /* 0x000e220000000800 */
[----:B------:R-:W-:-:S07]  /*9dd0*/  VIADD R3, R219, 0x7f ;  /* 0x0000007fdb037836 */ /* 0x000fce0000000000 */
[----:B------:R-:W1:Y:S01]  /*9de0*/  LDC.64 R6, c[0x0][0x9e0] ;  /* 0x00027800ff067b82 */ /* 0x000e620000000a00 */
[----:B0-----:R-:W-:Y:S02]  /*9df0*/  ISETP.NE.AND P1, PT, R0, 0x1, PT ;  /* 0x000000010000780c */ /* 0x001fe40003f25270 */
[----:B-1----:R-:W-:-:S11]  /*9e00*/  ISETP.GE.AND P2, PT, R7, 0x1, PT ;  /* 0x000000010700780c */ /* 0x002fd60003f46270 */
[----:B------:R-:W0:Y:S08]  /*9e10*/  @P1 LDC R0, c[0x0][0x44c] ;  /* 0x00011300ff001b82 */ /* 0x000e300000000800 */
[----:B------:R-:W1:Y:S01]  /*9e20*/  @P1 LDC R5, c[0x0][0x450] ;  /* 0x00011400ff051b82 */ /* 0x000e620000000800 */
[----:B0-----:R-:W-:-:S05]  /*9e30*/  @P1 IMAD.HI.U32 R0, R3, R0, RZ ;  /* 0x0000000003001227 */ /* 0x001fca00078e00ff */
[----:B-1----:R-:W-:-:S05]  /*9e40*/  @P1 SHF.R.U32.HI R3, RZ, R5, R0 ;  /* 0x00000005ff031219 */ /* 0x002fca0000011600 */
[----:B------:R-:W-:Y:S01]  /*9e50*/  IMAD.IADD R3, R28, 0x1, R3 ;  /* 0x000000011c037824 */ /* 0x000fe200078e0203 */
[----:B------:R-:W-:Y:S06]  /*9e60*/  @P0 BRA `(.L_x_1397) ;  /* 0x00000000000c0947 */ /* 0x000fec0003800000 */
[----:B------:R-:W0:Y:S01]  /*9e70*/  FENCE.VIEW.ASYNC.G ;  /* 0x00000000000073c6 */ /* 0x000e220000000100 */
[----:B------:R-:W-:Y:S05]  /*9e80*/  WARPSYNC.ALL ;  /* 0x0000000000007948 */ /* 0x000fea0003800000 */
[----:B0-----:R-:W-:Y:S06]  /*9e90*/  BAR.ARV 0xc, 0x180 ;  /* 0x0306000000007b1d */ /* 0x001fec0000002000 */
.L_x_1397:
        /* <DEDUP_REMOVED lines=13> */
.L_x_1400:
[----:B------:R-:W-:-:S13]  /*9f70*/  ISETP.NE.AND P0, PT, R7, 0x1, PT ;  /* 0x000000010700780c */ /* 0x000fda0003f05270 */
[----:B------:R-:W0:Y:S02]  /*9f80*/  @P0 LDC.64 R4, c[0x0][0x9e8] ;  /* 0x00027a00ff040b82 */ /* 0x000e240000000a00 */
[----:B0-----:R-:W-:-:S05]  /*9f90*/  @P0 IMAD.HI.U32 R4, R2, R4, RZ ;  /* 0x0000000402040227 */ /* 0x001fca00078e00ff */
[----:B------:R-:W-:-:S07]  /*9fa0*/  @P0 SHF.R.U32.HI R2, RZ, R5, R4 ;  /* 0x00000005ff020219 */ /* 0x000fce0000011604 */
.L_x_1401:
[----:B------:R-:W-:Y:S05]  /*9fb0*/  BSYNC B0 ;  /* 0x0000000000007941 */ /* 0x000fea0003800000 */
.L_x_1399:
[----:B------:R-:W-:-:S05]  /*9fc0*/  IMAD R3, R2, R7, R7 ;  /* 0x0000000702037224 */ /* 0x000fca00078e0207 */
[----:B------:R-:W-:-:S07]  /*9fd0*/  VIMNMX R0, R0, R3, PT ;  /* 0x0000000300007248 */ /* 0x000fce0003fe0100 */
.L_x_1398:
[----:B------:R-:W0:Y:S01]  /*9fe0*/  @P1 LDC R2, c[0x0][0x44c] ;  /* 0x00011300ff021b82 */ /* 0x000e220000000800 */
[----:B------:R-:W-:Y:S01]  /*9ff0*/  VIADD R0, R0, 0xbf ;  /* 0x000000bf00007836 */ /* 0x000fe20000000000 */
[----:B------:R-:W-:Y:S01]  /*a000*/  ULDC UR4, c[0x0][0x9dc] ;  /* 0x0002770000047ab9 */ /* 0x000fe20000000800 */
[----:B------:R-:W-:Y:S02]  /*a010*/  IMAD.MOV.U32 R5, RZ, RZ, R219 ;  /* 0x000000ffff057224 */ /* 0x000fe400078e00db */
[----:B------:R-:W-:-:S03]  /*a020*/  IMAD.HI R0, R0, 0x2aaaaaab, RZ ;  /* 0x2aaaaaab00007827 */ /* 0x000fc600078e02ff */
[----:B------:R-:W1:Y:S02]  /*a030*/  @P1 LDC R9, c[0x0][0x450] ;  /* 0x00011400ff091b82 */ /* 0x000e640000000800 */
        /* <DEDUP_REMOVED lines=18> */
.L_x_1404:
[----:B------:R-:W-:-:S13]  /*a160*/  ISETP.NE.AND P0, PT, R7, 0x1, PT ;  /* 0x000000010700780c */ /* 0x000fda0003f05270 */
[----:B------:R-:W0:Y:S02]  /*a170*/  @P0 LDC.64 R4, c[0x0][0x9e8] ;  /* 0x00027a00ff040b82 */ /* 0x000e240000000a00 */
[----:B0-----:R-:W-:-:S05]  /*a180*/  @P0 IMAD.HI.U32 R4, R2, R4, RZ ;  /* 0x0000000402040227 */ /* 0x001fca00078e00ff */
[----:B------:R-:W-:-:S07]  /*a190*/  @P0 SHF.R.U32.HI R2, RZ, R5, R4 ;  /* 0x00000005ff020219 */ /* 0x000fce0000011604 */
.L_x_1405:
[----:B------:R-:W-:Y:S05]  /*a1a0*/  BSYNC B0 ;  /* 0x0000000000007941 */ /* 0x000fea0003800000 */
.L_x_1403:
[----:B------:R-:W-:-:S05]  /*a1b0*/  IMAD R3, R2, R7, RZ ;  /* 0x0000000702037224 */ /* 0x000fca00078e02ff */
[----:B------:R-:W-:-:S07]  /*a1c0*/  VIMNMX R0, R0, R3, !PT ;  /* 0x0000000300007248 */ /* 0x000fce0007fe0100 */
.L_x_1402:
[----:B------:R-:W-:Y:S01]  /*a1d0*/  IMAD.HI R0, R0, 0x2aaaaaab, RZ ;  /* 0x2aaaaaab00007827 */ /* 0x000fe200078e02ff */
[----:B------:R-:W-:Y:S04]  /*a1e0*/  BSSY B0, `(.L_x_1406) ;  /* 0x0000026000007945 */ /* 0x000fe80003800000 */
[----:B------:R-:W-:-:S04]  /*a1f0*/  SHF.R.U32.HI R3, RZ, 0x1f, R0 ;  /* 0x0000001fff037819 */ /* 0x000fc80000011600 */
[----:B------:R-:W-:Y:S01]  /*a200*/  LEA.HI.SX32 R3, R0, R3, 0x1b ;  /* 0x0000000300037211 */ /* 0x000fe200078fdaff */
[----:B------:R-:W-:-:S03]  /*a210*/  IMAD.MOV.U32 R0, RZ, RZ, RZ ;  /* 0x000000ffff007224 */ /* 0x000fc600078e00ff */
[----:B------:R-:W-:-:S04]  /*a220*/  VIMNMX R221, RZ, R3, !PT ;  /* 0x00000003ffdd7248 */ /* 0x000fc80007fe0100 */
[----:B------:R-:W-:-:S13]  /*a230*/  ISETP.GT.AND P0, PT, R27, R221, PT ;  /* 0x000000dd1b00720c */ /* 0x000fda0003f04270 */
[----:B------:R-:W-:Y:S05]  /*a240*/  @!P0 BRA `(.L_x_1407) ;  /* 0x00000000007c8947 */ /* 0x000fea0003800000 */
        /* <DEDUP_REMOVED lines=8> */
[----:B0-----:R-:W0:Y:S02]  /*a2d0*/  MUFU.RCP R4, R4 ;  /* 0x0000000400047308 */ /* 0x001e240000001000 */
[----:B0-----:R-:W-:Y:S02]  /*a2e0*/  VIADD R2, R4, 0xffffffe ;  /* 0x0ffffffe04027836 */ /* 0x001fe40000000000 */
[----:B------:R-:W-:-:S04]  /*a2f0*/  IMAD.MOV R4, RZ, RZ, -R9 ;  /* 0x000000ffff047224 */ /* 0x000fc800078e0a09 */
[----:B------:R0:W1:Y:S02]  /*a300*/  F2I.FTZ.U32.TRUNC.NTZ R3, R2 ;  /* 0x0000000200037305 */ /* 0x000064000021f000 */
[----:B0-----:R-:W-:Y:S02]  /*a310*/  IMAD.MOV.U32 R2, RZ, RZ, RZ ;  /* 0x000000ffff027224 */ /* 0x001fe400078e00ff */
[----:B-1----:R-:W-:-:S04]  /*a320*/  IMAD.MOV R8, RZ, RZ, -R3 ;  /* 0x000000ffff087224 */ /* 0x002fc800078e0a03 */
[----:B------:R-:W-:Y:S01]  /*a330*/  IMAD R7, R8, R5, RZ ;  /* 0x0000000508077224 */ /* 0x000fe200078e02ff */
[----:B------:R-:W-:Y:S02]  /*a340*/  IABS R8, R0 ;  /* 0x0000000000087213 */ /* 0x000fe40000000000 */
[----:B------:R-:W-:Y:S01]  /*a350*/  LOP3.LUT R0, R0, R6, RZ, 0x3c, !PT ;  /* 0x0000000600007212 */ /* 0x000fe200078e3cff */
[----:B------:R-:W-:-:S03]  /*a360*/  IMAD.HI.U32 R3, R3, R7, R2 ;  /* 0x0000000703037227 */ /* 0x000fc600078e0002 */
[----:B------:R-:W-:Y:S01]  /*a370*/  ISETP.GE.AND P2, PT, R0, RZ, PT ;  /* 0x000000ff0000720c */ /* 0x000fe20003f46270 */
        /* <DEDUP_REMOVED lines=12> */
.L_x_1407:
[----:B------:R-:W-:Y:S05]  /*a440*/  BSYNC B0 ;  /* 0x0000000000007941 */ /* 0x000fea0003800000 */
.L_x_1406:
[----:B------:R-:W2:Y:S01]  /*a450*/  LDL R2, [R1+0x8] ;  /* 0x0000080001027983 */ /* 0x000ea20000100800 */
[----:B------:R-:W-:Y:S02]  /*a460*/  PLOP3.LUT P0, PT, PT, PT, PT, 0x80, 0x0 ;  /* 0x000000000000781c */ /* 0x000fe40003f0f070 */
        /* <DEDUP_REMOVED lines=32> */
[----:B------:R-:W-:Y:S02]  /*a670*/  IMAD.MOV.U32 R49, RZ, RZ, RZ ;  /* 0x000000ffff317224 */ /* 0x000fe400078e00ff */
[----:B------:R-:W-:Y:S02]  /*a680*/  IMAD.MOV.U32 R91, RZ, RZ, RZ ;  /* 0x000000ffff5b7224 */ /* 0x000fe400078e00ff */
[----:B------:R-:W-:Y:S02]  /*a690*/  IMAD.MOV.U32 R47, RZ, RZ, RZ ;  /* 0x000000ffff2f7224 */ /* 0x000fe400078e00ff */
[----:B------:R-:W-:Y:S02]  /*a6a0*/  IMAD.MOV.U32 R6, RZ, RZ, RZ ;  /* 0x000000ffff067224 */ /* 0x000fe400078e00ff */
[----:B------:R-:W-:Y:S02]  /*a6b0*/  IMAD.MOV.U32 R51, RZ, RZ, RZ ;  /* 0x000000ffff337224 */ /* 0x000fe400078e00ff */
        /* <DEDUP_REMOVED lines=8> */
[----:B--2---:R-:W-:Y:S01]  /*a740*/  IMAD R221, R2, R0, R221 ;  /* 0x0000000002dd7224 */ /* 0x004fe200078e02dd */
[----:B------:R-:W-:-:S04]  /*a750*/  CS2R R2, SRZ ;  /* 0x0000000000027805 */ /* 0x000fc8000001ff00 */
[----:B------:R-:W-:Y:S02]  /*a760*/  VIADDMNMX R121, R221, R0, R27, PT ;  /* 0x00000000dd797246 */ /* 0x000fe4000380011b */
[----:B------:R-:W-:Y:S01]  /*a770*/  CS2R R26, SRZ ;  /* 0x00000000001a7805 */ /* 0x000fe2000001ff00 */
[----:B------:R-:W-:Y:S01]  /*a780*/  IMAD.MOV.U32 R0, RZ, RZ, RZ ;  /* 0x000000ffff007224 */ /* 0x000fe200078e00ff */
[----:B------:R-:W-:-:S13]  /*a790*/  ISETP.GT.AND P1, PT, R121, R221, PT ;  /* 0x000000dd7900720c */ /* 0x000fda0003f24270 */
[----:B------:R-:W-:Y:S05]  /*a7a0*/  @!P1 BRA `(.L_x_1408) ;  /* 0x0000019800349947 */ /* 0x000fea0003800000 */
[----:B------:R-:W-:-:S03]  /*a7b0*/  UMOV UR4, 0xffffffff ;  /* 0xffffffff00047882 */ /* 0x000fc60000000000 */
[----:B------:R-:W-:Y:S05]  /*a7c0*/  BRA.DIV UR4, `(.L_x_1409) ;  /* 0x0000025604fc7947 */ /* 0x000fea000b800000 */
[----:B------:R-:W0:Y:S02]  /*a7d0*/  S2R R0, SR_TID.X ;  /* 0x0000000000007919 */ /* 0x000e240000002100 */
[----:B0-----:R-:W-:-:S05]  /*a7e0*/  VIADD R2, R0, 0xffffff80 ;  /* 0xffffff8000027836 */ /* 0x001fca0000000000 */
[----:B------:R-:W-:-:S04]  /*a7f0*/  SHF.R.S32.HI R0, RZ, 0x1f, R2 ;  /* 0x0000001fff007819 */ /* 0x000fc80000011402 */
[----:B------:R-:W-:-:S04]  /*a800*/  LEA.HI R0, R0, R2, RZ, 0x7 ;  /* 0x0000000200007211 */ /* 0x000fc800078f38ff */
[----:B------:R-:W-:-:S05]  /*a810*/  SHF.R.S32.HI R0, RZ, 0x7, R0 ;  /* 0x00000007ff007819 */ /* 0x000fca0000011400 */
[----:B------:R0:W1:Y:S02]  /*a820*/  SHFL.IDX PT, R220, R0, RZ, 0x1f ;  /* 0x00001fff00dc7589 */ /* 0x00006400000e0000 */
.L_x_1706:
[----:B01----:R-:W-:Y:S01]  /*a830*/  LEA.HI R0, R220, R220, RZ, 0x1 ;  /* 0x000000dcdc007211 */ /* 0x003fe200078f08ff */
[----:B------:R-:W-:Y:S01]  /*a840*/  VIADD R26, R18, 0x18400 ;  /* 0x00018400121a7836 */ /* 0x000fe20000000000 */
[----:B------:R-:W-:Y:S02]  /*a850*/  BSSY B6, `(.L_x_1410) ;  /* 0x0000018000067945 */ /* 0x000fe40003800000 */
[----:B------:R-:W-:Y:S02]  /*a860*/  LOP3.LUT R3, R0, 0x1e, RZ, 0xc0, !PT ;  /* 0x0000001e00037812 */ /* 0x000fe400078ec0ff */
[----:B------:R-:W-:-:S03]  /*a870*/  LOP3.LUT P0, RZ, R26, 0x1bf, RZ, 0xc0, !PT ;  /* 0x000001bf1aff7812 */ /* 0x000fc6000780c0ff */
        /* <DEDUP_REMOVED lines=21> */
.L_x_1411:
[----:B------:R-:W-:Y:S05]  /*a9d0*/  BSYNC B6 ;  /* 0x0000000000067941 */ /* 0x000fea0003800000 */
.L_x_1410:
[----:B------:R-:W-:Y:S01]  /*a9e0*/  ULDC.64 UR6, c[0x0][0x998] ;  /* 0x0002660000067ab9 */ /* 0x000fe20000000a00 */
[----:B------:R-:W-:Y:S01]  /*a9f0*/  ULDC.64 UR4, c[0x0][0x990] ;  /* 0x0002640000047ab9 */ /* 0x000fe20000000a00 */
[----:B------:R-:W-:Y:S02]  /*aa00*/  ISETP.NE.U32.AND P1, PT, RZ, UR6, PT ;  /* 0x00000006ff007c0c */ /* 0x000fe4000bf25070 */
[----:B------:R-:W-:Y:S02]  /*aa10*/  ISETP.NE.U32.AND P0, PT, RZ, UR4, PT ;  /* 0x00000004ff007c0c */ /* 0x000fe4000bf05070 */
[----:B------:R-:W-:Y:S02]  /*aa20*/  ISETP.NE.AND.EX P1, PT, RZ, UR7, PT, P1 ;  /* 0x00000007ff007c0c */ /* 0x000fe4000bf25310 */
[----:B------:R-:W-:-:S11]  /*aa30*/  ISETP.NE.AND.EX P0, PT, RZ, UR5, PT, P0 ;  /* 0x00000005ff007c0c */ /* 0x000fd6000bf05300 */
[----:B------:R-:W0:Y:S01]  /*aa40*/  @P1 LDC.64 R8, c[0x0][0x9b8] ;  /* 0x00026e00ff081b82 */ /* 0x000e220000000a00 */
[--C-:B------:R-:W-:Y:S02]  /*aa50*/  @P1 SHF.R.S32.HI R5, RZ, 0x1f, R223.reuse ;  /* 0x0000001fff051819 */ /* 0x100fe400000114df */
[----:B------:R-:W-:-:S05]  /*aa60*/  @P0 SHF.R.S32.HI R3, RZ, 0x1f, R223 ;  /* 0x0000001fff030819 */ /* 0x000fca00000114df */
[----:B------:R-:W1:Y:S08]  /*aa70*/  @P0 LDC.64 R6, c[0x0][0x9a8] ;  /* 0x00026a00ff060b82 */ /* 0x000e700000000a00 */
[----:B------:R-:W2:Y:S08]  /*aa80*/  @P0 LDC.64 R10, c[0x0][0x9b0] ;  /* 0x00026c00ff0a0b82 */ /* 0x000eb00000000a00 */
[----:B------:R-:W3:Y:S01]  /*aa90*/  @P1 LDC.64 R12, c[0x0][0x9c0] ;  /* 0x00027000ff0c1b82 */ /* 0x000ee20000000a00 */
[----:B0-----:R-:W-:-:S02]  /*aaa0*/  @P1 IMAD R2, R5, R8, RZ ;  /* 0x0000000805021224 */ /* 0x001fc400078e02ff */
[----:B------:R-:W-:-:S04]  /*aab0*/  @P1 IMAD.WIDE.U32 R4, R223, R8, RZ ;  /* 0x00000008df041225 */ /* 0x000fc800078e00ff */
[----:B------:R-:W-:Y:S02]  /*aac0*/  @P1 IMAD R9, R223, R9, R2 ;  /* 0x00000009df091224 */ /* 0x000fe400078e0202 */
[-C--:B-1----:R-:W-:Y:S02]  /*aad0*/  @P0 IMAD R0, R3, R6.reuse, RZ ;  /* 0x0000000603000224 */ /* 0x082fe400078e02ff */
[----:B------:R-:W-:-:S04]  /*aae0*/  @P0 IMAD.WIDE.U32 R2, R223, R6, RZ ;  /* 0x00000006df020225 */ /* 0x000fc800078e00ff */
[----:B------:R-:W-:Y:S02]  /*aaf0*/  @P0 IMAD R7, R223, R7, R0 ;  /* 0x00000007df070224 */ /* 0x000fe400078e0200 */
[----:B------:R-:W-:Y:S02]  /*ab00*/  @P1 IMAD.IADD R5, R5, 0x1, R9 ;  /* 0x0000000105051824 */ /* 0x000fe400078e0209 */
[----:B------:R-:W-:Y:S02]  /*ab10*/  @P0 IMAD.IADD R3, R3, 0x1, R7 ;  /* 0x0000000103030824 */ /* 0x000fe400078e0207 */
[----:B------:R-:W-:Y:S02]  /*ab20*/  IMAD.MOV.U32 R0, RZ, RZ, 0x3f800000 ;  /* 0x3f800000ff007424 */ /* 0x000fe400078e00ff */
[----:B--2---:R-:W-:-:S04]  /*ab30*/  @P0 IMAD.WIDE.U32 R2, R232, R10, R2 ;  /* 0x0000000ae8020225 */ /* 0x004fc800078e0002 */
[----:B---3--:R-:W-:Y:S01]  /*ab40*/  @P1 IMAD.WIDE.U32 R6, R232, R12, R4 ;  /* 0x0000000ce8061225 */ /* 0x008fe200078e0004 */
        /* <DEDUP_REMOVED lines=15> */
[----:B------:R-:W-:-:S04]  /*ac40*/  ULEA.HI UR4, UR37, UR37, URZ, 0x1 ;  /* 0x0000002525047291 */ /* 0x000fc8000f8f083f */
[----:B------:R-:W-:-:S04]  /*ac50*/  ULOP3.LUT UR4, UR4, 0xfffffffe, URZ, 0xc0, !UPT ;  /* 0xfffffffe04047892 */ /* 0x000fc8000f8ec03f */
[----:B------:R-:W-:-:S06]  /*ac60*/  UIADD3 UR4, UR37, -UR4, URZ ;  /* 0x8000000425047290 */ /* 0x000fcc000fffe03f */
[----:B------:R-:W-:-:S05]  /*ac70*/  IMAD.U32 R3, RZ, RZ, UR4 ;  /* 0x00000004ff037e24 */ /* 0x000fca000f8e00ff */
[----:B------:R-:W-:-:S04]  /*ac80*/  SHF.L.U32 R3, R3, 0x1f, RZ ;  /* 0x0000001f03037819 */ /* 0x000fc800000006ff */
[----:B------:R0:W1:Y:S03]  /*ac90*/  SYNCS.PHASECHK.TRANS64.TRYWAIT P0, [R18+URZ+0x28800], R3 ;  /* 0x02880003120075a7 */ /* 0x000066000800017f */
[----:B-1----:R-:W-:Y:S05]  /*aca0*/  @!P0 NANOSLEEP.SYNCS 0x989680 ;  /* 0x009896800000895d */ /* 0x002fea0003900000 */
[----:B------:R-:W1:Y:S01]  /*acb0*/  @!P0 SYNCS.PHASECHK.TRANS64 P0, [R18+URZ+0x28800], R3 ;  /* 0x02880003120085a7 */ /* 0x000e62000800007f */
[----:B------:R-:W-:Y:S04]  /*acc0*/  BSSY B0, `(.L_x_1413) ;  /* 0x0000006000007945 */ /* 0x000fe80003800000 */
[----:B-1----:R-:W-:Y:S05]  /*acd0*/  @P0 BRA `(.L_x_1414) ;  /* 0x0000000000100947 */ /* 0x002fea0003800000 */
.L_x_1415:
[----:B-1----:R1:W2:Y:S02]  /*ace0*/  SYNCS.PHASECHK.TRANS64.TRYWAIT P0, [R18+URZ+0x28800], R3 ;  /* 0x02880003120075a7 */ /* 0x0022a4000800017f */
[----:B--2---:R-:W-:Y:S05]  /*acf0*/  @!P0 NANOSLEEP.SYNCS 0x989680 ;  /* 0x009896800000895d */ /* 0x004fea0003900000 */
[----:B------:R-:W2:Y:S02]  /*ad00*/  @!P0 SYNCS.PHASECHK.TRANS64 P0, [R18+URZ+0x28800], R3 ;  /* 0x02880003120085a7 */ /* 0x000ea4000800007f */
[----:B--2---:R-:W-:Y:S05]  /*ad10*/  @!P0 BRA `(.L_x_1415) ;  /* 0xfffffffc00f08947 */ /* 0x004fea000383ffff */
.L_x_1414:
[----:B------:R-:W-:Y:S05]  /*ad20*/  BSYNC B0 ;  /* 0x0000000000007941 */ /* 0x000fea0003800000 */
.L_x_1413:
[----:B------:R-:W-:Y:S05]  /*ad30*/  BRA `(.L_x_1416) ;  /* 0x0000004c00bc7947 */ /* 0x000fea0003800000 */
.L_x_1412:
[----:B------:R-:W-:Y:S01]  /*ad40*/  LOP3.LUT P0, RZ, R26, 0x3ff, RZ, 0xc0, !PT ;  /* 0x000003ff1aff7812 */ /* 0x000fe2000780c0ff */
[----:B------:R-:W-:Y:S01]  /*ad50*/  ULDC.64 UR4, c[0x0][0x3f8] ;  /* 0x0000fe0000047ab9 */ /* 0x000fe20000000a00 */
[----:B-----5:R-:W-:Y:S01]  /*ad60*/  SHF.R.S32.HI R0, RZ, 0x1f, R24 ;  /* 0x0000001fff007819 */ /* 0x020fe20000011418 */
[----:B------:R-:W-:Y:S01]  /*ad70*/  ULDC.64 UR6, c[0x0][0x408] ;  /* 0x0001020000067ab9 */ /* 0x000fe20000000a00 */
[----:B------:R-:W-:Y:S01]  /*ad80*/  IMAD.WIDE.U32 R26, R24, UR4, RZ ;  /* 0x00000004181a7c25 */ /* 0x000fe2000f8e00ff */
[----:B------:R-:W-:Y:S03]  /*ad90*/  BSSY B6, `(.L_x_1417) ;  /* 0x0000019000067945 */ /* 0x000fe60003800000 */
[C---:B------:R-:W-:Y:S02]  /*ada0*/  IMAD R3, R0.reuse, UR4, RZ ;  /* 0x0000000400037c24 */ /* 0x040fe4000f8e02ff */
[----:B------:R-:W-:-:S02]  /*adb0*/  IMAD R5, R0, UR6, RZ ;  /* 0x0000000600057c24 */ /* 0x000fc4000f8e02ff */
[C---:B------:R-:W-:Y:S02]  /*adc0*/  IMAD R3, R24.reuse, UR5, R3 ;  /* 0x0000000518037c24 */ /* 0x040fe4000f8e0203 */
[C---:B------:R-:W-:Y:S02]  /*add0*/  IMAD R5, R24.reuse, UR7, R5 ;  /* 0x0000000718057c24 */ /* 0x040fe4000f8e0205 */
[----:B------:R-:W-:-:S04]  /*ade0*/  IMAD.WIDE.U32 R24, R24, UR6, RZ ;  /* 0x0000000618187c25 */ /* 0x000fc8000f8e00ff */
[----:B------:R-:W-:Y:S02]  /*adf0*/  IMAD.IADD R29, R3, 0x1, R27 ;  /* 0x00000001031d7824 */ /* 0x000fe400078e021b */
[----:B------:R-:W-:Y:S01]  /*ae00*/  IMAD.IADD R31, R5, 0x1, R25 ;  /* 0x00000001051f7824 */ /* 0x000fe200078e0219 */
        /* <DEDUP_REMOVED lines=17> */
.L_x_1418:
[----:B------:R-:W-:Y:S05]  /*af20*/  BSYNC B6 ;  /* 0x0000000000067941 */ /* 0x000fea0003800000 */
.L_x_1417:
[----:B------:R-:W0:Y:S01]  /*af30*/  S2R R20, SR_TID.X ;  /* 0x0000000000147919 */ /* 0x000e220000002100 */
[----:B------:R-:W-:Y:S01]  /*af40*/  ULDC.U8 UR4, c[0x0][0x410] ;  /* 0x0001040000047ab9 */ /* 0x000fe20000000000 */
[----:B------:R-:W-:Y:S01]  /*af50*/  BSSY B0, `(.L_x_1419) ;  /* 0x00004c5000007945 */ /* 0x000fe20003800000 */
[----:B------:R-:W-:Y:S01]  /*af60*/  ISETP.NE.AND P0, PT, RZ, UR4, PT ;  /* 0x00000004ff007c0c */ /* 0x000fe2000bf05270 */
[----:B------:R-:W-:Y:S02]  /*af70*/  IMAD.IADD R39, R210, 0x1, R219 ;  /* 0x00000001d2277824 */ /* 0x000fe400078e02db */
[----:B0-----:R-:W-:-:S05]  /*af80*/  VIADD R20, R20, 0xffffff80 ;  /* 0xffffff8014147836 */ /* 0x001fca0000000000 */
[----:B------:R-:W-:-:S04]  /*af90*/  SHF.R.S32.HI R0, RZ, 0x1f, R20 ;  /* 0x0000001fff007819 */ /* 0x000fc80000011414 */
[----:B------:R-:W-:-:S04]  /*afa0*/  LEA.HI R0, R0, R20, RZ, 0x2 ;  /* 0x0000001400007211 */ /* 0x000fc800078f10ff */
[----:B------:R-:W-:-:S05]  /*afb0*/  LOP3.LUT R0, R0, 0xfffffffc, RZ, 0xc0, !PT ;  /* 0xfffffffc00007812 */ /* 0x000fca00078ec0ff */
[----:B------:R-:W-:Y:S01]  /*afc0*/  IMAD.IADD R4, R20, 0x1, -R0 ;  /* 0x0000000114047824 */ /* 0x000fe200078e0a00 */
[----:B------:R-:W-:Y:S06]  /*afd0*/  @!P0 BRA `(.L_x_1420) ;  /* 0x0000002400ac8947 */ /* 0x000fec0003800000 */
[----:B------:R-:W0:Y:S01]  /*afe0*/  LDC R34, c[0x0][0x448] ;  /* 0x00011200ff227b82 */ /* 0x000e220000000800 */
[----:B------:R-:W-:Y:S01]  /*aff0*/  IMAD R3, R4, 0x40, R39 ;  /* 0x0000004004037824 */ /* 0x000fe200078e0227 */
[----:B------:R-:W-:Y:S01]  /*b000*/  ULDC.64 UR4, c[0x0][0x3f8] ;  /* 0x0000fe0000047ab9 */ /* 0x000fe20000000a00 */
[----:B------:R-:W-:Y:S01]  /*b010*/  IMAD.MOV.U32 R8, RZ, RZ, R26 ;  /* 0x000000ffff087224 */ /* 0x000fe200078e001a */
[----:B------:R-:W-:Y:S01]  /*b020*/  ULDC.64 UR6, c[0x0][0x408] ;  /* 0x0001020000067ab9 */ /* 0x000fe20000000a00 */
[----:B------:R-:W-:Y:S01]  /*b030*/  IMAD.MOV.U32 R9, RZ, RZ, R29 ;  /* 0x000000ffff097224 */ /* 0x000fe200078e001d */
[----:B------:R-:W-:Y:S01]  /*b040*/  ULDC.64 UR8, c[0x0][0x400] ;  /* 0x0001000000087ab9 */ /* 0x000fe20000000a00 */
[----:B------:R-:W-:Y:S01]  /*b050*/  IMAD.MOV.U32 R10, RZ, RZ, R24 ;  /* 0x000000ffff0a7224 */ /* 0x000fe200078e0018 */
[----:B------:R-:W-:Y:S01]  /*b060*/  SHF.R.S32.HI R35, RZ, 0x1f, R214 ;  /* 0x0000001fff237819 */ /* 0x000fe200000114d6 */
[----:B------:R-:W-:Y:S01]  /*b070*/  IMAD.MOV.U32 R11, RZ, RZ, R31 ;  /* 0x000000ffff0b7224 */ /* 0x000fe200078e001f */
[----:B0-----:R-:W-:-:S13]  /*b080*/  ISETP.NE.AND P0, PT, R34, 0x1, PT ;  /* 0x000000012200780c */ /* 0x001fda0003f05270 */
[----:B------:R-:W0:Y:S08]  /*b090*/  @P0 LDC R0, c[0x0][0x44c] ;  /* 0x00011300ff000b82 */ /* 0x000e300000000800 */
[----:B------:R-:W1:Y:S01]  /*b0a0*/  @P0 LDC R5, c[0x0][0x450] ;  /* 0x00011400ff050b82 */ /* 0x000e620000000800 */
[----:B0-----:R-:W-:-:S05]  /*b0b0*/  @P0 IMAD.HI.U32 R0, R3, R0, RZ ;  /* 0x0000000003000227 */ /* 0x001fca00078e00ff */
[----:B-1----:R-:W-:-:S04]  /*b0c0*/  @P0 SHF.R.U32.HI R3, RZ, R5, R0 ;  /* 0x00000005ff030219 */ /* 0x002fc80000011600 */
[----:B------:R-:W-:Y:S01]  /*b0d0*/  SHF.R.S32.HI R0, RZ, 0x1f, R3 ;  /* 0x0000001fff007819 */ /* 0x000fe20000011403 */
[----:B------:R-:W-:-:S04]  /*b0e0*/  IMAD.WIDE.U32 R8, R3, UR4, R8 ;  /* 0x0000000403087c25 */ /* 0x000fc8000f8e0008 */
[----:B------:R-:W-:Y:S02]  /*b0f0*/  IMAD R4, R0, UR4, RZ ;  /* 0x0000000400047c24 */ /* 0x000fe4000f8e02ff */
[----:B------:R-:W-:-:S04]  /*b100*/  IMAD.WIDE.U32 R10, R3, UR6, R10 ;  /* 0x00000006030a7c25 */ /* 0x000fc8000f8e000a */
[----:B------:R-:W-:Y:S01]  /*b110*/  IMAD R0, R0, UR6, RZ ;  /* 0x0000000600007c24 */ /* 0x000fe2000f8e02ff */
[----:B------:R-:W-:Y:S01]  /*b120*/  IADD3 R7, P1, R10, UR8, RZ ;  /* 0x000000080a077c10 */ /* 0x000fe2000ff3e0ff */
[C---:B------:R-:W-:Y:S01]  /*b130*/  IMAD R13, R3.reuse, UR5, R4 ;  /* 0x00000005030d7c24 */ /* 0x040fe2000f8e0204 */
[----:B------:R-:W-:Y:S01]  /*b140*/  ULDC.64 UR4, c[0x0][0x3e8] ;  /* 0x0000fa0000047ab9 */ /* 0x000fe20000000a00 */
[----:B------:R-:W-:Y:S01]  /*b150*/  IMAD R3, R3, UR7, R0 ;  /* 0x0000000703037c24 */ /* 0x000fe2000f8e0200 */
[----:B------:R-:W-:Y:S01]  /*b160*/  IADD3 R5, P0, R8, UR4, RZ ;  /* 0x0000000408057c10 */ /* 0x000fe2000ff1e0ff */
[----:B------:R-:W-:-:S03]  /*b170*/  UMOV UR4, 0xffffffff ;  /* 0xffffffff00047882 */ /* 0x000fc60000000000 */
[----:B------:R-:W-:Y:S02]  /*b180*/  IADD3.X R6, R9, UR5, R13, P0, !PT ;  /* 0x0000000509067c10 */ /* 0x000fe400087fe40d */
[----:B------:R-:W-:Y:S01]  /*b190*/  IADD3.X R8, R11, UR9, R3, P1, !PT ;  /* 0x000000090b087c10 */ /* 0x000fe20008ffe403 */
[----:B------:R-:W-:Y:S06]  /*b1a0*/  BRA.DIV UR4, `(.L_x_1421) ;  /* 0x0000024e04c47947 */ /* 0x000fec000b800000 */
[----:B------:R0:W1:Y:S04]  /*b1b0*/  SHFL.IDX PT, R0, R6, RZ, 0x1c1f ;  /* 0x001c1fff06007589 */ /* 0x00006800000e0000 */
[----:B------:R0:W2:Y:S04]  /*b1c0*/  SHFL.IDX PT, R3, R5, RZ, 0x1c1f ;  /* 0x001c1fff05037589 */ /* 0x0000a800000e0000 */
[----:B------:R0:W3:Y:S04]  /*b1d0*/  SHFL.IDX PT, R4, R8, RZ, 0x1c1f ;  /* 0x001c1fff08047589 */ /* 0x0000e800000e0000 */
[----:B------:R0:W4:Y:S02]  /*b1e0*/  SHFL.IDX PT, R14, R7, RZ, 0x1c1f ;  /* 0x001c1fff070e7589 */ /* 0x00012400000e0000 */
.L_x_1712:
[----:B------:R-:W-:Y:S01]  /*b1f0*/  IMAD R34, R215, R34, RZ ;  /* 0x00000022d7227224 */ /* 0x000fe200078e02ff */
[----:B------:R-:W-:Y:S01]  /*b200*/  BSSY B1, `(.L_x_1422) ;  /* 0x000001b000017945 */ /* 0x000fe20003800000 */
[----:B------:R-:W-:Y:S02]  /*b210*/  CS2R R28, SRZ ;  /* 0x00000000001c7805 */ /* 0x000fe4000001ff00 */
[----:B------:R-:W-:Y:S02]  /*b220*/  CS2R R20, SRZ ;  /* 0x0000000000147805 */ /* 0x000fe4000001ff00 */
[----:B------:R-:W-:Y:S02]  /*b230*/  CS2R R30, SRZ ;  /* 0x00000000001e7805 */ /* 0x000fe4000001ff00 */
[----:B------:R-:W-:Y:S02]  /*b240*/  ISETP.GE.AND P0, PT, R39, R34, PT ;  /* 0x000000222700720c */ /* 0x000fe40003f06270 */
[----:B------:R-:W-:-:S11]  /*b250*/  CS2R R24, SRZ ;  /* 0x0000000000187805 */ /* 0x000fd6000001ff00 */
[----:B------:R-:W-:Y:S05]  /*b260*/  @P0 BRA `(.L_x_1423) ;  /* 0x0000000000500947 */ /* 0x000fea0003800000 */
[----:B------:R-:W-:Y:S01]  /*b270*/  ULDC UR4, c[0x0][0x3f4] ;  /* 0x0000fd0000047ab9 */ /* 0x000fe20000000800 */
[----:B------:R-:W-:Y:S02]  /*b280*/  CS2R R24, SRZ ;  /* 0x0000000000187805 */ /* 0x000fe4000001ff00 */
[----:B------:R-:W-:Y:S02]  /*b290*/  ISETP.GE.AND P4, PT, R208, UR4, PT ;  /* 0x00000004d0007c0c */ /* 0x000fe4000bf86270 */
[----:B------:R-:W-:Y:S02]  /*b2a0*/  CS2R R20, SRZ ;  /* 0x0000000000147805 */ /* 0x000fe4000001ff00 */
[----:B------:R-:W-:Y:S02]  /*b2b0*/  ISETP.GE.AND P5, PT, R214, UR4, PT ;  /* 0x00000004d6007c0c */ /* 0x000fe4000bfa6270 */
[----:B------:R-:W-:Y:S02]  /*b2c0*/  CS2R R30, SRZ ;  /* 0x00000000001e7805 */ /* 0x000fe4000001ff00 */
[----:B------:R-:W-:-:S05]  /*b2d0*/  CS2R R28, SRZ ;  /* 0x00000000001c7805 */ /* 0x000fca000001ff00 */
[----:B--2---:R-:W-:-:S04]  /*b2e0*/  @!P4 IADD3 R10, P0, R208, R3, RZ ;  /* 0x00000003d00ac210 */ /* 0x004fc80007f1e0ff */
[----:B------:R-:W-:Y:S02]  /*b2f0*/  @!P5 IADD3 R12, P2, R214, R3, RZ ;  /* 0x00000003d60cd210 */ /* 0x000fe40007f5e0ff */
[-C--:B----4-:R-:W-:Y:S02]  /*b300*/  @!P4 IADD3 R26, P1, R208, R14.reuse, RZ ;  /* 0x0000000ed01ac210 */ /* 0x090fe40007f3e0ff */
[----:B------:R-:W-:Y:S01]  /*b310*/  @!P4 SHF.R.S32.HI R3, RZ, 0x1f, R208 ;  /* 0x0000001fff03c819 */ /* 0x000fe200000114d0 */
[----:B-1----:R-:W-:Y:S01]  /*b320*/  @!P5 IMAD.X R13, R0, 0x1, R35, P2 ;  /* 0x00000001000dd824 */ /* 0x002fe200010e0623 */
[----:B------:R-:W-:-:S03]  /*b330*/  @!P5 IADD3 R14, P3, R214, R14, RZ ;  /* 0x0000000ed60ed210 */ /* 0x000fc60007f7e0ff */
[--C-:B------:R-:W-:Y:S01]  /*b340*/  @!P4 IMAD.X R11, R0, 0x1, R3.reuse, P0 ;  /* 0x00000001000bc824 */ /* 0x100fe200000e0603 */
[----:B------:R1:W5:Y:S01]  /*b350*/  @!P5 LD.E.64 R24, desc[UR38][R12.64] ;  /* 0x000000260c18d980 */ /* 0x000362000c101b00 */
[C---:B---3--:R-:W-:Y:S02]  /*b360*/  @!P4 IMAD.X R27, R4.reuse, 0x1, R3, P1 ;  /* 0x00000001041bc824 */ /* 0x048fe400008e0603 */
[----:B------:R-:W-:Y:S01]  /*b370*/  @!P5 IMAD.X R15, R4, 0x1, R35, P3 ;  /* 0x00000001040fd824 */ /* 0x000fe200018e0623 */
[----:B------:R1:W5:Y:S04]  /*b380*/  @!P4 LD.E.64 R30, desc[UR38][R10.64] ;  /* 0x000000260a1ec980 */ /* 0x000368000c101b00 */
[----:B------:R1:W5:Y:S04]  /*b390*/  @!P5 LD.E.64 R20, desc[UR38][R14.64] ;  /* 0x000000260e14d980 */ /* 0x000368000c101b00 */
[----:B------:R1:W5:Y:S02]  /*b3a0*/  @!P4 LD.E.64 R28, desc[UR38][R26.64] ;  /* 0x000000261a1cc980 */ /* 0x000364000c101b00 */
.L_x_1423:
[----:B------:R-:W-:Y:S05]  /*b3b0*/  BSYNC B1 ;  /* 0x0000000000017941 */ /* 0x000fea0003800000 */
.L_x_1422:
[----:B------:R-:W-:Y:S01]  /*b3c0*/  UMOV UR4, 0xffffffff ;  /* 0xffffffff00047882 */ /* 0x000fe20000000000 */
[----:B-1----:R-:W-:Y:S02]  /*b3d0*/  CS2R R26, SRZ ;  /* 0x00000000001a7805 */ /* 0x002fe4000001ff00 */
[----:B------:R-:W-:Y:S05]  /*b3e0*/  BRA.DIV UR4, `(.L_x_1424) ;  /* 0x0000024e04a47947 */ /* 0x000fea000b800000 */
[----:B------:R1:W0:Y:S04]  /*b3f0*/  SHFL.IDX PT, R0, R6, 0x1, 0x1c1f ;  /* 0x003c1f0006007f89 */ /* 0x00022800000e0000 */
[----:B--2---:R1:W2:Y:S04]  /*b400*/  SHFL.IDX PT, R3, R5, 0x1, 0x1c1f ;  /* 0x003c1f0005037f89 */ /* 0x0042a800000e0000 */
[----:B---3--:R1:W3:Y:S04]  /*b410*/  SHFL.IDX PT, R4, R8, 0x1, 0x1c1f ;  /* 0x003c1f0008047f89 */ /* 0x0082e800000e0000 */
[----:B----4-:R1:W4:Y:S02]  /*b420*/  SHFL.IDX PT, R14, R7, 0x1, 0x1c1f ;  /* 0x003c1f00070e7f89 */ /* 0x01032400000e0000 */
.L_x_1718:
[----:B01----:R-:W-:Y:S01]  /*b430*/  VIADD R5, R39, 0x40 ;  /* 0x0000004027057836 */ /* 0x003fe20000000000 */
[----:B------:R-:W-:Y:S01]  /*b440*/  BSSY B1, `(.L_x_1425) ;  /* 0x000001a000017945 */ /* 0x000fe20003800000 */
[----:B------:R-:W-:Y:S02]  /*b450*/  CS2R R8, SRZ ;  /* 0x0000000000087805 */ /* 0x000fe4000001ff00 */
[----:B------:R-:W-:Y:S02]  /*b460*/  CS2R R12, SRZ ;  /* 0x00000000000c7805 */ /* 0x000fe4000001ff00 */
[----:B------:R-:W-:Y:S02]  /*b470*/  CS2R R10, SRZ ;  /* 0x00000000000a7805 */ /* 0x000fe4000001ff00 */
[----:B------:R-:W-:-:S13]  /*b480*/  ISETP.GE.AND P0, PT, R5, R34, PT ;  /* 0x000000220500720c */ /* 0x000fda0003f06270 */
        /* <DEDUP_REMOVED lines=12> */
[----:B------:R-:W-:Y:S01]  /*b550*/  @!P5 IMAD.X R33, R0, 0x1, R35, P2 ;  /* 0x000000010021d824 */ /* 0x000fe200010e0623 */
        /* <DEDUP_REMOVED lines=8> */
.L_x_1426:
[----:B------:R-:W-:Y:S05]  /*b5e0*/  BSYNC B1 ;  /* 0x0000000000017941 */ /* 0x000fea0003800000 */
.L_x_1425:
[----:B------:R-:W-:Y:S01]  /*b5f0*/  ULEA.HI UR4, UR37, UR37, URZ, 0x1 ;  /* 0x0000002525047291 */ /* 0x000fe2000f8f083f */
[C---:B------:R-:W-:Y:S01]  /*b600*/  IMAD.SHL.U32 R0, R213.reuse, 0x80, RZ ;  /* 0x00000080d5007824 */ /* 0x040fe200078e00ff */
[----:B0-----:R-:W-:Y:S01]  /*b610*/  VIADDMNMX R15, R34, -R219, 0x80, PT ;  /* 0x00000080220f7446 */ /* 0x001fe200038009db */
[----:B------:R-:W-:Y:S01]  /*b620*/  BSSY B1, `(.L_x_1427) ;  /* 0x0000010000017945 */ /* 0x000fe20003800000 */
[----:B------:R-:W-:Y:S01]  /*b630*/  ULOP3.LUT UR4, UR4, 0xfffffffe, URZ, 0xc0, !UPT ;  /* 0xfffffffe04047892 */ /* 0x000fe2000f8ec03f */
[----:B------:R-:W-:Y:S02]  /*b640*/  LOP3.LUT P2, RZ, R213, 0x4, RZ, 0xc0, !PT ;  /* 0x00000004d5ff7812 */ /* 0x000fe4000784c0ff */
[----:B--2---:R-:W-:Y:S01]  /*b650*/  LOP3.LUT R3, R0, 0x380, RZ, 0xc0, !PT ;  /* 0x0000038000037812 */ /* 0x004fe200078ec0ff */
[----:B------:R-:W-:Y:S01]  /*b660*/  UIADD3 UR4, UR37, -UR4, URZ ;  /* 0x8000000425047290 */ /* 0x000fe2000fffe03f */
[----:B------:R-:W-:Y:S02]  /*b670*/  ISETP.GE.AND P1, PT, R210, R15, PT ;  /* 0x0000000fd200720c */ /* 0x000fe40003f26270 */
[----:B------:R-:W-:-:S02]  /*b680*/  LOP3.LUT R0, R3, 0x30, R22, 0xf8, !PT ;  /* 0x0000003003007812 */ /* 0x000fc400078ef816 */
[----:B------:R-:W-:Y:S01]  /*b690*/  SHF.R.U32.HI R3, RZ, 0x3, R3 ;  /* 0x00000003ff037819 */ /* 0x000fe20000011603 */
[----:B------:R-:W-:-:S03]  /*b6a0*/  IMAD.U32 R5, RZ, RZ, UR4 ;  /* 0x00000004ff057e24 */ /* 0x000fc6000f8e00ff */
[----:B------:R-:W-:Y:S02]  /*b6b0*/  LOP3.LUT R3, R0, R3, RZ, 0x3c, !PT ;  /* 0x0000000300037212 */ /* 0x000fe400078e3cff */
[----:B------:R-:W-:Y:S02]  /*b6c0*/  SHF.L.U32 R5, R5, 0x1f, RZ ;  /* 0x0000001f05057819 */ /* 0x000fe400000006ff */
[----:B------:R-:W-:Y:S02]  /*b6d0*/  IADD3 R3, R18, R3, R227 ;  /* 0x0000000312037210 */ /* 0x000fe40007ffe0e3 */
[----:B------:R-:W0:Y:S03]  /*b6e0*/  SYNCS.PHASECHK.TRANS64.TRYWAIT P0, [R18+URZ+0x28800], R5 ;  /* 0x02880005120075a7 */ /* 0x000e26000800017f */
[C---:B---3--:R-:W-:Y:S02]  /*b6f0*/  VIADD R4, R3.reuse, 0x18400 ;  /* 0x0001840003047836 */ /* 0x048fe40000000000 */
[----:B------:R-:W-:Y:S01]  /*b700*/  VIADD R0, R3, 0x18440 ;  /* 0x0001844003007836 */ /* 0x000fe20000000000 */
[----:B0-----:R-:W-:Y:S06]  /*b710*/  @!P0 BRA `(.L_x_1428) ;  /* 0x0000024c00488947 */ /* 0x001fec0003800000 */
.L_x_1719:
[----:B------:R-:W-:Y:S05]  /*b720*/  BSYNC B1 ;  /* 0x0000000000017941 */ /* 0x000fea0003800000 */
.L_x_1427:
[----:B------:R-:W-:Y:S01]  /*b730*/  BSSY B1, `(.L_x_1429) ;  /* 0x00000fa000017945 */ /* 0x000fe20003800000 */
[----:B------:R-:W-:-:S03]  /*b740*/  @P2 VIADD R0, R4, 0xffffffc0 ;  /* 0xffffffc004002836 */ /* 0x000fc60000000000 */
[----:B------:R-:W-:Y:S05]  /*b750*/  @P1 BRA `(.L_x_1430) ;  /* 0x0000000c00dc1947 */ /* 0x000fea0003800000 */
[----:B0-----:R-:W0:Y:S01]  /*b760*/  LDC R5, c[0x0][0x3f4] ;  /* 0x0000fd00ff057b82 */ /* 0x001e220000000800 */
[----:B------:R-:W-:Y:S01]  /*b770*/  BSSY B2, `(.L_x_1431) ;  /* 0x000007a000027945 */ /* 0x000fe20003800000 */
[-C--:B0-----:R-:W-:Y:S02]  /*b780*/  ISETP.GE.AND P0, PT, R208, R5.reuse, PT ;  /* 0x00000005d000720c */ /* 0x081fe40003f06270 */
[----:B------:R-:W-:-:S11]  /*b790*/  ISETP.GE.AND P1, PT, R214, R5, PT ;  /* 0x00000005d600720c */ /* 0x000fd60003f26270 */
[----:B------:R-:W-:Y:S05]  /*b7a0*/  @P0 BRA `(.L_x_1432) ;  /* 0x0000000400d80947 */ /* 0x000fea0003800000 */
[----:B------:R-:W0:Y:S01]  /*b7b0*/  LDS.128 R4, [R3+0x18400] ;  /* 0x0184000003047984 */ /* 0x000e220000000c00 */
[----:B-----5:R-:W-:Y:S02]  /*b7c0*/  SHF.R.U32.HI R35, RZ, 0x8, R31 ;  /* 0x00000008ff237819 */ /* 0x020fe4000001161f */
[----:B------:R-:W-:Y:S02]  /*b7d0*/  LOP3.LUT R34, R31, 0xff, RZ, 0xc0, !PT ;  /* 0x000000ff1f227812 */ /* 0x000fe400078ec0ff */
[----:B------:R-:W-:Y:S02]  /*b7e0*/  LOP3.LUT R35, R35, 0xff, RZ, 0xc0, !PT ;  /* 0x000000ff23237812 */ /* 0x000fe400078ec0ff */
[----:B------:R-:W-:Y:S02]  /*b7f0*/  SHF.R.U32.HI R39, RZ, 0x8, R29 ;  /* 0x00000008ff277819 */ /* 0x000fe4000001161d */
[----:B------:R-:W-:Y:S02]  /*b800*/  PRMT R34, R35, 0x7604, R34 ;  /* 0x0000760423227816 */ /* 0x000fe40000000022 */
[----:B------:R-:W-:-:S02]  /*b810*/  SHF.R.U32.HI R35, RZ, 0x10, R31 ;  /* 0x00000010ff237819 */ /* 0x000fc4000001161f */
[----:B------:R-:W-:Y:S02]  /*b820*/  LOP3.LUT R38, R29, 0xff, RZ, 0xc0, !PT ;  /* 0x000000ff1d267812 */ /* 0x000fe400078ec0ff */
[----:B------:R-:W-:Y:S01]  /*b830*/  LOP3.LUT R39, R39, 0xff, RZ, 0xc0, !PT ;  /* 0x000000ff27277812 */ /* 0x000fe200078ec0ff */
[----:B------:R-:W-:Y:S01]  /*b840*/  IMAD.U32 R35, R35, 0x10000, RZ ;  /* 0x0001000023237824 */ /* 0x000fe200078e00ff */
[----:B------:R-:W-:Y:S02]  /*b850*/  SHF.R.U32.HI R40, RZ, 0x10, R29 ;  /* 0x00000010ff287819 */ /* 0x000fe4000001161d */
[----:B------:R-:W-:Y:S02]  /*b860*/  SHF.R.U32.HI R32, RZ, 0x8, R30 ;  /* 0x00000008ff207819 */ /* 0x000fe4000001161e */
[----:B------:R-:W-:Y:S01]  /*b870*/  PRMT R38, R39, 0x7604, R38 ;  /* 0x0000760427267816 */ /* 0x000fe20000000026 */
[----:B------:R-:W-:Y:S01]  /*b880*/  IMAD.U32 R39, R40, 0x10000, RZ ;  /* 0x0001000028277824 */ /* 0x000fe200078e00ff */
[----:B----4-:R-:W-:-:S02]  /*b890*/  LOP3.LUT R14, R30, 0xff, RZ, 0xc0, !PT ;  /* 0x000000ff1e0e7812 */ /* 0x010fc400078ec0ff */
[----:B------:R-:W-:Y:S02]  /*b8a0*/  LOP3.LUT R33, R32, 0xff, RZ, 0xc0, !PT ;  /* 0x000000ff20217812 */ /* 0x000fe400078ec0ff */
[----:B------:R-:W-:Y:S02]  /*b8b0*/  SHF.R.U32.HI R32, RZ, 0x8, R28 ;  /* 0x00000008ff207819 */ /* 0x000fe4000001161c */
[----:B------:R-:W-:Y:S02]  /*b8c0*/  PRMT R33, R33, 0x7604, R14 ;  /* 0x0000760421217816 */ /* 0x000fe4000000000e */
[----:B------:R-:W-:Y:S02]  /*b8d0*/  LOP3.LUT R14, R28, 0xff, RZ, 0xc0, !PT ;  /* 0x000000ff1c0e7812 */ /* 0x000fe400078ec0ff */
[----:B------:R-:W-:Y:S02]  /*b8e0*/  LOP3.LUT R37, R32, 0xff, RZ, 0xc0, !PT ;  /* 0x000000ff20257812 */ /* 0x000fe400078ec0ff */
[----:B------:R-:W-:-:S02]  /*b8f0*/  LOP3.LUT R35, R34, 0xff0000, R35, 0xf8, !PT ;  /* 0x00ff000022237812 */ /* 0x000fc400078ef823 */
[----:B------:R-:W-:Y:S02]  /*b900*/  LOP3.LUT R39, R38, 0xff0000, R39, 0xf8, !PT ;  /* 0x00ff000026277812 */ /* 0x000fe400078ef827 */
[----:B------:R-:W-:Y:S02]  /*b910*/  PRMT R37, R37, 0x7604, R14 ;  /* 0x0000760425257816 */ /* 0x000fe4000000000e */
[----:B------:R-:W-:Y:S02]  /*b920*/  LOP3.LUT R39, R39, 0xff000000, R29, 0xf8, !PT ;  /* 0xff00000027277812 */ /* 0x000fe400078ef81d */
[----:B------:R-:W-:Y:S02]  /*b930*/  LOP3.LUT R35, R35, 0xff000000, R31, 0xf8, !PT ;  /* 0xff00000023237812 */ /* 0x000fe400078ef81f */
[----:B------:R-:W-:Y:S02]  /*b940*/  LOP3.LUT R33, R33, 0xff0000, R30, 0xf8, !PT ;  /* 0x00ff000021217812 */ /* 0x000fe400078ef81e */
[----:B0-----:R-:W-:-:S02]  /*b950*/  F2FP.F16.E4M3.UNPACK_B R14, R6.H1 ;  /* 0x00000006ff0e723e */ /* 0x001fc400030006ff */
[----:B------:R-:W-:Y:S02]  /*b960*/  LOP3.LUT R37, R37, 0xff0000, R28, 0xf8, !PT ;  /* 0x00ff000025257812 */ /* 0x000fe400078ef81c */
[----:B------:R-:W-:Y:S02]  /*b970*/  F2FP.F16.E4M3.UNPACK_B R38, R39 ;  /* 0x00000027ff26723e */ /* 0x000fe400020006ff */
[----:B------:R-:W-:Y:S02]  /*b980*/  F2FP.F16.E4M3.UNPACK_B R32, R35 ;  /* 0x00000023ff20723e */ /* 0x000fe400020006ff */
[----:B------:R-:W-:Y:S01]  /*b990*/  LOP3.LUT R33, R33, 0xff000000, R30, 0xf8, !PT ;  /* 0xff00000021217812 */ /* 0x000fe200078ef81e */
[--C-:B------:R-:W-:Y:S01]  /*b9a0*/  HADD2.F32 R30, -RZ, R14.reuse.H0_H0 ;  /* 0x2000000eff1e7230 */ /* 0x100fe20000004100 */
[----:B------:R-:W-:Y:S01]  /*b9b0*/  LOP3.LUT R34, R37, 0xff000000, R28, 0xf8, !PT ;  /* 0xff00000025227812 */ /* 0x000fe200078ef81c */
[----:B------:R-:W-:Y:S01]  /*b9c0*/  HADD2.F32 R14, -RZ, R14.H1_H1 ;  /* 0x3000000eff0e7230 */ /* 0x000fe20000004100 */
[----:B------:R-:W-:Y:S01]  /*b9d0*/  F2FP.F16.E4M3.UNPACK_B R29, R6 ;  /* 0x00000006ff1d723e */ /* 0x000fe200020006ff */
[----:B------:R-:W-:Y:S01]  /*b9e0*/  HADD2.F32 R41, -RZ, R38.H1_H1 ;  /* 0x30000026ff297230 */ /* 0x000fe20000004100 */
[----:B------:R-:W-:Y:S01]  /*b9f0*/  F2FP.F16.E4M3.UNPACK_B R28, R5.H1 ;  /* 0x00000005ff1c723e */ /* 0x000fe200030006ff */
[----:B------:R-:W-:Y:S01]  /*ba00*/  HADD2.F32 R37, -RZ, R32.H1_H1 ;  /* 0x30000020ff257230 */ /* 0x000fe20000004100 */
[----:B------:R-:W-:Y:S01]  /*ba10*/  F2FP.F16.E4M3.UNPACK_B R31, R7 ;  /* 0x00000007ff1f723e */ /* 0x000fe200020006ff */
[----:B------:R-:W-:-:S02]  /*ba20*/  HADD2.F32 R38, -RZ, R38.H0_H0 ;  /* 0x20000026ff267230 */ /* 0x000fc40000004100 */
[C---:B------:R-:W-:Y:S01]  /*ba30*/  FMUL.FTZ R43, R14.reuse, R41 ;  /* 0x000000290e2b7220 */ /* 0x040fe20000410000 */
[----:B------:R-:W-:Y:S02]  /*ba40*/  HADD2.F32 R32, -RZ, R32.H0_H0 ;  /* 0x20000020ff207230 */ /* 0x000fe40000004100 */
[----:B------:R-:W-:Y:S01]  /*ba50*/  FMUL.FTZ R40, R14, R37 ;  /* 0x000000250e287220 */ /* 0x000fe20000410000 */
[----:B------:R-:W-:Y:S01]  /*ba60*/  F2FP.F16.E4M3.UNPACK_B R14, R5 ;  /* 0x00000005ff0e723e */ /* 0x000fe200020006ff */
[--C-:B------:R-:W-:Y:S01]  /*ba70*/  HADD2.F32 R5, -RZ, R29.reuse.H1_H1 ;  /* 0x3000001dff057230 */ /* 0x100fe20000004100 */
[----:B------:R-:W-:Y:S01]  /*ba80*/  F2FP.F16.E4M3.UNPACK_B R39, R39.H1 ;  /* 0x00000027ff27723e */ /* 0x000fe200030006ff */
[C---:B------:R-:W-:Y:S01]  /*ba90*/  FFMA.FTZ R43, R30.reuse, R37, -R43 ;  /* 0x000000251e2b7223 */ /* 0x040fe2000001082b */
[----:B------:R-:W-:Y:S01]  /*baa0*/  FFMA.FTZ R44, R30, R41, R40 ;  /* 0x000000291e2c7223 */ /* 0x000fe20000010028 */
[----:B------:R-:W-:Y:S01]  /*bab0*/  HADD2.F32 R29, -RZ, R29.H0_H0 ;  /* 0x2000001dff1d7230 */ /* 0x000fe20000004100 */
[----:B------:R-:W-:Y:S01]  /*bac0*/  F2FP.F16.E4M3.UNPACK_B R35, R35.H1 ;  /* 0x00000023ff23723e */ /* 0x000fe200030006ff */
[C---:B------:R-:W-:Y:S01]  /*bad0*/  FMUL.FTZ R30, R5.reuse, R38 ;  /* 0x00000026051e7220 */ /* 0x040fe20000410000 */
[----:B------:R-:W-:Y:S01]  /*bae0*/  FMUL.FTZ R37, R5, R32 ;  /* 0x0000002005257220 */ /* 0x000fe20000410000 */
[----:B------:R-:W-:Y:S01]  /*baf0*/  HADD2.F32 R5, -RZ, R31.H1_H1 ;  /* 0x3000001fff057230 */ /* 0x000fe20000004100 */
[----:B------:R-:W-:Y:S01]  /*bb00*/  F2FP.F16.E4M3.UNPACK_B R7, R7.H1 ;  /* 0x00000007ff07723e */ /* 0x000fe200030006ff */
[----:B------:R-:W-:-:S02]  /*bb10*/  HADD2.F32 R40, -RZ, R39.H0_H0 ;  /* 0x20000027ff287230 */ /* 0x000fc40000004100 */
[C---:B------:R-:W-:Y:S01]  /*bb20*/  FFMA.FTZ R41, R29.reuse, R32, -R30 ;  /* 0x000000201d297223 */ /* 0x040fe2000001081e */
[----:B------:R-:W-:Y:S02]  /*bb30*/  HADD2.F32 R30, -RZ, R35.H0_H0 ;  /* 0x20000023ff1e7230 */ /* 0x000fe40000004100 */
[----:B------:R-:W-:Y:S01]  /*bb40*/  FFMA.FTZ R42, R29, R38, R37 ;  /* 0x000000261d2a7223 */ /* 0x000fe20000010025 */
[----:B------:R-:W-:Y:S02]  /*bb50*/  HADD2.F32 R31, -RZ, R31.H0_H0 ;  /* 0x2000001fff1f7230 */ /* 0x000fe40000004100 */
[C---:B------:R-:W-:Y:S01]  /*bb60*/  FMUL.FTZ R32, R5.reuse, R40 ;  /* 0x0000002805207220 */ /* 0x040fe20000410000 */
[----:B------:R-:W-:Y:S02]  /*bb70*/  HADD2.F32 R38, -RZ, R39.H1_H1 ;  /* 0x30000027ff267230 */ /* 0x000fe40000004100 */
[----:B------:R-:W-:Y:S01]  /*bb80*/  FMUL.FTZ R46, R5, R30 ;  /* 0x0000001e052e7220 */ /* 0x000fe20000410000 */
[----:B------:R-:W-:-:S02]  /*bb90*/  HADD2.F32 R29, -RZ, R7.H1_H1 ;  /* 0x30000007ff1d7230 */ /* 0x000fc40000004100 */
[C---:B------:R-:W-:Y:S01]  /*bba0*/  FFMA.FTZ R39, R31.reuse, R30, -R32 ;  /* 0x0000001e1f277223 */ /* 0x040fe20000010820 */
[----:B------:R-:W-:Y:S02]  /*bbb0*/  HADD2.F32 R30, -RZ, R35.H1_H1 ;  /* 0x30000023ff1e7230 */ /* 0x000fe40000004100 */
[----:B------:R-:W-:Y:S01]  /*bbc0*/  FFMA.FTZ R46, R31, R40, R46 ;  /* 0x000000281f2e7223 */ /* 0x000fe2000001002e */
[----:B------:R-:W-:Y:S01]  /*bbd0*/  F2FP.F16.E4M3.UNPACK_B R6, R4 ;  /* 0x00000004ff06723e */ /* 0x000fe200020006ff */
[----:B------:R-:W-:Y:S02]  /*bbe0*/  HADD2.F32 R5, -RZ, R7.H0_H0 ;  /* 0x20000007ff057230 */ /* 0x000fe40000004100 */
[C---:B------:R-:W-:Y:S01]  /*bbf0*/  FMUL.FTZ R32, R29.reuse, R38 ;  /* 0x000000261d207220 */ /* 0x040fe20000410000 */
[----:B------:R-:W-:Y:S01]  /*bc00*/  FMUL.FTZ R40, R29, R30 ;  /* 0x0000001e1d287220 */ /* 0x000fe20000410000 */
[----:B------:R-:W-:Y:S02]  /*bc10*/  F2FP.F16.E4M3.UNPACK_B R4, R4.H1 ;  /* 0x00000004ff04723e */ /* 0x000fe400030006ff */
[----:B------:R-:W-:Y:S01]  /*bc20*/  F2FP.F16.E4M3.UNPACK_B R31, R34 ;  /* 0x00000022ff1f723e */ /* 0x000fe200020006ff */
[C---:B------:R-:W-:Y:S01]  /*bc30*/  FFMA.FTZ R45, R5.reuse, R30, -R32 ;  /* 0x0000001e052d7223 */ /* 0x040fe20000010820 */
[-C--:B------:R-:W-:Y:S01]  /*bc40*/  F2FP.F16.E4M3.UNPACK_B R29, R33.reuse ;  /* 0x00000021ff1d723e */ /* 0x080fe200020006ff */
[----:B------:R-:W-:Y:S01]  /*bc50*/  FFMA.FTZ R48, R5, R38, R40 ;  /* 0x0000002605307223 */ /* 0x000fe20000010028 */
[----:B------:R-:W-:Y:S01]  /*bc60*/  HADD2.F32 R7, -RZ, R4.H1_H1 ;  /* 0x30000004ff077230 */ /* 0x000fe20000004100 */
[----:B------:R-:W-:Y:S01]  /*bc70*/  F2FP.F16.E4M3.UNPACK_B R33, R33.H1 ;  /* 0x00000021ff21723e */ /* 0x000fe200030006ff */
[----:B------:R-:W-:Y:S01]  /*bc80*/  HADD2.F32 R32, -RZ, R31.H1_H1 ;  /* 0x3000001fff207230 */ /* 0x000fe20000004100 */
[----:B------:R-:W-:Y:S01]  /*bc90*/  F2FP.F16.E4M3.UNPACK_B R34, R34.H1 ;  /* 0x00000022ff22723e */ /* 0x000fe200030006ff */
[----:B------:R-:W-:-:S02]  /*bca0*/  HADD2.F32 R30, -RZ, R29.H1_H1 ;  /* 0x3000001dff1e7230 */ /* 0x000fc40000004100 */
[----:B------:R-:W-:Y:S02]  /*bcb0*/  HADD2.F32 R5, -RZ, R4.H0_H0 ;  /* 0x20000004ff057230 */ /* 0x000fe40000004100 */
[C---:B------:R-:W-:Y:S01]  /*bcc0*/  FMUL.FTZ R38, R7.reuse, R32 ;  /* 0x0000002007267220 */ /* 0x040fe20000410000 */
[----:B------:R-:W-:Y:S02]  /*bcd0*/  HADD2.F32 R31, -RZ, R31.H0_H0 ;  /* 0x2000001fff1f7230 */ /* 0x000fe40000004100 */
[-C--:B------:R-:W-:Y:S01]  /*bce0*/  FMUL.FTZ R40, R7, R30.reuse ;  /* 0x0000001e07287220 */ /* 0x080fe20000410000 */
[--C-:B------:R-:W-:Y:S02]  /*bcf0*/  HADD2.F32 R4, -RZ, R6.reuse.H1_H1 ;  /* 0x30000006ff047230 */ /* 0x100fe40000004100 */
[C---:B------:R-:W-:Y:S01]  /*bd00*/  FFMA.FTZ R38, R5.reuse, R30, -R38 ;  /* 0x0000001e05267223 */ /* 0x040fe20000010826 */
[----:B------:R-:W-:Y:S02]  /*bd10*/  HADD2.F32 R29, -RZ, R29.H0_H0 ;  /* 0x2000001dff1d7230 */ /* 0x000fe40000004100 */
[----:B------:R-:W-:Y:S01]  /*bd20*/  FFMA.FTZ R35, R5, R32, R40 ;  /* 0x0000002005237223 */ /* 0x000fe20000010028 */
[----:B------:R-:W-:-:S02]  /*bd30*/  HADD2.F32 R6, -RZ, R6.H0_H0 ;  /* 0x20000006ff067230 */ /* 0x000fc40000004100 */
[C---:B------:R-:W-:Y:S01]  /*bd40*/  FMUL.FTZ R7, R4.reuse, R31 ;  /* 0x0000001f04077220 */ /* 0x040fe20000410000 */
[--C-:B------:R-:W-:Y:S02]  /*bd50*/  HADD2.F32 R5, -RZ, R28.reuse.H1_H1 ;  /* 0x3000001cff057230 */ /* 0x100fe40000004100 */
[-C--:B------:R-:W-:Y:S01]  /*bd60*/  FMUL.FTZ R4, R4, R29.reuse ;  /* 0x0000001d04047220 */ /* 0x080fe20000410000 */
[----:B------:R-:W-:Y:S02]  /*bd70*/  HADD2.F32 R28, -RZ, R28.H0_H0 ;  /* 0x2000001cff1c7230 */ /* 0x000fe40000004100 */
[C---:B------:R-:W-:Y:S01]  /*bd80*/  FFMA.FTZ R30, R6.reuse, R29, -R7 ;  /* 0x0000001d061e7223 */ /* 0x040fe20000010807 */
[----:B------:R-:W-:Y:S02]  /*bd90*/  HADD2.F32 R29, -RZ, R34.H1_H1 ;  /* 0x30000022ff1d7230 */ /* 0x000fe40000004100 */
[----:B------:R-:W-:Y:S01]  /*bda0*/  FFMA.FTZ R31, R6, R31, R4 ;  /* 0x0000001f061f7223 */ /* 0x000fe20000010004 */
[----:B------:R-:W-:-:S02]  /*bdb0*/  HADD2.F32 R6, -RZ, R33.H1_H1 ;  /* 0x30000021ff067230 */ /* 0x000fc40000004100 */
[----:B------:R-:W-:Y:S02]  /*bdc0*/  HADD2.F32 R7, -RZ, R34.H0_H0 ;  /* 0x20000022ff077230 */ /* 0x000fe40000004100 */
[C---:B------:R-:W-:Y:S01]  /*bdd0*/  FMUL.FTZ R37, R5.reuse, R29 ;  /* 0x0000001d05257220 */ /* 0x040fe20000410000 */
[--C-:B------:R-:W-:Y:S02]  /*bde0*/  HADD2.F32 R4, -RZ, R14.reuse.H1_H1 ;  /* 0x3000000eff047230 */ /* 0x100fe40000004100 */
[-C--:B------:R-:W-:Y:S01]  /*bdf0*/  FMUL.FTZ R32, R5, R6.reuse ;  /* 0x0000000605207220 */ /* 0x080fe20000410000 */
[----:B------:R-:W-:Y:S02]  /*be00*/  HADD2.F32 R33, -RZ, R33.H0_H0 ;  /* 0x20000021ff217230 */ /* 0x000fe40000004100 */
[----:B------:R-:W-:Y:S01]  /*be10*/  FFMA.FTZ R37, R28, R6, -R37 ;  /* 0x000000061c257223 */ /* 0x000fe20000010825 */
[----:B------:R-:W-:Y:S02]  /*be20*/  HADD2.F32 R14, -RZ, R14.H0_H0 ;  /* 0x2000000eff0e7230 */ /* 0x000fe40000004100 */
[----:B------:R-:W-:Y:S01]  /*be30*/  FMUL.FTZ R5, R4, R7 ;  /* 0x0000000704057220 */ /* 0x000fe20000410000 */
[----:B------:R-:W-:Y:S01]  /*be40*/  FFMA.FTZ R32, R28, R29, R32 ;  /* 0x0000001d1c207223 */ /* 0x000fe20000010020 */
[----:B------:R-:W-:Y:S01]  /*be50*/  FMUL.FTZ R4, R4, R33 ;  /* 0x0000002104047220 */ /* 0x000fe20000410000 */
[----:B------:R-:W-:Y:S01]  /*be60*/  F2FP.SATFINITE.E4M3.F32.PACK_AB_MERGE_C R6, R44, R43, RZ ;  /* 0x0000002b2c06723e */ /* 0x000fe200048070ff */
[----:B------:R-:W-:-:S02]  /*be70*/  FFMA.FTZ R5, R14, R33, -R5 ;  /* 0x000000210e057223 */ /* 0x000fc40000010805 */
[----:B------:R-:W-:Y:S01]  /*be80*/  FFMA.FTZ R14, R14, R7, R4 ;  /* 0x000000070e0e7223 */ /* 0x000fe20000010004 */
[----:B------:R-:W-:Y:S02]  /*be90*/  F2FP.SATFINITE.E4M3.F32.PACK_AB_MERGE_C R7, R48, R45, RZ ;  /* 0x0000002d3007723e */ /* 0x000fe400048070ff */
[----:B------:R-:W-:Y:S02]  /*bea0*/  F2FP.SATFINITE.E4M3.F32.PACK_AB_MERGE_C R4, R35, R38, RZ ;  /* 0x000000262304723e */ /* 0x000fe400048070ff */
[----:B------:R-:W-:Y:S02]  /*beb0*/  F2FP.SATFINITE.E4M3.F32.PACK_AB_MERGE_C R32, R32, R37, RZ ;  /* 0x000000252020723e */ /* 0x000fe400048070ff */
[----:B------:R-:W-:Y:S02]  /*bec0*/  F2FP.SATFINITE.E4M3.F32.PACK_AB_MERGE_C R6, R42, R41, R6 ;  /* 0x000000292a06723e */ /* 0x000fe40004807006 */
[----:B------:R-:W-:Y:S02]  /*bed0*/  F2FP.SATFINITE.E4M3.F32.PACK_AB_MERGE_C R7, R46, R39, R7 ;  /* 0x000000272e07723e */ /* 0x000fe40004807007 */
[----:B------:R-:W-:-:S02]  /*bee0*/  F2FP.SATFINITE.E4M3.F32.PACK_AB_MERGE_C R4, R31, R30, R4 ;  /* 0x0000001e1f04723e */ /* 0x000fc40004807004 */
[----:B------:R-:W-:-:S05]  /*bef0*/  F2FP.SATFINITE.E4M3.F32.PACK_AB_MERGE_C R5, R14, R5, R32 ;  /* 0x000000050e05723e */ /* 0x000fca0004807020 */
[----:B------:R0:W-:Y:S02]  /*bf00*/  STS.128 [R3+0x18400], R4 ;  /* 0x0184000403007388 */ /* 0x0001e40000000c00 */
.L_x_1432:
[----:B------:R-:W-:Y:S05]  /*bf10*/  BSYNC B2 ;  /* 0x0000000000027941 */ /* 0x000fea0003800000 */
.L_x_1431:
[----:B------:R-:W-:Y:S05]  /*bf20*/  @P1 BRA `(.L_x_1430) ;  /* 0x0000000400e81947 */ /* 0x000fea0003800000 */
[----:B0-----:R-:W0:Y:S01]  /*bf30*/  LDS.128 R4, [R0] ;  /* 0x0000000000047984 */ /* 0x001e220000000c00 */
[----:B-----5:R-:W-:Y:S02]  /*bf40*/  SHF.R.U32.HI R28, RZ, 0x8, R25 ;  /* 0x00000008ff1c7819 */ /* 0x020fe40000011619 */
[----:B------:R-:W-:Y:S02]  /*bf50*/  SHF.R.U32.HI R32, RZ, 0x8, R21 ;  /* 0x00000008ff207819 */ /* 0x000fe40000011615 */
[----:B------:R-:W-:Y:S02]  /*bf60*/  LOP3.LUT R31, R25, 0xff, RZ, 0xc0, !PT ;  /* 0x000000ff191f7812 */ /* 0x000fe400078ec0ff */
[----:B------:R-:W-:Y:S02]  /*bf70*/  LOP3.LUT R35, R21, 0xff, RZ, 0xc0, !PT ;  /* 0x000000ff15237812 */ /* 0x000fe400078ec0ff */
[----:B------:R-:W-:Y:S02]  /*bf80*/  LOP3.LUT R28, R28, 0xff, RZ, 0xc0, !PT ;  /* 0x000000ff1c1c7812 */ /* 0x000fe400078ec0ff */
[----:B------:R-:W-:-:S02]  /*bf90*/  LOP3.LUT R32, R32, 0xff, RZ, 0xc0, !PT ;  /* 0x000000ff20207812 */ /* 0x000fc400078ec0ff */
[----:B----4-:R-:W-:Y:S02]  /*bfa0*/  SHF.R.U32.HI R14, RZ, 0x8, R24 ;  /* 0x00000008ff0e7819 */ /* 0x010fe40000011618 */
[----:B------:R-:W-:Y:S02]  /*bfb0*/  SHF.R.U32.HI R30, RZ, 0x8, R20 ;  /* 0x00000008ff1e7819 */ /* 0x000fe40000011614 */
[----:B------:R-:W-:Y:S02]  /*bfc0*/  PRMT R31, R28, 0x7604, R31 ;  /* 0x000076041c1f7816 */ /* 0x000fe4000000001f */
[----:B------:R-:W-:Y:S02]  /*bfd0*/  PRMT R35, R32, 0x7604, R35 ;  /* 0x0000760420237816 */ /* 0x000fe40000000023 */
[----:B------:R-:W-:Y:S02]  /*bfe0*/  SHF.R.U32.HI R28, RZ, 0x10, R25 ;  /* 0x00000010ff1c7819 */ /* 0x000fe40000011619 */
[----:B------:R-:W-:-:S02]  /*bff0*/  SHF.R.U32.HI R32, RZ, 0x10, R21 ;  /* 0x00000010ff207819 */ /* 0x000fc40000011615 */
[----:B------:R-:W-:Y:S02]  /*c000*/  LOP3.LUT R29, R24, 0xff, RZ, 0xc0, !PT ;  /* 0x000000ff181d7812 */ /* 0x000fe400078ec0ff */
[----:B------:R-:W-:Y:S02]  /*c010*/  LOP3.LUT R14, R14, 0xff, RZ, 0xc0, !PT ;  /* 0x000000ff0e0e7812 */ /* 0x000fe400078ec0ff */
[----:B------:R-:W-:Y:S02]  /*c020*/  LOP3.LUT R33, R20, 0xff, RZ, 0xc0, !PT ;  /* 0x000000ff14217812 */ /* 0x000fe400078ec0ff */
[----:B------:R-:W-:Y:S02]  /*c030*/  LOP3.LUT R30, R30, 0xff, RZ, 0xc0, !PT ;  /* 0x000000ff1e1e7812 */ /* 0x000fe400078ec0ff */
[----:B------:R-:W-:Y:S02]  /*c040*/  LOP3.LUT R28, R28, 0xff, RZ, 0xc0, !PT ;  /* 0x000000ff1c1c7812 */ /* 0x000fe400078ec0ff */
[----:B------:R-:W-:-:S02]  /*c050*/  LOP3.LUT R32, R32, 0xff, RZ, 0xc0, !PT ;  /* 0x000000ff20207812 */ /* 0x000fc400078ec0ff */
[----:B------:R-:W-:Y:S02]  /*c060*/  PRMT R29, R14, 0x7604, R29 ;  /* 0x000076040e1d7816 */ /* 0x000fe4000000001d */
[----:B------:R-:W-:Y:S02]  /*c070*/  SHF.R.U32.HI R14, RZ, 0x10, R24 ;  /* 0x00000010ff0e7819 */ /* 0x000fe40000011618 */
[----:B------:R-:W-:Y:S02]  /*c080*/  PRMT R33, R30, 0x7604, R33 ;  /* 0x000076041e217816 */ /* 0x000fe40000000021 */
[----:B------:R-:W-:Y:S02]  /*c090*/  SHF.R.U32.HI R30, RZ, 0x10, R20 ;  /* 0x00000010ff1e7819 */ /* 0x000fe40000011614 */
[----:B------:R-:W-:Y:S02]  /*c0a0*/  PRMT R31, R28, 0x7054, R31 ;  /* 0x000070541c1f7816 */ /* 0x000fe4000000001f */
[----:B------:R-:W-:-:S02]  /*c0b0*/  PRMT R35, R32, 0x7054, R35 ;  /* 0x0000705420237816 */ /* 0x000fc40000000023 */
[----:B------:R-:W-:Y:S02]  /*c0c0*/  LOP3.LUT R14, R14, 0xff, RZ, 0xc0, !PT ;  /* 0x000000ff0e0e7812 */ /* 0x000fe400078ec0ff */
[----:B------:R-:W-:Y:S02]  /*c0d0*/  LOP3.LUT R30, R30, 0xff, RZ, 0xc0, !PT ;  /* 0x000000ff1e1e7812 */ /* 0x000fe400078ec0ff */
[----:B------:R-:W-:Y:S02]  /*c0e0*/  LOP3.LUT R35, R35, 0xff000000, R21, 0xf8, !PT ;  /* 0xff00000023237812 */ /* 0x000fe400078ef815 */
[----:B------:R-:W-:Y:S02]  /*c0f0*/  LOP3.LUT R31, R31, 0xff000000, R25, 0xf8, !PT ;  /* 0xff0000001f1f7812 */ /* 0x000fe400078ef819 */
[----:B------:R-:W-:Y:S02]  /*c100*/  PRMT R29, R14, 0x7054, R29 ;  /* 0x000070540e1d7816 */ /* 0x000fe4000000001d */
[----:B0-----:R-:W-:-:S02]  /*c110*/  F2FP.F16.E4M3.UNPACK_B R14, R6.H1 ;  /* 0x00000006ff0e723e */ /* 0x001fc400030006ff */
[----:B------:R-:W-:Y:S02]  /*c120*/  PRMT R33, R30, 0x7054, R33 ;  /* 0x000070541e217816 */ /* 0x000fe40000000021 */
        /* <DEDUP_REMOVED lines=89> */
[----:B------:R1:W-:Y:S02]  /*c6c0*/  STS.128 [R0], R4 ;  /* 0x0000000400007388 */ /* 0x0003e40000000c00 */
.L_x_1430:
[----:B------:R-:W-:Y:S05]  /*c6d0*/  BSYNC B1 ;  /* 0x0000000000017941 */ /* 0x000fea0003800000 */
.L_x_1429:
[----:B01----:R-:W-:-:S05]  /*c6e0*/  VIADD R4, R210, 0x40 ;  /* 0x00000040d2047836 */ /* 0x003fca0000000000 */
[----:B------:R-:W-:-:S13]  /*c6f0*/  ISETP.GE.AND P0, PT, R4, R15, PT ;  /* 0x0000000f0400720c */ /* 0x000fda0003f06270 */
[----:B------:R-:W-:Y:S05]  /*c700*/  @P0 BRA `(.L_x_1433) ;  /* 0x0000003400240947 */ /* 0x000fea0003800000 */
[----:B------:R-:W0:Y:S01]  /*c710*/  LDC R5, c[0x0][0x3f4] ;  /* 0x0000fd00ff057b82 */ /* 0x000e220000000800 */
[----:B------:R-:W-:Y:S01]  /*c720*/  BSSY B1, `(.L_x_1434) ;  /* 0x000007e000017945 */ /* 0x000fe20003800000 */
[-C--:B0-----:R-:W-:Y:S02]  /*c730*/  ISETP.GE.AND P0, PT, R208, R5.reuse, PT ;  /* 0x00000005d000720c */ /* 0x081fe40003f06270 */
[----:B------:R-:W-:-:S11]  /*c740*/  ISETP.GE.AND P1, PT, R214, R5, PT ;  /* 0x00000005d600720c */ /* 0x000fd60003f26270 */
[----:B------:R-:W-:Y:S05]  /*c750*/  @P0 BRA `(.L_x_1435) ;  /* 0x0000000400e80947 */ /* 0x000fea0003800000 */
[----:B------:R-:W0:Y:S01]  /*c760*/  LDS.128 R4, [R3+0x1a400] ;  /* 0x01a4000003047984 */ /* 0x000e220000000c00 */
        /* <DEDUP_REMOVED lines=19> */
[----:B------:R-:W-:Y:S02]  /*c8a0*/  PRMT R29, R24, 0x7604, R25 ;  /* 0x00007604181d7816 */ /* 0x000fe40000000019 */
[----:B------:R-:W-:Y:S02]  /*c8b0*/  SHF.R.U32.HI R14, RZ, 0x10, R12 ;  /* 0x00000010ff0e7819 */ /* 0x000fe4000001160c */
        /* <DEDUP_REMOVED lines=8> */
[----:B------:R-:W-:-:S02]  /*c940*/  PRMT R29, R24, 0x7054, R29 ;  /* 0x00007054181d7816 */ /* 0x000fc4000000001d */
[-C--:B0-----:R-:W-:Y:S02]  /*c950*/  F2FP.F16.E4M3.UNPACK_B R14, R6.reuse.H1 ;  /* 0x00000006ff0e723e */ /* 0x081fe400030006ff */
[----:B------:R-:W-:Y:S02]  /*c960*/  F2FP.F16.E4M3.UNPACK_B R27, R31 ;  /* 0x0000001fff1b723e */ /* 0x000fe400020006ff */
[----:B------:R-:W-:Y:S02]  /*c970*/  F2FP.F16.E4M3.UNPACK_B R24, R25 ;  /* 0x00000019ff18723e */ /* 0x000fe400020006ff */
[----:B------:R-:W-:Y:S01]  /*c980*/  LOP3.LUT R21, R15, 0xff000000, R12, 0xf8, !PT ;  /* 0xff0000000f157812 */ /* 0x000fe200078ef80c */
[----:B------:R-:W-:Y:S01]  /*c990*/  HADD2.F32 R12, -RZ, R14.H1_H1 ;  /* 0x3000000eff0c7230 */ /* 0x000fe20000004100 */
[----:B------:R-:W-:Y:S01]  /*c9a0*/  LOP3.LUT R29, R29, 0xff000000, R26, 0xf8, !PT ;  /* 0xff0000001d1d7812 */ /* 0x000fe200078ef81a */
[--C-:B------:R-:W-:Y:S01]  /*c9b0*/  HADD2.F32 R28, -RZ, R27.reuse.H1_H1 ;  /* 0x3000001bff1c7230 */ /* 0x100fe20000004100 */
[----:B------:R-:W-:Y:S01]  /*c9c0*/  F2FP.F16.E4M3.UNPACK_B R13, R5.H1 ;  /* 0x00000005ff0d723e */ /* 0x000fe200030006ff */
[----:B------:R-:W-:Y:S01]  /*c9d0*/  HADD2.F32 R26, -RZ, R24.H1_H1 ;  /* 0x30000018ff1a7230 */ /* 0x000fe20000004100 */
[----:B------:R-:W-:Y:S01]  /*c9e0*/  F2FP.F16.E4M3.UNPACK_B R20, R7 ;  /* 0x00000007ff14723e */ /* 0x000fe200020006ff */
[----:B------:R-:W-:Y:S01]  /*c9f0*/  HADD2.F32 R15, -RZ, R14.H0_H0 ;  /* 0x2000000eff0f7230 */ /* 0x000fe20000004100 */
[----:B------:R-:W-:Y:S01]  /*ca00*/  F2FP.F16.E4M3.UNPACK_B R14, R6 ;  /* 0x00000006ff0e723e */ /* 0x000fe200020006ff */
[C---:B------:R-:W-:Y:S01]  /*ca10*/  FMUL.FTZ R30, R12.reuse, R28 ;  /* 0x0000001c0c1e7220 */ /* 0x040fe20000410000 */
[----:B------:R-:W-:Y:S01]  /*ca20*/  FMUL.FTZ R33, R12, R26 ;  /* 0x0000001a0c217220 */ /* 0x000fe20000410000 */
[----:B------:R-:W-:Y:S01]  /*ca30*/  F2FP.F16.E4M3.UNPACK_B R12, R5 ;  /* 0x00000005ff0c723e */ /* 0x000fe200020006ff */
[----:B------:R-:W-:-:S02]  /*ca40*/  HADD2.F32 R27, -RZ, R27.H0_H0 ;  /* 0x2000001bff1b7230 */ /* 0x000fc40000004100 */
[C---:B------:R-:W-:Y:S01]  /*ca50*/  FFMA.FTZ R32, R15.reuse, R26, -R30 ;  /* 0x0000001a0f207223 */ /* 0x040fe2000001081e */
[----:B------:R-:W-:Y:S02]  /*ca60*/  HADD2.F32 R5, -RZ, R14.H1_H1 ;  /* 0x3000000eff057230 */ /* 0x000fe40000004100 */
[----:B------:R-:W-:Y:S01]  /*ca70*/  FFMA.FTZ R35, R15, R28, R33 ;  /* 0x0000001c0f237223 */ /* 0x000fe20000010021 */
[----:B------:R-:W-:Y:S01]  /*ca80*/  HADD2.F32 R24, -RZ, R24.H0_H0 ;  /* 0x20000018ff187230 */ /* 0x000fe20000004100 */
[----:B------:R-:W-:Y:S01]  /*ca90*/  F2FP.F16.E4M3.UNPACK_B R31, R31.H1 ;  /* 0x0000001fff1f723e */ /* 0x000fe200030006ff */
[----:B------:R-:W-:Y:S01]  /*caa0*/  HADD2.F32 R14, -RZ, R14.H0_H0 ;  /* 0x2000000eff0e7230 */ /* 0x000fe20000004100 */
[----:B------:R-:W-:Y:S01]  /*cab0*/  F2FP.F16.E4M3.UNPACK_B R25, R25.H1 ;  /* 0x00000019ff19723e */ /* 0x000fe200030006ff */
[C---:B------:R-:W-:Y:S01]  /*cac0*/  FMUL.FTZ R15, R5.reuse, R27 ;  /* 0x0000001b050f7220 */ /* 0x040fe20000410000 */
[----:B------:R-:W-:Y:S01]  /*cad0*/  FMUL.FTZ R30, R5, R24 ;  /* 0x00000018051e7220 */ /* 0x000fe20000410000 */
[----:B------:R-:W-:Y:S01]  /*cae0*/  F2FP.F16.E4M3.UNPACK_B R7, R7.H1 ;  /* 0x00000007ff07723e */ /* 0x000fe200030006ff */
[----:B------:R-:W-:-:S02]  /*caf0*/  HADD2.F32 R5, -RZ, R20.H1_H1 ;  /* 0x30000014ff057230 */ /* 0x000fc40000004100 */
[C---:B------:R-:W-:Y:S01]  /*cb00*/  FFMA.FTZ R28, R14.reuse, R24, -R15 ;  /* 0x000000180e1c7223 */ /* 0x040fe2000001080f */
[----:B------:R-:W-:Y:S02]  /*cb10*/  HADD2.F32 R26, -RZ, R31.H0_H0 ;  /* 0x2000001fff1a7230 */ /* 0x000fe40000004100 */
[----:B------:R-:W-:Y:S01]  /*cb20*/  FFMA.FTZ R33, R14, R27, R30 ;  /* 0x0000001b0e217223 */ /* 0x000fe2000001001e */
[----:B------:R-:W-:Y:S01]  /*cb30*/  HADD2.F32 R15, -RZ, R25.H0_H0 ;  /* 0x20000019ff0f7230 */ /* 0x000fe20000004100 */
[----:B------:R-:W-:Y:S01]  /*cb40*/  F2FP.F16.E4M3.UNPACK_B R6, R4 ;  /* 0x00000004ff06723e */ /* 0x000fe200020006ff */
        /* <DEDUP_REMOVED lines=8> */
[----:B------:R-:W-:Y:S02]  /*cbd0*/  HADD2.F32 R5, -RZ, R7.H0_H0 ;  /* 0x20000007ff057230 */ /* 0x000fe40000004100 */
[C---:B------:R-:W-:Y:S01]  /*cbe0*/  FMUL.FTZ R24, R14.reuse, R31 ;  /* 0x0000001f0e187220 */ /* 0x040fe20000410000 */
[----:B------:R-:W-:Y:S01]  /*cbf0*/  F2FP.F16.E4M3.UNPACK_B R4, R4.H1 ;  /* 0x00000004ff04723e */ /* 0x000fe200030006ff */
[----:B------:R-:W-:Y:S01]  /*cc00*/  FMUL.FTZ R20, R14, R25 ;  /* 0x000000190e147220 */ /* 0x000fe20000410000 */
[----:B------:R-:W-:Y:S01]  /*cc10*/  F2FP.F16.E4M3.UNPACK_B R15, R29 ;  /* 0x0000001dff0f723e */ /* 0x000fe200020006ff */
[C---:B------:R-:W-:Y:S01]  /*cc20*/  FFMA.FTZ R34, R5.reuse, R25, -R24 ;  /* 0x0000001905227223 */ /* 0x040fe20000010818 */
[----:B------:R-:W-:Y:S01]  /*cc30*/  F2FP.F16.E4M3.UNPACK_B R14, R21 ;  /* 0x00000015ff0e723e */ /* 0x000fe200020006ff */
[----:B------:R-:W-:Y:S01]  /*cc40*/  FFMA.FTZ R31, R5, R31, R20 ;  /* 0x0000001f051f7223 */ /* 0x000fe20000010014 */
[----:B------:R-:W-:Y:S01]  /*cc50*/  HADD2.F32 R7, -RZ, R4.H1_H1 ;  /* 0x30000004ff077230 */ /* 0x000fe20000004100 */
[----:B------:R-:W-:Y:S01]  /*cc60*/  F2FP.F16.E4M3.UNPACK_B R21, R21.H1 ;  /* 0x00000015ff15723e */ /* 0x000fe200030006ff */
[----:B------:R-:W-:Y:S01]  /*cc70*/  HADD2.F32 R24, -RZ, R15.H1_H1 ;  /* 0x3000000fff187230 */ /* 0x000fe20000004100 */
[----:B------:R-:W-:Y:S01]  /*cc80*/  F2FP.F16.E4M3.UNPACK_B R29, R29.H1 ;  /* 0x0000001dff1d723e */ /* 0x000fe200030006ff */
[----:B------:R-:W-:Y:S01]  /*cc90*/  HADD2.F32 R20, -RZ, R14.H1_H1 ;  /* 0x3000000eff147230 */ /* 0x000fe20000004100 */
[----:B------:R-:W-:Y:S01]  /*cca0*/  F2FP.SATFINITE.E4M3.F32.PACK_AB_MERGE_C R31, R31, R34, RZ ;  /* 0x000000221f1f723e */ /* 0x000fe200048070ff */
[----:B------:R-:W-:-:S02]  /*ccb0*/  HADD2.F32 R5, -RZ, R4.H0_H0 ;  /* 0x20000004ff057230 */ /* 0x000fc40000004100 */
[----:B------:R-:W-:Y:S01]  /*ccc0*/  FMUL.FTZ R26, R7, R24 ;  /* 0x00000018071a7220 */ /* 0x000fe20000410000 */
[----:B------:R-:W-:Y:S02]  /*ccd0*/  HADD2.F32 R25, -RZ, R15.H0_H0 ;  /* 0x2000000fff197230 */ /* 0x000fe40000004100 */
[----:B------:R-:W-:Y:S02]  /*cce0*/  HADD2.F32 R4, -RZ, R6.H1_H1 ;  /* 0x30000006ff047230 */ /* 0x000fe40000004100 */
[-C--:B------:R-:W-:Y:S01]  /*ccf0*/  FFMA.FTZ R26, R5, R20.reuse, -R26 ;  /* 0x00000014051a7223 */ /* 0x080fe2000001081a */
[----:B------:R-:W-:Y:S02]  /*cd00*/  HADD2.F32 R15, -RZ, R14.H0_H0 ;  /* 0x2000000eff0f7230 */ /* 0x000fe40000004100 */
[----:B------:R-:W-:Y:S01]  /*cd10*/  FMUL.FTZ R14, R7, R20 ;  /* 0x00000014070e7220 */ /* 0x000fe20000410000 */
[----:B------:R-:W-:Y:S02]  /*cd20*/  HADD2.F32 R6, -RZ, R6.H0_H0 ;  /* 0x20000006ff067230 */ /* 0x000fe40000004100 */
[C---:B------:R-:W-:Y:S01]  /*cd30*/  FMUL.FTZ R7, R4.reuse, R25 ;  /* 0x0000001904077220 */ /* 0x040fe20000410000 */
[----:B------:R-:W-:Y:S01]  /*cd40*/  FMUL.FTZ R4, R4, R15 ;  /* 0x0000000f04047220 */ /* 0x000fe20000410000 */
[----:B------:R-:W-:-:S02]  /*cd50*/  FFMA.FTZ R27, R5, R24, R14 ;  /* 0x00000018051b7223 */ /* 0x000fc4000001000e */
[C---:B------:R-:W-:Y:S01]  /*cd60*/  FFMA.FTZ R15, R6.reuse, R15, -R7 ;  /* 0x0000000f060f7223 */ /* 0x040fe20000010807 */
[----:B------:R-:W-:Y:S02]  /*cd70*/  HADD2.F32 R5, -RZ, R13.H1_H1 ;  /* 0x3000000dff057230 */ /* 0x000fe40000004100 */
[----:B------:R-:W-:Y:S01]  /*cd80*/  FFMA.FTZ R20, R6, R25, R4 ;  /* 0x0000001906147223 */ /* 0x000fe20000010004 */
[----:B------:R-:W-:Y:S02]  /*cd90*/  HADD2.F32 R6, -RZ, R21.H1_H1 ;  /* 0x30000015ff067230 */ /* 0x000fe40000004100 */
[--C-:B------:R-:W-:Y:S02]  /*cda0*/  HADD2.F32 R14, -RZ, R29.reuse.H1_H1 ;  /* 0x3000001dff0e7230 */ /* 0x100fe40000004100 */
[----:B------:R-:W-:Y:S02]  /*cdb0*/  HADD2.F32 R29, -RZ, R29.H0_H0 ;  /* 0x2000001dff1d7230 */ /* 0x000fe40000004100 */
[----:B------:R-:W-:Y:S01]  /*cdc0*/  FMUL.FTZ R7, R5, R6 ;  /* 0x0000000605077220 */ /* 0x000fe20000410000 */
[----:B------:R-:W-:-:S02]  /*cdd0*/  HADD2.F32 R4, -RZ, R12.H1_H1 ;  /* 0x3000000cff047230 */ /* 0x000fc40000004100 */
[----:B------:R-:W-:Y:S01]  /*cde0*/  FMUL.FTZ R24, R5, R14 ;  /* 0x0000000e05187220 */ /* 0x000fe20000410000 */
[----:B------:R-:W-:Y:S02]  /*cdf0*/  HADD2.F32 R21, -RZ, R21.H0_H0 ;  /* 0x20000015ff157230 */ /* 0x000fe40000004100 */
[----:B------:R-:W-:Y:S02]  /*ce00*/  HADD2.F32 R13, -RZ, R13.H0_H0 ;  /* 0x2000000dff0d7230 */ /* 0x000fe40000004100 */
[C---:B------:R-:W-:Y:S01]  /*ce10*/  FMUL.FTZ R5, R4.reuse, R29 ;  /* 0x0000001d04057220 */ /* 0x040fe20000410000 */
[----:B------:R-:W-:Y:S02]  /*ce20*/  HADD2.F32 R12, -RZ, R12.H0_H0 ;  /* 0x2000000cff0c7230 */ /* 0x000fe40000004100 */
        /* <DEDUP_REMOVED lines=8> */
[----:B------:R-:W-:Y:S02]  /*ceb0*/  F2FP.SATFINITE.E4M3.F32.PACK_AB_MERGE_C R6, R33, R28, R6 ;  /* 0x0000001c2106723e */ /* 0x000fe40004807006 */
[----:B------:R-:W-:Y:S02]  /*cec0*/  F2FP.SATFINITE.E4M3.F32.PACK_AB_MERGE_C R7, R37, R30, R31 ;  /* 0x0000001e2507723e */ /* 0x000fe4000480701f */
[----:B------:R-:W-:Y:S02]  /*ced0*/  F2FP.SATFINITE.E4M3.F32.PACK_AB_MERGE_C R4, R20, R15, R4 ;  /* 0x0000000f1404723e */ /* 0x000fe40004807004 */
[----:B------:R-:W-:-:S05]  /*cee0*/  F2FP.SATFINITE.E4M3.F32.PACK_AB_MERGE_C R5, R12, R5, R24 ;  /* 0x000000050c05723e */ /* 0x000fca0004807018 */
[----:B------:R0:W-:Y:S02]  /*cef0*/  STS.128 [R3+0x1a400], R4 ;  /* 0x01a4000403007388 */ /* 0x0001e40000000c00 */
.L_x_1435:
[----:B------:R-:W-:Y:S05]  /*cf00*/  BSYNC B1 ;  /* 0x0000000000017941 */ /* 0x000fea0003800000 */
.L_x_1434:
[----:B------:R-:W-:Y:S05]  /*cf10*/  @P1 BRA `(.L_x_1433) ;  /* 0x0000002c00201947 */ /* 0x000fea0003800000 */
[----:B0-----:R-:W0:Y:S01]  /*cf20*/  LDS.128 R4, [R0+0x2000] ;  /* 0x0020000000047984 */ /* 0x001e220000000c00 */
[----:B-----5:R-:W-:Y:S02]  /*cf30*/  SHF.R.U32.HI R12, RZ, 0x8, R10 ;  /* 0x00000008ff0c7819 */ /* 0x020fe4000001160a */
[----:B------:R-:W-:Y:S02]  /*cf40*/  LOP3.LUT R3, R10, 0xff, RZ, 0xc0, !PT ;  /* 0x000000ff0a037812 */ /* 0x000fe400078ec0ff */
[----:B------:R-:W-:Y:S02]  /*cf50*/  LOP3.LUT R12, R12, 0xff, RZ, 0xc0, !PT ;  /* 0x000000ff0c0c7812 */ /* 0x000fe400078ec0ff */
[----:B----4-:R-:W-:Y:S02]  /*cf60*/  SHF.R.U32.HI R14, RZ, 0x8, R11 ;  /* 0x00000008ff0e7819 */ /* 0x010fe4000001160b */
[----:B------:R-:W-:Y:S02]  /*cf70*/  SHF.R.U32.HI R21, RZ, 0x8, R9 ;  /* 0x00000008ff157819 */ /* 0x000fe40000011609 */
[----:B------:R-:W-:-:S02]  /*cf80*/  PRMT R3, R12, 0x7604, R3 ;  /* 0x000076040c037816 */ /* 0x000fc40000000003 */
[----:B------:R-:W-:Y:S02]  /*cf90*/  LOP3.LUT R13, R11, 0xff, RZ, 0xc0, !PT ;  /* 0x000000ff0b0d7812 */ /* 0x000fe400078ec0ff */
[----:B------:R-:W-:Y:S02]  /*cfa0*/  LOP3.LUT R14, R14, 0xff, RZ, 0xc0, !PT ;  /* 0x000000ff0e0e7812 */ /* 0x000fe400078ec0ff */
[----:B------:R-:W-:Y:S02]  /*cfb0*/  SHF.R.U32.HI R24, RZ, 0x10, R11 ;  /* 0x00000010ff187819 */ /* 0x000fe4000001160b */
[----:B------:R-:W-:Y:S02]  /*cfc0*/  SHF.R.U32.HI R12, RZ, 0x8, R8 ;  /* 0x00000008ff0c7819 */ /* 0x000fe40000011608 */
[----:B------:R-:W-:Y:S02]  /*cfd0*/  SHF.R.U32.HI R25, RZ, 0x10, R9 ;  /* 0x00000010ff197819 */ /* 0x000fe40000011609 */
[----:B------:R-:W-:-:S02]  /*cfe0*/  LOP3.LUT R20, R9, 0xff, RZ, 0xc0, !PT ;  /* 0x000000ff09147812 */ /* 0x000fc400078ec0ff */
[----:B------:R-:W-:Y:S01]  /*cff0*/  LOP3.LUT R21, R21, 0xff, RZ, 0xc0, !PT ;  /* 0x000000ff15157812 */ /* 0x000fe200078ec0ff */
[----:B------:R-:W-:Y:S01]  /*d000*/  IMAD.U32 R25, R25, 0x10000, RZ ;  /* 0x0001000019197824 */ /* 0x000fe200078e00ff */
[----:B------:R-:W-:Y:S02]  /*d010*/  PRMT R13, R14, 0x7604, R13 ;  /* 0x000076040e0d7816 */ /* 0x000fe4000000000d */
[----:B------:R-:W-:Y:S01]  /*d020*/  LOP3.LUT R15, R12, 0xff, RZ, 0xc0, !PT ;  /* 0x000000ff0c0f7812 */ /* 0x000fe200078ec0ff */
[----:B------:R-:W-:Y:S01]  /*d030*/  IMAD.U32 R12, R24, 0x10000, RZ ;  /* 0x00010000180c7824 */ /* 0x000fe200078e00ff */
[----:B------:R-:W-:Y:S02]  /*d040*/  LOP3.LUT R14, R8, 0xff, RZ, 0xc0, !PT ;  /* 0x000000ff080e7812 */ /* 0x000fe400078ec0ff */
[----:B------:R-:W-:Y:S02]  /*d050*/  PRMT R20, R21, 0x7604, R20 ;  /* 0x0000760415147816 */ /* 0x000fe40000000014 */
[----:B------:R-:W-:-:S02]  /*d060*/  PRMT R21, R15, 0x7604, R14 ;  /* 0x000076040f157816 */ /* 0x000fc4000000000e */
[----:B------:R-:W-:Y:S02]  /*d070*/  LOP3.LUT R15, R13, 0xff0000, R12, 0xf8, !PT ;  /* 0x00ff00000d0f7812 */ /* 0x000fe400078ef80c */
[----:B------:R-:W-:Y:S02]  /*d080*/  LOP3.LUT R25, R20, 0xff0000, R25, 0xf8, !PT ;  /* 0x00ff000014197812 */ /* 0x000fe400078ef819 */
[----:B------:R-:W-:Y:S02]  /*d090*/  LOP3.LUT R15, R15, 0xff000000, R11, 0xf8, !PT ;  /* 0xff0000000f0f7812 */ /* 0x000fe400078ef80b */
[----:B------:R-:W-:Y:S02]  /*d0a0*/  LOP3.LUT R25, R25, 0xff000000, R9, 0xf8, !PT ;  /* 0xff00000019197812 */ /* 0x000fe400078ef809 */
[----:B------:R-:W-:Y:S02]  /*d0b0*/  LOP3.LUT R13, R3, 0xff0000, R10, 0xf8, !PT ;  /* 0x00ff0000030d7812 */ /* 0x000fe400078ef80a */
[----:B0-----:R-:W-:-:S02]  /*d0c0*/  F2FP.F16.E4M3.UNPACK_B R3, R6.H1 ;  /* 0x00000006ff03723e */ /* 0x001fc400030006ff */
[--C-:B------:R-:W-:Y:S02]  /*d0d0*/  LOP3.LUT R21, R21, 0xff0000, R8.reuse, 0xf8, !PT ;  /* 0x00ff000015157812 */ /* 0x100fe400078ef808 */
[----:B------:R-:W-:Y:S01]  /*d0e0*/  F2FP.F16.E4M3.UNPACK_B R20, R25 ;  /* 0x00000019ff14723e */ /* 0x000fe200020006ff */
[--C-:B------:R-:W-:Y:S01]  /*d0f0*/  HADD2.F32 R9, -RZ, R3.reuse.H0_H0 ;  /* 0x20000003ff097230 */ /* 0x100fe20000004100 */
[----:B------:R-:W-:Y:S02]  /*d100*/  F2FP.F16.E4M3.UNPACK_B R12, R15 ;  /* 0x0000000fff0c723e */ /* 0x000fe400020006ff */
[----:B------:R-:W-:Y:S01]  /*d110*/  LOP3.LUT R21, R21, 0xff000000, R8, 0xf8, !PT ;  /* 0xff00000015157812 */ /* 0x000fe200078ef808 */
[----:B------:R-:W-:Y:S01]  /*d120*/  HADD2.F32 R8, -RZ, R3.H1_H1 ;  /* 0x30000003ff087230 */ /* 0x000fe20000004100 */
[----:B------:R-:W-:Y:S01]  /*d130*/  F2FP.F16.E4M3.UNPACK_B R6, R6 ;  /* 0x00000006ff06723e */ /* 0x000fe200020006ff */
[----:B------:R-:W-:Y:S01]  /*d140*/  HADD2.F32 R24, -RZ, R20.H1_H1 ;  /* 0x30000014ff187230 */ /* 0x000fe20000004100 */
[----:B------:R-:W-:Y:S01]  /*d150*/  LOP3.LUT R13, R13, 0xff000000, R10, 0xf8, !PT ;  /* 0xff0000000d0d7812 */ /* 0x000fe200078ef80a */
[----:B------:R-:W-:Y:S01]  /*d160*/  HADD2.F32 R14, -RZ, R12.H1_H1 ;  /* 0x3000000cff0e7230 */ /* 0x000fe20000004100 */
[-C--:B------:R-:W-:Y:S01]  /*d170*/  F2FP.F16.E4M3.UNPACK_B R10, R7.reuse ;  /* 0x00000007ff0a723e */ /* 0x080fe200020006ff */
[----:B------:R-:W-:Y:S01]  /*d180*/  HADD2.F32 R20, -RZ, R20.H0_H0 ;  /* 0x20000014ff147230 */ /* 0x000fe20000004100 */
[----:B------:R-:W-:Y:S01]  /*d190*/  F2FP.F16.E4M3.UNPACK_B R11, R7.H1 ;  /* 0x00000007ff0b723e */ /* 0x000fe200030006ff */
[C---:B------:R-:W-:Y:S01]  /*d1a0*/  FMUL.FTZ R26, R8.reuse, R24 ;  /* 0x00000018081a7220 */ /* 0x040fe20000410000 */
[----:B------:R-:W-:Y:S01]  /*d1b0*/  FMUL.FTZ R27, R8, R14 ;  /* 0x0000000e081b7220 */ /* 0x000fe20000410000 */
[-C--:B------:R-:W-:Y:S01]  /*d1c0*/  F2FP.F16.E4M3.UNPACK_B R7, R5.reuse ;  /* 0x00000005ff07723e */ /* 0x080fe200020006ff */
[----:B------:R-:W-:Y:S01]  /*d1d0*/  HADD2.F32 R12, -RZ, R12.H0_H0 ;  /* 0x2000000cff0c7230 */ /* 0x000fe20000004100 */
[----:B------:R-:W-:Y:S01]  /*d1e0*/  F2FP.F16.E4M3.UNPACK_B R8, R5.H1 ;  /* 0x00000005ff08723e */ /* 0x000fe200030006ff */
[----:B------:R-:W-:-:S02]  /*d1f0*/  HADD2.F32 R5, -RZ, R6.H1_H1 ;  /* 0x30000006ff057230 */ /* 0x000fc40000004100 */
[C---:B------:R-:W-:Y:S01]  /*d200*/  FFMA.FTZ R26, R9.reuse, R14, -R26 ;  /* 0x0000000e091a7223 */ /* 0x040fe2000001081a */
[----:B------:R-:W-:Y:S01]  /*d210*/  FFMA.FTZ R29, R9, R24, R27 ;  /* 0x00000018091d7223 */ /* 0x000fe2000001001b */
[----:B------:R-:W-:Y:S01]  /*d220*/  HADD2.F32 R6, -RZ, R6.H0_H0 ;  /* 0x20000006ff067230 */ /* 0x000fe20000004100 */
[----:B------:R-:W-:Y:S01]  /*d230*/  F2FP.F16.E4M3.UNPACK_B R25, R25.H1 ;  /* 0x00000019ff19723e */ /* 0x000fe200030006ff */
[C---:B------:R-:W-:Y:S01]  /*d240*/  FMUL.FTZ R9, R5.reuse, R20 ;  /* 0x0000001405097220 */ /* 0x040fe20000410000 */
[----:B------:R-:W-:Y:S01]  /*d250*/  F2FP.F16.E4M3.UNPACK_B R15, R15.H1 ;  /* 0x0000000fff0f723e */ /* 0x000fe200030006ff */
[-C--:B------:R-:W-:Y:S01]  /*d260*/  FMUL.FTZ R27, R5, R12.reuse ;  /* 0x0000000c051b7220 */ /* 0x080fe20000410000 */
[----:B------:R-:W-:Y:S02]  /*d270*/  HADD2.F32 R5, -RZ, R10.H1_H1 ;  /* 0x3000000aff057230 */ /* 0x000fe40000004100 */
[----:B------:R-:W-:Y:S01]  /*d280*/  FFMA.FTZ R24, R6, R12, -R9 ;  /* 0x0000000c06187223 */ /* 0x000fe20000010809 */
[----:B------:R-:W-:-:S02]  /*d290*/  HADD2.F32 R14, -RZ, R25.H0_H0 ;  /* 0x20000019ff0e7230 */ /* 0x000fc40000004100 */
[----:B------:R-:W-:Y:S01]  /*d2a0*/  FFMA.FTZ R27, R6, R20, R27 ;  /* 0x00000014061b7223 */ /* 0x000fe2000001001b */
[----:B------:R-:W-:Y:S01]  /*d2b0*/  HADD2.F32 R9, -RZ, R15.H0_H0 ;  /* 0x2000000fff097230 */ /* 0x000fe20000004100 */
[----:B------:R-:W-:Y:S01]  /*d2c0*/  F2FP.F16.E4M3.UNPACK_B R3, R4 ;  /* 0x00000004ff03723e */ /* 0x000fe200020006ff */
[----:B------:R-:W-:Y:S02]  /*d2d0*/  HADD2.F32 R10, -RZ, R10.H0_H0 ;  /* 0x2000000aff0a7230 */ /* 0x000fe40000004100 */
[C---:B------:R-:W-:Y:S01]  /*d2e0*/  FMUL.FTZ R31, R5.reuse, R14 ;  /* 0x0000000e051f7220 */ /* 0x040fe20000410000 */
[----:B------:R-:W-:Y:S02]  /*d2f0*/  HADD2.F32 R25, -RZ, R25.H1_H1 ;  /* 0x30000019ff197230 */ /* 0x000fe40000004100 */
[-C--:B------:R-:W-:Y:S01]  /*d300*/  FMUL.FTZ R5, R5, R9.reuse ;  /* 0x0000000905057220 */ /* 0x080fe20000410000 */
[----:B------:R-:W-:Y:S02]  /*d310*/  HADD2.F32 R6, -RZ, R11.H1_H1 ;  /* 0x3000000bff067230 */ /* 0x000fe40000004100 */
[----:B------:R-:W-:Y:S01]  /*d320*/  FFMA.FTZ R31, R10, R9, -R31 ;  /* 0x000000090a1f7223 */ /* 0x000fe2000001081f */
[----:B------:R-:W-:-:S02]  /*d330*/  HADD2.F32 R15, -RZ, R15.H1_H1 ;  /* 0x3000000fff0f7230 */ /* 0x000fc40000004100 */
[----:B------:R-:W-:Y:S01]  /*d340*/  FFMA.FTZ R28, R10, R14, R5 ;  /* 0x0000000e0a1c7223 */ /* 0x000fe20000010005 */
[----:B------:R-:W-:Y:S02]  /*d350*/  HADD2.F32 R11, -RZ, R11.H0_H0 ;  /* 0x2000000bff0b7230 */ /* 0x000fe40000004100 */
[C---:B------:R-:W-:Y:S01]  /*d360*/  FMUL.FTZ R12, R6.reuse, R25 ;  /* 0x00000019060c7220 */ /* 0x040fe20000410000 */
[----:B------:R-:W-:Y:S01]  /*d370*/  F2FP.F16.E4M3.UNPACK_B R5, R21 ;  /* 0x00000015ff05723e */ /* 0x000fe200020006ff */
[-C--:B------:R-:W-:Y:S01]  /*d380*/  FMUL.FTZ R10, R6, R15.reuse ;  /* 0x0000000f060a7220 */ /* 0x080fe20000410000 */
[----:B------:R-:W-:Y:S01]  /*d390*/  F2FP.F16.E4M3.UNPACK_B R4, R4.H1 ;  /* 0x00000004ff04723e */ /* 0x000fe200030006ff */
[C---:B------:R-:W-:Y:S01]  /*d3a0*/  FFMA.FTZ R30, R11.reuse, R15, -R12 ;  /* 0x0000000f0b1e7223 */ /* 0x040fe2000001080c */
[----:B------:R-:W-:Y:S01]  /*d3b0*/  F2FP.F16.E4M3.UNPACK_B R9, R13 ;  /* 0x0000000dff09723e */ /* 0x000fe200020006ff */
[----:B------:R-:W-:Y:S01]  /*d3c0*/  FFMA.FTZ R25, R11, R25, R10 ;  /* 0x000000190b197223 */ /* 0x000fe2000001000a */
[--C-:B------:R-:W-:Y:S01]  /*d3d0*/  HADD2.F32 R12, -RZ, R5.reuse.H1_H1 ;  /* 0x30000005ff0c7230 */ /* 0x100fe20000004100 */
[----:B------:R-:W-:Y:S01]  /*d3e0*/  F2FP.F16.E4M3.UNPACK_B R13, R13.H1 ;  /* 0x0000000dff0d723e */ /* 0x000fe200030006ff */
[----:B------:R-:W-:Y:S01]  /*d3f0*/  HADD2.F32 R11, -RZ, R5.H0_H0 ;  /* 0x20000005ff0b7230 */ /* 0x000fe20000004100 */
[----:B------:R-:W-:Y:S01]  /*d400*/  F2FP.F16.E4M3.UNPACK_B R21, R21.H1 ;  /* 0x00000015ff15723e */ /* 0x000fe200030006ff */
[--C-:B------:R-:W-:Y:S01]  /*d410*/  HADD2.F32 R6, -RZ, R4.reuse.H1_H1 ;  /* 0x30000004ff067230 */ /* 0x100fe20000004100 */
[----:B------:R-:W-:Y:S01]  /*d420*/  F2FP.SATFINITE.E4M3.F32.PACK_AB_MERGE_C R25, R25, R30, RZ ;  /* 0x0000001e1919723e */ /* 0x000fe200048070ff */
[----:B------:R-:W-:Y:S01]  /*d430*/  HADD2.F32 R10, -RZ, R9.H1_H1 ;  /* 0x30000009ff0a7230 */ /* 0x000fe20000004100 */
[----:B------:R-:W-:Y:S01]  /*d440*/  F2FP.SATFINITE.E4M3.F32.PACK_AB_MERGE_C R26, R29, R26, RZ ;  /* 0x0000001a1d1a723e */ /* 0x000fe200048070ff */
[----:B------:R-:W-:-:S02]  /*d450*/  HADD2.F32 R5, -RZ, R4.H0_H0 ;  /* 0x20000004ff057230 */ /* 0x000fc40000004100 */
[C---:B------:R-:W-:Y:S01]  /*d460*/  FMUL.FTZ R14, R6.reuse, R12 ;  /* 0x0000000c060e7220 */ /* 0x040fe20000410000 */
[----:B------:R-:W-:Y:S02]  /*d470*/  HADD2.F32 R4, -RZ, R3.H1_H1 ;  /* 0x30000003ff047230 */ /* 0x000fe40000004100 */
[-C--:B------:R-:W-:Y:S01]  /*d480*/  FMUL.FTZ R20, R6, R10.reuse ;  /* 0x0000000a06147220 */ /* 0x080fe20000410000 */
[----:B------:R-:W-:Y:S02]  /*d490*/  HADD2.F32 R9, -RZ, R9.H0_H0 ;  /* 0x20000009ff097230 */ /* 0x000fe40000004100 */
[C---:B------:R-:W-:Y:S01]  /*d4a0*/  FFMA.FTZ R14, R5.reuse, R10, -R14 ;  /* 0x0000000a050e7223 */ /* 0x040fe2000001080e */
[----:B------:R-:W-:Y:S02]  /*d4b0*/  HADD2.F32 R3, -RZ, R3.H0_H0 ;  /* 0x20000003ff037230 */ /* 0x000fe40000004100 */
[C---:B------:R-:W-:Y:S01]  /*d4c0*/  FMUL.FTZ R6, R4.reuse, R11 ;  /* 0x0000000b04067220 */ /* 0x040fe20000410000 */
[----:B------:R-:W-:Y:S01]  /*d4d0*/  FFMA.FTZ R15, R5, R12, R20 ;  /* 0x0000000c050f7223 */ /* 0x000fe20000010014 */
[----:B------:R-:W-:Y:S01]  /*d4e0*/  FMUL.FTZ R4, R4, R9 ;  /* 0x0000000904047220 */ /* 0x000fe20000410000 */
[----:B------:R-:W-:-:S02]  /*d4f0*/  HADD2.F32 R5, -RZ, R13.H1_H1 ;  /* 0x3000000dff057230 */ /* 0x000fc40000004100 */
[C---:B------:R-:W-:Y:S01]  /*d500*/  FFMA.FTZ R12, R3.reuse, R9, -R6 ;  /* 0x00000009030c7223 */ /* 0x040fe20000010806 */
[--C-:B------:R-:W-:Y:S02]  /*d510*/  HADD2.F32 R9, -RZ, R21.reuse.H1_H1 ;  /* 0x30000015ff097230 */ /* 0x100fe40000004100 */
[----:B------:R-:W-:Y:S01]  /*d520*/  FFMA.FTZ R11, R3, R11, R4 ;  /* 0x0000000b030b7223 */ /* 0x000fe20000010004 */
[----:B------:R-:W-:Y:S01]  /*d530*/  HADD2.F32 R4, -RZ, R8.H1_H1 ;  /* 0x30000008ff047230 */ /* 0x000fe20000004100 */
[----:B------:R-:W-:Y:S01]  /*d540*/  F2FP.SATFINITE.E4M3.F32.PACK_AB_MERGE_C R14, R15, R14, RZ ;  /* 0x0000000e0f0e723e */ /* 0x000fe200048070ff */
[----:B------:R-:W-:Y:S01]  /*d550*/  HADD2.F32 R10, -RZ, R21.H0_H0 ;  /* 0x20000015ff0a7230 */ /* 0x000fe20000004100 */
[----:B------:R-:W-:Y:S01]  /*d560*/  F2FP.SATFINITE.E4M3.F32.PACK_AB_MERGE_C R31, R28, R31, R25 ;  /* 0x0000001f1c1f723e */ /* 0x000fe20004807019 */
[----:B------:R-:W-:Y:S02]  /*d570*/  HADD2.F32 R3, -RZ, R7.H1_H1 ;  /* 0x30000007ff037230 */ /* 0x000fe40000004100 */
[----:B------:R-:W-:Y:S01]  /*d580*/  FMUL.FTZ R20, R4, R5 ;  /* 0x0000000504147220 */ /* 0x000fe20000410000 */
[----:B------:R-:W-:-:S02]  /*d590*/  HADD2.F32 R6, -RZ, R13.H0_H0 ;  /* 0x2000000dff067230 */ /* 0x000fc40000004100 */
[----:B------:R-:W-:Y:S01]  /*d5a0*/  FMUL.FTZ R13, R4, R9 ;  /* 0x00000009040d7220 */ /* 0x000fe20000410000 */
[----:B------:R-:W-:Y:S02]  /*d5b0*/  HADD2.F32 R8, -RZ, R8.H0_H0 ;  /* 0x20000008ff087230 */ /* 0x000fe40000004100 */
[C---:B------:R-:W-:Y:S01]  /*d5c0*/  FMUL.FTZ R4, R3.reuse, R10 ;  /* 0x0000000a03047220 */ /* 0x040fe20000410000 */
[----:B------:R-:W-:Y:S02]  /*d5d0*/  HADD2.F32 R7, -RZ, R7.H0_H0 ;  /* 0x20000007ff077230 */ /* 0x000fe40000004100 */
[----:B------:R-:W-:Y:S01]  /*d5e0*/  FMUL.FTZ R3, R3, R6 ;  /* 0x0000000603037220 */ /* 0x000fe20000410000 */
[----:B------:R-:W-:Y:S01]  /*d5f0*/  F2FP.SATFINITE.E4M3.F32.PACK_AB_MERGE_C R30, R27, R24, R26 ;  /* 0x000000181b1e723e */ /* 0x000fe2000480701a */
[C---:B------:R-:W-:Y:S01]  /*d600*/  FFMA.FTZ R13, R8.reuse, R5, -R13 ;  /* 0x00000005080d7223 */ /* 0x040fe2000001080d */
[----:B------:R-:W-:Y:S01]  /*d610*/  FFMA.FTZ R20, R8, R9, R20 ;  /* 0x0000000908147223 */ /* 0x000fe20000010014 */
[C---:B------:R-:W-:Y:S01]  /*d620*/  FFMA.FTZ R4, R7.reuse, R6, -R4 ;  /* 0x0000000607047223 */ /* 0x040fe20000010804 */
[----:B------:R-:W-:Y:S01]  /*d630*/  FFMA.FTZ R3, R7, R10, R3 ;  /* 0x0000000a07037223 */ /* 0x000fe20000010003 */
[----:B------:R-:W-:-:S02]  /*d640*/  F2FP.SATFINITE.E4M3.F32.PACK_AB_MERGE_C R28, R11, R12, R14 ;  /* 0x0000000c0b1c723e */ /* 0x000fc4000480700e */
[----:B------:R-:W-:-:S04]  /*d650*/  F2FP.SATFINITE.E4M3.F32.PACK_AB_MERGE_C R13, R20, R13, RZ ;  /* 0x0000000d140d723e */ /* 0x000fc800048070ff */
[----:B------:R-:W-:-:S05]  /*d660*/  F2FP.SATFINITE.E4M3.F32.PACK_AB_MERGE_C R29, R3, R4, R13 ;  /* 0x00000004031d723e */ /* 0x000fca000480700d */
[----:B------:R1:W-:Y:S01]  /*d670*/  STS.128 [R0+0x2000], R28 ;  /* 0x0020001c00007388 */ /* 0x0003e20000000c00 */
[----:B------:R-:W-:Y:S05]  /*d680*/  BRA `(.L_x_1433) ;  /* 0x0000002400447947 */ /* 0x000fea0003800000 */
.L_x_1420:
        /* <DEDUP_REMOVED lines=8> */
[----:B0-----:R-:W-:-:S13]  /*d710*/  ISETP.NE.AND P0, PT, R30, 0x1, PT ;  /* 0x000000011e00780c */ /* 0x001fda0003f05270 */
[----:B------:R-:W0:Y:S08]  /*d720*/  @P0 LDC R0, c[0x0][0x44c] ;  /* 0x00011300ff000b82 */ /* 0x000e300000000800 */
[----:B------:R-:W1:Y:S01]  /*d730*/  @P0 LDC R5, c[0x0][0x450] ;  /* 0x00011400ff050b82 */ /* 0x000e620000000800 */
[----:B0-----:R-:W-:-:S05]  /*d740*/  @P0 IMAD.HI.U32 R0, R3, R0, RZ ;  /* 0x0000000003000227 */ /* 0x001fca00078e00ff */
[----:B-1----:R-:W-:Y:S01]  /*d750*/  @P0 SHF.R.U32.HI R3, RZ, R5, R0 ;  /* 0x00000005ff030219 */ /* 0x002fe20000011600 */
[----:B------:R-:W-:-:S03]  /*d760*/  IMAD.MOV.U32 R5, RZ, RZ, R31 ;  /* 0x000000ffff057224 */ /* 0x000fc600078e001f */
        /* <DEDUP_REMOVED lines=14> */
[----:B------:R-:W0:Y:S01]  /*d850*/  LDC R37, c[0x0][0x3f4] ;  /* 0x0000fd00ff257b82 */ /* 0x000e220000000800 */
[----:B------:R-:W1:Y:S01]  /*d860*/  SHFL.IDX PT, R5, R29, RZ, 0x1c1f ;  /* 0x001c1fff1d057589 */ /* 0x000e6200000e0000 */
[----:B------:R-:W-:-:S03]  /*d870*/  IMAD R30, R215, R30, RZ ;  /* 0x0000001ed71e7224 */ /* 0x000fc600078e02ff */
[----:B------:R-:W2:Y:S04]  /*d880*/  SHFL.IDX PT, R14, R28, RZ, 0x1c1f ;  /* 0x001c1fff1c0e7589 */ /* 0x000ea800000e0000 */
[----:B------:R-:W3:Y:S04]  /*d890*/  SHFL.IDX PT, R3, R10, RZ, 0x1c1f ;  /* 0x001c1fff0a037589 */ /* 0x000ee800000e0000 */
[----:B------:R-:W4:Y:S01]  /*d8a0*/  SHFL.IDX PT, R7, R31, RZ, 0x1c1f ;  /* 0x001c1fff1f077589 */ /* 0x000f2200000e0000 */
[----:B0-----:R-:W-:-:S04]  /*d8b0*/  ISETP.GE.AND P0, PT, R22, R37, PT ;  /* 0x000000251600720c */ /* 0x001fc80003f06270 */
[----:B------:R-:W-:-:S13]  /*d8c0*/  ISETP.GE.OR P1, PT, R39, R30, P0 ;  /* 0x0000001e2700720c */ /* 0x000fda0000726670 */
[C---:B-1----:R-:W-:Y:S02]  /*d8d0*/  @!P1 IADD3 R0, P2, R22.reuse, R5, RZ ;  /* 0x0000000516009210 */ /* 0x042fe40007f5e0ff */
[----:B--2---:R-:W-:-:S03]  /*d8e0*/  @!P1 IADD3 R14, P3, R22, R14, RZ ;  /* 0x0000000e160e9210 */ /* 0x004fc60007f7e0ff */
[--C-:B---3--:R-:W-:Y:S02]  /*d8f0*/  @!P1 IMAD.X R5, R3, 0x1, R23.reuse, P2 ;  /* 0x0000000103059824 */ /* 0x108fe400010e0617 */
[----:B----4-:R-:W-:Y:S02]  /*d900*/  @!P1 IMAD.X R3, R7, 0x1, R23, P3 ;  /* 0x0000000107039824 */ /* 0x010fe400018e0617 */
[----:B------:R-:W-:Y:S02]  /*d910*/  @!P1 IMAD.MOV.U32 R4, RZ, RZ, R0 ;  /* 0x000000ffff049224 */ /* 0x000fe400078e0000 */
[----:B------:R-:W-:Y:S02]  /*d920*/  @!P1 IMAD.MOV.U32 R32, RZ, RZ, R14 ;  /* 0x000000ffff209224 */ /* 0x000fe400078e000e */
[----:B------:R-:W-:Y:S02]  /*d930*/  @!P1 IMAD.MOV.U32 R33, RZ, RZ, R3 ;  /* 0x000000ffff219224 */ /* 0x000fe400078e0003 */
[----:B------:R-:W2:Y:S04]  /*d940*/  @!P1 LD.E.128 R4, desc[UR38][R4.64] ;  /* 0x0000002604049980 */ /* 0x000ea8000c101d00 */
[----:B------:R-:W3:Y:S01]  /*d950*/  @!P1 LD.E.128 R32, desc[UR38][R32.64] ;  /* 0x0000002620209980 */ /* 0x000ee2000c101d00 */
[----:B------:R-:W-:-:S02]  /*d960*/  CS2R R26, SRZ ;  /* 0x00000000001a7805 */ /* 0x000fc4000001ff00 */
[----:B------:R-:W-:Y:S02]  /*d970*/  CS2R R24, SRZ ;  /* 0x0000000000187805 */ /* 0x000fe4000001ff00 */
[----:B------:R-:W-:Y:S01]  /*d980*/  CS2R R20, SRZ ;  /* 0x0000000000147805 */ /* 0x000fe2000001ff00 */
[----:B------:R-:W0:Y:S01]  /*d990*/  SHFL.IDX PT, R29, R29, 0x1, 0x1c1f ;  /* 0x003c1f001d1d7f89 */ /* 0x000e2200000e0000 */
[----:B------:R-:W-:-:S03]  /*d9a0*/  CS2R R8, SRZ ;  /* 0x0000000000087805 */ /* 0x000fc6000001ff00 */
[----:B------:R1:W4:Y:S04]  /*d9b0*/  SHFL.IDX PT, R3, R10, 0x1, 0x1c1f ;  /* 0x003c1f000a037f89 */ /* 0x00032800000e0000 */
[----:B------:R1:W0:Y:S04]  /*d9c0*/  SHFL.IDX PT, R14, R28, 0x1, 0x1c1f ;  /* 0x003c1f001c0e7f89 */ /* 0x00022800000e0000 */
[----:B------:R-:W0:Y:S01]  /*d9d0*/  SHFL.IDX PT, R31, R31, 0x1, 0x1c1f ;  /* 0x003c1f001f1f7f89 */ /* 0x000e2200000e0000 */
[----:B--2---:R-:W-:Y:S02]  /*d9e0*/  @!P1 IMAD.MOV.U32 R26, RZ, RZ, R4 ;  /* 0x000000ffff1a9224 */ /* 0x004fe400078e0004 */
[----:B------:R-:W-:Y:S01]  /*d9f0*/  @!P1 IMAD.MOV.U32 R27, RZ, RZ, R5 ;  /* 0x000000ffff1b9224 */ /* 0x000fe200078e0005 */
[----:B------:R-:W-:Y:S01]  /*da00*/  CS2R R4, SRZ ;  /* 0x0000000000047805 */ /* 0x000fe2000001ff00 */
[----:B------:R-:W-:-:S02]  /*da10*/  @!P1 IMAD.MOV.U32 R24, RZ, RZ, R6 ;  /* 0x000000ffff189224 */ /* 0x000fc400078e0006 */
[----:B------:R-:W-:Y:S02]  /*da20*/  @!P1 IMAD.MOV.U32 R25, RZ, RZ, R7 ;  /* 0x000000ffff199224 */ /* 0x000fe400078e0007 */
[----:B---3--:R-:W-:Y:S02]  /*da30*/  @!P1 IMAD.MOV.U32 R20, RZ, RZ, R32 ;  /* 0x000000ffff149224 */ /* 0x008fe400078e0020 */
[----:B------:R-:W-:Y:S02]  /*da40*/  @!P1 IMAD.MOV.U32 R21, RZ, RZ, R33 ;  /* 0x000000ffff159224 */ /* 0x000fe400078e0021 */
[----:B------:R-:W-:Y:S02]  /*da50*/  @!P1 IMAD.MOV.U32 R8, RZ, RZ, R34 ;  /* 0x000000ffff089224 */ /* 0x000fe400078e0022 */
[----:B01--4-:R-:W-:-:S07]  /*da60*/  @!P1 IMAD.MOV.U32 R9, RZ, RZ, R35 ;  /* 0x000000ffff099224 */ /* 0x013fce00078e0023 */
.L_x_1729:
[----:B------:R-:W-:Y:S01]  /*da70*/  VIADD R39, R39, 0x40 ;  /* 0x0000004027277836 */ /* 0x000fe20000000000 */
[----:B------:R-:W-:Y:S01]  /*da80*/  BSSY B1, `(.L_x_1437) ;  /* 0x0000010000017945 */ /* 0x000fe20003800000 */
[----:B------:R-:W-:Y:S02]  /*da90*/  CS2R R6, SRZ ;  /* 0x0000000000067805 */ /* 0x000fe4000001ff00 */
[----:B------:R-:W-:Y:S02]  /*daa0*/  CS2R R32, SRZ ;  /* 0x0000000000207805 */ /* 0x000fe4000001ff00 */
[----:B------:R-:W-:Y:S02]  /*dab0*/  CS2R R34, SRZ ;  /* 0x0000000000227805 */ /* 0x000fe4000001ff00 */
[----:B------:R-:W-:-:S13]  /*dac0*/  ISETP.GE.AND P1, PT, R39, R30, PT ;  /* 0x0000001e2700720c */ /* 0x000fda0003f26270 */
[----:B------:R-:W-:Y:S05]  /*dad0*/  @P1 BRA `(.L_x_1438) ;  /* 0x0000000000281947 */ /* 0x000fea0003800000 */
[----:B------:R-:W-:Y:S02]  /*dae0*/  CS2R R6, SRZ ;  /* 0x0000000000067805 */ /* 0x000fe4000001ff00 */
[----:B------:R-:W-:Y:S02]  /*daf0*/  CS2R R32, SRZ ;  /* 0x0000000000207805 */ /* 0x000fe4000001ff00 */
[----:B------:R-:W-:Y:S01]  /*db00*/  CS2R R34, SRZ ;  /* 0x0000000000227805 */ /* 0x000fe2000001ff00 */
[----:B------:R-:W-:Y:S06]  /*db10*/  @P0 BRA `(.L_x_1438) ;  /* 0x0000000000180947 */ /* 0x000fec0003800000 */
[C---:B------:R-:W-:Y:S02]  /*db20*/  IADD3 R32, P1, R22.reuse, R29, RZ ;  /* 0x0000001d16207210 */ /* 0x040fe40007f3e0ff */
[----:B------:R-:W-:-:S03]  /*db30*/  IADD3 R4, P2, R22, R14, RZ ;  /* 0x0000000e16047210 */ /* 0x000fc60007f5e0ff */
[--C-:B------:R-:W-:Y:S02]  /*db40*/  IMAD.X R33, R3, 0x1, R23.reuse, P1 ;  /* 0x0000000103217824 */ /* 0x100fe400008e0617 */
[----:B------:R-:W-:-:S04]  /*db50*/  IMAD.X R5, R31, 0x1, R23, P2 ;  /* 0x000000011f057824 */ /* 0x000fc800010e0617 */
[----:B------:R-:W5:Y:S04]  /*db60*/  LD.E.128 R32, desc[UR38][R32.64] ;  /* 0x0000002620207980 */ /* 0x000f68000c101d00 */
[----:B------:R-:W5:Y:S02]  /*db70*/  LD.E.128 R4, desc[UR38][R4.64] ;  /* 0x0000002604047980 */ /* 0x000f64000c101d00 */
.L_x_1438:
[----:B------:R-:W-:Y:S05]  /*db80*/  BSYNC B1 ;  /* 0x0000000000017941 */ /* 0x000fea0003800000 */
.L_x_1437:
[----:B------:R-:W-:Y:S01]  /*db90*/  ULEA.HI UR4, UR37, UR37, URZ, 0x1 ;  /* 0x0000002525047291 */ /* 0x000fe2000f8f083f */
[----:B------:R-:W-:Y:S01]  /*dba0*/  VIADD R0, R210, 0x40 ;  /* 0x00000040d2007836 */ /* 0x000fe20000000000 */
[----:B------:R-:W-:Y:S01]  /*dbb0*/  VIADDMNMX R11, R30, -R219, 0x80, PT ;  /* 0x000000801e0b7446 */ /* 0x000fe200038009db */
[----:B------:R-:W-:Y:S01]  /*dbc0*/  BSSY B1, `(.L_x_1439) ;  /* 0x0000009000017945 */ /* 0x000fe20003800000 */
[----:B------:R-:W-:Y:S02]  /*dbd0*/  ULOP3.LUT UR4, UR4, 0xfffffffe, URZ, 0xc0, !UPT ;  /* 0xfffffffe04047892 */ /* 0x000fe4000f8ec03f */
[-C--:B------:R-:W-:Y:S02]  /*dbe0*/  ISETP.GE.OR P2, PT, R210, R11.reuse, P0 ;  /* 0x0000000bd200720c */ /* 0x080fe40000746670 */
[----:B------:R-:W-:Y:S01]  /*dbf0*/  UIADD3 UR4, UR37, -UR4, URZ ;  /* 0x8000000425047290 */ /* 0x000fe2000fffe03f */
[----:B------:R-:W-:-:S05]  /*dc00*/  ISETP.GE.OR P0, PT, R0, R11, P0 ;  /* 0x0000000b0000720c */ /* 0x000fca0000706670 */
[----:B------:R-:W-:-:S05]  /*dc10*/  IMAD.U32 R3, RZ, RZ, UR4 ;  /* 0x00000004ff037e24 */ /* 0x000fca000f8e00ff */
[----:B------:R-:W-:-:S04]  /*dc20*/  SHF.L.U32 R3, R3, 0x1f, RZ ;  /* 0x0000001f03037819 */ /* 0x000fc800000006ff */
[----:B------:R-:W0:Y:S02]  /*dc30*/  SYNCS.PHASECHK.TRANS64.TRYWAIT P1, [R18+URZ+0x28800], R3 ;  /* 0x02880003120075a7 */ /* 0x000e24000802017f */
[----:B0-----:R-:W-:Y:S05]  /*dc40*/  @!P1 BRA `(.L_x_1440) ;  /* 0x0000022c00389947 */ /* 0x001fea0003800000 */
.L_x_1730:
[----:B------:R-:W-:Y:S05]  /*dc50*/  BSYNC B1 ;  /* 0x0000000000017941 */ /* 0x000fea0003800000 */
.L_x_1439:
[----:B------:R-:W-:Y:S04]  /*dc60*/  BSSY B1, `(.L_x_1441) ;  /* 0x0000100000017945 */ /* 0x000fe80003800000 */
[----:B------:R-:W-:Y:S05]  /*dc70*/  @P2 BRA `(.L_x_1442) ;  /* 0x0000000c00f82947 */ /* 0x000fea0003800000 */
[----:B------:R-:W-:Y:S02]  /*dc80*/  SHF.R.U32.HI R0, RZ, 0x8, R26 ;  /* 0x00000008ff007819 */ /* 0x000fe4000001161a */
[----:B------:R-:W-:Y:S02]  /*dc90*/  SHF.R.U32.HI R11, RZ, 0x8, R24 ;  /* 0x00000008ff0b7819 */ /* 0x000fe40000011618 */
[----:B0-----:R-:W-:Y:S02]  /*dca0*/  LOP3.LUT R3, R26, 0xff, RZ, 0xc0, !PT ;  /* 0x000000ff1a037812 */ /* 0x001fe400078ec0ff */
[----:B------:R-:W-:Y:S02]  /*dcb0*/  LOP3.LUT R0, R0, 0xff, RZ, 0xc0, !PT ;  /* 0x000000ff00007812 */ /* 0x000fe400078ec0ff */
[----:B------:R-:W-:Y:S02]  /*dcc0*/  SHF.R.U32.HI R10, RZ, 0x8, R27 ;  /* 0x00000008ff0a7819 */ /* 0x000fe4000001161b */
[----:B------:R-:W-:-:S02]  /*dcd0*/  LOP3.LUT R12, R11, 0xff, RZ, 0xc0, !PT ;  /* 0x000000ff0b0c7812 */ /* 0x000fc400078ec0ff */
[----:B------:R-:W-:Y:S01]  /*dce0*/  PRMT R11, R0, 0x7604, R3 ;  /* 0x00007604000b7816 */ /* 0x000fe20000000003 */
[----:B------:R-:W-:Y:S01]  /*dcf0*/  IMAD.SHL.U32 R3, R213, 0x80, RZ ;  /* 0x00000080d5037824 */ /* 0x000fe200078e00ff */
[----:B------:R-:W-:Y:S02]  /*dd00*/  LOP3.LUT R13, R27, 0xff, RZ, 0xc0, !PT ;  /* 0x000000ff1b0d7812 */ /* 0x000fe400078ec0ff */
[----:B------:R-:W-:Y:S02]  /*dd10*/  LOP3.LUT R10, R10, 0xff, RZ, 0xc0, !PT ;  /* 0x000000ff0a0a7812 */ /* 0x000fe400078ec0ff */
[----:B------:R-:W-:Y:S02]  /*dd20*/  LOP3.LUT R15, R24, 0xff, RZ, 0xc0, !PT ;  /* 0x000000ff180f7812 */ /* 0x000fe400078ec0ff */
[----:B------:R-:W-:Y:S02]  /*dd30*/  PRMT R39, R10, 0x7604, R13 ;  /* 0x000076040a277816 */ /* 0x000fe4000000000d */
[----:B------:R-:W-:-:S02]  /*dd40*/  SHF.R.U32.HI R0, RZ, 0x8, R20 ;  /* 0x00000008ff007819 */ /* 0x000fc40000011614 */
[----:B------:R-:W-:Y:S01]  /*dd50*/  LOP3.LUT R14, R3, 0x380, RZ, 0xc0, !PT ;  /* 0x00000380030e7812 */ /* 0x000fe200078ec0ff */
[----:B------:R-:W-:Y:S01]  /*dd60*/  IMAD.IADD R3, R22, 0x1, R37 ;  /* 0x0000000116037824 */ /* 0x000fe200078e0225 */
[----:B------:R-:W-:Y:S02]  /*dd70*/  SHF.R.U32.HI R10, RZ, 0x8, R25 ;  /* 0x00000008ff0a7819 */ /* 0x000fe40000011619 */
[----:B------:R-:W-:Y:S02]  /*dd80*/  PRMT R41, R12, 0x7604, R15 ;  /* 0x000076040c297816 */ /* 0x000fe4000000000f */
[----:B------:R-:W-:Y:S02]  /*dd90*/  LOP3.LUT R15, R20, 0xff, RZ, 0xc0, !PT ;  /* 0x000000ff140f7812 */ /* 0x000fe400078ec0ff */
[----:B------:R-:W-:Y:S02]  /*dda0*/  LOP3.LUT R12, R0, 0xff, RZ, 0xc0, !PT ;  /* 0x000000ff000c7812 */ /* 0x000fe400078ec0ff */
[----:B------:R-:W-:-:S02]  /*ddb0*/  LOP3.LUT R13, R25, 0xff, RZ, 0xc0, !PT ;  /* 0x000000ff190d7812 */ /* 0x000fc400078ec0ff */
[----:B------:R-:W-:Y:S02]  /*ddc0*/  LOP3.LUT R10, R10, 0xff, RZ, 0xc0, !PT ;  /* 0x000000ff0a0a7812 */ /* 0x000fe400078ec0ff */
[----:B------:R-:W-:Y:S02]  /*ddd0*/  SHF.R.U32.HI R28, RZ, 0x3, R14 ;  /* 0x00000003ff1c7819 */ /* 0x000fe4000001160e */
[C---:B------:R-:W-:Y:S02]  /*dde0*/  LOP3.LUT R3, R14.reuse, 0x70, R3, 0xf8, !PT ;  /* 0x000000700e037812 */ /* 0x040fe400078ef803 */
[----:B------:R-:W-:Y:S02]  /*ddf0*/  LOP3.LUT R0, R14, 0x70, R22, 0xf8, !PT ;  /* 0x000000700e007812 */ /* 0x000fe400078ef816 */
[----:B------:R-:W-:Y:S02]  /*de00*/  PRMT R45, R12, 0x7604, R15 ;  /* 0x000076040c2d7816 */ /* 0x000fe4000000000f */
[----:B------:R-:W-:-:S02]  /*de10*/  PRMT R43, R10, 0x7604, R13 ;  /* 0x000076040a2b7816 */ /* 0x000fc4000000000d */
[----:B------:R-:W-:Y:S02]  /*de20*/  SHF.R.U32.HI R12, RZ, 0x8, R8 ;  /* 0x00000008ff0c7819 */ /* 0x000fe40000011608 */
[----:B------:R-:W-:Y:S02]  /*de30*/  SHF.R.U32.HI R30, RZ, 0x8, R9 ;  /* 0x00000008ff1e7819 */ /* 0x000fe40000011609 */
[-C--:B------:R-:W-:Y:S02]  /*de40*/  LOP3.LUT R3, R3, R28.reuse, RZ, 0x3c, !PT ;  /* 0x0000001c03037212 */ /* 0x080fe400078e3cff */
[----:B------:R-:W-:Y:S02]  /*de50*/  SHF.R.U32.HI R10, RZ, 0x8, R21 ;  /* 0x00000008ff0a7819 */ /* 0x000fe40000011615 */
[----:B------:R-:W-:Y:S02]  /*de60*/  LOP3.LUT R0, R0, R28, RZ, 0x3c, !PT ;  /* 0x0000001c00007212 */ /* 0x000fe400078e3cff */
[----:B------:R-:W-:-:S02]  /*de70*/  LOP3.LUT R29, R21, 0xff, RZ, 0xc0, !PT ;  /* 0x000000ff151d7812 */ /* 0x000fc400078ec0ff */
[----:B------:R-:W-:Y:S02]  /*de80*/  LOP3.LUT R31, R8, 0xff, RZ, 0xc0, !PT ;  /* 0x000000ff081f7812 */ /* 0x000fe400078ec0ff */
[----:B------:R-:W-:Y:S02]  /*de90*/  LOP3.LUT R28, R12, 0xff, RZ, 0xc0, !PT ;  /* 0x000000ff0c1c7812 */ /* 0x000fe400078ec0ff */
[----:B------:R-:W-:Y:S02]  /*dea0*/  LOP3.LUT R30, R30, 0xff, RZ, 0xc0, !PT ;  /* 0x000000ff1e1e7812 */ /* 0x000fe400078ec0ff */
[----:B------:R-:W-:Y:S02]  /*deb0*/  LOP3.LUT R51, R9, 0xff, RZ, 0xc0, !PT ;  /* 0x000000ff09337812 */ /* 0x000fe400078ec0ff */
[----:B------:R-:W-:Y:S02]  /*dec0*/  LOP3.LUT R10, R10, 0xff, RZ, 0xc0, !PT ;  /* 0x000000ff0a0a7812 */ /* 0x000fe400078ec0ff */
[----:B------:R-:W-:-:S02]  /*ded0*/  IADD3 R3, R18, R3, R227 ;  /* 0x0000000312037210 */ /* 0x000fc40007ffe0e3 */
[----:B------:R-:W-:Y:S02]  /*dee0*/  IADD3 R0, R18, R0, R227 ;  /* 0x0000000012007210 */ /* 0x000fe40007ffe0e3 */
[----:B------:R-:W-:Y:S02]  /*def0*/  PRMT R47, R10, 0x7604, R29 ;  /* 0x000076040a2f7816 */ /* 0x000fe4000000001d */
[----:B------:R-:W-:Y:S01]  /*df00*/  PRMT R49, R28, 0x7604, R31 ;  /* 0x000076041c317816 */ /* 0x000fe2000000001f */
[----:B------:R-:W-:Y:S01]  /*df10*/  LDS.128 R12, [R0+0x18400] ;  /* 0x01840000000c7984 */ /* 0x000fe20000000c00 */
[----:B------:R-:W-:Y:S02]  /*df20*/  PRMT R51, R30, 0x7604, R51 ;  /* 0x000076041e337816 */ /* 0x000fe40000000033 */
[----:B------:R-:W-:Y:S01]  /*df30*/  SHF.R.U32.HI R38, RZ, 0x10, R27 ;  /* 0x00000010ff267819 */ /* 0x000fe2000001161b */
[----:B------:R-:W0:Y:S01]  /*df40*/  LDS.128 R28, [R3+0x18400] ;  /* 0x01840000031c7984 */ /* 0x000e220000000c00 */
[----:B------:R-:W-:-:S02]  /*df50*/  SHF.R.U32.HI R42, RZ, 0x10, R25 ;  /* 0x00000010ff2a7819 */ /* 0x000fc40000011619 */
[----:B------:R-:W-:Y:S02]  /*df60*/  LOP3.LUT R38, R38, 0xff, RZ, 0xc0, !PT ;  /* 0x000000ff26267812 */ /* 0x000fe400078ec0ff */
[----:B------:R-:W-:Y:S02]  /*df70*/  SHF.R.U32.HI R40, RZ, 0x10, R24 ;  /* 0x00000010ff287819 */ /* 0x000fe40000011618 */
[----:B------:R-:W-:Y:S02]  /*df80*/  PRMT R39, R38, 0x7054, R39 ;  /* 0x0000705426277816 */ /* 0x000fe40000000027 */
[----:B------:R-:W-:Y:S02]  /*df90*/  SHF.R.U32.HI R38, RZ, 0x10, R21 ;  /* 0x00000010ff267819 */ /* 0x000fe40000011615 */
[----:B------:R-:W-:Y:S02]  /*dfa0*/  LOP3.LUT R42, R42, 0xff, RZ, 0xc0, !PT ;  /* 0x000000ff2a2a7812 */ /* 0x000fe400078ec0ff */
[----:B------:R-:W-:-:S02]  /*dfb0*/  LOP3.LUT R40, R40, 0xff, RZ, 0xc0, !PT ;  /* 0x000000ff28287812 */ /* 0x000fc400078ec0ff */
[----:B------:R-:W-:Y:S02]  /*dfc0*/  LOP3.LUT R38, R38, 0xff, RZ, 0xc0, !PT ;  /* 0x000000ff26267812 */ /* 0x000fe400078ec0ff */
[----:B------:R-:W-:Y:S02]  /*dfd0*/  PRMT R43, R42, 0x7054, R43 ;  /* 0x000070542a2b7816 */ /* 0x000fe4000000002b */
[----:B------:R-:W-:Y:S02]  /*dfe0*/  SHF.R.U32.HI R42, RZ, 0x10, R9 ;  /* 0x00000010ff2a7819 */ /* 0x000fe40000011609 */
[----:B------:R-:W-:Y:S02]  /*dff0*/  PRMT R41, R40, 0x7054, R41 ;  /* 0x0000705428297816 */ /* 0x000fe40000000029 */
[----:B------:R-:W-:Y:S02]  /*e000*/  SHF.R.U32.HI R10, RZ, 0x10, R26 ;  /* 0x00000010ff0a7819 */ /* 0x000fe4000001161a */
[----:B------:R-:W-:-:S02]  /*e010*/  SHF.R.U32.HI R40, RZ, 0x10, R8 ;  /* 0x00000010ff287819 */ /* 0x000fc40000011608 */
[----:B------:R-:W-:Y:S02]  /*e020*/  PRMT R47, R38, 0x7054, R47 ;  /* 0x00007054262f7816 */ /* 0x000fe4000000002f */
[----:B------:R-:W-:Y:S02]  /*e030*/  LOP3.LUT R42, R42, 0xff, RZ, 0xc0, !PT ;  /* 0x000000ff2a2a7812 */ /* 0x000fe400078ec0ff */
[----:B------:R-:W-:Y:S02]  /*e040*/  LOP3.LUT R10, R10, 0xff, RZ, 0xc0, !PT ;  /* 0x000000ff0a0a7812 */ /* 0x000fe400078ec0ff */
[----:B------:R-:W-:Y:S02]  /*e050*/  LOP3.LUT R40, R40, 0xff, RZ, 0xc0, !PT ;  /* 0x000000ff28287812 */ /* 0x000fe400078ec0ff */
[----:B------:R-:W-:Y:S02]  /*e060*/  LOP3.LUT R47, R47, 0xff000000, R21, 0xf8, !PT ;  /* 0xff0000002f2f7812 */ /* 0x000fe400078ef815 */
[----:B------:R-:W-:-:S02]  /*e070*/  LOP3.LUT R39, R39, 0xff000000, R27, 0xf8, !PT ;  /* 0xff00000027277812 */ /* 0x000fc400078ef81b */
[----:B------:R-:W-:Y:S02]  /*e080*/  PRMT R51, R42, 0x7054, R51 ;  /* 0x000070542a337816 */ /* 0x000fe40000000033 */
[----:B------:R-:W-:Y:S02]  /*e090*/  LOP3.LUT R42, R41, 0xff000000, R24, 0xf8, !PT ;  /* 0xff000000292a7812 */ /* 0x000fe400078ef818 */
[----:B------:R-:W-:Y:S02]  /*e0a0*/  PRMT R11, R10, 0x7054, R11 ;  /* 0x000070540a0b7816 */ /* 0x000fe4000000000b */
[----:B------:R-:W-:Y:S02]  /*e0b0*/  PRMT R49, R40, 0x7054, R49 ;  /* 0x0000705428317816 */ /* 0x000fe40000000031 */
[----:B------:R-:W-:Y:S02]  /*e0c0*/  F2FP.F16.E4M3.UNPACK_B R44, R47.H1 ;  /* 0x0000002fff2c723e */ /* 0x000fe400030006ff */
[----:B0-----:R-:W-:-:S02]  /*e0d0*/  F2FP.F16.E4M3.UNPACK_B R24, R29.H1 ;  /* 0x0000001dff18723e */ /* 0x001fc400030006ff */
[----:B------:R-:W-:Y:S01]  /*e0e0*/  SHF.R.U32.HI R10, RZ, 0x10, R20 ;  /* 0x00000010ff0a7819 */ /* 0x000fe20000011614 */
[--C-:B------:R-:W-:Y:S01]  /*e0f0*/  HADD2.F32 R46, -RZ, R44.reuse.H0_H0 ;  /* 0x2000002cff2e7230 */ /* 0x100fe20000004100 */
[----:B------:R-:W-:Y:S01]  /*e100*/  F2FP.F16.E4M3.UNPACK_B R40, R39.H1 ;  /* 0x00000027ff28723e */ /* 0x000fe200030006ff */
[----:B------:R-:W-:Y:S01]  /*e110*/  HADD2.F32 R44, -RZ, R44.H1_H1 ;  /* 0x3000002cff2c7230 */ /* 0x000fe20000004100 */
[----:B------:R-:W-:Y:S02]  /*e120*/  LOP3.LUT R51, R51, 0xff000000, R9, 0xf8, !PT ;  /* 0xff00000033337812 */ /* 0x000fe400078ef809 */
[----:B------:R-:W-:Y:S01]  /*e130*/  LOP3.LUT R43, R43, 0xff000000, R25, 0xf8, !PT ;  /* 0xff0000002b2b7812 */ /* 0x000fe200078ef819 */
[----:B------:R-:W-:Y:S01]  /*e140*/  HADD2.F32 R25, -RZ, R24.H0_H0 ;  /* 0x20000018ff197230 */ /* 0x000fe20000004100 */
[-C--:B------:R-:W-:Y:S01]  /*e150*/  F2FP.F16.E4M3.UNPACK_B R9, R13.reuse ;  /* 0x0000000dff09723e */ /* 0x080fe200020006ff */
[--C-:B------:R-:W-:Y:S01]  /*e160*/  HADD2.F32 R41, -RZ, R40.reuse.H0_H0 ;  /* 0x20000028ff297230 */ /* 0x100fe20000004100 */
[----:B------:R-:W-:Y:S01]  /*e170*/  LOP3.LUT R10, R10, 0xff, RZ, 0xc0, !PT ;  /* 0x000000ff0a0a7812 */ /* 0x000fe200078ec0ff */
[----:B------:R-:W-:Y:S01]  /*e180*/  HADD2.F32 R40, -RZ, R40.H1_H1 ;  /* 0x30000028ff287230 */ /* 0x000fe20000004100 */
[----:B------:R-:W-:-:S02]  /*e190*/  F2FP.F16.E4M3.UNPACK_B R13, R13.H1 ;  /* 0x0000000dff0d723e */ /* 0x000fc400030006ff */
[----:B------:R-:W-:Y:S02]  /*e1a0*/  PRMT R45, R10, 0x7054, R45 ;  /* 0x000070540a2d7816 */ /* 0x000fe4000000002d */
[----:B------:R-:W-:Y:S01]  /*e1b0*/  LOP3.LUT R48, R49, 0xff000000, R8, 0xf8, !PT ;  /* 0xff00000031307812 */ /* 0x000fe200078ef808 */
[--C-:B------:R-:W-:Y:S02]  /*e1c0*/  HADD2.F32 R10, -RZ, R13.reuse.H0_H0 ;  /* 0x2000000dff0a7230 */ /* 0x100fe40000004100 */
[CC--:B------:R-:W-:Y:S01]  /*e1d0*/  FMUL.FTZ R49, R25.reuse, R46.reuse ;  /* 0x0000002e19317220 */ /* 0x0c0fe20000410000 */
[----:B------:R-:W-:Y:S01]  /*e1e0*/  FMUL.FTZ R25, R25, R41 ;  /* 0x0000002919197220 */ /* 0x000fe20000410000 */
[----:B------:R-:W-:Y:S01]  /*e1f0*/  F2FP.F16.E4M3.UNPACK_B R29, R29 ;  /* 0x0000001dff1d723e */ /* 0x000fe200020006ff */
[----:B------:R-:W-:Y:S01]  /*e200*/  HADD2.F32 R13, -RZ, R13.H1_H1 ;  /* 0x3000000dff0d7230 */ /* 0x000fe20000004100 */
[----:B------:R-:W-:Y:S01]  /*e210*/  F2FP.F16.E4M3.UNPACK_B R47, R47 ;  /* 0x0000002fff2f723e */ /* 0x000fe200020006ff */
[C---:B------:R-:W-:Y:S01]  /*e220*/  FFMA.FTZ R53, R10.reuse, R46, R25 ;  /* 0x0000002e0a357223 */ /* 0x040fe20000010019 */
[----:B------:R-:W-:Y:S01]  /*e230*/  FFMA.FTZ R52, R10, R41, -R49 ;  /* 0x000000290a347223 */ /* 0x000fe20000010831 */
[----:B------:R-:W-:Y:S01]  /*e240*/  F2FP.F16.E4M3.UNPACK_B R39, R39 ;  /* 0x00000027ff27723e */ /* 0x000fe200020006ff */
[----:B------:R-:W-:Y:S01]  /*e250*/  HADD2.F32 R25, -RZ, R24.H1_H1 ;  /* 0x30000018ff197230 */ /* 0x000fe20000004100 */
[-C--:B------:R-:W-:Y:S01]  /*e260*/  F2FP.F16.E4M3.UNPACK_B R27, R31.reuse ;  /* 0x0000001fff1b723e */ /* 0x080fe200020006ff */
[----:B------:R-:W-:Y:S01]  /*e270*/  HADD2.F32 R49, -RZ, R47.H0_H0 ;  /* 0x2000002fff317230 */ /* 0x000fe20000004100 */
[----:B------:R-:W-:Y:S01]  /*e280*/  F2FP.F16.E4M3.UNPACK_B R31, R31.H1 ;  /* 0x0000001fff1f723e */ /* 0x000fe200030006ff */
[----:B------:R-:W-:-:S02]  /*e290*/  HADD2.F32 R24, -RZ, R29.H0_H0 ;  /* 0x2000001dff187230 */ /* 0x000fc40000004100 */
[C---:B------:R-:W-:Y:S01]  /*e2a0*/  FMUL.FTZ R46, R25.reuse, R44 ;  /* 0x0000002c192e7220 */ /* 0x040fe20000410000 */
[----:B------:R-:W-:Y:S02]  /*e2b0*/  HADD2.F32 R41, -RZ, R39.H0_H0 ;  /* 0x20000027ff297230 */ /* 0x000fe40000004100 */
[-C--:B------:R-:W-:Y:S01]  /*e2c0*/  FMUL.FTZ R57, R25, R40.reuse ;  /* 0x0000002819397220 */ /* 0x080fe20000410000 */
[----:B------:R-:W-:Y:S02]  /*e2d0*/  HADD2.F32 R10, -RZ, R9.H0_H0 ;  /* 0x20000009ff0a7230 */ /* 0x000fe40000004100 */
[C---:B------:R-:W-:Y:S01]  /*e2e0*/  FMUL.FTZ R25, R24.reuse, R49 ;  /* 0x0000003118197220 */ /* 0x040fe20000410000 */
[----:B------:R-:W-:Y:S01]  /*e2f0*/  FFMA.FTZ R55, R13, R40, -R46 ;  /* 0x000000280d377223 */ /* 0x000fe2000001082e */
[-C--:B------:R-:W-:Y:S01]  /*e300*/  FMUL.FTZ R24, R24, R41.reuse ;  /* 0x0000002918187220 */ /* 0x080fe20000410000 */
[----:B------:R-:W-:Y:S01]  /*e310*/  LOP3.LUT R45, R45, 0xff000000, R20, 0xf8, !PT ;  /* 0xff0000002d2d7812 */ /* 0x000fe200078ef814 */
[C---:B------:R-:W-:Y:S01]  /*e320*/  FFMA.FTZ R46, R10.reuse, R41, -R25 ;  /* 0x000000290a2e7223 */ /* 0x040fe20000010819 */
[----:B------:R-:W-:Y:S01]  /*e330*/  F2FP.F16.E4M3.UNPACK_B R41, R51.H1 ;  /* 0x00000033ff29723e */ /* 0x000fe200030006ff */
[----:B------:R-:W-:Y:S01]  /*e340*/  FFMA.FTZ R54, R13, R44, R57 ;  /* 0x0000002c0d367223 */ /* 0x000fe20000010039 */
[----:B------:R-:W-:Y:S01]  /*e350*/  F2FP.F16.E4M3.UNPACK_B R25, R43.H1 ;  /* 0x0000002bff19723e */ /* 0x000fe200030006ff */
[----:B------:R-:W-:Y:S01]  /*e360*/  FFMA.FTZ R49, R10, R49, R24 ;  /* 0x000000310a317223 */ /* 0x000fe20000010018 */
[-C--:B------:R-:W-:Y:S01]  /*e370*/  F2FP.F16.E4M3.UNPACK_B R20, R15.reuse ;  /* 0x0000000fff14723e */ /* 0x080fe200020006ff */
[----:B------:R-:W-:Y:S01]  /*e380*/  HADD2.F32 R40, -RZ, R47.H1_H1 ;  /* 0x3000002fff287230 */ /* 0x000fe20000004100 */
[----:B------:R-:W-:Y:S01]  /*e390*/  F2FP.F16.E4M3.UNPACK_B R15, R15.H1 ;  /* 0x0000000fff0f723e */ /* 0x000fe200030006ff */
        /* <DEDUP_REMOVED lines=8> */
[----:B------:R-:W-:Y:S01]  /*e420*/  HADD2.F32 R39, -RZ, R25.H0_H0 ;  /* 0x20000019ff277230 */ /* 0x000fe20000004100 */
[----:B------:R-:W-:Y:S01]  /*e430*/  LOP3.LUT R38, R11, 0xff000000, R26, 0xf8, !PT ;  /* 0xff0000000b267812 */ /* 0x000fe200078ef81a */
[----:B------:R-:W-:Y:S02]  /*e440*/  HADD2.F32 R9, -RZ, R9.H1_H1 ;  /* 0x30000009ff097230 */ /* 0x000fe40000004100 */
[C---:B------:R-:W-:Y:S01]  /*e450*/  FMUL.FTZ R57, R13.reuse, R44 ;  /* 0x0000002c0d397220 */ /* 0x040fe20000410000 */
[----:B------:R-:W-:Y:S02]  /*e460*/  HADD2.F32 R10, -RZ, R15.H0_H0 ;  /* 0x2000000fff0a7230 */ /* 0x000fe40000004100 */
[----:B------:R-:W-:Y:S01]  /*e470*/  FMUL.FTZ R13, R13, R39 ;  /* 0x000000270d0d7220 */ /* 0x000fe20000410000 */
[----:B------:R-:W-:-:S02]  /*e480*/  HADD2.F32 R31, -RZ, R31.H1_H1 ;  /* 0x3000001fff1f7230 */ /* 0x000fc40000004100 */
[C---:B------:R-:W-:Y:S01]  /*e490*/  FFMA.FTZ R47, R9.reuse, R24, -R50 ;  /* 0x00000018092f7223 */ /* 0x040fe20000010832 */
[----:B------:R-:W-:Y:S01]  /*e4a0*/  FFMA.FTZ R50, R9, R40, R29 ;  /* 0x0000002809327223 */ /* 0x000fe2000001001d */
[C---:B------:R-:W-:Y:S01]  /*e4b0*/  FFMA.FTZ R60, R10.reuse, R39, -R57 ;  /* 0x000000270a3c7223 */ /* 0x040fe20000010839 */
[----:B------:R-:W-:Y:S01]  /*e4c0*/  FFMA.FTZ R61, R10, R44, R13 ;  /* 0x0000002c0a3d7223 */ /* 0x000fe2000001000d */
[----:B------:R-:W-:Y:S01]  /*e4d0*/  HADD2.F32 R24, -RZ, R25.H1_H1 ;  /* 0x30000019ff187230 */ /* 0x000fe20000004100 */
[-C--:B------:R-:W-:Y:S01]  /*e4e0*/  F2FP.F16.E4M3.UNPACK_B R21, R28.reuse ;  /* 0x0000001cff15723e */ /* 0x080fe200020006ff */
[----:B------:R-:W-:Y:S01]  /*e4f0*/  HADD2.F32 R40, -RZ, R41.H1_H1 ;  /* 0x30000029ff287230 */ /* 0x000fe20000004100 */
[----:B------:R-:W-:Y:S01]  /*e500*/  F2FP.F16.E4M3.UNPACK_B R28, R28.H1 ;  /* 0x0000001cff1c723e */ /* 0x000fe200030006ff */
[----:B------:R-:W-:Y:S01]  /*e510*/  HADD2.F32 R25, -RZ, R51.H0_H0 ;  /* 0x20000033ff197230 */ /* 0x000fe20000004100 */
[----:B------:R-:W-:Y:S01]  /*e520*/  F2FP.F16.E4M3.UNPACK_B R8, R12 ;  /* 0x0000000cff08723e */ /* 0x000fe200020006ff */
[----:B------:R-:W-:-:S02]  /*e530*/  HADD2.F32 R10, -RZ, R27.H0_H0 ;  /* 0x2000001bff0a7230 */ /* 0x000fc40000004100 */
[C---:B------:R-:W-:Y:S01]  /*e540*/  FMUL.FTZ R56, R31.reuse, R40 ;  /* 0x000000281f387220 */ /* 0x040fe20000410000 */
[----:B------:R-:W-:Y:S02]  /*e550*/  HADD2.F32 R15, -RZ, R15.H1_H1 ;  /* 0x3000000fff0f7230 */ /* 0x000fe40000004100 */
[-C--:B------:R-:W-:Y:S01]  /*e560*/  FMUL.FTZ R31, R31, R24.reuse ;  /* 0x000000181f1f7220 */ /* 0x080fe20000410000 */
[----:B------:R-:W-:Y:S02]  /*e570*/  HADD2.F32 R13, -RZ, R43.H0_H0 ;  /* 0x2000002bff0d7230 */ /* 0x000fe40000004100 */
[C---:B------:R-:W-:Y:S01]  /*e580*/  FMUL.FTZ R44, R10.reuse, R25 ;  /* 0x000000190a2c7220 */ /* 0x040fe20000410000 */
[----:B------:R-:W-:Y:S02]  /*e590*/  HADD2.F32 R9, -RZ, R20.H0_H0 ;  /* 0x20000014ff097230 */ /* 0x000fe40000004100 */
[----:B------:R-:W-:Y:S01]  /*e5a0*/  FFMA.FTZ R63, R15, R24, -R56 ;  /* 0x000000180f3f7223 */ /* 0x000fe20000010838 */
[----:B------:R-:W-:Y:S01]  /*e5b0*/  F2FP.F16.E4M3.UNPACK_B R24, R45.H1 ;  /* 0x0000002dff18723e */ /* 0x000fe200030006ff */
[-C--:B------:R-:W-:Y:S01]  /*e5c0*/  FMUL.FTZ R10, R10, R13.reuse ;  /* 0x0000000d0a0a7220 */ /* 0x080fe20000410000 */
[----:B------:R-:W-:Y:S01]  /*e5d0*/  F2FP.F16.E4M3.UNPACK_B R12, R12.H1 ;  /* 0x0000000cff0c723e */ /* 0x000fe200030006ff */
[C---:B------:R-:W-:Y:S01]  /*e5e0*/  FFMA.FTZ R56, R9.reuse, R13, -R44 ;  /* 0x0000000d09387223 */ /* 0x040fe2000001082c */
[----:B------:R-:W-:Y:S01]  /*e5f0*/  F2FP.F16.E4M3.UNPACK_B R13, R38.H1 ;  /* 0x00000026ff0d723e */ /* 0x000fe200030006ff */
[----:B------:R-:W-:Y:S01]  /*e600*/  FFMA.FTZ R57, R9, R25, R10 ;  /* 0x0000001909397223 */ /* 0x000fe2000001000a */
[----:B------:R-:W-:Y:S01]  /*e610*/  FFMA.FTZ R62, R15, R40, R31 ;  /* 0x000000280f3e7223 */ /* 0x000fe2000001001f */
[----:B------:R-:W-:Y:S01]  /*e620*/  HADD2.F32 R51, -RZ, R51.H1_H1 ;  /* 0x30000033ff337230 */ /* 0x000fe20000004100 */
[----:B------:R-:W-:Y:S01]  /*e630*/  F2FP.F16.E4M3.UNPACK_B R45, R45 ;  /* 0x0000002dff2d723e */ /* 0x000fe200020006ff */
[----:B------:R-:W-:Y:S01]  /*e640*/  HADD2.F32 R27, -RZ, R27.H1_H1 ;  /* 0x3000001bff1b7230 */ /* 0x000fe20000004100 */
[----:B------:R-:W-:Y:S01]  /*e650*/  F2FP.F16.E4M3.UNPACK_B R38, R38 ;  /* 0x00000026ff26723e */ /* 0x000fe200020006ff */
[----:B------:R-:W-:Y:S01]  /*e660*/  HADD2.F32 R25, -RZ, R24.H0_H0 ;  /* 0x20000018ff197230 */ /* 0x000fe20000004100 */
[----:B------:R-:W-:Y:S01]  /*e670*/  F2FP.F16.E4M3.UNPACK_B R26, R30 ;  /* 0x0000001eff1a723e */ /* 0x000fe200020006ff */
[----:B------:R-:W-:-:S02]  /*e680*/  HADD2.F32 R10, -RZ, R28.H0_H0 ;  /* 0x2000001cff0a7230 */ /* 0x000fc40000004100 */
[C---:B------:R-:W-:Y:S01]  /*e690*/  FMUL.FTZ R29, R27.reuse, R51 ;  /* 0x000000331b1d7220 */ /* 0x040fe20000410000 */
[----:B------:R-:W-:Y:S01]  /*e6a0*/  HADD2.F32 R15, -RZ, R13.H0_H0 ;  /* 0x2000000dff0f7230 */ /* 0x000fe20000004100 */
[----:B------:R-:W-:Y:S01]  /*e6b0*/  F2FP.F16.E4M3.UNPACK_B R30, R30.H1 ;  /* 0x0000001eff1e723e */ /* 0x000fe200030006ff */
[----:B------:R-:W-:Y:S02]  /*e6c0*/  HADD2.F32 R43, -RZ, R43.H1_H1 ;  /* 0x3000002bff2b7230 */ /* 0x000fe40000004100 */
[C---:B------:R-:W-:Y:S01]  /*e6d0*/  FMUL.FTZ R40, R10.reuse, R25 ;  /* 0x000000190a287220 */ /* 0x040fe20000410000 */
[----:B------:R-:W-:Y:S02]  /*e6e0*/  HADD2.F32 R20, -RZ, R20.H1_H1 ;  /* 0x30000014ff147230 */ /* 0x000fe40000004100 */
[----:B------:R-:W-:Y:S01]  /*e6f0*/  FMUL.FTZ R10, R10, R15 ;  /* 0x0000000f0a0a7220 */ /* 0x000fe20000410000 */
[----:B------:R-:W-:Y:S02]  /*e700*/  HADD2.F32 R9, -RZ, R12.H0_H0 ;  /* 0x2000000cff097230 */ /* 0x000fe40000004100 */
[----:B------:R-:W-:Y:S01]  /*e710*/  FMUL.FTZ R44, R27, R43 ;  /* 0x0000002b1b2c7220 */ /* 0x000fe20000410000 */
[----:B------:R-:W-:-:S02]  /*e720*/  HADD2.F32 R28, -RZ, R28.H1_H1 ;  /* 0x3000001cff1c7230 */ /* 0x000fc40000004100 */
[C---:B------:R-:W-:Y:S01]  /*e730*/  FFMA.FTZ R59, R20.reuse, R43, -R29 ;  /* 0x0000002b143b7223 */ /* 0x040fe2000001081d */
[----:B------:R-:W-:Y:S02]  /*e740*/  HADD2.F32 R13, -RZ, R13.H1_H1 ;  /* 0x3000000dff0d7230 */ /* 0x000fe40000004100 */
[C---:B------:R-:W-:Y:S01]  /*e750*/  FFMA.FTZ R40, R9.reuse, R15, -R40 ;  /* 0x0000000f09287223 */ /* 0x040fe20000010828 */
[----:B------:R-:W-:Y:S01]  /*e760*/  FFMA.FTZ R29, R9, R25, R10 ;  /* 0x00000019091d7223 */ /* 0x000fe2000001000a */
[----:B------:R-:W-:Y:S02]  /*e770*/  HADD2.F32 R9, -RZ, R24.H1_H1 ;  /* 0x30000018ff097230 */ /* 0x000fe40000004100 */
[----:B------:R-:W-:Y:S01]  /*e780*/  FFMA.FTZ R58, R20, R51, R44 ;  /* 0x00000033143a7223 */ /* 0x000fe2000001002c */
[----:B------:R-:W-:Y:S01]  /*e790*/  HADD2.F32 R12, -RZ, R12.H1_H1 ;  /* 0x3000000cff0c7230 */ /* 0x000fe20000004100 */
[----:B------:R-:W-:Y:S01]  /*e7a0*/  F2FP.F16.E4M3.UNPACK_B R11, R14 ;  /* 0x0000000eff0b723e */ /* 0x000fe200020006ff */
[----:B------:R-:W-:-:S02]  /*e7b0*/  HADD2.F32 R15, -RZ, R45.H0_H0 ;  /* 0x2000002dff0f7230 */ /* 0x000fc40000004100 */
[C---:B------:R-:W-:Y:S01]  /*e7c0*/  FMUL.FTZ R25, R28.reuse, R9 ;  /* 0x000000091c197220 */ /* 0x040fe20000410000 */
[-C--:B------:R-:W-:Y:S01]  /*e7d0*/  FMUL.FTZ R28, R28, R13.reuse ;  /* 0x0000000d1c1c7220 */ /* 0x080fe20000410000 */
[----:B------:R-:W-:Y:S01]  /*e7e0*/  HADD2.F32 R10, -RZ, R21.H0_H0 ;  /* 0x20000015ff0a7230 */ /* 0x000fe20000004100 */
[----:B------:R-:W-:Y:S01]  /*e7f0*/  F2FP.F16.E4M3.UNPACK_B R14, R14.H1 ;  /* 0x0000000eff0e723e */ /* 0x000fe200030006ff */
[C---:B------:R-:W-:Y:S01]  /*e800*/  FFMA.FTZ R31, R12.reuse, R13, -R25 ;  /* 0x0000000d0c1f7223 */ /* 0x040fe20000010819 */
[----:B------:R-:W-:Y:S01]  /*e810*/  FFMA.FTZ R44, R12, R9, R28 ;  /* 0x000000090c2c7223 */ /* 0x000fe2000001001c */
[----:B------:R-:W-:Y:S02]  /*e820*/  HADD2.F32 R12, -RZ, R38.H0_H0 ;  /* 0x20000026ff0c7230 */ /* 0x000fe40000004100 */
[----:B------:R-:W-:Y:S01]  /*e830*/  FMUL.FTZ R20, R10, R15 ;  /* 0x0000000f0a147220 */ /* 0x000fe20000410000 */
[----:B------:R-:W-:Y:S02]  /*e840*/  HADD2.F32 R9, -RZ, R8.H0_H0 ;  /* 0x20000008ff097230 */ /* 0x000fe40000004100 */
[----:B------:R-:W-:-:S02]  /*e850*/  HADD2.F32 R45, -RZ, R45.H1_H1 ;  /* 0x3000002dff2d7230 */ /* 0x000fc40000004100 */
[-C--:B------:R-:W-:Y:S01]  /*e860*/  FMUL.FTZ R10, R10, R12.reuse ;  /* 0x0000000c0a0a7220 */ /* 0x080fe20000410000 */
[----:B------:R-:W-:Y:S02]  /*e870*/  HADD2.F32 R21, -RZ, R21.H1_H1 ;  /* 0x30000015ff157230 */ /* 0x000fe40000004100 */
[C---:B------:R-:W-:Y:S01]  /*e880*/  FFMA.FTZ R24, R9.reuse, R12, -R20 ;  /* 0x0000000c09187223 */ /* 0x040fe20000010814 */
[----:B------:R-:W-:Y:S01]  /*e890*/  HADD2.F32 R38, -RZ, R38.H1_H1 ;  /* 0x30000026ff267230 */ /* 0x000fe20000004100 */
[----:B------:R-:W-:Y:S01]  /*e8a0*/  F2FP.F16.E4M3.UNPACK_B R20, R48.H1 ;  /* 0x00000030ff14723e */ /* 0x000fe200030006ff */
[----:B------:R-:W-:Y:S02]  /*e8b0*/  HADD2.F32 R8, -RZ, R8.H1_H1 ;  /* 0x30000008ff087230 */ /* 0x000fe40000004100 */
[----:B------:R-:W-:Y:S01]  /*e8c0*/  FFMA.FTZ R25, R9, R15, R10 ;  /* 0x0000000f09197223 */ /* 0x000fe2000001000a */
[C---:B------:R-:W-:Y:S01]  /*e8d0*/  FMUL.FTZ R13, R21.reuse, R45 ;  /* 0x0000002d150d7220 */ /* 0x040fe20000410000 */
[----:B------:R-:W-:Y:S01]  /*e8e0*/  F2FP.F16.E4M3.UNPACK_B R10, R42.H1 ;  /* 0x0000002aff0a723e */ /* 0x000fe200030006ff */
[----:B------:R-:W-:Y:S01]  /*e8f0*/  FMUL.FTZ R12, R21, R38 ;  /* 0x00000026150c7220 */ /* 0x000fe20000410000 */
[----:B------:R-:W-:-:S02]  /*e900*/  HADD2.F32 R15, -RZ, R20.H0_H0 ;  /* 0x20000014ff0f7230 */ /* 0x000fc40000004100 */
[C---:B------:R-:W-:Y:S01]  /*e910*/  FFMA.FTZ R27, R8.reuse, R38, -R13 ;  /* 0x00000026081b7223 */ /* 0x040fe2000001080d */
[----:B------:R-:W-:Y:S02]  /*e920*/  HADD2.F32 R9, -RZ, R30.H0_H0 ;  /* 0x2000001eff097230 */ /* 0x000fe40000004100 */
[----:B------:R-:W-:Y:S01]  /*e930*/  FFMA.FTZ R28, R8, R45, R12 ;  /* 0x0000002d081c7223 */ /* 0x000fe2000001000c */
[--C-:B------:R-:W-:Y:S01]  /*e940*/  HADD2.F32 R12, -RZ, R10.reuse.H0_H0 ;  /* 0x2000000aff0c7230 */ /* 0x100fe20000004100 */
[----:B------:R-:W-:Y:S01]  /*e950*/  F2FP.F16.E4M3.UNPACK_B R42, R42 ;  /* 0x0000002aff2a723e */ /* 0x000fe200020006ff */
[----:B------:R-:W-:Y:S02]  /*e960*/  HADD2.F32 R13, -RZ, R10.H1_H1 ;  /* 0x3000000aff0d7230 */ /* 0x000fe40000004100 */
[C---:B------:R-:W-:Y:S01]  /*e970*/  FMUL.FTZ R39, R9.reuse, R15 ;  /* 0x0000000f09277220 */ /* 0x040fe20000410000 */
[----:B------:R-:W-:Y:S02]  /*e980*/  HADD2.F32 R30, -RZ, R30.H1_H1 ;  /* 0x3000001eff1e7230 */ /* 0x000fe40000004100 */
[----:B------:R-:W-:Y:S01]  /*e990*/  FMUL.FTZ R9, R9, R12 ;  /* 0x0000000c09097220 */ /* 0x000fe20000410000 */
[----:B------:R-:W-:Y:S01]  /*e9a0*/  HADD2.F32 R8, -RZ, R14.H0_H0 ;  /* 0x2000000eff087230 */ /* 0x000fe20000004100 */
[----:B------:R-:W-:Y:S01]  /*e9b0*/  F2FP.F16.E4M3.UNPACK_B R48, R48 ;  /* 0x00000030ff30723e */ /* 0x000fe200020006ff */
[----:B------:R-:W-:-:S02]  /*e9c0*/  HADD2.F32 R21, -RZ, R20.H1_H1 ;  /* 0x30000014ff157230 */ /* 0x000fc40000004100 */
[----:B------:R-:W-:Y:S01]  /*e9d0*/  FMUL.FTZ R10, R30, R13 ;  /* 0x0000000d1e0a7220 */ /* 0x000fe20000410000 */
[----:B------:R-:W-:Y:S02]  /*e9e0*/  HADD2.F32 R14, -RZ, R14.H1_H1 ;  /* 0x3000000eff0e7230 */ /* 0x000fe40000004100 */
[----:B------:R-:W-:Y:S01]  /*e9f0*/  FFMA.FTZ R38, R8, R12, -R39 ;  /* 0x0000000c08267223 */ /* 0x000fe20000010827 */
[----:B------:R-:W-:Y:S02]  /*ea00*/  HADD2.F32 R12, -RZ, R48.H0_H0 ;  /* 0x20000030ff0c7230 */ /* 0x000fe40000004100 */
[----:B------:R-:W-:Y:S01]  /*ea10*/  FMUL.FTZ R39, R30, R21 ;  /* 0x000000151e277220 */ /* 0x000fe20000410000 */
[----:B------:R-:W-:Y:S01]  /*ea20*/  FFMA.FTZ R30, R8, R15, R9 ;  /* 0x0000000f081e7223 */ /* 0x000fe20000010009 */
[C---:B------:R-:W-:Y:S01]  /*ea30*/  FFMA.FTZ R43, R14.reuse, R21, R10 ;  /* 0x000000150e2b7223 */ /* 0x040fe2000001000a */
[----:B------:R-:W-:Y:S02]  /*ea40*/  HADD2.F32 R10, -RZ, R42.H0_H0 ;  /* 0x2000002aff0a7230 */ /* 0x000fe40000004100 */
[----:B------:R-:W-:Y:S01]  /*ea50*/  FFMA.FTZ R41, R14, R13, -R39 ;  /* 0x0000000d0e297223 */ /* 0x000fe20000010827 */
[----:B------:R-:W-:-:S02]  /*ea60*/  HADD2.F32 R9, -RZ, R26.H0_H0 ;  /* 0x2000001aff097230 */ /* 0x000fc40000004100 */
[----:B------:R-:W-:Y:S01]  /*ea70*/  HADD2.F32 R42, -RZ, R42.H1_H1 ;  /* 0x3000002aff2a7230 */ /* 0x000fe20000004100 */
[----:B------:R-:W-:Y:S01]  /*ea80*/  F2FP.SATFINITE.E4M3.F32.PACK_AB_MERGE_C R30, R43, R30, RZ ;  /* 0x0000001e2b1e723e */ /* 0x000fe200048070ff */
[----:B------:R-:W-:Y:S02]  /*ea90*/  HADD2.F32 R48, -RZ, R48.H1_H1 ;  /* 0x30000030ff307230 */ /* 0x000fe40000004100 */
[C---:B------:R-:W-:Y:S01]  /*eaa0*/  FMUL.FTZ R13, R9.reuse, R12 ;  /* 0x0000000c090d7220 */ /* 0x040fe20000410000 */
[----:B------:R-:W-:Y:S02]  /*eab0*/  HADD2.F32 R26, -RZ, R26.H1_H1 ;  /* 0x3000001aff1a7230 */ /* 0x000fe40000004100 */
[----:B------:R-:W-:Y:S01]  /*eac0*/  FMUL.FTZ R9, R9, R10 ;  /* 0x0000000a09097220 */ /* 0x000fe20000410000 */
[--C-:B------:R-:W-:Y:S01]  /*ead0*/  HADD2.F32 R8, -RZ, R11.reuse.H0_H0 ;  /* 0x2000000bff087230 */ /* 0x100fe20000004100 */
[----:B------:R-:W-:Y:S01]  /*eae0*/  F2FP.SATFINITE.E4M3.F32.PACK_AB_MERGE_C R38, R41, R38, RZ ;  /* 0x000000262926723e */ /* 0x000fe200048070ff */
[----:B------:R-:W-:-:S02]  /*eaf0*/  HADD2.F32 R11, -RZ, R11.H1_H1 ;  /* 0x3000000bff0b7230 */ /* 0x000fc40000004100 */
[C---:B------:R-:W-:Y:S01]  /*eb00*/  FMUL.FTZ R20, R26.reuse, R48 ;  /* 0x000000301a147220 */ /* 0x040fe20000410000 */
        /* <DEDUP_REMOVED lines=8> */
[----:B------:R-:W-:Y:S02]  /*eb90*/  F2FP.SATFINITE.E4M3.F32.PACK_AB_MERGE_C R13, R54, R53, RZ ;  /* 0x00000035360d723e */ /* 0x000fe400048070ff */
[----:B------:R-:W-:Y:S02]  /*eba0*/  F2FP.SATFINITE.E4M3.F32.PACK_AB_MERGE_C R15, R62, R61, RZ ;  /* 0x0000003d3e0f723e */ /* 0x000fe400048070ff */
[----:B------:R-:W-:Y:S02]  /*ebb0*/  F2FP.SATFINITE.E4M3.F32.PACK_AB_MERGE_C R12, R44, R29, RZ ;  /* 0x0000001d2c0c723e */ /* 0x000fe400048070ff */
[----:B------:R-:W-:Y:S02]  /*ebc0*/  F2FP.SATFINITE.E4M3.F32.PACK_AB_MERGE_C R9, R47, R46, R9 ;  /* 0x0000002e2f09723e */ /* 0x000fe40004807009 */
[----:B------:R-:W-:Y:S02]  /*ebd0*/  F2FP.SATFINITE.E4M3.F32.PACK_AB_MERGE_C R11, R59, R56, R11 ;  /* 0x000000383b0b723e */ /* 0x000fe4000480700b */
[----:B------:R-:W-:-:S02]  /*ebe0*/  F2FP.SATFINITE.E4M3.F32.PACK_AB_MERGE_C R8, R27, R24, R8 ;  /* 0x000000181b08723e */ /* 0x000fc40004807008 */
[----:B------:R-:W-:Y:S02]  /*ebf0*/  F2FP.SATFINITE.E4M3.F32.PACK_AB_MERGE_C R10, R21, R10, R38 ;  /* 0x0000000a150a723e */ /* 0x000fe40004807026 */
[----:B------:R-:W-:Y:S02]  /*ec00*/  F2FP.SATFINITE.E4M3.F32.PACK_AB_MERGE_C R13, R50, R49, R13 ;  /* 0x00000031320d723e */ /* 0x000fe4000480700d */
[----:B------:R-:W-:Y:S01]  /*ec10*/  F2FP.SATFINITE.E4M3.F32.PACK_AB_MERGE_C R15, R58, R57, R15 ;  /* 0x000000393a0f723e */ /* 0x000fe2000480700f */
[----:B------:R1:W-:Y:S01]  /*ec20*/  STS.128 [R0+0x18400], R8 ;  /* 0x0184000800007388 */ /* 0x0003e20000000c00 */
[----:B------:R-:W-:Y:S02]  /*ec30*/  F2FP.SATFINITE.E4M3.F32.PACK_AB_MERGE_C R12, R28, R25, R12 ;  /* 0x000000191c0c723e */ /* 0x000fe4000480700c */
[----:B------:R-:W-:-:S05]  /*ec40*/  F2FP.SATFINITE.E4M3.F32.PACK_AB_MERGE_C R14, R39, R14, R30 ;  /* 0x0000000e270e723e */ /* 0x000fca000480701e */
[----:B------:R1:W-:Y:S02]  /*ec50*/  STS.128 [R3+0x18400], R12 ;  /* 0x0184000c03007388 */ /* 0x0003e40000000c00 */
.L_x_1442:
[----:B------:R-:W-:Y:S05]  /*ec60*/  BSYNC B1 ;  /* 0x0000000000017941 */ /* 0x000fea0003800000 */
.L_x_1441:
[----:B------:R-:W-:Y:S05]  /*ec70*/  @P0 BRA `(.L_x_1433) ;  /* 0x0000000c00c80947 */ /* 0x000fea0003800000 */
[----:B------:R-:W2:Y:S01]  /*ec80*/  LDL R51, [R1+0x20] ;  /* 0x0000200001337983 */ /* 0x000ea20000100800 */
[----:B01---5:R-:W-:Y:S01]  /*ec90*/  SHF.R.U32.HI R3, RZ, 0x8, R32 ;  /* 0x00000008ff037819 */ /* 0x023fe20000011620 */
[----:B------:R-:W-:Y:S01]  /*eca0*/  IMAD.IADD R12, R22, 0x1, R37 ;  /* 0x00000001160c7824 */ /* 0x000fe200078e0225 */
[----:B------:R-:W-:Y:S02]  /*ecb0*/  LOP3.LUT R0, R32, 0xff, RZ, 0xc0, !PT ;  /* 0x000000ff20007812 */ /* 0x000fe400078ec0ff */
[----:B------:R-:W-:Y:S02]  /*ecc0*/  LOP3.LUT R3, R3, 0xff, RZ, 0xc0, !PT ;  /* 0x000000ff03037812 */ /* 0x000fe400078ec0ff */
[----:B------:R-:W-:Y:S02]  /*ecd0*/  SHF.R.U32.HI R9, RZ, 0x8, R33 ;  /* 0x00000008ff097819 */ /* 0x000fe40000011621 */
[----:B------:R-:W-:Y:S02]  /*ece0*/  PRMT R21, R3, 0x7604, R0 ;  /* 0x0000760403157816 */ /* 0x000fe40000000000 */
[----:B------:R-:W-:-:S02]  /*ecf0*/  SHF.R.U32.HI R3, RZ, 0x8, R34 ;  /* 0x00000008ff037819 */ /* 0x000fc40000011622 */
[----:B------:R-:W-:Y:S02]  /*ed00*/  LOP3.LUT R0, R34, 0xff, RZ, 0xc0, !PT ;  /* 0x000000ff22007812 */ /* 0x000fe400078ec0ff */
[----:B------:R-:W-:Y:S02]  /*ed10*/  LOP3.LUT R3, R3, 0xff, RZ, 0xc0, !PT ;  /* 0x000000ff03037812 */ /* 0x000fe400078ec0ff */
[----:B------:R-:W-:Y:S02]  /*ed20*/  SHF.R.U32.HI R13, RZ, 0x3, R225 ;  /* 0x00000003ff0d7819 */ /* 0x000fe400000116e1 */
[----:B------:R-:W-:Y:S02]  /*ed30*/  PRMT R25, R3, 0x7604, R0 ;  /* 0x0000760403197816 */ /* 0x000fe40000000000 */
[----:B------:R-:W-:Y:S02]  /*ed40*/  LOP3.LUT R0, R225, 0x70, R12, 0xf8, !PT ;  /* 0x00000070e1007812 */ /* 0x000fe400078ef80c */
[----:B------:R-:W-:-:S02]  /*ed50*/  LOP3.LUT R8, R33, 0xff, RZ, 0xc0, !PT ;  /* 0x000000ff21087812 */ /* 0x000fc400078ec0ff */
[----:B------:R-:W-:Y:S02]  /*ed60*/  LOP3.LUT R9, R9, 0xff, RZ, 0xc0, !PT ;  /* 0x000000ff09097812 */ /* 0x000fe400078ec0ff */
[----:B------:R-:W-:Y:S02]  /*ed70*/  LOP3.LUT R3, R0, R13, RZ, 0x3c, !PT ;  /* 0x0000000d00037212 */ /* 0x000fe400078e3cff */
[----:B------:R-:W-:Y:S02]  /*ed80*/  PRMT R20, R9, 0x7604, R8 ;  /* 0x0000760409147816 */ /* 0x000fe40000000008 */
[----:B------:R-:W-:Y:S02]  /*ed90*/  SHF.R.U32.HI R9, RZ, 0x8, R35 ;  /* 0x00000008ff097819 */ /* 0x000fe40000011623 */
[----:B------:R-:W-:Y:S02]  /*eda0*/  SHF.R.U32.HI R11, RZ, 0x8, R4 ;  /* 0x00000008ff0b7819 */ /* 0x000fe40000011604 */
[----:B------:R-:W-:-:S02]  /*edb0*/  SHF.R.U32.HI R12, RZ, 0x8, R5 ;  /* 0x00000008ff0c7819 */ /* 0x000fc40000011605 */
[----:B------:R-:W-:Y:S02]  /*edc0*/  IADD3 R0, R18, R3, R234 ;  /* 0x0000000312007210 */ /* 0x000fe40007ffe0ea */
[----:B------:R-:W-:Y:S02]  /*edd0*/  LOP3.LUT R8, R35, 0xff, RZ, 0xc0, !PT ;  /* 0x000000ff23087812 */ /* 0x000fe400078ec0ff */
[----:B------:R-:W-:Y:S02]  /*ede0*/  LOP3.LUT R10, R4, 0xff, RZ, 0xc0, !PT ;  /* 0x000000ff040a7812 */ /* 0x000fe400078ec0ff */
[----:B------:R-:W-:Y:S02]  /*edf0*/  LOP3.LUT R9, R9, 0xff, RZ, 0xc0, !PT ;  /* 0x000000ff09097812 */ /* 0x000fe400078ec0ff */
[----:B------:R-:W-:Y:S02]  /*ee00*/  LOP3.LUT R11, R11, 0xff, RZ, 0xc0, !PT ;  /* 0x000000ff0b0b7812 */ /* 0x000fe400078ec0ff */
[----:B------:R-:W-:-:S02]  /*ee10*/  LOP3.LUT R3, R12, 0xff, RZ, 0xc0, !PT ;  /* 0x000000ff0c037812 */ /* 0x000fc400078ec0ff */
[----:B------:R-:W0:Y:S01]  /*ee20*/  LDS.128 R12, [R0+0x18400] ;  /* 0x01840000000c7984 */ /* 0x000e220000000c00 */
[----:B------:R-:W-:Y:S02]  /*ee30*/  PRMT R24, R9, 0x7604, R8 ;  /* 0x0000760409187816 */ /* 0x000fe40000000008 */
[----:B------:R-:W-:Y:S02]  /*ee40*/  PRMT R31, R11, 0x7604, R10 ;  /* 0x000076040b1f7816 */ /* 0x000fe4000000000a */
[----:B------:R-:W-:Y:S02]  /*ee50*/  SHF.R.U32.HI R28, RZ, 0x8, R6 ;  /* 0x00000008ff1c7819 */ /* 0x000fe40000011606 */
[----:B------:R-:W-:Y:S02]  /*ee60*/  LOP3.LUT R26, R5, 0xff, RZ, 0xc0, !PT ;  /* 0x000000ff051a7812 */ /* 0x000fe400078ec0ff */
[----:B------:R-:W-:Y:S02]  /*ee70*/  LOP3.LUT R27, R6, 0xff, RZ, 0xc0, !PT ;  /* 0x000000ff061b7812 */ /* 0x000fe400078ec0ff */
[----:B------:R-:W-:-:S02]  /*ee80*/  LOP3.LUT R28, R28, 0xff, RZ, 0xc0, !PT ;  /* 0x000000ff1c1c7812 */ /* 0x000fc400078ec0ff */
[----:B------:R-:W-:Y:S02]  /*ee90*/  PRMT R26, R3, 0x7604, R26 ;  /* 0x00007604031a7816 */ /* 0x000fe4000000001a */
[----:B------:R-:W-:Y:S02]  /*eea0*/  SHF.R.U32.HI R3, RZ, 0x10, R33 ;  /* 0x00000010ff037819 */ /* 0x000fe40000011621 */
[----:B------:R-:W-:Y:S02]  /*eeb0*/  SHF.R.U32.HI R37, RZ, 0x10, R5 ;  /* 0x00000010ff257819 */ /* 0x000fe40000011605 */
[----:B------:R-:W-:Y:S01]  /*eec0*/  PRMT R39, R28, 0x7604, R27 ;  /* 0x000076041c277816 */ /* 0x000fe2000000001b */
[----:B------:R-:W-:Y:S01]  /*eed0*/  IMAD.U32 R3, R3, 0x10000, RZ ;  /* 0x0001000003037824 */ /* 0x000fe200078e00ff */
[----:B------:R-:W-:Y:S01]  /*eee0*/  SHF.R.U32.HI R27, RZ, 0x10, R35 ;  /* 0x00000010ff1b7819 */ /* 0x000fe20000011623 */
[----:B------:R-:W-:Y:S01]  /*eef0*/  IMAD.U32 R37, R37, 0x10000, RZ ;  /* 0x0001000025257824 */ /* 0x000fe200078e00ff */
[----:B------:R-:W-:-:S02]  /*ef00*/  SHF.R.U32.HI R30, RZ, 0x8, R7 ;  /* 0x00000008ff1e7819 */ /* 0x000fc40000011607 */
[----:B------:R-:W-:Y:S01]  /*ef10*/  LOP3.LUT R29, R7, 0xff, RZ, 0xc0, !PT ;  /* 0x000000ff071d7812 */ /* 0x000fe200078ec0ff */
[----:B------:R-:W-:Y:S01]  /*ef20*/  IMAD.U32 R27, R27, 0x10000, RZ ;  /* 0x000100001b1b7824 */ /* 0x000fe200078e00ff */
[----:B------:R-:W-:Y:S02]  /*ef30*/  LOP3.LUT R30, R30, 0xff, RZ, 0xc0, !PT ;  /* 0x000000ff1e1e7812 */ /* 0x000fe400078ec0ff */
[----:B------:R-:W-:Y:S02]  /*ef40*/  LOP3.LUT R21, R21, 0xff0000, R32, 0xf8, !PT ;  /* 0x00ff000015157812 */ /* 0x000fe400078ef820 */
[----:B------:R-:W-:Y:S02]  /*ef50*/  SHF.R.U32.HI R41, RZ, 0x10, R7 ;  /* 0x00000010ff297819 */ /* 0x000fe40000011607 */
[----:B------:R-:W-:Y:S02]  /*ef60*/  LOP3.LUT R3, R20, 0xff0000, R3, 0xf8, !PT ;  /* 0x00ff000014037812 */ /* 0x000fe400078ef803 */
[----:B------:R-:W-:Y:S01]  /*ef70*/  LOP3.LUT R37, R26, 0xff0000, R37, 0xf8, !PT ;  /* 0x00ff00001a257812 */ /* 0x000fe200078ef825 */
[----:B------:R-:W-:Y:S01]  /*ef80*/  IMAD.U32 R41, R41, 0x10000, RZ ;  /* 0x0001000029297824 */ /* 0x000fe200078e00ff */
[----:B------:R-:W-:-:S02]  /*ef90*/  PRMT R30, R30, 0x7604, R29 ;  /* 0x000076041e1e7816 */ /* 0x000fc4000000001d */
[----:B------:R-:W-:Y:S02]  /*efa0*/  LOP3.LUT R29, R24, 0xff0000, R27, 0xf8, !PT ;  /* 0x00ff0000181d7812 */ /* 0x000fe400078ef81b */
[----:B------:R-:W-:Y:S02]  /*efb0*/  LOP3.LUT R27, R21, 0xff000000, R32, 0xf8, !PT ;  /* 0xff000000151b7812 */ /* 0x000fe400078ef820 */
[----:B------:R-:W-:Y:S02]  /*efc0*/  LOP3.LUT R32, R3, 0xff000000, R33, 0xf8, !PT ;  /* 0xff00000003207812 */ /* 0x000fe400078ef821 */
[----:B------:R-:W-:Y:S02]  /*efd0*/  LOP3.LUT R37, R37, 0xff000000, R5, 0xf8, !PT ;  /* 0xff00000025257812 */ /* 0x000fe400078ef805 */
[----:B------:R-:W-:Y:S02]  /*efe0*/  LOP3.LUT R25, R25, 0xff0000, R34, 0xf8, !PT ;  /* 0x00ff000019197812 */ /* 0x000fe400078ef822 */
[----:B------:R-:W-:-:S02]  /*eff0*/  LOP3.LUT R31, R31, 0xff0000, R4, 0xf8, !PT ;  /* 0x00ff00001f1f7812 */ /* 0x000fc400078ef804 */
[----:B------:R-:W-:Y:S02]  /*f000*/  F2FP.F16.E4M3.UNPACK_B R33, R37 ;  /* 0x00000025ff21723e */ /* 0x000fe400020006ff */
[----:B0-----:R-:W-:Y:S02]  /*f010*/  F2FP.F16.E4M3.UNPACK_B R20, R13 ;  /* 0x0000000dff14723e */ /* 0x001fe400020006ff */
[----:B------:R-:W-:Y:S02]  /*f020*/  F2FP.F16.E4M3.UNPACK_B R28, R32 ;  /* 0x00000020ff1c723e */ /* 0x000fe400020006ff */
[----:B------:R-:W-:Y:S01]  /*f030*/  LOP3.LUT R41, R30, 0xff0000, R41, 0xf8, !PT ;  /* 0x00ff00001e297812 */ /* 0x000fe200078ef829 */
[--C-:B------:R-:W-:Y:S01]  /*f040*/  HADD2.F32 R24, -RZ, R20.reuse.H0_H0 ;  /* 0x20000014ff187230 */ /* 0x100fe20000004100 */
[----:B------:R-:W-:Y:S01]  /*f050*/  LOP3.LUT R30, R25, 0xff000000, R34, 0xf8, !PT ;  /* 0xff000000191e7812 */ /* 0x000fe200078ef822 */
[----:B------:R-:W-:Y:S01]  /*f060*/  HADD2.F32 R20, -RZ, R20.H1_H1 ;  /* 0x30000014ff147230 */ /* 0x000fe20000004100 */
[----:B------:R-:W-:-:S02]  /*f070*/  LOP3.LUT R31, R31, 0xff000000, R4, 0xf8, !PT ;  /* 0xff0000001f1f7812 */ /* 0x000fc400078ef804 */
[----:B------:R-:W-:Y:S01]  /*f080*/  LOP3.LUT R34, R29, 0xff000000, R35, 0xf8, !PT ;  /* 0xff0000001d227812 */ /* 0x000fe200078ef823 */
[--C-:B------:R-:W-:Y:S01]  /*f090*/  HADD2.F32 R35, -RZ, R33.reuse.H0_H0 ;  /* 0x20000021ff237230 */ /* 0x100fe20000004100 */
[----:B------:R-:W-:Y:S01]  /*f0a0*/  F2FP.F16.E4M3.UNPACK_B R21, R13.H1 ;  /* 0x0000000dff15723e */ /* 0x000fe200030006ff */
[----:B------:R-:W-:Y:S01]  /*f0b0*/  HADD2.F32 R29, -RZ, R28.H0_H0 ;  /* 0x2000001cff1d7230 */ /* 0x000fe20000004100 */
[----:B------:R-:W-:Y:S01]  /*f0c0*/  F2FP.F16.E4M3.UNPACK_B R37, R37.H1 ;  /* 0x00000025ff25723e */ /* 0x000fe200030006ff */
[----:B------:R-:W-:Y:S02]  /*f0d0*/  HADD2.F32 R33, -RZ, R33.H1_H1 ;  /* 0x30000021ff217230 */ /* 0x000fe40000004100 */
[C---:B------:R-:W-:Y:S01]  /*f0e0*/  FMUL.FTZ R38, R24.reuse, R35 ;  /* 0x0000002318267220 */ /* 0x040fe20000410000 */
[----:B------:R-:W-:Y:S01]  /*f0f0*/  F2FP.F16.E4M3.UNPACK_B R32, R32.H1 ;  /* 0x00000020ff20723e */ /* 0x000fe200030006ff */
[----:B------:R-:W-:Y:S01]  /*f100*/  FMUL.FTZ R40, R24, R29 ;  /* 0x0000001d18287220 */ /* 0x000fe20000410000 */
[----:B------:R-:W-:Y:S01]  /*f110*/  F2FP.F16.E4M3.UNPACK_B R25, R15 ;  /* 0x0000000fff19723e */ /* 0x000fe200020006ff */
[----:B------:R-:W-:Y:S01]  /*f120*/  FMUL.FTZ R43, R20, R33 ;  /* 0x00000021142b7220 */ /* 0x000fe20000410000 */
[----:B------:R-:W-:-:S02]  /*f130*/  F2FP.F16.E4M3.UNPACK_B R26, R15.H1 ;  /* 0x0000000fff1a723e */ /* 0x000fc400030006ff */
[-C--:B------:R-:W-:Y:S02]  /*f140*/  F2FP.F16.E4M3.UNPACK_B R15, R14.reuse ;  /* 0x0000000eff0f723e */ /* 0x080fe400020006ff */
[----:B------:R-:W-:Y:S01]  /*f150*/  F2FP.F16.E4M3.UNPACK_B R24, R14.H1 ;  /* 0x0000000eff18723e */ /* 0x000fe200030006ff */
[--C-:B------:R-:W-:Y:S01]  /*f160*/  HADD2.F32 R14, -RZ, R21.reuse.H0_H0 ;  /* 0x20000015ff0e7230 */ /* 0x100fe20000004100 */
[----:B------:R-:W-:Y:S01]  /*f170*/  LOP3.LUT R41, R41, 0xff000000, R7, 0xf8, !PT ;  /* 0xff00000029297812 */ /* 0x000fe200078ef807 */
[----:B------:R-:W-:Y:S01]  /*f180*/  HADD2.F32 R21, -RZ, R21.H1_H1 ;  /* 0x30000015ff157230 */ /* 0x000fe20000004100 */
[-C--:B------:R-:W-:Y:S02]  /*f190*/  F2FP.F16.E4M3.UNPACK_B R13, R12.reuse ;  /* 0x0000000cff0d723e */ /* 0x080fe400020006ff */
[----:B------:R-:W-:Y:S02]  /*f1a0*/  F2FP.F16.E4M3.UNPACK_B R12, R12.H1 ;  /* 0x0000000cff0c723e */ /* 0x000fe400030006ff */
[----:B------:R-:W-:-:S04]  /*f1b0*/  LOP3.LUT R39, R39, 0xff0000, R6, 0xf8, !PT ;  /* 0x00ff000027277812 */ /* 0x000fc800078ef806 */
[----:B------:R-:W-:Y:S01]  /*f1c0*/  LOP3.LUT R39, R39, 0xff000000, R6, 0xf8, !PT ;  /* 0xff00000027277812 */ /* 0x000fe200078ef806 */
[----:B--2---:R-:W0:Y:S02]  /*f1d0*/  LDS.128 R8, [R51+0x18400] ;  /* 0x0184000033087984 */ /* 0x004e240000000c00 */
[-C--:B0-----:R-:W-:Y:S02]  /*f1e0*/  F2FP.F16.E4M3.UNPACK_B R4, R9.reuse ;  /* 0x00000009ff04723e */ /* 0x081fe400020006ff */
[----:B------:R-:W-:Y:S02]  /*f1f0*/  F2FP.F16.E4M3.UNPACK_B R9, R9.H1 ;  /* 0x00000009ff09723e */ /* 0x000fe400030006ff */
[-C--:B------:R-:W-:Y:S01]  /*f200*/  F2FP.F16.E4M3.UNPACK_B R7, R11.reuse ;  /* 0x0000000bff07723e */ /* 0x080fe200020006ff */
[--C-:B------:R-:W-:Y:S01]  /*f210*/  HADD2.F32 R5, -RZ, R4.reuse.H0_H0 ;  /* 0x20000004ff057230 */ /* 0x100fe20000004100 */
[----:B------:R-:W-:Y:S01]  /*f220*/  F2FP.F16.E4M3.UNPACK_B R11, R11.H1 ;  /* 0x0000000bff0b723e */ /* 0x000fe200030006ff */
[----:B------:R-:W-:Y:S01]  /*f230*/  HADD2.F32 R4, -RZ, R4.H1_H1 ;  /* 0x30000004ff047230 */ /* 0x000fe20000004100 */
[----:B------:R-:W-:-:S02]  /*f240*/  F2FP.F16.E4M3.UNPACK_B R3, R8 ;  /* 0x00000008ff03723e */ /* 0x000fc400020006ff */
[C---:B------:R-:W-:Y:S01]  /*f250*/  FFMA.FTZ R38, R5.reuse, R29, -R38 ;  /* 0x0000001d05267223 */ /* 0x040fe20000010826 */
[----:B------:R-:W-:Y:S01]  /*f260*/  FFMA.FTZ R40, R5, R35, R40 ;  /* 0x0000002305287223 */ /* 0x000fe20000010028 */
[----:B------:R-:W-:Y:S01]  /*f270*/  HADD2.F32 R29, -RZ, R28.H1_H1 ;  /* 0x3000001cff1d7230 */ /* 0x000fe20000004100 */
[----:B------:R-:W-:Y:S01]  /*f280*/  F2FP.F16.E4M3.UNPACK_B R8, R8.H1 ;  /* 0x00000008ff08723e */ /* 0x000fe200030006ff */
[----:B------:R-:W-:Y:S01]  /*f290*/  HADD2.F32 R35, -RZ, R37.H0_H0 ;  /* 0x20000025ff237230 */ /* 0x000fe20000004100 */
[----:B------:R-:W-:Y:S01]  /*f2a0*/  F2FP.F16.E4M3.UNPACK_B R6, R10 ;  /* 0x0000000aff06723e */ /* 0x000fe200020006ff */
[----:B------:R-:W-:Y:S02]  /*f2b0*/  HADD2.F32 R28, -RZ, R32.H0_H0 ;  /* 0x20000020ff1c7230 */ /* 0x000fe40000004100 */
[----:B------:R-:W-:Y:S01]  /*f2c0*/  FMUL.FTZ R20, R20, R29 ;  /* 0x0000001d14147220 */ /* 0x000fe20000410000 */
[----:B------:R-:W-:Y:S02]  /*f2d0*/  HADD2.F32 R5, -RZ, R9.H0_H0 ;  /* 0x20000009ff057230 */ /* 0x000fe40000004100 */
[----:B------:R-:W-:Y:S01]  /*f2e0*/  FMUL.FTZ R42, R14, R35 ;  /* 0x000000230e2a7220 */ /* 0x000fe20000410000 */
[----:B------:R-:W-:Y:S01]  /*f2f0*/  FFMA.FTZ R43, R4, R29, -R43 ;  /* 0x0000001d042b7223 */ /* 0x000fe2000001082b */
[-C--:B------:R-:W-:Y:S01]  /*f300*/  FMUL.FTZ R14, R14, R28.reuse ;  /* 0x0000001c0e0e7220 */ /* 0x080fe20000410000 */
[----:B------:R-:W-:Y:S01]  /*f310*/  F2FP.F16.E4M3.UNPACK_B R29, R41 ;  /* 0x00000029ff1d723e */ /* 0x000fe200020006ff */
[----:B------:R-:W-:Y:S01]  /*f320*/  FFMA.FTZ R45, R4, R33, R20 ;  /* 0x00000021042d7223 */ /* 0x000fe20000010014 */
[C---:B------:R-:W-:Y:S01]  /*f330*/  FFMA.FTZ R42, R5.reuse, R28, -R42 ;  /* 0x0000001c052a7223 */ /* 0x040fe2000001082a */
[----:B------:R-:W-:Y:S01]  /*f340*/  FFMA.FTZ R35, R5, R35, R14 ;  /* 0x0000002305237223 */ /* 0x000fe2000001000e */
[-C--:B------:R-:W-:Y:S01]  /*f350*/  F2FP.F16.E4M3.UNPACK_B R14, R34.reuse ;  /* 0x00000022ff0e723e */ /* 0x080fe200020006ff */
[----:B------:R-:W-:Y:S01]  /*f360*/  HADD2.F32 R33, -RZ, R29.H0_H0 ;  /* 0x2000001dff217230 */ /* 0x000fe20000004100 */
[----:B------:R-:W-:Y:S01]  /*f370*/  F2FP.F16.E4M3.UNPACK_B R41, R41.H1 ;  /* 0x00000029ff29723e */ /* 0x000fe200030006ff */
[----:B------:R-:W-:Y:S01]  /*f380*/  HADD2.F32 R5, -RZ, R25.H0_H0 ;  /* 0x20000019ff057230 */ /* 0x000fe20000004100 */
[----:B------:R-:W-:Y:S01]  /*f390*/  F2FP.F16.E4M3.UNPACK_B R34, R34.H1 ;  /* 0x00000022ff22723e */ /* 0x000fe200030006ff */
[----:B------:R-:W-:Y:S01]  /*f3a0*/  HADD2.F32 R28, -RZ, R37.H1_H1 ;  /* 0x30000025ff1c7230 */ /* 0x000fe20000004100 */
[----:B------:R-:W-:Y:S01]  /*f3b0*/  F2FP.F16.E4M3.UNPACK_B R10, R10.H1 ;  /* 0x0000000aff0a723e */ /* 0x000fe200030006ff */
[----:B------:R-:W-:-:S02]  /*f3c0*/  HADD2.F32 R20, -RZ, R14.H0_H0 ;  /* 0x2000000eff147230 */ /* 0x000fc40000004100 */
[----:B------:R-:W-:Y:S01]  /*f3d0*/  FMUL.FTZ R47, R5, R33 ;  /* 0x00000021052f7220 */ /* 0x000fe20000410000 */
[----:B------:R-:W-:Y:S02]  /*f3e0*/  HADD2.F32 R4, -RZ, R7.H0_H0 ;  /* 0x20000007ff047230 */ /* 0x000fe40000004100 */
[----:B------:R-:W-:Y:S01]  /*f3f0*/  FMUL.FTZ R44, R21, R28 ;  /* 0x0000001c152c7220 */ /* 0x000fe20000410000 */
[----:B------:R-:W-:Y:S02]  /*f400*/  HADD2.F32 R32, -RZ, R32.H1_H1 ;  /* 0x30000020ff207230 */ /* 0x000fe40000004100 */
[-C--:B------:R-:W-:Y:S01]  /*f410*/  FMUL.FTZ R46, R5, R20.reuse ;  /* 0x00000014052e7220 */ /* 0x080fe20000410000 */
[----:B------:R-:W-:Y:S02]  /*f420*/  HADD2.F32 R9, -RZ, R9.H1_H1 ;  /* 0x30000009ff097230 */ /* 0x000fe40000004100 */
[----:B------:R-:W-:Y:S01]  /*f430*/  FFMA.FTZ R47, R4, R20, -R47 ;  /* 0x00000014042f7223 */ /* 0x000fe2000001082f */
[----:B------:R-:W-:-:S02]  /*f440*/  HADD2.F32 R20, -RZ, R29.H1_H1 ;  /* 0x3000001dff147230 */ /* 0x000fc40000004100 */
[-C--:B------:R-:W-:Y:S01]  /*f450*/  FMUL.FTZ R21, R21, R32.reuse ;  /* 0x0000002015157220 */ /* 0x080fe20000410000 */
[----:B------:R-:W-:Y:S02]  /*f460*/  HADD2.F32 R25, -RZ, R25.H1_H1 ;  /* 0x30000019ff197230 */ /* 0x000fe40000004100 */
[C---:B------:R-:W-:Y:S01]  /*f470*/  FFMA.FTZ R37, R9.reuse, R32, -R44 ;  /* 0x0000002009257223 */ /* 0x040fe2000001082c */
[----:B------:R-:W-:Y:S02]  /*f480*/  HADD2.F32 R14, -RZ, R14.H1_H1 ;  /* 0x3000000eff0e7230 */ /* 0x000fe40000004100 */
[----:B------:R-:W-:Y:S01]  /*f490*/  FFMA.FTZ R44, R9, R28, R21 ;  /* 0x0000001c092c7223 */ /* 0x000fe20000010015 */
[----:B------:R-:W-:Y:S02]  /*f4a0*/  HADD2.F32 R7, -RZ, R7.H1_H1 ;  /* 0x30000007ff077230 */ /* 0x000fe40000004100 */
[----:B------:R-:W-:Y:S01]  /*f4b0*/  FMUL.FTZ R28, R25, R20 ;  /* 0x00000014191c7220 */ /* 0x000fe20000410000 */
[----:B------:R-:W-:-:S02]  /*f4c0*/  HADD2.F32 R21, -RZ, R41.H0_H0 ;  /* 0x20000029ff157230 */ /* 0x000fc40000004100 */
[-C--:B------:R-:W-:Y:S01]  /*f4d0*/  FMUL.FTZ R25, R25, R14.reuse ;  /* 0x0000000e19197220 */ /* 0x080fe20000410000 */
[----:B------:R-:W-:Y:S02]  /*f4e0*/  HADD2.F32 R5, -RZ, R26.H0_H0 ;  /* 0x2000001aff057230 */ /* 0x000fe40000004100 */
[----:B------:R-:W-:Y:S01]  /*f4f0*/  FFMA.FTZ R46, R4, R33, R46 ;  /* 0x00000021042e7223 */ /* 0x000fe2000001002e */
[----:B------:R-:W-:Y:S02]  /*f500*/  HADD2.F32 R9, -RZ, R34.H0_H0 ;  /* 0x20000022ff097230 */ /* 0x000fe40000004100 */
[C---:B------:R-:W-:Y:S01]  /*f510*/  FFMA.FTZ R48, R7.reuse, R14, -R28 ;  /* 0x0000000e07307223 */ /* 0x040fe2000001081c */
[----:B------:R-:W-:Y:S02]  /*f520*/  HADD2.F32 R41, -RZ, R41.H1_H1 ;  /* 0x30000029ff297230 */ /* 0x000fe40000004100 */
[----:B------:R-:W-:Y:S01]  /*f530*/  FFMA.FTZ R33, R7, R20, R25 ;  /* 0x0000001407217223 */ /* 0x000fe20000010019 */
[----:B------:R-:W-:Y:S01]  /*f540*/  HADD2.F32 R26, -RZ, R26.H1_H1 ;  /* 0x3000001aff1a7230 */ /* 0x000fe20000004100 */
[----:B------:R-:W-:Y:S01]  /*f550*/  F2FP.F16.E4M3.UNPACK_B R14, R31.H1 ;  /* 0x0000001fff0e723e */ /* 0x000fe200030006ff */
[----:B------:R-:W-:-:S02]  /*f560*/  HADD2.F32 R4, -RZ, R11.H0_H0 ;  /* 0x2000000bff047230 */ /* 0x000fc40000004100 */
[C---:B------:R-:W-:Y:S01]  /*f570*/  FMUL.FTZ R29, R5.reuse, R21 ;  /* 0x00000015051d7220 */ /* 0x040fe20000410000 */
[----:B------:R-:W-:Y:S01]  /*f580*/  HADD2.F32 R34, -RZ, R34.H1_H1 ;  /* 0x30000022ff227230 */ /* 0x000fe20000004100 */
[----:B------:R-:W-:Y:S01]  /*f590*/  F2FP.F16.E4M3.UNPACK_B R7, R27.H1 ;  /* 0x0000001bff07723e */ /* 0x000fe200030006ff */
[----:B------:R-:W-:Y:S01]  /*f5a0*/  FMUL.FTZ R32, R5, R9 ;  /* 0x0000000905207220 */ /* 0x000fe20000410000 */
[----:B------:R-:W-:Y:S02]  /*f5b0*/  HADD2.F32 R11, -RZ, R11.H1_H1 ;  /* 0x3000000bff0b7230 */ /* 0x000fe40000004100 */
[----:B------:R-:W-:Y:S01]  /*f5c0*/  FMUL.FTZ R28, R26, R41 ;  /* 0x000000291a1c7220 */ /* 0x000fe20000410000 */
[----:B------:R-:W-:Y:S01]  /*f5d0*/  FFMA.FTZ R49, R4, R9, -R29 ;  /* 0x0000000904317223 */ /* 0x000fe2000001081d */
[----:B------:R-:W-:Y:S02]  /*f5e0*/  HADD2.F32 R20, -RZ, R14.H0_H0 ;  /* 0x2000000eff147230 */ /* 0x000fe40000004100 */
[----:B------:R-:W-:Y:S01]  /*f5f0*/  FMUL.FTZ R26, R26, R34 ;  /* 0x000000221a1a7220 */ /* 0x000fe20000410000 */
[----:B------:R-:W-:-:S02]  /*f600*/  HADD2.F32 R5, -RZ, R12.H0_H0 ;  /* 0x2000000cff057230 */ /* 0x000fc40000004100 */
[----:B------:R-:W-:Y:S01]  /*f610*/  FFMA.FTZ R50, R4, R21, R32 ;  /* 0x0000001504327223 */ /* 0x000fe20000010020 */
[--C-:B------:R-:W-:Y:S02]  /*f620*/  HADD2.F32 R9, -RZ, R7.reuse.H0_H0 ;  /* 0x20000007ff097230 */ /* 0x100fe40000004100 */
[C---:B------:R-:W-:Y:S01]  /*f630*/  FFMA.FTZ R34, R11.reuse, R34, -R28 ;  /* 0x000000220b227223 */ /* 0x040fe2000001081c */
[----:B------:R-:W-:Y:S02]  /*f640*/  HADD2.F32 R4, -RZ, R8.H0_H0 ;  /* 0x20000008ff047230 */ /* 0x000fe40000004100 */
[----:B------:R-:W-:Y:S01]  /*f650*/  FFMA.FTZ R41, R11, R41, R26 ;  /* 0x000000290b297223 */ /* 0x000fe2000001001a */
[C---:B------:R-:W-:Y:S01]  /*f660*/  FMUL.FTZ R21, R5.reuse, R20 ;  /* 0x0000001405157220 */ /* 0x040fe20000410000 */
[----:B------:R-:W-:Y:S02]  /*f670*/  HADD2.F32 R11, -RZ, R14.H1_H1 ;  /* 0x3000000eff0b7230 */ /* 0x000fe40000004100 */
[----:B------:R-:W-:Y:S01]  /*f680*/  FMUL.FTZ R5, R5, R9 ;  /* 0x0000000905057220 */ /* 0x000fe20000410000 */
[----:B------:R-:W-:Y:S01]  /*f690*/  HADD2.F32 R12, -RZ, R12.H1_H1 ;  /* 0x3000000cff0c7230 */ /* 0x000fe20000004100 */
[----:B------:R-:W-:Y:S01]  /*f6a0*/  F2FP.F16.E4M3.UNPACK_B R31, R31 ;  /* 0x0000001fff1f723e */ /* 0x000fe200020006ff */
[----:B------:R-:W-:-:S02]  /*f6b0*/  HADD2.F32 R7, -RZ, R7.H1_H1 ;  /* 0x30000007ff077230 */ /* 0x000fc40000004100 */
[C---:B------:R-:W-:Y:S01]  /*f6c0*/  FFMA.FTZ R25, R4.reuse, R9, -R21 ;  /* 0x0000000904197223 */ /* 0x040fe20000010815 */
[----:B------:R-:W-:Y:S02]  /*f6d0*/  HADD2.F32 R8, -RZ, R8.H1_H1 ;  /* 0x30000008ff087230 */ /* 0x000fe40000004100 */
[----:B------:R-:W-:Y:S01]  /*f6e0*/  FFMA.FTZ R28, R4, R20, R5 ;  /* 0x00000014041c7223 */ /* 0x000fe20000010005 */
[----:B------:R-:W-:Y:S01]  /*f6f0*/  F2FP.F16.E4M3.UNPACK_B R27, R27 ;  /* 0x0000001bff1b723e */ /* 0x000fe200020006ff */
[C---:B------:R-:W-:Y:S01]  /*f700*/  FMUL.FTZ R21, R12.reuse, R11 ;  /* 0x0000000b0c157220 */ /* 0x040fe20000410000 */
[-C--:B------:R-:W-:Y:S01]  /*f710*/  FMUL.FTZ R12, R12, R7.reuse ;  /* 0x000000070c0c7220 */ /* 0x080fe20000410000 */
[----:B------:R-:W-:Y:S01]  /*f720*/  HADD2.F32 R9, -RZ, R31.H0_H0 ;  /* 0x2000001fff097230 */ /* 0x000fe20000004100 */
[----:B------:R-:W-:Y:S01]  /*f730*/  F2FP.SATFINITE.E4M3.F32.PACK_AB_MERGE_C R41, R41, R50, RZ ;  /* 0x000000322929723e */ /* 0x000fe200048070ff */
        /* <DEDUP_REMOVED lines=13> */
[C---:B------:R-:W-:Y:S01]  /*f810*/  FMUL.FTZ R26, R13.reuse, R12 ;  /* 0x0000000c0d1a7220 */ /* 0x040fe20000410000 */
[----:B------:R-:W-:Y:S01]  /*f820*/  FFMA.FTZ R20, R4, R9, R5 ;  /* 0x0000000904147223 */ /* 0x000fe20000010005 */
[----:B------:R-:W-:Y:S01]  /*f830*/  FMUL.FTZ R7, R13, R8 ;  /* 0x000000080d077220 */ /* 0x000fe20000410000 */
[----:B------:R-:W-:Y:S01]  /*f840*/  F2FP.F16.E4M3.UNPACK_B R5, R30.H1 ;  /* 0x0000001eff05723e */ /* 0x000fe200030006ff */
[C---:B------:R-:W-:Y:S01]  /*f850*/  FFMA.FTZ R13, R3.reuse, R8, -R26 ;  /* 0x00000008030d7223 */ /* 0x040fe2000001081a */
[----:B------:R-:W-:Y:S02]  /*f860*/  HADD2.F32 R8, -RZ, R11.H0_H0 ;  /* 0x2000000bff087230 */ /* 0x000fe40000004100 */
[----:B------:R-:W-:Y:S01]  /*f870*/  FFMA.FTZ R21, R3, R12, R7 ;  /* 0x0000000c03157223 */ /* 0x000fe20000010007 */
[----:B------:R-:W-:Y:S01]  /*f880*/  HADD2.F32 R4, -RZ, R24.H0_H0 ;  /* 0x20000018ff047230 */ /* 0x000fe20000004100 */
[----:B------:R-:W-:Y:S01]  /*f890*/  F2FP.F16.E4M3.UNPACK_B R30, R30 ;  /* 0x0000001eff1e723e */ /* 0x000fe200020006ff */
[----:B------:R-:W-:Y:S01]  /*f8a0*/  HADD2.F32 R7, -RZ, R5.H0_H0 ;  /* 0x20000005ff077230 */ /* 0x000fe20000004100 */
[----:B------:R-:W-:Y:S01]  /*f8b0*/  F2FP.F16.E4M3.UNPACK_B R39, R39 ;  /* 0x00000027ff27723e */ /* 0x000fe200020006ff */
[----:B------:R-:W-:-:S02]  /*f8c0*/  HADD2.F32 R3, -RZ, R10.H0_H0 ;  /* 0x2000000aff037230 */ /* 0x000fc40000004100 */
[CC--:B------:R-:W-:Y:S01]  /*f8d0*/  FMUL.FTZ R12, R4.reuse, R8.reuse ;  /* 0x00000008040c7220 */ /* 0x0c0fe20000410000 */
[----:B------:R-:W-:Y:S02]  /*f8e0*/  HADD2.F32 R11, -RZ, R11.H1_H1 ;  /* 0x3000000bff0b7230 */ /* 0x000fe40000004100 */
[-C--:B------:R-:W-:Y:S01]  /*f8f0*/  FMUL.FTZ R4, R4, R7.reuse ;  /* 0x0000000704047220 */ /* 0x080fe20000410000 */
[----:B------:R-:W-:Y:S02]  /*f900*/  HADD2.F32 R24, -RZ, R24.H1_H1 ;  /* 0x30000018ff187230 */ /* 0x000fe40000004100 */
[C---:B------:R-:W-:Y:S01]  /*f910*/  FFMA.FTZ R26, R3.reuse, R7, -R12 ;  /* 0x00000007031a7223 */ /* 0x040fe2000001080c */
[----:B------:R-:W-:Y:S02]  /*f920*/  HADD2.F32 R5, -RZ, R5.H1_H1 ;  /* 0x30000005ff057230 */ /* 0x000fe40000004100 */
[----:B------:R-:W-:Y:S02]  /*f930*/  HADD2.F32 R10, -RZ, R10.H1_H1 ;  /* 0x3000000aff0a7230 */ /* 0x000fe40000004100 */
[C---:B------:R-:W-:Y:S01]  /*f940*/  FMUL.FTZ R7, R24.reuse, R11 ;  /* 0x0000000b18077220 */ /* 0x040fe20000410000 */
[----:B------:R-:W-:Y:S01]  /*f950*/  FMUL.FTZ R12, R24, R5 ;  /* 0x00000005180c7220 */ /* 0x000fe20000410000 */
[----:B------:R-:W-:-:S02]  /*f960*/  FFMA.FTZ R24, R3, R8, R4 ;  /* 0x0000000803187223 */ /* 0x000fc40000010004 */
[C---:B------:R-:W-:Y:S01]  /*f970*/  FFMA.FTZ R27, R10.reuse, R5, -R7 ;  /* 0x000000050a1b7223 */ /* 0x040fe20000010807 */
[--C-:B------:R-:W-:Y:S02]  /*f980*/  HADD2.F32 R5, -RZ, R30.reuse.H0_H0 ;  /* 0x2000001eff057230 */ /* 0x100fe40000004100 */
[----:B------:R-:W-:Y:S01]  /*f990*/  FFMA.FTZ R11, R10, R11, R12 ;  /* 0x0000000b0a0b7223 */ /* 0x000fe2000001000c */
[----:B------:R-:W-:Y:S02]  /*f9a0*/  HADD2.F32 R7, -RZ, R39.H0_H0 ;  /* 0x20000027ff077230 */ /* 0x000fe40000004100 */
[----:B------:R-:W-:Y:S02]  /*f9b0*/  HADD2.F32 R4, -RZ, R15.H0_H0 ;  /* 0x2000000fff047230 */ /* 0x000fe40000004100 */
[----:B------:R-:W-:Y:S01]  /*f9c0*/  HADD2.F32 R30, -RZ, R30.H1_H1 ;  /* 0x3000001eff1e7230 */ /* 0x000fe20000004100 */
[----:B------:R-:W-:Y:S01]  /*f9d0*/  F2FP.SATFINITE.E4M3.F32.PACK_AB_MERGE_C R24, R11, R24, RZ ;  /* 0x000000180b18723e */ /* 0x000fe200048070ff */
[----:B------:R-:W-:-:S02]  /*f9e0*/  HADD2.F32 R39, -RZ, R39.H1_H1 ;  /* 0x30000027ff277230 */ /* 0x000fc40000004100 */
[C---:B------:R-:W-:Y:S01]  /*f9f0*/  FMUL.FTZ R8, R4.reuse, R7 ;  /* 0x0000000704087220 */ /* 0x040fe20000410000 */
[----:B------:R-:W-:Y:S02]  /*fa00*/  HADD2.F32 R15, -RZ, R15.H1_H1 ;  /* 0x3000000fff0f7230 */ /* 0x000fe40000004100 */
[----:B------:R-:W-:Y:S01]  /*fa10*/  FMUL.FTZ R4, R4, R5 ;  /* 0x0000000504047220 */ /* 0x000fe20000410000 */
[--C-:B------:R-:W-:Y:S01]  /*fa20*/  HADD2.F32 R3, -RZ, R6.reuse.H0_H0 ;  /* 0x20000006ff037230 */ /* 0x100fe20000004100 */
[----:B------:R-:W-:Y:S01]  /*fa30*/  F2FP.SATFINITE.E4M3.F32.PACK_AB_MERGE_C R11, R33, R46, R41 ;  /* 0x0000002e210b723e */ /* 0x000fe20004807029 */
        /* <DEDUP_REMOVED lines=13> */
[----:B------:R-:W-:-:S02]  /*fb10*/  F2FP.SATFINITE.E4M3.F32.PACK_AB_MERGE_C R5, R43, R38, R5 ;  /* 0x000000262b05723e */ /* 0x000fc40004807005 */
[----:B------:R-:W-:Y:S02]  /*fb20*/  F2FP.SATFINITE.E4M3.F32.PACK_AB_MERGE_C R7, R48, R47, R7 ;  /* 0x0000002f3007723e */ /* 0x000fe40004807007 */
[----:B------:R-:W-:Y:S02]  /*fb30*/  F2FP.SATFINITE.E4M3.F32.PACK_AB_MERGE_C R4, R13, R14, R4 ;  /* 0x0000000e0d04723e */ /* 0x000fe40004807004 */
[----:B------:R-:W-:Y:S02]  /*fb40*/  F2FP.SATFINITE.E4M3.F32.PACK_AB_MERGE_C R6, R15, R10, R6 ;  /* 0x0000000a0f06723e */ /* 0x000fe40004807006 */
[----:B------:R-:W-:Y:S02]  /*fb50*/  F2FP.SATFINITE.E4M3.F32.PACK_AB_MERGE_C R9, R45, R40, R9 ;  /* 0x000000282d09723e */ /* 0x000fe40004807009 */
[----:B------:R-:W-:Y:S01]  /*fb60*/  F2FP.SATFINITE.E4M3.F32.PACK_AB_MERGE_C R8, R21, R20, R8 ;  /* 0x000000141508723e */ /* 0x000fe20004807008 */
[----:B------:R2:W-:Y:S01]  /*fb70*/  STS.128 [R51+0x18400], R4 ;  /* 0x0184000433007388 */ /* 0x0005e20000000c00 */
[----:B------:R-:W-:-:S05]  /*fb80*/  F2FP.SATFINITE.E4M3.F32.PACK_AB_MERGE_C R10, R12, R3, R24 ;  /* 0x000000030c0a723e */ /* 0x000fca0004807018 */
[----:B------:R2:W-:Y:S02]  /*fb90*/  STS.128 [R0+0x18400], R8 ;  /* 0x0184000800007388 */ /* 0x0005e40000000c00 */
.L_x_1433:
[----:B------:R-:W-:Y:S05]  /*fba0*/  BSYNC B0 ;  /* 0x0000000000007941 */ /* 0x000fea0003800000 */
.L_x_1419:
[----:B------:R-:W-:Y:S01]  /*fbb0*/  @!PT LDS RZ, [RZ] ;  /* 0x00000000fffff984 */ /* 0x000fe20000000800 */
[----:B------:R-:W-:Y:S01]  /*fbc0*/  @!PT LDS RZ, [RZ] ;  /* 0x00000000fffff984 */ /* 0x000fe20000000800 */
[----:B------:R-:W-:Y:S01]  /*fbd0*/  @!PT LDS RZ, [RZ] ;  /* 0x00000000fffff984 */ /* 0x000fe20000000800 */
[----:B------:R-:W-:Y:S01]  /*fbe0*/  @!PT LDS RZ, [RZ] ;  /* 0x00000000fffff984 */ /* 0x000fe20000000800 */
[----:B------:R3:W-:Y:S06]  /*fbf0*/  MEMBAR.ALL.CTA ;  /* 0x0000000000007992 */ /* 0x0007ec0000008000 */
[----:B---3--:R-:W3:Y:S01]  /*fc00*/  FENCE.VIEW.ASYNC.S ;  /* 0x00000000000073c6 */ /* 0x008ee20000000000 */
[----:B------:R-:W-:Y:S05]  /*fc10*/  WARPSYNC.ALL ;  /* 0x0000000000007948 */ /* 0x000fea0003800000 */
[----:B---3--:R-:W-:Y:S06]  /*fc20*/  BAR.SYNC.DEFER_BLOCKING 0xd, 0x100 ;  /* 0x0344000000007b1d */ /* 0x008fec0000010000 */
.L_x_1416:
[----:B-12---:R-:W-:Y:S01]  /*fc30*/  IMAD.U32 R0, RZ, RZ, UR41 ;  /* 0x00000029ff007e24 */ /* 0x006fe2000f8e00ff */
[----:B------:R-:W-:-:S04]  /*fc40*/  LOP3.LUT R17, R17, 0xfffff7ff, RZ, 0xc0, !PT ;  /* 0xfffff7ff11117812 */ /* 0x000fc800078ec0ff */
[----:B------:R-:W-:-:S13]  /*fc50*/  ISETP.NE.AND P0, PT, R0, 0x3, PT ;  /* 0x000000030000780c */ /* 0x000fda0003f05270 */
[----:B------:R-:W-:Y:S01]  /*fc60*/  @P0 LOP3.LUT R17, R17, 0x800, RZ, 0xfc, !PT ;  /* 0x0000080011110812 */ /* 0x000fe200078efcff */
[----:B------:R-:W-:Y:S06]  /*fc70*/  @!P0 BRA `(.L_x_1443) ;  /* 0x0000000000048947 */ /* 0x000fec0003800000 */
[----:B------:R-:W-:Y:S01]  /*fc80*/  BPT.TRAP 0x1 ;  /* 0x000000040000795c */ /* 0x000fe20000300000 */
.L_x_1443:
[----:B-----5:R-:W-:Y:S01]  /*fc90*/  IMAD R20, R212, 0x8, R18 ;  /* 0x00000008d4147824 */ /* 0x020fe200078e0212 */
[----:B0-----:R-:W-:-:S04]  /*fca0*/  SHF.L.U32 R3, R211, 0x1f, RZ ;  /* 0x0000001fd3037819 */ /* 0x001fc800000006ff */
[----:B------:R0:W1:Y:S01]  /*fcb0*/  SYNCS.PHASECHK.TRANS64.TRYWAIT P1, [R20+URZ+0x28830], R3 ;  /* 0x02883003140075a7 */ /* 0x000062000802017f */
[----:B------:R-:W-:Y:S05]  /*fcc0*/  @!P0 BRA `(.L_x_1444) ;  /* 0x0000000000048947 */ /* 0x000fea0003800000 */
[----:B------:R-:W-:Y:S01]  /*fcd0*/  BPT.TRAP 0x1 ;  /* 0x000000040000795c */ /* 0x000fe20000300000 */
.L_x_1444:
[----:B------:R-:W2:Y:S02]  /*fce0*/  S2R R0, SR_TID.X ;  /* 0x0000000000007919 */ /* 0x000ea40000002100 */
[----:B--2---:R-:W-:-:S04]  /*fcf0*/  LOP3.LUT R0, R0, 0x7f, RZ, 0xc0, !PT ;  /* 0x0000007f00007812 */ /* 0x004fc800078ec0ff */
[----:B------:R-:W-:Y:S01]  /*fd00*/  ISETP.NE.AND P0, PT, R0, RZ, PT ;  /* 0x000000ff0000720c */ /* 0x000fe20003f05270 */
[----:B-1----:R-:W-:-:S12]  /*fd10*/  @P1 BRA `(.L_x_1445) ;  /* 0x0000000000081947 */ /* 0x002fd80003800000 */
[----:B------:R-:W1:Y:S02]  /*fd20*/  SYNCS.PHASECHK.TRANS64.TRYWAIT P1, [R20+URZ+0x28830], R3 ;  /* 0x02883003140075a7 */ /* 0x000e64000802017f */
[----:B-1----:R-:W-:Y:S05]  /*fd30*/  @!P1 BRA `(.L_x_1446) ;  /* 0x0000020c00109947 */ /* 0x002fea0003800000 */
.L_x_1445:
[----:B------:R-:W-:Y:S05]  /*fd40*/  WARPSYNC.ALL ;  /* 0x0000000000007948 */ /* 0x000fea0003800000 */
[----:B------:R-:W-:Y:S01]  /*fd50*/  VIADD R0, R18, 0x1c400 ;  /* 0x0001c40012007836 */ /* 0x000fe20000000000 */
[----:B------:R-:W-:Y:S01]  /*fd60*/  LOP3.LUT R6, R36, 0x10000, RZ, 0xfc, !PT ;  /* 0x0001000024067812 */ /* 0x000fe200078efcff */
[----:B------:R-:W-:Y:S01]  /*fd70*/  IMAD.MOV.U32 R7, RZ, RZ, 0x40000040 ;  /* 0x40000040ff077424 */ /* 0x000fe200078e00ff */
[----:B------:R-:W-:Y:S01]  /*fd80*/  WARPGROUP.ARRIVE ;  /* 0x00000000000079c5 */ /* 0x000fe20000000000 */
[----:B------:R-:W-:Y:S01]  /*fd90*/  IMAD.MOV.U32 R15, RZ, RZ, 0x40000040 ;  /* 0x40000040ff0f7424 */ /* 0x000fe200078e00ff */
[----:B------:R-:W-:Y:S01]  /*fda0*/  SHF.R.U32.HI R0, RZ, 0x4, R0 ;  /* 0x00000004ff007819 */ /* 0x000fe20000011600 */
[C---:B------:R-:W-:Y:S01]  /*fdb0*/  VIADD R12, R6.reuse, 0x2 ;  /* 0x00000002060c7836 */ /* 0x040fe20000000000 */
[----:B------:R-:W-:Y:S01]  /*fdc0*/  R2UR UR4, R6 ;  /* 0x00000000060472ca */ /* 0x000fe200000e0000 */
[----:B------:R-:W-:Y:S01]  /*fdd0*/  IMAD.MOV.U32 R13, RZ, RZ, 0x40000040 ;  /* 0x40000040ff0d7424 */ /* 0x000fe200078e00ff */
[----:B------:R-:W-:Y:S01]  /*fde0*/  LOP3.LUT R0, R0, 0x3fff, RZ, 0xc0, !PT ;  /* 0x00003fff00007812 */ /* 0x000fe200078ec0ff */
[----:B------:R-:W-:Y:S01]  /*fdf0*/  IMAD.MOV.U32 R9, RZ, RZ, 0x40000040 ;  /* 0x40000040ff097424 */ /* 0x000fe200078e00ff */
[----:B------:R-:W-:Y:S01]  /*fe00*/  R2UR UR5, R7 ;  /* 0x00000000070572ca */ /* 0x000fe200000e0000 */
[----:B------:R-:W-:Y:S01]  /*fe10*/  VIADD R10, R6, 0x4 ;  /* 0x00000004060a7836 */ /* 0x000fe20000000000 */
[----:B------:R-:W-:Y:S01]  /*fe20*/  LOP3.LUT R5, R0, 0x10000, RZ, 0xfc, !PT ;  /* 0x0001000000057812 */ /* 0x000fe200078efcff */
[----:B------:R-:W-:Y:S01]  /*fe30*/  IMAD.MOV.U32 R11, RZ, RZ, 0x40000040 ;  /* 0x40000040ff0b7424 */ /* 0x000fe200078e00ff */
[----:B------:R-:W-:Y:S01]  /*fe40*/  R2UR UR7, R15 ;  /* 0x000000000f0772ca */ /* 0x000fe200000e0000 */
[----:B------:R-:W-:Y:S01]  /*fe50*/  IMAD.MOV.U32 R15, RZ, RZ, 0x40000040 ;  /* 0x40000040ff0f7424 */ /* 0x000fe200078e00ff */
[----:B------:R-:W2:Y:S01]  /*fe60*/  LDC R233, c[0x0][0x448] ;  /* 0x00011200ffe97b82 */ /* 0x000ea20000000800 */
[----:B----4-:R-:W-:Y:S01]  /*fe70*/  IMAD R14, R212, 0x600, R5 ;  /* 0x00000600d40e7824 */ /* 0x010fe200078e0205 */
[----:B------:R-:W-:Y:S01]  /*fe80*/  LOP3.LUT R17, R17, 0xffffdfff, RZ, 0xc0, !PT ;  /* 0xffffdfff11117812 */ /* 0x000fe200078ec0ff */
[----:B01----:R-:W-:Y:S01]  /*fe90*/  @!P0 VIADD R20, R20, 0x28840 ;  /* 0x0002884014148836 */ /* 0x003fe20000000000 */
[----:B------:R-:W-:Y:S01]  /*fea0*/  ULDC UR27, c[0x0][0x9dc] ;  /* 0x00027700001b7ab9 */ /* 0x000fe20000000800 */
[C---:B------:R-:W-:Y:S01]  /*feb0*/  VIADD R8, R14.reuse, 0x2 ;  /* 0x000000020e087836 */ /* 0x040fe20000000000 */
[----:B------:R-:W-:Y:S01]  /*fec0*/  R2UR UR6, R14 ;  /* 0x000000000e0672ca */ /* 0x000fe200000e0000 */
[----:B------:R-:W-:Y:S01]  /*fed0*/  ULOP3.LUT UR27, URZ, UR27, URZ, 0x33, !UPT ;  /* 0x0000001b3f1b7292 */ /* 0x000fe2000f8e333f */
[----:B------:R-:W-:-:S11]  /*fee0*/  @!P0 PRMT R20, RZ, 0x654, R20 ;  /* 0x00000654ff148816 */ /* 0x000fd60000000014 */
[----:B------:R-:W-:Y:S01]  /*fef0*/  QGMMA.64x192x32.F32.E4M3.E4M3 R24, gdesc[UR4], RZ, !UPT, gsb0 ;  /* 0x02e00000041879f3 */ /* 0x000fe2000c0008ff */
[----:B------:R-:W-:Y:S02]  /*ff00*/  R2UR UR4, R12 ;  /* 0x000000000c0472ca */ /* 0x000fe400000e0000 */
[----:B------:R-:W-:Y:S02]  /*ff10*/  R2UR UR5, R13 ;  /* 0x000000000d0572ca */ /* 0x000fe400000e0000 */
[----:B------:R-:W-:Y:S01]  /*ff20*/  R2UR UR6, R8 ;  /* 0x00000000080672ca */ /* 0x000fe200000e0000 */
[C---:B------:R-:W-:Y:S01]  /*ff30*/  VIADD R8, R14.reuse, 0x4 ;  /* 0x000000040e087836 */ /* 0x040fe20000000000 */
[----:B------:R-:W-:Y:S01]  /*ff40*/  R2UR UR7, R9 ;  /* 0x00000000090772ca */ /* 0x000fe200000e0000 */
[----:B------:R-:W-:Y:S01]  /*ff50*/  IMAD.MOV.U32 R9, RZ, RZ, 0x40000040 ;  /* 0x40000040ff097424 */ /* 0x000fe200078e00ff */
[----:B--2---:R-:W-:Y:S01]  /*ff60*/  ISETP.NE.AND P1, PT, R233, 0x1, PT ;  /* 0x00000001e900780c */ /* 0x004fe20003f25270 */
[----:B------:R-:W-:-:S12]  /*ff70*/  VIADD R14, R14, 0x6 ;  /* 0x000000060e0e7836 */ /* 0x000fd80000000000 */
[----:B------:R-:W-:-:S04]  /*ff80*/  @P1 LOP3.LUT R17, R17, 0x2000, RZ, 0xfc, !PT ;  /* 0x0000200011111812 */ /* 0x000fc800078efcff */
[----:B------:R-:W-:Y:S01]  /*ff90*/  LOP3.LUT R17, R17, 0xffffefff, RZ, 0xc0, !PT ;  /* 0xffffefff11117812 */ /* 0x000fe200078ec0ff */
[----:B------:R-:W-:Y:S02]  /*ffa0*/  WARPGROUP.DEPBAR.LE gsb0, 0x0 ;  /* 0x00008000000079c5 */ /* 0x000fe40000010000 */
[----:B------:R-:W-:-:S06]  /*ffb0*/  WARPGROUP.ARRIVE ;  /* 0x00000000000079c5 */ /* 0x000fcc0000000000 */
[----:B------:R-:W-:Y:S01]  /*ffc0*/  QGMMA.64x192x32.F32.E4M3.E4M3 R24, gdesc[UR4], R24, gsb0 ;  /* 0x02e00000041879f3 */ /* 0x000fe20008000818 */
[----:B------:R-:W-:Y:S02]  /*ffd0*/  R2UR UR4, R10 ;  /* 0x000000000a0472ca */ /* 0x000fe400000e0000 */
[----:B------:R-:W-:Y:S02]  /*ffe0*/  R2UR UR5, R11 ;  /* 0x000000000b0572ca */ /* 0x000fe400000e0000 */
[----:B------:R-:W-:Y:S01]  /*fff0*/  R2UR UR6, R8 ;  /* 0x00000000080672ca */ /* 0x000fe200000e0000 */
[----:B------:R-:W-:Y:S01]  /*10000*/  VIADD R8, R6, 0x6 ;  /* 0x0000000606087836 */ /* 0x000fe20000000000 */
[----:B------:R-:W-:Y:S01]  /*10010*/  R2UR UR7, R9 ;  /* 0x00000000090772ca */ /* 0x000fe200000e0000 */
[----:B------:R-:W-:Y:S01]  /*10020*/  IMAD.MOV.U32 R9, RZ, RZ, 0x40000040 ;  /* 0x40000040ff097424 */ /* 0x000fe200078e00ff */
[----:B------:R-:W-:Y:S02]  /*10030*/  WARPGROUP.DEPBAR.LE gsb0, 0x0 ;  /* 0x00008000000079c5 */ /* 0x000fe40000010000 */
[----:B------:R-:W-:-:S09]  /*10040*/  WARPGROUP.ARRIVE ;  /* 0x00000000000079c5 */ /* 0x000fd20000000000 */
[----:B------:R-:W-:Y:S01]  /*10050*/  QGMMA.64x192x32.F32.E4M3.E4M3 R24, gdesc[UR4], R24, gsb0 ;  /* 0x02e00000041879f3 */ /* 0x000fe20008000818 */
[----:B------:R-:W-:Y:S02]  /*10060*/  R2UR UR4, R8 ;  /* 0x00000000080472ca */ /* 0x000fe400000e0000 */
[----:B------:R-:W-:Y:S02]  /*10070*/  R2UR UR5, R9 ;  /* 0x00000000090572ca */ /* 0x000fe400000e0000 */
[----:B------:R-:W-:Y:S02]  /*10080*/  R2UR UR6, R14 ;  /* 0x000000000e0672ca */ /* 0x000fe400000e0000 */
[----:B------:R-:W-:Y:S01]  /*10090*/  R2UR UR7, R15 ;  /* 0x000000000f0772ca */ /* 0x000fe200000e0000 */
[----:B------:R-:W0:Y:S08]  /*100a0*/  @P1 LDC R14, c[0x0][0x44c] ;  /* 0x00011300ff0e1b82 */ /* 0x000e300000000800 */
[----:B------:R-:W1:Y:S01]  /*100b0*/  @P1 LDC R15, c[0x0][0x450] ;  /* 0x00011400ff0f1b82 */ /* 0x000e620000000800 */
[----:B------:R-:W-:-:S02]  /*100c0*/  WARPGROUP.DEPBAR.LE gsb0, 0x0 ;  /* 0x00008000000079c5 */ /* 0x000fc40000010000 */
[----:B------:R-:W-:-:S06]  /*100d0*/  WARPGROUP.ARRIVE ;  /* 0x00000000000079c5 */ /* 0x000fcc0000000000 */
[----:B------:R-:W-:Y:S03]  /*100e0*/  QGMMA.64x192x32.F32.E4M3.E4M3 R24, gdesc[UR4], R24, gsb0 ;  /* 0x02e00000041879f3 */ /* 0x000fe60008000818 */
[----:B------:R-:W-:Y:S02]  /*100f0*/  WARPGROUP.DEPBAR.LE gsb0, 0x0 ;  /* 0x00008000000079c5 */ /* 0x000fe40000010000 */
[C---:B------:R-:W-:Y:S01]  /*10100*/  FMUL.FTZ R129, R2.reuse, R80 ;  /* 0x0000005002817220 */ /* 0x040fe20000410000 */
[----:B------:R-:W-:Y:S01]  /*10110*/  FMUL.FTZ R80, R2, R99 ;  /* 0x0000006302507220 */ /* 0x000fe20000410000 */
[----:B------:R-:W-:Y:S02]  /*10120*/  IMAD.IADD R99, R224, 0x1, R219 ;  /* 0x00000001e0637824 */ /* 0x000fe400078e02db */
[C---:B------:R-:W-:Y:S01]  /*10130*/  FMUL.FTZ R123, R2.reuse, R29 ;  /* 0x0000001d027b7220 */ /* 0x040fe20000410000 */
[C---:B------:R-:W-:Y:S01]  /*10140*/  FMUL.FTZ R124, R2.reuse, R28 ;  /* 0x0000001c027c7220 */ /* 0x040fe20000410000 */
[----:B------:R-:W-:Y:S01]  /*10150*/  FMUL.FTZ R29, R2, R39 ;  /* 0x00000027021d7220 */ /* 0x000fe20000410000 */
[----:B0-----:R-:W-:-:S04]  /*10160*/  @P1 IMAD.HI.U32 R14, R99, R14, RZ ;  /* 0x0000000e630e1227 */ /* 0x001fc800078e00ff */
[C---:B------:R-:W-:Y:S01]  /*10170*/  FMUL.FTZ R28, R2.reuse, R38 ;  /* 0x00000026021c7220 */ /* 0x040fe20000410000 */
[C---:B------:R-:W-:Y:S01]  /*10180*/  FMUL.FTZ R39, R2.reuse, R41 ;  /* 0x0000002902277220 */ /* 0x040fe20000410000 */
[C---:B------:R-:W-:Y:S01]  /*10190*/  FMUL.FTZ R38, R2.reuse, R51 ;  /* 0x0000003302267220 */ /* 0x040fe20000410000 */
[C---:B------:R-:W-:Y:S01]  /*101a0*/  FMUL.FTZ R41, R2.reuse, R54 ;  /* 0x0000003602297220 */ /* 0x040fe20000410000 */
[----:B-1----:R-:W-:Y:S01]  /*101b0*/  @P1 SHF.R.U32.HI R99, RZ, R15, R14 ;  /* 0x0000000fff631219 */ /* 0x002fe2000001160e */
[C---:B------:R-:W-:Y:S01]  /*101c0*/  FMUL.FTZ R122, R2.reuse, R25 ;  /* 0x00000019027a7220 */ /* 0x040fe20000410000 */
[----:B------:R-:W0:Y:S01]  /*101d0*/  LDC.64 R14, c[0x0][0x9e0] ;  /* 0x00027800ff0e7b82 */ /* 0x000e220000000a00 */
        /* <DEDUP_REMOVED lines=30> */
[----:B------:R-:W1:Y:S01]  /*103c0*/  SHFL.IDX PT, R114, R99, RZ, 0x1c1f ;  /* 0x001c1fff63727589 */ /* 0x000e6200000e0000 */
[C---:B------:R-:W-:Y:S01]  /*103d0*/  FMUL.FTZ R47, R2.reuse, R49 ;  /* 0x00000031022f7220 */ /* 0x040fe20000410000 */
[C---:B------:R-:W-:Y:S01]  /*103e0*/  FMUL.FTZ R50, R2.reuse, R53 ;  /* 0x0000003502327220 */ /* 0x040fe20000410000 */
[C---:B------:R-:W-:Y:S01]  /*103f0*/  FMUL.FTZ R55, R2.reuse, R56 ;  /* 0x0000003802377220 */ /* 0x040fe20000410000 */
[C---:B------:R-:W-:Y:S01]  /*10400*/  FMUL.FTZ R46, R2.reuse, R59 ;  /* 0x0000003b022e7220 */ /* 0x040fe20000410000 */
[----:B------:R-:W-:Y:S01]  /*10410*/  FMUL.FTZ R61, R2, R65 ;  /* 0x00000041023d7220 */ /* 0x000fe20000410000 */
[----:B------:R-:W-:-:S02]  /*10420*/  IMAD.MOV.U32 R112, RZ, RZ, -0xc0 ;  /* 0xffffff40ff707424 */ /* 0x000fc400078e00ff */
        /* <DEDUP_REMOVED lines=52> */
[----:B0-----:R-:W-:Y:S01]  /*10770*/  ISETP.GE.AND P1, PT, R15, 0x1, PT ;  /* 0x000000010f00780c */ /* 0x001fe20003f26270 */
[----:B------:R-:W0:Y:S01]  /*10780*/  MUFU.TANH R4, R4 ;  /* 0x0000000400047308 */ /* 0x000e220000002400 */
[----:B------:R-:W-:Y:S01]  /*10790*/  IADD3 R100, R216, R112, -R217 ;  /* 0x00000070d8647210 */ /* 0x000fe20007ffe8d9 */
[----:B------:R2:W-:Y:S01]  /*107a0*/  @!P0 SYNCS.ARRIVE.TRANS64.RED.A1T0 RZ, [R20+URZ], RZ ;  /* 0x000000ff14ff89a7 */ /* 0x0005e2000810043f */
[----:B------:R-:W-:-:S03]  /*107b0*/  VIADD R112, R112, 0xffffffff ;  /* 0xffffffff70707836 */ /* 0x000fc60000000000 */
[----:B------:R-:W-:Y:S02]  /*107c0*/  IMAD.IADD R21, R100, 0x1, -R215 ;  /* 0x0000000164157824 */ /* 0x000fe400078e0ad7 */
[----:B------:R-:W3:Y:S01]  /*107d0*/  MUFU.TANH R122, R122 ;  /* 0x0000007a007a7308 */ /* 0x000ee20000002400 */
[----:B------:R-:W-:Y:S02]  /*107e0*/  IMAD.IADD R100, R112, 0x1, -R217 ;  /* 0x0000000170647824 */ /* 0x000fe400078e0ad9 */
[----:B--2---:R-:W-:Y:S01]  /*107f0*/  IMAD R20, R121, -0xc0, R216 ;  /* 0xffffff4079147824 */ /* 0x004fe200078e02d8 */
[----:B------:R-:W-:Y:S01]  /*10800*/  @P1 LOP3.LUT R17, R17, 0x1000, RZ, 0xfc, !PT ;  /* 0x0000100011111812 */ /* 0x000fe200078efcff */
[C---:B------:R-:W-:Y:S02]  /*10810*/  IMAD.IADD R108, R21.reuse, 0x1, R14 ;  /* 0x00000001156c7824 */ /* 0x040fe400078e020e */
[----:B------:R-:W-:Y:S01]  /*10820*/  VIADD R105, R21, UR27 ;  /* 0x0000001b15697c36 */ /* 0x000fe20008000000 */
[----:B------:R-:W2:Y:S01]  /*10830*/  MUFU.TANH R0, R0 ;  /* 0x0000000000007308 */ /* 0x000ea20000002400 */
[----:B------:R-:W-:-:S02]  /*10840*/  IADD3 R109, -R217, 0xc0, R20 ;  /* 0x000000c0d96d7810 */ /* 0x000fc40007ffe114 */
[----:B-1----:R-:W-:Y:S02]  /*10850*/  IMAD.IADD R111, R105, 0x1, R114 ;  /* 0x00000001696f7824 */ /* 0x002fe400078e0272 */
[----:B------:R-:W-:-:S03]  /*10860*/  VIADDMNMX R110, R114, R108, R109, PT ;  /* 0x0000006c726e7246 */ /* 0x000fc6000380016d */
[----:B------:R-:W1:Y:S08]  /*10870*/  MUFU.TANH R3, R3 ;  /* 0x0000000300037308 */ /* 0x000e700000002400 */
        /* <DEDUP_REMOVED lines=92> */
[----:B-1234-:R-:W-:Y:S05]  /*10e40*/  @!P1 BRA `(.L_x_1447) ;  /* 0x00000000004c9947 */ /* 0x01efea0003800000 */
[----:B------:R-:W-:Y:S01]  /*10e50*/  IADD3 R113, -R215, R216, R114 ;  /* 0x000000d8d7717210 */ /* 0x000fe20007ffe172 */
[----:B------:R-:W-:Y:S03]  /*10e60*/  BSSY B0, `(.L_x_1448) ;  /* 0x000000e000007945 */ /* 0x000fe60003800000 */
[----:B------:R-:W-:-:S13]  /*10e70*/  ISETP.GT.AND P1, PT, R113, -0x1, PT ;  /* 0xffffffff7100780c */ /* 0x000fda0003f24270 */
[----:B------:R-:W-:Y:S05]  /*10e80*/  @P1 BRA `(.L_x_1449) ;  /* 0x00000000001c1947 */ /* 0x000fea0003800000 */
[----:B------:R-:W-:Y:S02]  /*10e90*/  ISETP.NE.AND P1, PT, R15, 0x1, PT ;  /* 0x000000010f00780c */ /* 0x000fe40003f25270 */
[----:B------:R-:W-:-:S11]  /*10ea0*/  LOP3.LUT R113, RZ, R113, RZ, 0x33, !PT ;  /* 0x00000071ff717212 */ /* 0x000fd600078e33ff */
[----:B------:R-:W1:Y:S02]  /*10eb0*/  @P1 LDC.64 R20, c[0x0][0x9e8] ;  /* 0x00027a00ff141b82 */ /* 0x000e640000000a00 */
[----:B-1----:R-:W-:-:S05]  /*10ec0*/  @P1 IMAD.HI.U32 R20, R113, R20, RZ ;  /* 0x0000001471141227 */ /* 0x002fca00078e00ff */
[----:B------:R-:W-:-:S04]  /*10ed0*/  @P1 SHF.R.U32.HI R113, RZ, R21, R20 ;  /* 0x00000015ff711219 */ /* 0x000fc80000011614 */
[----:B------:R-:W-:Y:S01]  /*10ee0*/  LOP3.LUT R113, RZ, R113, RZ, 0x33, !PT ;  /* 0x00000071ff717212 */ /* 0x000fe200078e33ff */
[----:B------:R-:W-:Y:S06]  /*10ef0*/  BRA `(.L_x_1450) ;  /* 0x0000000000107947 */ /* 0x000fec0003800000 */
.L_x_1449:
[----:B------:R-:W-:-:S13]  /*10f00*/  ISETP.NE.AND P1, PT, R15, 0x1, PT ;  /* 0x000000010f00780c */ /* 0x000fda0003f25270 */
[----:B------:R-:W1:Y:S02]  /*10f10*/  @P1 LDC.64 R20, c[0x0][0x9e8] ;  /* 0x00027a00ff141b82 */ /* 0x000e640000000a00 */
[----:B-1----:R-:W-:-:S05]  /*10f20*/  @P1 IMAD.HI.U32 R20, R113, R20, RZ ;  /* 0x0000001471141227 */ /* 0x002fca00078e00ff */
[----:B------:R-:W-:-:S07]  /*10f30*/  @P1 SHF.R.U32.HI R113, RZ, R21, R20 ;  /* 0x00000015ff711219 */ /* 0x000fce0000011614 */
.L_x_1450:
[----:B------:R-:W-:Y:S05]  /*10f40*/  BSYNC B0 ;  /* 0x0000000000007941 */ /* 0x000fea0003800000 */
.L_x_1448:
[----:B------:R-:W-:-:S05]  /*10f50*/  IMAD R20, R113, R15, R100 ;  /* 0x0000000f71147224 */ /* 0x000fca00078e0264 */
[----:B------:R-:W-:Y:S02]  /*10f60*/  VIMNMX R111, R111, R20, !PT ;  /* 0x000000146f6f7248 */ /* 0x000fe40007fe0100 */
[----:B------:R-:W-:-:S07]  /*10f70*/  VIADDMNMX R110, R20, R15, R110, PT ;  /* 0x0000000f146e7246 */ /* 0x000fce000380016e */
.L_x_1447:
[C---:B------:R-:W-:Y:S01]  /*10f80*/  ISETP.GE.AND P1, PT, R112.reuse, 0x2, PT ;  /* 0x000000027000780c */ /* 0x040fe20003f26270 */
[----:B------:R-:W1:Y:S01]  /*10f90*/  SHFL.IDX PT, R20, R99, 0x1, 0x1c1f ;  /* 0x003c1f0063147f89 */ /* 0x000e6200000e0000 */
[----:B------:R-:W-:Y:S02]  /*10fa0*/  ISETP.GE.AND P4, PT, R112, 0xa, PT ;  /* 0x0000000a7000780c */ /* 0x000fe40003f86270 */
[----:B------:R-:W-:Y:S02]  /*10fb0*/  ISETP.GT.AND P2, PT, R111, 0x1, !P1 ;  /* 0x000000016f00780c */ /* 0x000fe40004f44270 */
[----:B------:R-:W-:Y:S02]  /*10fc0*/  P2R R144, PR, RZ, 0x10 ;  /* 0x00000010ff907803 */ /* 0x000fe40000000000 */
[----:B------:R-:W-:Y:S02]  /*10fd0*/  ISETP.LT.OR P2, PT, R110, 0x2, P2 ;  /* 0x000000026e00780c */ /* 0x000fe40001741670 */
[----:B------:R-:W-:-:S02]  /*10fe0*/  ISETP.GE.AND P6, PT, R112, 0xb2, PT ;  /* 0x000000b27000780c */ /* 0x000fc40003fc6270 */
[----:B------:R-:W-:Y:S02]  /*10ff0*/  FSEL R122, R122, -INF , !P2 ;  /* 0xff8000007a7a7808 */ /* 0x000fe40005000000 */
[----:B------:R-:W-:-:S04]  /*11000*/  ISETP.GE.AND P2, PT, R112, 0x9, PT ;  /* 0x000000097000780c */ /* 0x000fc80003f46270 */
[----:B------:R-:W-:-:S04]  /*11010*/  ISETP.GT.AND P3, PT, R111, 0x8, !P2 ;  /* 0x000000086f00780c */ /* 0x000fc80005764270 */
[----:B------:R-:W-:Y:S02]  /*11020*/  ISETP.LT.OR P3, PT, R110, 0x9, P3 ;  /* 0x000000096e00780c */ /* 0x000fe40001f61670 */
[----:B-1----:R-:W-:Y:S01]  /*11030*/  VIADDMNMX R108, R20, R108, R109, PT ;  /* 0x0000006c146c7246 */ /* 0x002fe2000380016d */
[----:B------:R-:W-:Y:S01]  /*11040*/  IMAD.IADD R105, R105, 0x1, R20 ;  /* 0x0000000169697824 */ /* 0x000fe200078e0214 */
[----:B------:R-:W-:Y:S02]  /*11050*/  FSEL R124, R124, -INF , !P3 ;  /* 0xff8000007c7c7808 */ /* 0x000fe40005800000 */
[----:B------:R-:W-:Y:S02]  /*11060*/  ISETP.GT.AND P3, PT, R111, 0x9, !P4 ;  /* 0x000000096f00780c */ /* 0x000fe40006764270 */
[----:B------:R-:W-:Y:S02]  /*11070*/  ISETP.GE.AND P4, PT, R112, 0x11, PT ;  /* 0x000000117000780c */ /* 0x000fe40003f86270 */
[----:B------:R-:W-:-:S02]  /*11080*/  ISETP.LT.OR P3, PT, R110, 0xa, P3 ;  /* 0x0000000a6e00780c */ /* 0x000fc40001f61670 */
[----:B------:R-:W-:Y:S02]  /*11090*/  P2R R142, PR, RZ, 0x10 ;  /* 0x00000010ff8e7803 */ /* 0x000fe40000000000 */
[----:B0-----:R-:W-:Y:S02]  /*110a0*/  FSEL R123, R123, -INF , !P3 ;  /* 0xff8000007b7b7808 */ /* 0x001fe40005800000 */
[----:B------:R-:W-:Y:S02]  /*110b0*/  ISETP.GT.AND P3, PT, R111, 0x10, !P4 ;  /* 0x000000106f00780c */ /* 0x000fe40006764270 */
[----:B------:R-:W-:Y:S02]  /*110c0*/  ISETP.GE.AND P4, PT, R112, 0x12, PT ;  /* 0x000000127000780c */ /* 0x000fe40003f86270 */
[----:B------:R-:W-:Y:S02]  /*110d0*/  ISETP.LT.OR P3, PT, R110, 0x11, P3 ;  /* 0x000000116e00780c */ /* 0x000fe40001f61670 */
[----:B------:R-:W-:-:S02]  /*110e0*/  P2R R141, PR, RZ, 0x10 ;  /* 0x00000010ff8d7803 */ /* 0x000fc40000000000 */
[----:B------:R-:W-:Y:S02]  /*110f0*/  FSEL R125, R125, -INF , !P3 ;  /* 0xff8000007d7d7808 */ /* 0x000fe40005800000 */
[----:B------:R-:W-:Y:S02]  /*11100*/  ISETP.GT.AND P3, PT, R111, 0x11, !P4 ;  /* 0x000000116f00780c */ /* 0x000fe40006764270 */
[----:B------:R-:W-:Y:S02]  /*11110*/  ISETP.GE.AND P4, PT, R112, 0x19, PT ;  /* 0x000000197000780c */ /* 0x000fe40003f86270 */
[----:B------:R-:W-:Y:S02]  /*11120*/  ISETP.LT.OR P3, PT, R110, 0x12, P3 ;  /* 0x000000126e00780c */ /* 0x000fe40001f61670 */
[----:B------:R-:W-:Y:S02]  /*11130*/  P2R R140, PR, RZ, 0x10 ;  /* 0x00000010ff8c7803 */ /* 0x000fe40000000000 */
[----:B------:R-:W-:-:S02]  /*11140*/  FSEL R32, R32, -INF , !P3 ;  /* 0xff80000020207808 */ /* 0x000fc40005800000 */
[C---:B------:R-:W-:Y:S02]  /*11150*/  ISETP.GT.AND P3, PT, R111.reuse, 0x18, !P4 ;  /* 0x000000186f00780c */ /* 0x040fe40006764270 */
[----:B------:R-:W-:Y:S02]  /*11160*/  ISETP.GE.AND P4, PT, R112, 0x1a, PT ;  /* 0x0000001a7000780c */ /* 0x000fe40003f86270 */
[----:B------:R-:W-:Y:S02]  /*11170*/  ISETP.LT.OR P3, PT, R110, 0x19, P3 ;  /* 0x000000196e00780c */ /* 0x000fe40001f61670 */
[----:B------:R-:W-:Y:S02]  /*11180*/  P2R R139, PR, RZ, 0x10 ;  /* 0x00000010ff8b7803 */ /* 0x000fe40000000000 */
[----:B------:R-:W-:Y:S02]  /*11190*/  FSEL R36, R36, -INF , !P3 ;  /* 0xff80000024247808 */ /* 0x000fe40005800000 */
[----:B------:R-:W-:-:S02]  /*111a0*/  ISETP.GT.AND P3, PT, R111, 0x19, !P4 ;  /* 0x000000196f00780c */ /* 0x000fc40006764270 */
[----:B------:R-:W-:Y:S02]  /*111b0*/  ISETP.GE.AND P4, PT, R112, 0x21, PT ;  /* 0x000000217000780c */ /* 0x000fe40003f86270 */
[----:B------:R-:W-:Y:S02]  /*111c0*/  ISETP.LT.OR P3, PT, R110, 0x1a, P3 ;  /* 0x0000001a6e00780c */ /* 0x000fe40001f61670 */
[----:B------:R-:W-:Y:S02]  /*111d0*/  P2R R138, PR, RZ, 0x10 ;  /* 0x00000010ff8a7803 */ /* 0x000fe40000000000 */
[----:B------:R-:W-:Y:S02]  /*111e0*/  FSEL R35, R35, -INF , !P3 ;  /* 0xff80000023237808 */ /* 0x000fe40005800000 */
[----:B------:R-:W-:Y:S02]  /*111f0*/  ISETP.GT.AND P3, PT, R111, 0x20, !P4 ;  /* 0x000000206f00780c */ /* 0x000fe40006764270 */
[----:B------:R-:W-:-:S02]  /*11200*/  ISETP.GE.AND P4, PT, R112, 0x22, PT ;  /* 0x000000227000780c */ /* 0x000fc40003f86270 */
[----:B------:R-:W-:Y:S02]  /*11210*/  ISETP.LT.OR P3, PT, R110, 0x21, P3 ;  /* 0x000000216e00780c */ /* 0x000fe40001f61670 */
[----:B------:R-:W-:Y:S02]  /*11220*/  P2R R137, PR, RZ, 0x10 ;  /* 0x00000010ff897803 */ /* 0x000fe40000000000 */
[----:B------:R-:W-:Y:S02]  /*11230*/  FSEL R40, R40, -INF , !P3 ;  /* 0xff80000028287808 */ /* 0x000fe40005800000 */
[----:B------:R-:W-:Y:S02]  /*11240*/  ISETP.GT.AND P3, PT, R111, 0x21, !P4 ;  /* 0x000000216f00780c */ /* 0x000fe40006764270 */
[----:B------:R-:W-:Y:S02]  /*11250*/  ISETP.GE.AND P4, PT, R112, 0x29, PT ;  /* 0x000000297000780c */ /* 0x000fe40003f86270 */
[----:B------:R-:W-:-:S02]  /*11260*/  ISETP.LT.OR P3, PT, R110, 0x22, P3 ;  /* 0x000000226e00780c */ /* 0x000fc40001f61670 */
[----:B------:R-:W-:Y:S02]  /*11270*/  P2R R150, PR, RZ, 0x10 ;  /* 0x00000010ff967803 */ /* 0x000fe40000000000 */
[----:B------:R-:W-:Y:S02]  /*11280*/  FSEL R39, R39, -INF , !P3 ;  /* 0xff80000027277808 */ /* 0x000fe40005800000 */
        /* <DEDUP_REMOVED lines=40> */
[----:B------:R-:W-:Y:S02]  /*11510*/  ISETP.GT.AND P3, PT, R111, 0x48, !P4 ;  /* 0x000000486f00780c */ /* 0x000fe40006764270 */
        /* <DEDUP_REMOVED lines=129> */
[----:B------:R-:W-:-:S04]  /*11d30*/  ISETP.GT.AND P3, PT, R111, 0xb0, !P4 ;  /* 0x000000b06f00780c */ /* 0x000fc80006764270 */
[----:B------:R-:W-:-:S04]  /*11d40*/  ISETP.LT.OR P3, PT, R110, 0xb1, P3 ;  /* 0x000000b16e00780c */ /* 0x000fc80001f61670 */
[----:B------:R-:W-:Y:S02]  /*11d50*/  FSEL R104, R104, -INF , !P3 ;  /* 0xff80000068687808 */ /* 0x000fe40005800000 */
        /* <DEDUP_REMOVED lines=16> */
[----:B------:R-:W-:-:S13]  /*11e60*/  ISETP.GE.AND P5, PT, R15, 0x1, PT ;  /* 0x000000010f00780c */ /* 0x000fda0003fa6270 */
[----:B------:R-:W-:Y:S05]  /*11e70*/  @!P5 BRA `(.L_x_1451) ;  /* 0x00000000004cd947 */ /* 0x000fea0003800000 */
[----:B------:R-:W-:Y:S01]  /*11e80*/  IADD3 R99, -R215, R216, R20 ;  /* 0x000000d8d7637210 */ /* 0x000fe20007ffe114 */
[----:B------:R-:W-:Y:S03]  /*11e90*/  BSSY B0, `(.L_x_1452) ;  /* 0x000000e000007945 */ /* 0x000fe60003800000 */
        /* <DEDUP_REMOVED lines=9> */
.L_x_1453:
[----:B------:R-:W-:-:S13]  /*11f30*/  ISETP.NE.AND P5, PT, R15, 0x1, PT ;  /* 0x000000010f00780c */ /* 0x000fda0003fa5270 */
[----:B------:R-:W0:Y:S02]  /*11f40*/  @P5 LDC.64 R20, c[0x0][0x9e8] ;  /* 0x00027a00ff145b82 */ /* 0x000e240000000a00 */
[----:B0-----:R-:W-:-:S05]  /*11f50*/  @P5 IMAD.HI.U32 R20, R99, R20, RZ ;  /* 0x0000001463145227 */ /* 0x001fca00078e00ff */
[----:B------:R-:W-:-:S07]  /*11f60*/  @P5 SHF.R.U32.HI R99, RZ, R21, R20 ;  /* 0x00000015ff635219 */ /* 0x000fce0000011614 */
.L_x_1454:
[----:B------:R-:W-:Y:S05]  /*11f70*/  BSYNC B0 ;  /* 0x0000000000007941 */ /* 0x000fea0003800000 */
.L_x_1452:
[----:B------:R-:W-:-:S05]  /*11f80*/  IMAD R100, R99, R15, R100 ;  /* 0x0000000f63647224 */ /* 0x000fca00078e0264 */
[----:B------:R-:W-:Y:S02]  /*11f90*/  VIMNMX R105, R105, R100, !PT ;  /* 0x0000006469697248 */ /* 0x000fe40007fe0100 */
[----:B------:R-:W-:-:S07]  /*11fa0*/  VIADDMNMX R108, R100, R15, R108, PT ;  /* 0x0000000f646c7246 */ /* 0x000fce000380016c */
.L_x_1451:
[C---:B------:R-:W-:Y:S01]  /*11fb0*/  ISETP.GT.AND P1, PT, R105.reuse, 0x1, !P1 ;  /* 0x000000016900780c */ /* 0x040fe20004f24270 */
[----:B------:R-:W-:Y:S01]  /*11fc0*/  ULDC UR28, c[0x0][0x988] ;  /* 0x00026200001c7ab9 */ /* 0x000fe20000000800 */
[----:B------:R-:W-:Y:S02]  /*11fd0*/  ISETP.GT.AND P2, PT, R105, 0x8, !P2 ;  /* 0x000000086900780c */ /* 0x000fe40005744270 */
[C---:B------:R-:W-:Y:S02]  /*11fe0*/  ISETP.LT.OR P1, PT, R108.reuse, 0x2, P1 ;  /* 0x000000026c00780c */ /* 0x040fe40000f21670 */
[----:B------:R-:W-:Y:S02]  /*11ff0*/  ISETP.LT.OR P2, PT, R108, 0x9, P2 ;  /* 0x000000096c00780c */ /* 0x000fe40001741670 */
[----:B------:R-:W-:Y:S02]  /*12000*/  FSEL R3, R3, -INF , !P1 ;  /* 0xff80000003037808 */ /* 0x000fe40004800000 */
[----:B------:R-:W-:-:S02]  /*12010*/  ISETP.NE.AND P1, PT, R144, RZ, PT ;  /* 0x000000ff9000720c */ /* 0x000fc40003f25270 */
[----:B------:R-:W-:Y:S02]  /*12020*/  FSEL R24, R24, -INF , !P2 ;  /* 0xff80000018187808 */ /* 0x000fe40005000000 */
[----:B------:R-:W-:Y:S02]  /*12030*/  ISETP.GT.AND P1, PT, R105, 0x9, !P1 ;  /* 0x000000096900780c */ /* 0x000fe40004f24270 */
[----:B------:R-:W-:Y:S02]  /*12040*/  ISETP.NE.AND P2, PT, R150, RZ, PT ;  /* 0x000000ff9600720c */ /* 0x000fe40003f45270 */
[----:B------:R-:W-:Y:S02]  /*12050*/  ISETP.LT.OR P1, PT, R108, 0xa, P1 ;  /* 0x0000000a6c00780c */ /* 0x000fe40000f21670 */
[----:B------:R-:W-:Y:S02]  /*12060*/  ISETP.NE.AND P5, PT, R155, RZ, PT ;  /* 0x000000ff9b00720c */ /* 0x000fe40003fa5270 */
[----:B------:R-:W-:-:S02]  /*12070*/  FSEL R25, R25, -INF , !P1 ;  /* 0xff80000019197808 */ /* 0x000fc40004800000 */
[----:B------:R-:W-:Y:S02]  /*12080*/  ISETP.NE.AND P1, PT, R142, RZ, PT ;  /* 0x000000ff8e00720c */ /* 0x000fe40003f25270 */
[----:B------:R-:W-:Y:S02]  /*12090*/  FMNMX.FTZ R21, R113, R122, !PT ;  /* 0x0000007a71157209 */ /* 0x000fe40007810000 */
[C---:B------:R-:W-:Y:S02]  /*120a0*/  ISETP.GT.AND P1, PT, R105.reuse, 0x10, !P1 ;  /* 0x000000106900780c */ /* 0x040fe40004f24270 */
[----:B------:R-:W-:Y:S02]  /*120b0*/  ISETP.GT.AND P4, PT, R105, RZ, !P4 ;  /* 0x000000ff6900720c */ /* 0x000fe40006784270 */
[C---:B------:R-:W-:Y:S02]  /*120c0*/  ISETP.LT.OR P1, PT, R108.reuse, 0x11, P1 ;  /* 0x000000116c00780c */ /* 0x040fe40000f21670 */
[----:B------:R-:W-:-:S02]  /*120d0*/  ISETP.LT.OR P4, PT, R108, 0x1, P4 ;  /* 0x000000016c00780c */ /* 0x000fc40002781670 */
[----:B------:R-:W-:Y:S02]  /*120e0*/  FSEL R26, R26, -INF , !P1 ;  /* 0xff8000001a1a7808 */ /* 0x000fe40004800000 */
[----:B------:R-:W-:Y:S02]  /*120f0*/  ISETP.NE.AND P1, PT, R141, RZ, PT ;  /* 0x000000ff8d00720c */ /* 0x000fe40003f25270 */
[----:B------:R-:W-:Y:S02]  /*12100*/  FSEL R100, R0, -INF , !P4 ;  /* 0xff80000000647808 */ /* 0x000fe40006000000 */
[C---:B------:R-:W-:Y:S02]  /*12110*/  ISETP.GT.AND P1, PT, R105.reuse, 0x11, !P1 ;  /* 0x000000116900780c */ /* 0x040fe40004f24270 */
[----:B------:R-:W-:Y:S02]  /*12120*/  ISETP.GT.AND P6, PT, R105, 0xb1, !P6 ;  /* 0x000000b16900780c */ /* 0x000fe400077c4270 */
[----:B------:R-:W-:-:S02]  /*12130*/  ISETP.LT.OR P1, PT, R108, 0x12, P1 ;  /* 0x000000126c00780c */ /* 0x000fc40000f21670 */
[----:B------:R-:W-:Y:S02]  /*12140*/  ISETP.LT.OR P6, PT, R108, 0xb2, P6 ;  /* 0x000000b26c00780c */ /* 0x000fe400037c1670 */
[----:B------:R-:W-:Y:S02]  /*12150*/  FSEL R27, R27, -INF , !P1 ;  /* 0xff8000001b1b7808 */ /* 0x000fe40004800000 */
[----:B------:R-:W-:Y:S02]  /*12160*/  ISETP.NE.AND P1, PT, R140, RZ, PT ;  /* 0x000000ff8c00720c */ /* 0x000fe40003f25270 */
[C---:B------:R-:W-:Y:S02]  /*12170*/  ISETP.GT.AND P3, PT, R105.reuse, 0xb8, !P3 ;  /* 0x000000b86900780c */ /* 0x040fe40005f64270 */
[----:B------:R-:W-:Y:S02]  /*12180*/  ISETP.GT.AND P1, PT, R105, 0x18, !P1 ;  /* 0x000000186900780c */ /* 0x000fe40004f24270 */
[----:B------:R-:W-:-:S02]  /*12190*/  FSEL R88, R88, -INF , !P6 ;  /* 0xff80000058587808 */ /* 0x000fc40007000000 */
[C---:B------:R-:W-:Y:S02]  /*121a0*/  ISETP.LT.OR P1, PT, R108.reuse, 0x19, P1 ;  /* 0x000000196c00780c */ /* 0x040fe40000f21670 */
[----:B------:R-:W-:Y:S02]  /*121b0*/  ISETP.LT.OR P3, PT, R108, 0xb9, P3 ;  /* 0x000000b96c00780c */ /* 0x000fe40001f61670 */
[----:B------:R-:W-:Y:S02]  /*121c0*/  FSEL R28, R28, -INF , !P1 ;  /* 0xff8000001c1c7808 */ /* 0x000fe40004800000 */
[----:B------:R-:W-:Y:S02]  /*121d0*/  ISETP.NE.AND P1, PT, R139, RZ, PT ;  /* 0x000000ff8b00720c */ /* 0x000fe40003f25270 */
[----:B------:R-:W-:Y:S02]  /*121e0*/  FSEL R89, R89, -INF , !P3 ;  /* 0xff80000059597808 */ /* 0x000fe40005800000 */
        /* <DEDUP_REMOVED lines=143> */
[----:B------:R-:W-:-:S04]  /*12ae0*/  ISETP.GT.AND P1, PT, R105, 0xa9, !P2 ;  /* 0x000000a96900780c */ /* 0x000fc80005724270 */
[----:B------:R-:W-:-:S04]  /*12af0*/  ISETP.LT.OR P1, PT, R108, 0xaa, P1 ;  /* 0x000000aa6c00780c */ /* 0x000fc80000f21670 */
[----:B------:R-:W-:Y:S02]  /*12b00*/  FSEL R86, R86, -INF , !P1 ;  /* 0xff80000056567808 */ /* 0x000fe40004800000 */
[----:B------:R-:W-:Y:S02]  /*12b10*/  ISETP.GT.AND P1, PT, R105, 0xb0, !P5 ;  /* 0x000000b06900780c */ /* 0x000fe40006f24270 */
[----:B------:R-:W-:Y:S02]  /*12b20*/  ISETP.NE.AND P5, PT, R4, RZ, PT ;  /* 0x000000ff0400720c */ /* 0x000fe40003fa5270 */
[----:B------:R-:W-:Y:S02]  /*12b30*/  FMNMX.FTZ R4, R124, R21, !PT ;  /* 0x000000157c047209 */ /* 0x000fe40007810000 */
[----:B------:R-:W-:Y:S02]  /*12b40*/  ISETP.LT.OR P1, PT, R108, 0xb1, P1 ;  /* 0x000000b16c00780c */ /* 0x000fe40000f21670 */
[----:B------:R-:W-:-:S02]  /*12b50*/  FMNMX.FTZ R4, R123, R4, !PT ;  /* 0x000000047b047209 */ /* 0x000fc40007810000 */
[----:B------:R-:W-:Y:S02]  /*12b60*/  FSEL R87, R87, -INF , !P1 ;  /* 0xff80000057577808 */ /* 0x000fe40004800000 */
        /* <DEDUP_REMOVED lines=43> */
[----:B------:R-:W-:-:S05]  /*12e20*/  FMNMX.FTZ R21, R106, R21, !PT ;  /* 0x000000156a157209 */ /* 0x000fca0007810000 */
[----:B------:R-:W0:Y:S02]  /*12e30*/  SHFL.BFLY PT, R4, R21, 0x2, 0x1f ;  /* 0x0c401f0015047f89 */ /* 0x000e2400000e0000 */
[----:B0-----:R-:W-:-:S05]  /*12e40*/  FMNMX.FTZ R4, R21, R4, !PT ;  /* 0x0000000415047209 */ /* 0x001fca0007810000 */
[----:B------:R-:W0:Y:S02]  /*12e50*/  SHFL.BFLY PT, R99, R4, 0x1, 0x1f ;  /* 0x0c201f0004637f89 */ /* 0x000e2400000e0000 */
[----:B0-----:R-:W-:Y:S01]  /*12e60*/  FMNMX.FTZ R228, R4, R99, !PT ;  /* 0x0000006304e47209 */ /* 0x001fe20007810000 */
[----:B------:R-:W-:-:S03]  /*12e70*/  IMAD.U32 R99, RZ, RZ, UR28 ;  /* 0x0000001cff637e24 */ /* 0x000fc6000f8e00ff */
[C---:B------:R-:W-:Y:S01]  /*12e80*/  FSETP.NEU.FTZ.AND P1, PT, R228.reuse, -INF , PT ;  /* 0xff800000e400780b */ /* 0x040fe20003f3d000 */
[----:B------:R-:W-:-:S05]  /*12e90*/  FFMA.FTZ R110, R228, R99, -8 ;  /* 0xc1000000e46e7423 */ /* 0x000fca0000010063 */
[----:B------:R-:W-:Y:S02]  /*12ea0*/  FSEL R110, R110, RZ, P1 ;  /* 0x000000ff6e6e7208 */ /* 0x000fe40000800000 */
[----:B------:R-:W-:Y:S02]  /*12eb0*/  ISETP.GT.AND P1, PT, R105, 0xb9, !P5 ;  /* 0x000000b96900780c */ /* 0x000fe40006f24270 */
[----:B------:R-:W-:Y:S01]  /*12ec0*/  ISETP.NE.AND P5, PT, R233, 0x1, PT ;  /* 0x00000001e900780c */ /* 0x000fe20003fa5270 */
        /* <DEDUP_REMOVED lines=9> */
[----:B------:R-:W-:Y:S01]  /*12f60*/  ISETP.LT.OR P1, PT, R108, 0xba, P1 ;  /* 0x000000ba6c00780c */ /* 0x000fe20000f21670 */
[----:B------:R-:W-:-:S01]  /*12f70*/  FFMA.FTZ R21, R122, UR28, -R110 ;  /* 0x0000001c7a157c23 */ /* 0x000fc2000801086e */
[----:B------:R-:W-:Y:S01]  /*12f80*/  FMNMX.FTZ R113, R25, R44, !PT ;  /* 0x0000002c19717209 */ /* 0x000fe20007810000 */
[----:B------:R-:W-:-:S01]  /*12f90*/  FFMA.FTZ R44, R47, UR28, -R110 ;  /* 0x0000001c2f2c7c23 */ /* 0x000fc2000801086e */
[----:B------:R0:W-:Y:S01]  /*12fa0*/  MUFU.EX2 R39, R114 ;  /* 0x0000007200277308 */ /* 0x0001e20000000800 */
[----:B------:R-:W-:Y:S01]  /*12fb0*/  FSEL R90, R90, -INF , !P1 ;  /* 0xff8000005a5a7808 */ /* 0x000fe20004800000 */
        /* <DEDUP_REMOVED lines=8> */
[--C-:B0-----:R-:W-:Y:S01]  /*13040*/  FFMA.FTZ R114, R59, UR28, -R110.reuse ;  /* 0x0000001c3b727c23 */ /* 0x101fe2000801086e */
        /* <DEDUP_REMOVED lines=34> */
[----:B------:R0:W-:Y:S02]  /*13270*/  MUFU.EX2 R54, R114 ;  /* 0x0000007200367308 */ /* 0x0001e40000000800 */
[----:B------:R-:W-:Y:S01]  /*13280*/  FMNMX.FTZ R112, R42, R55, !PT ;  /* 0x000000372a707209 */ /* 0x000fe20007810000 */
[----:B------:R-:W-:-:S03]  /*13290*/  FFMA.FTZ R55, R58, UR28, -R110 ;  /* 0x0000001c3a377c23 */ /* 0x000fc6000801086e */
[----:B------:R-:W-:Y:S01]  /*132a0*/  FMNMX.FTZ R59, R45, R112, !PT ;  /* 0x000000702d3b7209 */ /* 0x000fe20007810000 */
[----:B------:R-:W-:-:S01]  /*132b0*/  FFMA.FTZ R112, R62, UR28, -R110 ;  /* 0x0000001c3e707c23 */ /* 0x000fc2000801086e */
[----:B------:R-:W1:Y:S01]  /*132c0*/  MUFU.EX2 R109, R109 ;  /* 0x0000006d006d7308 */ /* 0x000e620000000800 */
[----:B0-----:R-:W-:-:S01]  /*132d0*/  FFMA.FTZ R114, R68, UR28, -R110 ;  /* 0x0000001c44727c23 */ /* 0x001fc2000801086e */
[----:B------:R-:W-:-:S04]  /*132e0*/  FMNMX.FTZ R58, R46, R59, !PT ;  /* 0x0000003b2e3a7209 */ /* 0x000fc80007810000 */
[----:B------:R-:W-:Y:S02]  /*132f0*/  FMNMX.FTZ R59, R49, R58, !PT ;  /* 0x0000003a313b7209 */ /* 0x000fe40007810000 */
[----:B------:R0:W-:Y:S02]  /*13300*/  MUFU.EX2 R58, R112 ;  /* 0x00000070003a7308 */ /* 0x0001e40000000800 */
[----:B------:R-:W-:Y:S01]  /*13310*/  FMNMX.FTZ R62, R52, R59, !PT ;  /* 0x0000003b343e7209 */ /* 0x000fe20007810000 */
[----:B------:R-:W-:-:S03]  /*13320*/  FFMA.FTZ R59, R61, UR28, -R110 ;  /* 0x0000001c3d3b7c23 */ /* 0x000fc6000801086e */
[----:B------:R-:W-:Y:S02]  /*13330*/  FMNMX.FTZ R61, R53, R62, !PT ;  /* 0x0000003e353d7209 */ /* 0x000fe40007810000 */
[----:B------:R-:W-:Y:S01]  /*13340*/  MUFU.EX2 R20, R20 ;  /* 0x0000001400147308 */ /* 0x000fe20000000800 */
[----:B-1----:R-:W-:Y:S02]  /*13350*/  F2FP.SATFINITE.E4M3.F32.PACK_AB_MERGE_C R204, R109, R4, RZ ;  /* 0x000000046dcc723e */ /* 0x002fe400048070ff */
[----:B------:R-:W-:Y:S01]  /*13360*/  FMNMX.FTZ R62, R56, R61, !PT ;  /* 0x0000003d383e7209 */ /* 0x000fe20007810000 */
[----:B------:R-:W-:-:S01]  /*13370*/  FFMA.FTZ R61, R66, UR28, -R110 ;  /* 0x0000001c423d7c23 */ /* 0x000fc2000801086e */
[----:B------:R-:W-:Y:S02]  /*13380*/  F2FP.SATFINITE.E4M3.F32.PACK_AB_MERGE_C R204, R21, R0, R204 ;  /* 0x0000000015cc723e */ /* 0x000fe400048070cc */
[----:B------:R-:W-:Y:S01]  /*13390*/  FMNMX.FTZ R113, R57, R62, !PT ;  /* 0x0000003e39717209 */ /* 0x000fe20007810000 */
[----:B------:R-:W-:Y:S03]  /*133a0*/  MUFU.EX2 R99, R99 ;  /* 0x0000006300637308 */ /* 0x000fe60000000800 */
[----:B------:R-:W-:Y:S01]  /*133b0*/  FMNMX.FTZ R62, R60, R113, !PT ;  /* 0x000000713c3e7209 */ /* 0x000fe20007810000 */
[----:B------:R-:W-:-:S03]  /*133c0*/  FFMA.FTZ R113, R65, UR28, -R110 ;  /* 0x0000001c41717c23 */ /* 0x000fc6000801086e */
[----:B------:R-:W-:Y:S01]  /*133d0*/  FMNMX.FTZ R65, R63, R62, !PT ;  /* 0x0000003e3f417209 */ /* 0x000fe20007810000 */
[----:B------:R-:W-:Y:S03]  /*133e0*/  MUFU.EX2 R36, R36 ;  /* 0x0000002400247308 */ /* 0x000fe60000000800 */
[----:B------:R-:W-:Y:S01]  /*133f0*/  FMNMX.FTZ R66, R64, R65, !PT ;  /* 0x0000004140427209 */ /* 0x000fe20007810000 */
[----:B------:R-:W-:-:S03]  /*13400*/  FFMA.FTZ R65, R69, UR28, -R110 ;  /* 0x0000001c45417c23 */ /* 0x000fc6000801086e */
[----:B------:R-:W-:Y:S01]  /*13410*/  FMNMX.FTZ R69, R67, R66, !PT ;  /* 0x0000004243457209 */ /* 0x000fe20007810000 */
[----:B------:R1:W-:Y:S03]  /*13420*/  MUFU.EX2 R62, R113 ;  /* 0x00000071003e7308 */ /* 0x0003e60000000800 */
[----:B------:R-:W-:-:S04]  /*13430*/  FMNMX.FTZ R66, R70, R69, !PT ;  /* 0x0000004546427209 */ /* 0x000fc80007810000 */
[----:B------:R-:W-:Y:S01]  /*13440*/  FMNMX.FTZ R69, R71, R66, !PT ;  /* 0x0000004247457209 */ /* 0x000fe20007810000 */
[----:B------:R-:W2:Y:S03]  /*13450*/  MUFU.EX2 R111, R111 ;  /* 0x0000006f006f7308 */ /* 0x000ea60000000800 */
[----:B------:R-:W-:-:S04]  /*13460*/  FMNMX.FTZ R68, R72, R69, !PT ;  /* 0x0000004548447209 */ /* 0x000fc80007810000 */
[----:B------:R-:W-:Y:S01]  /*13470*/  FMNMX.FTZ R69, R73, R68, !PT ;  /* 0x0000004449457209 */ /* 0x000fe20007810000 */
[----:B------:R3:W-:Y:S03]  /*13480*/  MUFU.EX2 R66, R114 ;  /* 0x0000007200427308 */ /* 0x0007e60000000800 */
[----:B0-----:R-:W-:Y:S01]  /*13490*/  FMNMX.FTZ R112, R74, R69, !PT ;  /* 0x000000454a707209 */ /* 0x001fe20007810000 */
[----:B------:R-:W-:-:S03]  /*134a0*/  FFMA.FTZ R69, R126, UR28, -R110 ;  /* 0x0000001c7e457c23 */ /* 0x000fc6000801086e */
[----:B-1----:R-:W-:Y:S01]  /*134b0*/  FMNMX.FTZ R113, R75, R112, !PT ;  /* 0x000000704b717209 */ /* 0x002fe20007810000 */
[----:B------:R-:W-:Y:S01]  /*134c0*/  MUFU.EX2 R32, R32 ;  /* 0x0000002000207308 */ /* 0x000fe20000000800 */
[----:B--2---:R-:W-:Y:S02]  /*134d0*/  F2FP.SATFINITE.E4M3.F32.PACK_AB_MERGE_C R206, R111, R36, RZ ;  /* 0x000000246fce723e */ /* 0x004fe400048070ff */
[----:B------:R-:W-:Y:S02]  /*134e0*/  FMNMX.FTZ R112, R76, R113, !PT ;  /* 0x000000714c707209 */ /* 0x000fe40007810000 */
[----:B------:R-:W-:Y:S02]  /*134f0*/  F2FP.SATFINITE.E4M3.F32.PACK_AB_MERGE_C R206, R99, R20, R206 ;  /* 0x0000001463ce723e */ /* 0x000fe400048070ce */
[----:B------:R-:W-:Y:S01]  /*13500*/  FMNMX.FTZ R113, R77, R112, !PT ;  /* 0x000000704d717209 */ /* 0x000fe20007810000 */
[----:B------:R-:W-:Y:S03]  /*13510*/  MUFU.EX2 R35, R35 ;  /* 0x0000002300237308 */ /* 0x000fe60000000800 */
[----:B---3--:R-:W-:Y:S01]  /*13520*/  FMNMX.FTZ R114, R78, R113, !PT ;  /* 0x000000714e727209 */ /* 0x008fe20007810000 */
[----:B------:R-:W-:-:S03]  /*13530*/  FFMA.FTZ R113, R128, UR28, -R110 ;  /* 0x0000001c80717c23 */ /* 0x000fc6000801086e */
[----:B------:R-:W-:Y:S01]  /*13540*/  FMNMX.FTZ R115, R79, R114, !PT ;  /* 0x000000724f737209 */ /* 0x000fe20007810000 */
[----:B------:R-:W-:Y:S03]  /*13550*/  MUFU.EX2 R40, R40 ;  /* 0x0000002800287308 */ /* 0x000fe60000000800 */
[----:B------:R-:W-:-:S04]  /*13560*/  FMNMX.FTZ R114, R80, R115, !PT ;  /* 0x0000007350727209 */ /* 0x000fc80007810000 */
[----:B------:R-:W-:Y:S01]  /*13570*/  FMNMX.FTZ R115, R81, R114, !PT ;  /* 0x0000007251737209 */ /* 0x000fe20007810000 */
[----:B------:R-:W0:Y:S03]  /*13580*/  MUFU.EX2 R43, R43 ;  /* 0x0000002b002b7308 */ /* 0x000e260000000800 */
[----:B------:R-:W-:Y:S01]  /*13590*/  FMNMX.FTZ R116, R82, R115, !PT ;  /* 0x0000007352747209 */ /* 0x000fe20007810000 */
[----:B------:R-:W-:-:S03]  /*135a0*/  FFMA.FTZ R115, R130, UR28, -R110 ;  /* 0x0000001c82737c23 */ /* 0x000fc6000801086e */
[----:B------:R-:W-:Y:S01]  /*135b0*/  FMNMX.FTZ R117, R83, R116, !PT ;  /* 0x0000007453757209 */ /* 0x000fe20007810000 */
[----:B------:R-:W-:Y:S03]  /*135c0*/  MUFU.EX2 R44, R44 ;  /* 0x0000002c002c7308 */ /* 0x000fe60000000800 */
[----:B------:R-:W-:-:S04]  /*135d0*/  FMNMX.FTZ R116, R84, R117, !PT ;  /* 0x0000007554747209 */ /* 0x000fc80007810000 */
[----:B------:R-:W-:Y:S01]  /*135e0*/  FMNMX.FTZ R117, R85, R116, !PT ;  /* 0x0000007455757209 */ /* 0x000fe20007810000 */
[----:B------:R-:W-:Y:S01]  /*135f0*/  MUFU.EX2 R48, R48 ;  /* 0x0000003000307308 */ /* 0x000fe20000000800 */
[----:B0-----:R-:W-:Y:S02]  /*13600*/  F2FP.SATFINITE.E4M3.F32.PACK_AB_MERGE_C R200, R43, R40, RZ ;  /* 0x000000282bc8723e */ /* 0x001fe400048070ff */
[----:B------:R-:W-:Y:S02]  /*13610*/  FMNMX.FTZ R118, R86, R117, !PT ;  /* 0x0000007556767209 */ /* 0x000fe40007810000 */
[----:B------:R-:W-:Y:S02]  /*13620*/  F2FP.SATFINITE.E4M3.F32.PACK_AB_MERGE_C R200, R35, R32, R200 ;  /* 0x0000002023c8723e */ /* 0x000fe400048070c8 */
[----:B------:R-:W-:Y:S01]  /*13630*/  FMNMX.FTZ R117, R87, R118, !PT ;  /* 0x0000007657757209 */ /* 0x000fe20007810000 */
[----:B------:R-:W0:Y:S03]  /*13640*/  MUFU.EX2 R51, R51 ;  /* 0x0000003300337308 */ /* 0x000e260000000800 */
[----:B------:R-:W-:-:S04]  /*13650*/  FMNMX.FTZ R108, R88, R117, !PT ;  /* 0x00000075586c7209 */ /* 0x000fc80007810000 */
[----:B------:R-:W-:Y:S01]  /*13660*/  FMNMX.FTZ R117, R89, R108, !PT ;  /* 0x0000006c59757209 */ /* 0x000fe20007810000 */
[----:B------:R-:W-:Y:S03]  /*13670*/  MUFU.EX2 R47, R47 ;  /* 0x0000002f002f7308 */ /* 0x000fe60000000800 */
[----:B------:R-:W-:-:S05]  /*13680*/  FMNMX.FTZ R117, R90, R117, !PT ;  /* 0x000000755a757209 */ /* 0x000fca0007810000 */
[----:B------:R-:W1:Y:S01]  /*13690*/  SHFL.BFLY PT, R108, R117, 0x2, 0x1f ;  /* 0x0c401f00756c7f89 */ /* 0x000e6200000e0000 */
[----:B------:R-:W2:Y:S01]  /*136a0*/  MUFU.EX2 R55, R55 ;  /* 0x0000003700377308 */ /* 0x000ea20000000800 */
[----:B0-----:R-:W-:-:S04]  /*136b0*/  F2FP.SATFINITE.E4M3.F32.PACK_AB_MERGE_C R202, R51, R48, RZ ;  /* 0x0000003033ca723e */ /* 0x001fc800048070ff */
[----:B------:R-:W-:-:S03]  /*136c0*/  F2FP.SATFINITE.E4M3.F32.PACK_AB_MERGE_C R202, R44, R39, R202 ;  /* 0x000000272cca723e */ /* 0x000fc600048070ca */
[----:B------:R-:W-:Y:S08]  /*136d0*/  MUFU.EX2 R59, R59 ;  /* 0x0000003b003b7308 */ /* 0x000ff00000000800 */
[----:B------:R-:W0:Y:S01]  /*136e0*/  MUFU.EX2 R61, R61 ;  /* 0x0000003d003d7308 */ /* 0x000e220000000800 */
[----:B--2---:R-:W-:-:S04]  /*136f0*/  F2FP.SATFINITE.E4M3.F32.PACK_AB_MERGE_C R196, R55, R54, RZ ;  /* 0x0000003637c4723e */ /* 0x004fc800048070ff */
[----:B------:R-:W-:Y:S02]  /*13700*/  F2FP.SATFINITE.E4M3.F32.PACK_AB_MERGE_C R196, R50, R47, R196 ;  /* 0x0000002f32c4723e */ /* 0x000fe400048070c4 */
[----:B-1----:R-:W-:Y:S01]  /*13710*/  FMNMX.FTZ R108, R117, R108, !PT ;  /* 0x0000006c756c7209 */ /* 0x002fe20007810000 */
[----:B------:R-:W-:Y:S04]  /*13720*/  MUFU.EX2 R65, R65 ;  /* 0x0000004100417308 */ /* 0x000fe80000000800 */
[----:B------:R-:W1:Y:S04]  /*13730*/  SHFL.BFLY PT, R117, R108, 0x1, 0x1f ;  /* 0x0c201f006c757f89 */ /* 0x000e6800000e0000 */
[----:B------:R-:W-:Y:S01]  /*13740*/  MUFU.EX2 R68, R127 ;  /* 0x0000007f00447308 */ /* 0x000fe20000000800 */
[----:B0-----:R-:W-:-:S04]  /*13750*/  F2FP.SATFINITE.E4M3.F32.PACK_AB_MERGE_C R198, R62, R61, RZ ;  /* 0x0000003d3ec6723e */ /* 0x001fc800048070ff */
[----:B------:R-:W-:-:S03]  /*13760*/  F2FP.SATFINITE.E4M3.F32.PACK_AB_MERGE_C R198, R59, R58, R198 ;  /* 0x0000003a3bc6723e */ /* 0x000fc600048070c6 */
[----:B------:R-:W0:Y:S08]  /*13770*/  MUFU.EX2 R69, R69 ;  /* 0x0000004500457308 */ /* 0x000e300000000800 */
[----:B------:R-:W-:Y:S01]  /*13780*/  MUFU.EX2 R114, R131 ;  /* 0x0000008300727308 */ /* 0x000fe20000000800 */
[----:B-1----:R-:W-:Y:S01]  /*13790*/  FMNMX.FTZ R222, R108, R117, !PT ;  /* 0x000000756cde7209 */ /* 0x002fe20007810000 */
[----:B------:R-:W-:-:S02]  /*137a0*/  IMAD.U32 R117, RZ, RZ, UR28 ;  /* 0x0000001cff757e24 */ /* 0x000fc4000f8e00ff */
[----:B------:R-:W-:-:S01]  /*137b0*/  FFMA.FTZ R108, R106, UR28, -R110 ;  /* 0x0000001c6a6c7c23 */ /* 0x000fc2000801086e */
[C---:B------:R-:W-:Y:S01]  /*137c0*/  FSETP.NEU.FTZ.AND P1, PT, R222.reuse, -INF , PT ;  /* 0xff800000de00780b */ /* 0x040fe20003f3d000 */
[----:B------:R-:W-:-:S02]  /*137d0*/  FFMA.FTZ R117, R222, R117, -8 ;  /* 0xc1000000de757423 */ /* 0x000fc40000010075 */
[----:B------:R-:W-:Y:S01]  /*137e0*/  MUFU.EX2 R115, R115 ;  /* 0x0000007300737308 */ /* 0x000fe20000000800 */
[----:B0-----:R-:W-:Y:S02]  /*137f0*/  F2FP.SATFINITE.E4M3.F32.PACK_AB_MERGE_C R192, R69, R68, RZ ;  /* 0x0000004445c0723e */ /* 0x001fe400048070ff */
[----:B------:R-:W-:Y:S02]  /*13800*/  FSEL R106, R117, RZ, P1 ;  /* 0x000000ff756a7208 */ /* 0x000fe40000800000 */
[----:B------:R-:W-:-:S03]  /*13810*/  F2FP.SATFINITE.E4M3.F32.PACK_AB_MERGE_C R192, R66, R65, R192 ;  /* 0x0000004142c0723e */ /* 0x000fc600048070c0 */
        /* <DEDUP_REMOVED lines=24> */
[----:B------:R-:W-:Y:S01]  /*139a0*/  MUFU.EX2 R100, R100 ;  /* 0x0000006400647308 */ /* 0x000fe20000000800 */
[----:B------:R-:W-:-:S01]  /*139b0*/  FADD.FTZ R64, R4, R63 ;  /* 0x0000003f04407221 */ /* 0x000fc20000010000 */
[--C-:B------:R-:W-:Y:S01]  /*139c0*/  FFMA.FTZ R63, R67, UR28, -R106.reuse ;  /* 0x0000001c433f7c23 */ /* 0x100fe2000801086a */
[----:B------:R-:W-:-:S01]  /*139d0*/  FFMA.FTZ R28, R28, UR28, -R106 ;  /* 0x0000001c1c1c7c23 */ /* 0x000fc2000801086a */
[----:B------:R-:W-:Y:S01]  /*139e0*/  FFMA.FTZ R29, R29, UR28, -R106 ;  /* 0x0000001c1d1d7c23 */ /* 0x000fe2000801086a */
[----:B------:R-:W-:-:S01]  /*139f0*/  FADD.FTZ R119, R109, R64 ;  /* 0x000000406d777221 */ /* 0x000fc20000010000 */
[--C-:B------:R-:W-:Y:S01]  /*13a00*/  FFMA.FTZ R33, R33, UR28, -R106.reuse ;  /* 0x0000001c21217c23 */ /* 0x100fe2000801086a */
[----:B------:R-:W-:-:S01]  /*13a10*/  FFMA.FTZ R4, R73, UR28, -R106 ;  /* 0x0000001c49047c23 */ /* 0x000fc2000801086a */
[----:B------:R-:W0:Y:S01]  /*13a20*/  MUFU.EX2 R3, R3 ;  /* 0x0000000300037308 */ /* 0x000e220000000800 */
[----:B------:R-:W-:-:S01]  /*13a30*/  FADD.FTZ R64, R20, R119 ;  /* 0x0000007714407221 */ /* 0x000fc20000010000 */
[--C-:B------:R-:W-:Y:S01]  /*13a40*/  FFMA.FTZ R42, R42, UR28, -R106.reuse ;  /* 0x0000001c2a2a7c23 */ /* 0x100fe2000801086a */
[----:B------:R-:W-:-:S01]  /*13a50*/  FFMA.FTZ R0, R75, UR28, -R106 ;  /* 0x0000001c4b007c23 */ /* 0x000fc2000801086a */
[----:B------:R-:W-:Y:S01]  /*13a60*/  FFMA.FTZ R77, R77, UR28, -R106 ;  /* 0x0000001c4d4d7c23 */ /* 0x000fe2000801086a */
[----:B------:R-:W-:-:S01]  /*13a70*/  FADD.FTZ R67, R99, R64 ;  /* 0x0000004063437221 */ /* 0x000fc20000010000 */
[--C-:B------:R-:W-:Y:S01]  /*13a80*/  FFMA.FTZ R64, R70, UR28, -R106.reuse ;  /* 0x0000001c46407c23 */ /* 0x100fe2000801086a */
[----:B------:R-:W-:-:S01]  /*13a90*/  FFMA.FTZ R78, R78, UR28, -R106 ;  /* 0x0000001c4e4e7c23 */ /* 0x000fc2000801086a */
[----:B------:R-:W1:Y:S01]  /*13aa0*/  MUFU.EX2 R24, R24 ;  /* 0x0000001800187308 */ /* 0x000e620000000800 */
[----:B------:R-:W-:-:S01]  /*13ab0*/  FADD.FTZ R70, R36, R67 ;  /* 0x0000004324467221 */ /* 0x000fc20000010000 */
[--C-:B------:R-:W-:Y:S01]  /*13ac0*/  FFMA.FTZ R79, R79, UR28, -R106.reuse ;  /* 0x0000001c4f4f7c23 */ /* 0x100fe2000801086a */
[----:B------:R-:W-:-:S01]  /*13ad0*/  FFMA.FTZ R80, R80, UR28, -R106 ;  /* 0x0000001c50507c23 */ /* 0x000fc2000801086a */
[----:B------:R-:W-:Y:S01]  /*13ae0*/  FFMA.FTZ R81, R81, UR28, -R106 ;  /* 0x0000001c51517c23 */ /* 0x000fe2000801086a */
[----:B------:R-:W-:-:S01]  /*13af0*/  FADD.FTZ R119, R111, R70 ;  /* 0x000000466f777221 */ /* 0x000fc20000010000 */
[--C-:B------:R-:W-:Y:S01]  /*13b00*/  FFMA.FTZ R82, R82, UR28, -R106.reuse ;  /* 0x0000001c52527c23 */ /* 0x100fe2000801086a */
[----:B------:R-:W-:-:S01]  /*13b10*/  FFMA.FTZ R83, R83, UR28, -R106 ;  /* 0x0000001c53537c23 */ /* 0x000fc2000801086a */
[----:B------:R-:W2:Y:S01]  /*13b20*/  MUFU.EX2 R117, R117 ;  /* 0x0000007500757308 */ /* 0x000ea20000000800 */
[----:B0-----:R-:W-:-:S01]  /*13b30*/  FADD.FTZ R67, R100, R3 ;  /* 0x0000000364437221 */ /* 0x001fc20000010000 */
[----:B------:R-:W-:Y:S01]  /*13b40*/  FADD.FTZ R118, R32, R119 ;  /* 0x0000007720767221 */ /* 0x000fe20000010000 */
[----:B------:R-:W-:-:S01]  /*13b50*/  FFMA.FTZ R84, R84, UR28, -R106 ;  /* 0x0000001c54547c23 */ /* 0x000fc2000801086a */
[--C-:B------:R-:W-:Y:S01]  /*13b60*/  FFMA.FTZ R85, R85, UR28, -R106.reuse ;  /* 0x0000001c55557c23 */ /* 0x100fe2000801086a */
[----:B------:R-:W-:-:S01]  /*13b70*/  FFMA.FTZ R86, R86, UR28, -R106 ;  /* 0x0000001c56567c23 */ /* 0x000fc2000801086a */
[----:B------:R-:W-:Y:S01]  /*13b80*/  FADD.FTZ R119, R35, R118 ;  /* 0x0000007623777221 */ /* 0x000fe20000010000 */
[----:B------:R-:W-:-:S01]  /*13b90*/  FFMA.FTZ R87, R87, UR28, -R106 ;  /* 0x0000001c57577c23 */ /* 0x000fc2000801086a */
[----:B------:R-:W0:Y:S01]  /*13ba0*/  MUFU.EX2 R25, R25 ;  /* 0x0000001900197308 */ /* 0x000e220000000800 */
[----:B-1----:R-:W-:-:S01]  /*13bb0*/  FADD.FTZ R70, R24, R67 ;  /* 0x0000004318467221 */ /* 0x002fc20000010000 */
[--C-:B------:R-:W-:Y:S01]  /*13bc0*/  FFMA.FTZ R67, R71, UR28, -R106.reuse ;  /* 0x0000001c47437c23 */ /* 0x100fe2000801086a */
[----:B------:R-:W-:-:S01]  /*13bd0*/  FFMA.FTZ R88, R88, UR28, -R106 ;  /* 0x0000001c58587c23 */ /* 0x000fc2000801086a */
[--C-:B------:R-:W-:Y:S01]  /*13be0*/  FFMA.FTZ R89, R89, UR28, -R106.reuse ;  /* 0x0000001c59597c23 */ /* 0x100fe2000801086a */
[----:B------:R-:W-:-:S03]  /*13bf0*/  FFMA.FTZ R90, R90, UR28, -R106 ;  /* 0x0000001c5a5a7c23 */ /* 0x000fc6000801086a */
[----:B------:R-:W1:Y:S01]  /*13c00*/  MUFU.EX2 R26, R26 ;  /* 0x0000001a001a7308 */ /* 0x000e620000000800 */
[----:B--2---:R-:W-:-:S01]  /*13c10*/  FADD.FTZ R70, R117, R70 ;  /* 0x0000004675467221 */ /* 0x004fc20000010000 */
[----:B------:R-:W-:-:S04]  /*13c20*/  F2FP.SATFINITE.E4M3.F32.PACK_AB_MERGE_C R24, R117, R24, RZ ;  /* 0x000000187518723e */ /* 0x000fc800048070ff */
[----:B------:R-:W-:Y:S02]  /*13c30*/  F2FP.SATFINITE.E4M3.F32.PACK_AB_MERGE_C R205, R3, R100, R24 ;  /* 0x0000006403cd723e */ /* 0x000fe40004807018 */
[----:B------:R-:W2:Y:S01]  /*13c40*/  MUFU.EX2 R28, R28 ;  /* 0x0000001c001c7308 */ /* 0x000ea20000000800 */
[----:B0-----:R-:W-:-:S01]  /*13c50*/  FADD.FTZ R71, R25, R70 ;  /* 0x0000004619477221 */ /* 0x001fc20000010000 */
[----:B------:R-:W-:Y:S01]  /*13c60*/  FFMA.FTZ R70, R72, UR28, -R106 ;  /* 0x0000001c48467c23 */ /* 0x000fe2000801086a */
[----:B------:R-:W-:-:S04]  /*13c70*/  FADD.FTZ R72, R40, R119 ;  /* 0x0000007728487221 */ /* 0x000fc80000010000 */
[----:B------:R-:W-:Y:S01]  /*13c80*/  FADD.FTZ R118, R43, R72 ;  /* 0x000000482b767221 */ /* 0x000fe20000010000 */
[----:B------:R-:W0:Y:S01]  /*13c90*/  MUFU.EX2 R29, R29 ;  /* 0x0000001d001d7308 */ /* 0x000e220000000800 */
[----:B-1----:R-:W-:-:S01]  /*13ca0*/  FADD.FTZ R71, R26, R71 ;  /* 0x000000471a477221 */ /* 0x002fc20000010000 */
[----:B------:R-:W-:-:S06]  /*13cb0*/  FFMA.FTZ R43, R74, UR28, -R106 ;  /* 0x0000001c4a2b7c23 */ /* 0x000fcc000801086a */
        /* <DEDUP_REMOVED lines=12> */
[----:B------:R-:W-:Y:S01]  /*13d80*/  FADD.FTZ R51, R47, R40 ;  /* 0x000000282f337221 */ /* 0x000fe20000010000 */
[----:B------:R-:W1:Y:S03]  /*13d90*/  @P5 LDC R25, c[0x0][0x450] ;  /* 0x00011400ff195b82 */ /* 0x000e660000000800 */
[----:B------:R-:W-:-:S02]  /*13da0*/  FADD.FTZ R51, R50, R51 ;  /* 0x0000003332337221 */ /* 0x000fc40000010000 */
[----:B------:R-:W3:Y:S01]  /*13db0*/  MUFU.EX2 R110, R110 ;  /* 0x0000006e006e7308 */ /* 0x000ee20000000800 */
[----:B--2---:R-:W-:-:S01]  /*13dc0*/  FADD.FTZ R36, R30, R71 ;  /* 0x000000471e247221 */ /* 0x004fc20000010000 */
[----:B------:R-:W-:-:S04]  /*13dd0*/  FADD.FTZ R32, R54, R51 ;  /* 0x0000003336207221 */ /* 0x000fc80000010000 */
[----:B------:R-:W-:Y:S02]  /*13de0*/  FADD.FTZ R55, R55, R32 ;  /* 0x0000002037377221 */ /* 0x000fe40000010000 */
[----:B------:R-:W2:Y:S01]  /*13df0*/  MUFU.EX2 R31, R31 ;  /* 0x0000001f001f7308 */ /* 0x000ea20000000800 */
[----:B0-----:R-:W-:-:S07]  /*13e00*/  FADD.FTZ R21, R33, R36 ;  /* 0x0000002421157221 */ /* 0x001fce0000010000 */
[----:B------:R-:W0:Y:S01]  /*13e10*/  MUFU.EX2 R34, R34 ;  /* 0x0000002200227308 */ /* 0x000e220000000800 */
[----:B---3--:R-:W-:-:S01]  /*13e20*/  FADD.FTZ R20, R110, R21 ;  /* 0x000000156e147221 */ /* 0x008fc20000010000 */
[----:B------:R-:W-:Y:S01]  /*13e30*/  FFMA.FTZ R21, R76, UR28, -R106 ;  /* 0x0000001c4c157c23 */ /* 0x000fe2000801086a */
[----:B------:R-:W-:-:S04]  /*13e40*/  F2FP.SATFINITE.E4M3.F32.PACK_AB_MERGE_C R33, R110, R33, RZ ;  /* 0x000000216e21723e */ /* 0x000fc800048070ff */
[----:B------:R-:W-:Y:S01]  /*13e50*/  F2FP.SATFINITE.E4M3.F32.PACK_AB_MERGE_C R201, R30, R27, R33 ;  /* 0x0000001b1ec9723e */ /* 0x000fe20004807021 */
[----:B------:R-:W3:Y:S01]  /*13e60*/  MUFU.EX2 R37, R37 ;  /* 0x0000002500257308 */ /* 0x000ee20000000800 */
[----:B--2---:R-:W-:-:S07]  /*13e70*/  FADD.FTZ R35, R31, R20 ;  /* 0x000000141f237221 */ /* 0x004fce0000010000 */
[----:B------:R-:W2:Y:S01]  /*13e80*/  MUFU.EX2 R42, R42 ;  /* 0x0000002a002a7308 */ /* 0x000ea20000000800 */
[----:B0-----:R-:W-:-:S07]  /*13e90*/  FADD.FTZ R20, R34, R35 ;  /* 0x0000002322147221 */ /* 0x001fce0000010000 */
[----:B------:R-:W0:Y:S01]  /*13ea0*/  MUFU.EX2 R38, R38 ;  /* 0x0000002600267308 */ /* 0x000e220000000800 */
[----:B---3--:R-:W-:-:S01]  /*13eb0*/  FADD.FTZ R35, R37, R20 ;  /* 0x0000001425237221 */ /* 0x008fc20000010000 */
[----:B------:R-:W-:-:S04]  /*13ec0*/  FADD.FTZ R20, R58, R55 ;  /* 0x000000373a147221 */ /* 0x000fc80000010000 */
[----:B------:R-:W-:Y:S02]  /*13ed0*/  FADD.FTZ R32, R59, R20 ;  /* 0x000000143b207221 */ /* 0x000fe40000010000 */
[----:B------:R-:W3:Y:S01]  /*13ee0*/  MUFU.EX2 R41, R41 ;  /* 0x0000002900297308 */ /* 0x000ee20000000800 */
[----:B--2---:R-:W-:-:S01]  /*13ef0*/  FADD.FTZ R35, R42, R35 ;  /* 0x000000232a237221 */ /* 0x004fc20000010000 */
[----:B------:R-:W-:Y:S01]  /*13f00*/  FADD.FTZ R61, R61, R32 ;  /* 0x000000203d3d7221 */ /* 0x000fe20000010000 */
[----:B------:R-:W-:Y:S02]  /*13f10*/  F2FP.SATFINITE.E4M3.F32.PACK_AB_MERGE_C R32, R115, R114, RZ ;  /* 0x000000727320723e */ /* 0x000fe400048070ff */
[----:B------:R-:W-:Y:S01]  /*13f20*/  F2FP.SATFINITE.E4M3.F32.PACK_AB_MERGE_C R37, R42, R37, RZ ;  /* 0x000000252a25723e */ /* 0x000fe200048070ff */
[----:B------:R-:W-:-:S02]  /*13f30*/  FADD.FTZ R62, R62, R61 ;  /* 0x0000003d3e3e7221 */ /* 0x000fc40000010000 */
[----:B------:R-:W2:Y:S01]  /*13f40*/  MUFU.EX2 R46, R46 ;  /* 0x0000002e002e7308 */ /* 0x000ea20000000800 */
[----:B0-----:R-:W-:-:S01]  /*13f50*/  FADD.FTZ R20, R38, R35 ;  /* 0x0000002326147221 */ /* 0x001fc20000010000 */
[----:B------:R-:W-:-:S06]  /*13f60*/  F2FP.SATFINITE.E4M3.F32.PACK_AB_MERGE_C R203, R34, R31, R37 ;  /* 0x0000001f22cb723e */ /* 0x000fcc0004807025 */
[----:B------:R-:W0:Y:S01]  /*13f70*/  MUFU.EX2 R49, R49 ;  /* 0x0000003100317308 */ /* 0x000e220000000800 */
[----:B---3--:R-:W-:-:S07]  /*13f80*/  FADD.FTZ R35, R41, R20 ;  /* 0x0000001429237221 */ /* 0x008fce0000010000 */
[----:B------:R-:W3:Y:S01]  /*13f90*/  MUFU.EX2 R45, R45 ;  /* 0x0000002d002d7308 */ /* 0x000ee20000000800 */
        /* <DEDUP_REMOVED lines=10> */
[----:B---3--:R-:W-:-:S07]  /*14040*/  FADD.FTZ R35, R45, R20 ;  /* 0x000000142d237221 */ /* 0x008fce0000010000 */
[----:B------:R-:W3:Y:S01]  /*14050*/  MUFU.EX2 R57, R57 ;  /* 0x0000003900397308 */ /* 0x000ee20000000800 */
[----:B--2---:R-:W-:-:S07]  /*14060*/  FADD.FTZ R35, R52, R35 ;  /* 0x0000002334237221 */ /* 0x004fce0000010000 */
[----:B------:R-:W2:Y:S01]  /*14070*/  MUFU.EX2 R53, R53 ;  /* 0x0000003500357308 */ /* 0x000ea20000000800 */
[----:B0-----:R-:W-:-:S07]  /*14080*/  FADD.FTZ R20, R56, R35 ;  /* 0x0000002338147221 */ /* 0x001fce0000010000 */
[----:B------:R-:W0:Y:S01]  /*14090*/  MUFU.EX2 R60, R60 ;  /* 0x0000003c003c7308 */ /* 0x000e220000000800 */
[----:B---3--:R-:W-:-:S01]  /*140a0*/  FADD.FTZ R20, R57, R20 ;  /* 0x0000001439147221 */ /* 0x008fc20000010000 */
[----:B------:R-:W-:-:S04]  /*140b0*/  F2FP.SATFINITE.E4M3.F32.PACK_AB_MERGE_C R56, R57, R56, RZ ;  /* 0x000000383938723e */ /* 0x000fc800048070ff */
[----:B------:R-:W-:Y:S02]  /*140c0*/  F2FP.SATFINITE.E4M3.F32.PACK_AB_MERGE_C R199, R52, R45, R56 ;  /* 0x0000002d34c7723e */ /* 0x000fe40004807038 */
[----:B------:R-:W3:Y:S01]  /*140d0*/  MUFU.EX2 R63, R63 ;  /* 0x0000003f003f7308 */ /* 0x000ee20000000800 */
[----:B--2---:R-:W-:-:S07]  /*140e0*/  FADD.FTZ R35, R53, R20 ;  /* 0x0000001435237221 */ /* 0x004fce0000010000 */
[----:B------:R-:W2:Y:S01]  /*140f0*/  MUFU.EX2 R64, R64 ;  /* 0x0000004000407308 */ /* 0x000ea20000000800 */
[----:B0-----:R-:W-:-:S07]  /*14100*/  FADD.FTZ R20, R60, R35 ;  /* 0x000000233c147221 */ /* 0x001fce0000010000 */
[----:B------:R-:W0:Y:S01]  /*14110*/  MUFU.EX2 R113, R113 ;  /* 0x0000007100717308 */ /* 0x000e220000000800 */
[----:B---3--:R-:W-:-:S07]  /*14120*/  FADD.FTZ R29, R63, R20 ;  /* 0x000000143f1d7221 */ /* 0x008fce0000010000 */
[----:B------:R-:W3:Y:S01]  /*14130*/  MUFU.EX2 R67, R67 ;  /* 0x0000004300437308 */ /* 0x000ee20000000800 */
[----:B--2---:R-:W-:-:S01]  /*14140*/  FADD.FTZ R20, R64, R29 ;  /* 0x0000001d40147221 */ /* 0x004fc20000010000 */
[----:B------:R-:W-:-:S04]  /*14150*/  F2FP.SATFINITE.E4M3.F32.PACK_AB_MERGE_C R63, R64, R63, RZ ;  /* 0x0000003f403f723e */ /* 0x000fc800048070ff */
[----:B------:R-:W-:Y:S02]  /*14160*/  F2FP.SATFINITE.E4M3.F32.PACK_AB_MERGE_C R193, R60, R53, R63 ;  /* 0x000000353cc1723e */ /* 0x000fe4000480703f */
[----:B------:R-:W2:Y:S01]  /*14170*/  MUFU.EX2 R70, R70 ;  /* 0x0000004600467308 */ /* 0x000ea20000000800 */
[----:B0-----:R-:W-:Y:S01]  /*14180*/  F2FP.SATFINITE.E4M3.F32.PACK_AB_MERGE_C R194, R113, R112, R32 ;  /* 0x0000007071c2723e */ /* 0x001fe20004807020 */
[----:B------:R-:W-:-:S04]  /*14190*/  FADD.FTZ R112, R112, R69 ;  /* 0x0000004570707221 */ /* 0x000fc80000010000 */
[----:B------:R-:W-:Y:S02]  /*141a0*/  FADD.FTZ R113, R113, R112 ;  /* 0x0000007071717221 */ /* 0x000fe40000010000 */
[----:B------:R-:W0:Y:S01]  /*141b0*/  MUFU.EX2 R4, R4 ;  /* 0x0000000400047308 */ /* 0x000e220000000800 */
[----:B---3--:R-:W-:-:S01]  /*141c0*/  FADD.FTZ R29, R67, R20 ;  /* 0x00000014431d7221 */ /* 0x008fc20000010000 */
[----:B------:R-:W-:-:S04]  /*141d0*/  FADD.FTZ R114, R114, R113 ;  /* 0x0000007172727221 */ /* 0x000fc80000010000 */
[----:B------:R-:W-:Y:S02]  /*141e0*/  FADD.FTZ R115, R115, R114 ;  /* 0x0000007273737221 */ /* 0x000fe40000010000 */
[----:B------:R-:W-:Y:S01]  /*141f0*/  MUFU.EX2 R92, R92 ;  /* 0x0000005c005c7308 */ /* 0x000fe20000000800 */
[----:B--2---:R-:W-:-:S07]  /*14200*/  FADD.FTZ R29, R70, R29 ;  /* 0x0000001d461d7221 */ /* 0x004fce0000010000 */
[----:B------:R-:W2:Y:S01]  /*14210*/  MUFU.EX2 R91, R91 ;  /* 0x0000005b005b7308 */ /* 0x000ea20000000800 */
[----:B0-----:R-:W-:-:S07]  /*14220*/  FADD.FTZ R20, R4, R29 ;  /* 0x0000001d04147221 */ /* 0x001fce0000010000 */
[----:B------:R-:W0:Y:S08]  /*14230*/  MUFU.EX2 R43, R43 ;  /* 0x0000002b002b7308 */ /* 0x000e300000000800 */
[----:B------:R-:W-:Y:S01]  /*14240*/  MUFU.EX2 R116, R133 ;  /* 0x0000008500747308 */ /* 0x000fe20000000800 */
[----:B--2---:R-:W-:-:S07]  /*14250*/  F2FP.SATFINITE.E4M3.F32.PACK_AB_MERGE_C R32, R91, R92, RZ ;  /* 0x0000005c5b20723e */ /* 0x004fce00048070ff */
[----:B------:R-:W2:Y:S01]  /*14260*/  MUFU.EX2 R105, R105 ;  /* 0x0000006900697308 */ /* 0x000ea20000000800 */
[----:B0-----:R-:W-:-:S01]  /*14270*/  FADD.FTZ R29, R43, R20 ;  /* 0x000000142b1d7221 */ /* 0x001fc20000010000 */
[----:B------:R-:W-:-:S04]  /*14280*/  F2FP.SATFINITE.E4M3.F32.PACK_AB_MERGE_C R43, R43, R4, RZ ;  /* 0x000000042b2b723e */ /* 0x000fc800048070ff */
[----:B------:R-:W-:Y:S02]  /*14290*/  F2FP.SATFINITE.E4M3.F32.PACK_AB_MERGE_C R195, R70, R67, R43 ;  /* 0x0000004346c3723e */ /* 0x000fe4000480702b */
[----:B------:R-:W0:Y:S08]  /*142a0*/  MUFU.EX2 R0, R0 ;  /* 0x0000000000007308 */ /* 0x000e300000000800 */
[----:B------:R-:W3:Y:S01]  /*142b0*/  MUFU.EX2 R21, R21 ;  /* 0x0000001500157308 */ /* 0x000ee20000000800 */
[----:B--2---:R-:W-:Y:S01]  /*142c0*/  F2FP.SATFINITE.E4M3.F32.PACK_AB_MERGE_C R188, R105, R116, R32 ;  /* 0x0000007469bc723e */ /* 0x004fe20004807020 */
[----:B------:R-:W-:-:S04]  /*142d0*/  FADD.FTZ R116, R116, R115 ;  /* 0x0000007374747221 */ /* 0x000fc80000010000 */
[----:B------:R-:W-:Y:S02]  /*142e0*/  FADD.FTZ R105, R105, R116 ;  /* 0x0000007469697221 */ /* 0x000fe40000010000 */
[----:B------:R-:W2:Y:S01]  /*142f0*/  MUFU.EX2 R77, R77 ;  /* 0x0000004d004d7308 */ /* 0x000ea20000000800 */
[----:B0-----:R-:W-:-:S01]  /*14300*/  FADD.FTZ R4, R0, R29 ;  /* 0x0000001d00047221 */ /* 0x001fc20000010000 */
[----:B------:R-:W-:-:S04]  /*14310*/  FADD.FTZ R92, R92, R105 ;  /* 0x000000695c5c7221 */ /* 0x000fc80000010000 */
[----:B------:R-:W-:Y:S02]  /*14320*/  FADD.FTZ R91, R91, R92 ;  /* 0x0000005c5b5b7221 */ /* 0x000fe40000010000 */
[----:B------:R-:W-:Y:S01]  /*14330*/  MUFU.EX2 R96, R96 ;  /* 0x0000006000607308 */ /* 0x000fe20000000800 */
[----:B---3--:R-:W-:-:S07]  /*14340*/  FADD.FTZ R4, R21, R4 ;  /* 0x0000000415047221 */ /* 0x008fce0000010000 */
[----:B------:R-:W0:Y:S01]  /*14350*/  MUFU.EX2 R95, R95 ;  /* 0x0000005f005f7308 */ /* 0x000e220000000800 */
[----:B--2---:R-:W-:-:S07]  /*14360*/  FADD.FTZ R3, R77, R4 ;  /* 0x000000044d037221 */ /* 0x004fce0000010000 */
[----:B------:R-:W2:Y:S08]  /*14370*/  MUFU.EX2 R78, R78 ;  /* 0x0000004e004e7308 */ /* 0x000eb00000000800 */
[----:B------:R-:W-:Y:S01]  /*14380*/  MUFU.EX2 R94, R94 ;  /* 0x0000005e005e7308 */ /* 0x000fe20000000800 */
[----:B0-----:R-:W-:-:S07]  /*14390*/  F2FP.SATFINITE.E4M3.F32.PACK_AB_MERGE_C R20, R95, R96, RZ ;  /* 0x000000605f14723e */ /* 0x001fce00048070ff */
[----:B------:R-:W0:Y:S01]  /*143a0*/  MUFU.EX2 R93, R93 ;  /* 0x0000005d005d7308 */ /* 0x000e220000000800 */
[C---:B--2---:R-:W-:Y:S01]  /*143b0*/  F2FP.SATFINITE.E4M3.F32.PACK_AB_MERGE_C R77, R78.reuse, R77, RZ ;  /* 0x0000004d4e4d723e */ /* 0x044fe200048070ff */
[----:B------:R-:W-:-:S03]  /*143c0*/  FADD.FTZ R78, R78, R3 ;  /* 0x000000034e4e7221 */ /* 0x000fc60000010000 */
[----:B------:R-:W-:Y:S01]  /*143d0*/  F2FP.SATFINITE.E4M3.F32.PACK_AB_MERGE_C R189, R21, R0, R77 ;  /* 0x0000000015bd723e */ /* 0x000fe2000480704d */
[----:B------:R-:W-:Y:S02]  /*143e0*/  IMAD.MOV.U32 R21, RZ, RZ, R219 ;  /* 0x000000ffff157224 */ /* 0x000fe400078e00db */
[----:B------:R-:W2:Y:S08]  /*143f0*/  MUFU.EX2 R79, R79 ;  /* 0x0000004f004f7308 */ /* 0x000eb00000000800 */
[----:B------:R-:W3:Y:S01]  /*14400*/  MUFU.EX2 R80, R80 ;  /* 0x0000005000507308 */ /* 0x000ee20000000800 */
[C---:B0-----:R-:W-:Y:S01]  /*14410*/  F2FP.SATFINITE.E4M3.F32.PACK_AB_MERGE_C R190, R93.reuse, R94, R20 ;  /* 0x0000005e5dbe723e */ /* 0x041fe20004807014 */
[----:B------:R-:W-:Y:S01]  /*14420*/  FADD.FTZ R94, R94, R91 ;  /* 0x0000005b5e5e7221 */ /* 0x000fe20000010000 */
[----:B------:R-:W0:Y:S03]  /*14430*/  @P5 LDC R20, c[0x0][0x44c] ;  /* 0x00011300ff145b82 */ /* 0x000e260000000800 */
[----:B------:R-:W-:-:S02]  /*14440*/  FADD.FTZ R93, R93, R94 ;  /* 0x0000005e5d5d7221 */ /* 0x000fc40000010000 */
[----:B------:R-:W4:Y:S01]  /*14450*/  MUFU.EX2 R81, R81 ;  /* 0x0000005100517308 */ /* 0x000f220000000800 */
[----:B--2---:R-:W-:-:S01]  /*14460*/  FADD.FTZ R3, R79, R78 ;  /* 0x0000004e4f037221 */ /* 0x004fc20000010000 */
[----:B------:R-:W-:-:S04]  /*14470*/  FADD.FTZ R96, R96, R93 ;  /* 0x0000005d60607221 */ /* 0x000fc80000010000 */
[----:B------:R-:W-:Y:S02]  /*14480*/  FADD.FTZ R95, R95, R96 ;  /* 0x000000605f5f7221 */ /* 0x000fe40000010000 */
[----:B------:R-:W-:Y:S01]  /*14490*/  MUFU.EX2 R102, R102 ;  /* 0x0000006600667308 */ /* 0x000fe20000000800 */
[----:B---3--:R-:W-:-:S07]  /*144a0*/  FADD.FTZ R4, R80, R3 ;  /* 0x0000000350047221 */ /* 0x008fce0000010000 */
[----:B------:R-:W2:Y:S01]  /*144b0*/  MUFU.EX2 R101, R101 ;  /* 0x0000006500657308 */ /* 0x000ea20000000800 */
[----:B----4-:R-:W-:-:S01]  /*144c0*/  FADD.FTZ R3, R81, R4 ;  /* 0x0000000451037221 */ /* 0x010fc20000010000 */
[----:B0-----:R-:W-:-:S06]  /*144d0*/  @P5 IMAD.HI.U32 R20, R219, R20, RZ ;  /* 0x00000014db145227 */ /* 0x001fcc00078e00ff */
[----:B------:R-:W0:Y:S01]  /*144e0*/  MUFU.EX2 R82, R82 ;  /* 0x0000005200527308 */ /* 0x000e220000000800 */
[----:B-1----:R-:W-:Y:S02]  /*144f0*/  @P5 SHF.R.U32.HI R21, RZ, R25, R20 ;  /* 0x00000019ff155219 */ /* 0x002fe40000011614 */
[----:B------:R-:W-:-:S03]  /*14500*/  ISETP.GE.AND P5, PT, R15, 0x1, PT ;  /* 0x000000010f00780c */ /* 0x000fc60003fa6270 */
[----:B------:R-:W-:Y:S02]  /*14510*/  IMAD.IADD R21, R120, 0x1, R21 ;  /* 0x0000000178157824 */ /* 0x000fe400078e0215 */
[----:B------:R-:W-:Y:S01]  /*14520*/  MUFU.EX2 R98, R98 ;  /* 0x0000006200627308 */ /* 0x000fe20000000800 */
[----:B--2---:R-:W-:Y:S01]  /*14530*/  F2FP.SATFINITE.E4M3.F32.PACK_AB_MERGE_C R4, R101, R102, RZ ;  /* 0x000000666504723e */ /* 0x004fe200048070ff */
[----:B------:R-:W-:-:S06]  /*14540*/  IMAD.IADD R14, R21, 0x1, R14 ;  /* 0x00000001150e7824 */ /* 0x000fcc00078e020e */
        /* <DEDUP_REMOVED lines=30> */
[----:B-1----:R-:W-:-:S01]  /*14730*/  FADD.FTZ R3, R87, R86 ;  /* 0x0000005657037221 */ /* 0x002fc20000010000 */
[----:B------:R-:W-:-:S06]  /*14740*/  FADD.FTZ R107, R107, R104 ;  /* 0x000000686b6b7221 */ /* 0x000fcc0000010000 */
[----:B------:R-:W1:Y:S01]  /*14750*/  MUFU.EX2 R90, R90 ;  /* 0x0000005a005a7308 */ /* 0x000e620000000800 */
[----:B--2---:R-:W-:-:S04]  /*14760*/  FADD.FTZ R0, R88, R3 ;  /* 0x0000000358007221 */ /* 0x004fc80000010000 */
[----:B0-----:R-:W-:Y:S01]  /*14770*/  FADD.FTZ R3, R89, R0 ;  /* 0x0000000059037221 */ /* 0x001fe20000010000 */
[----:B------:R-:W-:Y:S01]  /*14780*/  VIADD R0, R121, 0xfffffffe ;  /* 0xfffffffe79007836 */ /* 0x000fe20000000000 */
[C---:B-1----:R-:W-:Y:S02]  /*14790*/  F2FP.SATFINITE.E4M3.F32.PACK_AB_MERGE_C R4, R90.reuse, R89, RZ ;  /* 0x000000595a04723e */ /* 0x042fe400048070ff */
[----:B------:R-:W-:-:S02]  /*147a0*/  FADD.FTZ R3, R90, R3 ;  /* 0x000000035a037221 */ /* 0x000fc40000010000 */
[----:B------:R-:W-:Y:S01]  /*147b0*/  F2FP.SATFINITE.E4M3.F32.PACK_AB_MERGE_C R187, R88, R87, R4 ;  /* 0x0000005758bb723e */ /* 0x000fe20004807004 */
[----:B------:R-:W-:-:S01]  /*147c0*/  FADD.FTZ R4, R108, R107 ;  /* 0x0000006b6c047221 */ /* 0x000fc20000010000 */
        /* <DEDUP_REMOVED lines=12> */
.L_x_1457:
[----:B------:R-:W-:-:S13]  /*14890*/  ISETP.NE.AND P1, PT, R15, 0x1, PT ;  /* 0x000000010f00780c */ /* 0x000fda0003f25270 */
[----:B------:R-:W0:Y:S02]  /*148a0*/  @P1 LDC.64 R24, c[0x0][0x9e8] ;  /* 0x00027a00ff181b82 */ /* 0x000e240000000a00 */
[----:B0-----:R-:W-:-:S05]  /*148b0*/  @P1 IMAD.HI.U32 R24, R20, R24, RZ ;  /* 0x0000001814181227 */ /* 0x001fca00078e00ff */
[----:B------:R-:W-:-:S07]  /*148c0*/  @P1 SHF.R.U32.HI R20, RZ, R25, R24 ;  /* 0x00000019ff141219 */ /* 0x000fce0000011618 */
.L_x_1458:
[----:B------:R-:W-:Y:S05]  /*148d0*/  BSYNC B0 ;  /* 0x0000000000007941 */ /* 0x000fea0003800000 */
.L_x_1456:
[----:B------:R-:W-:-:S05]  /*148e0*/  IMAD R15, R20, R15, R15 ;  /* 0x0000000f140f7224 */ /* 0x000fca00078e020f */
[----:B------:R-:W-:-:S07]  /*148f0*/  VIMNMX R14, R14, R15, PT ;  /* 0x0000000f0e0e7248 */ /* 0x000fce0003fe0100 */
.L_x_1455:
[----:B------:R-:W-:Y:S01]  /*14900*/  IMAD.HI R14, R14, 0x2aaaaaab, RZ ;  /* 0x2aaaaaab0e0e7827 */ /* 0x000fe200078e02ff */
[----:B------:R-:W-:Y:S01]  /*14910*/  ULDC UR24, c[0x0][0x9e4] ;  /* 0x0002790000187ab9 */ /* 0x000fe20000000800 */
[----:B------:R-:W-:Y:S01]  /*14920*/  ULDC UR4, c[0x0][0x9e4] ;  /* 0x0002790000047ab9 */ /* 0x000fe20000000800 */
[----:B------:R-:W-:Y:S01]  /*14930*/  ULDC UR5, c[0x0][0x988] ;  /* 0x0002620000057ab9 */ /* 0x000fe20000000800 */
[----:B------:R-:W-:Y:S01]  /*14940*/  ULDC UR7, c[0x0][0x988] ;  /* 0x0002620000077ab9 */ /* 0x000fe20000000800 */
[----:B------:R-:W-:Y:S01]  /*14950*/  SHF.R.U32.HI R15, RZ, 0x1f, R14 ;  /* 0x0000001fff0f7819 */ /* 0x000fe2000001160e */
[----:B------:R-:W-:Y:S01]  /*14960*/  ULDC UR6, c[0x0][0x988] ;  /* 0x0002620000067ab9 */ /* 0x000fe20000000800 */
[----:B------:R-:W-:Y:S01]  /*14970*/  ULDC UR26, c[0x0][0x9e0] ;  /* 0x00027800001a7ab9 */ /* 0x000fe20000000800 */
[----:B------:R-:W-:Y:S01]  /*14980*/  ULDC UR25, c[0x0][0x9e0] ;  /* 0x0002780000197ab9 */ /* 0x000fe20000000800 */
[----:B------:R-:W-:Y:S02]  /*14990*/  LEA.HI.SX32 R14, R14, R15, 0x1b ;  /* 0x0000000f0e0e7211 */ /* 0x000fe400078fdaff */
[----:B------:R-:W-:-:S02]  /*149a0*/  CS2R R120, SRZ ;  /* 0x0000000000787805 */ /* 0x000fc4000001ff00 */
[----:B------:R-:W-:Y:S02]  /*149b0*/  CS2R R122, SRZ ;  /* 0x00000000007a7805 */ /* 0x000fe4000001ff00 */
[----:B------:R-:W-:Y:S02]  /*149c0*/  CS2R R124, SRZ ;  /* 0x00000000007c7805 */ /* 0x000fe4000001ff00 */
[----:B------:R-:W-:Y:S02]  /*149d0*/  VIMNMX R229, R221, R14, !PT ;  /* 0x0000000edde57248 */ /* 0x000fe40007fe0100 */
[----:B------:R-:W-:Y:S02]  /*149e0*/  CS2R R126, SRZ ;  /* 0x00000000007e7805 */ /* 0x000fe4000001ff00 */
[----:B------:R-:W-:Y:S02]  /*149f0*/  CS2R R128, SRZ ;  /* 0x0000000000807805 */ /* 0x000fe4000001ff00 */
[----:B------:R-:W-:-:S02]  /*14a00*/  CS2R R130, SRZ ;  /* 0x0000000000827805 */ /* 0x000fc4000001ff00 */
[----:B------:R-:W-:Y:S02]  /*14a10*/  ISETP.GE.AND P1, PT, R0, R229, PT ;  /* 0x000000e50000720c */ /* 0x000fe40003f26270 */
        /* <DEDUP_REMOVED lines=58> */
[----:B------:R-:W-:-:S07]  /*14dc0*/  CS2R R120, SRZ ;  /* 0x0000000000787805 */ /* 0x000fce000001ff00 */
.L_x_1478:
[----:B------:R-:W-:Y:S01]  /*14dd0*/  VIADD R230, R212, 0x1 ;  /* 0x00000001d4e67836 */ /* 0x000fe20000000000 */
[----:B------:R-:W-:Y:S05]  /*14de0*/  YIELD ;  /* 0x0000000000007946 */ /* 0x000fea0003800000 */
[----:B------:R-:W-:-:S04]  /*14df0*/  ISETP.NE.AND P1, PT, R230, 0x2, PT ;  /* 0x00000002e600780c */ /* 0x000fc80003f25270 */
[----:B------:R-:W-:Y:S02]  /*14e00*/  SEL R14, RZ, 0x1, P1 ;  /* 0x00000001ff0e7807 */ /* 0x000fe40000800000 */
[----:B------:R-:W-:Y:S02]  /*14e10*/  SEL R230, R230, RZ, P1 ;  /* 0x000000ffe6e67207 */ /* 0x000fe40000800000 */
[----:B------:R-:W-:Y:S02]  /*14e20*/  ISETP.NE.AND P1, PT, R220, RZ, PT ;  /* 0x000000ffdc00720c */ /* 0x000fe40003f25270 */
[----:B------:R-:W-:-:S11]  /*14e30*/  LOP3.LUT R231, R211, R14, RZ, 0x3c, !PT ;  /* 0x0000000ed3e77212 */ /* 0x000fd600078e3cff */
[----:B------:R-:W-:Y:S05]  /*14e40*/  @P1 BRA `(.L_x_1460) ;  /* 0x0000000000381947 */ /* 0x000fea0003800000 */
[----:B------:R-:W-:-:S05]  /*14e50*/  IMAD.U32 R15, RZ, RZ, UR41 ;  /* 0x00000029ff0f7e24 */ /* 0x000fca000f8e00ff */
[----:B------:R-:W-:-:S13]  /*14e60*/  ISETP.NE.AND P3, PT, R15, 0x3, PT ;  /* 0x000000030f00780c */ /* 0x000fda0003f65270 */
[----:B------:R-:W-:Y:S05]  /*14e70*/  @!P3 BRA `(.L_x_1461) ;  /* 0x000000000004b947 */ /* 0x000fea0003800000 */
[----:B------:R-:W-:Y:S01]  /*14e80*/  BPT.TRAP 0x1 ;  /* 0x000000040000795c */ /* 0x000fe20000300000 */
.L_x_1461:
[----:B------:R-:W-:Y:S01]  /*14e90*/  IMAD R15, R230, 0x8, R18 ;  /* 0x00000008e60f7824 */ /* 0x000fe200078e0212 */
[----:B------:R-:W-:-:S04]  /*14ea0*/  SHF.L.U32 R14, R231, 0x1f, RZ ;  /* 0x0000001fe70e7819 */ /* 0x000fc800000006ff */
[----:B------:R0:W1:Y:S01]  /*14eb0*/  SYNCS.PHASECHK.TRANS64.TRYWAIT P2, [R15+URZ+0x28830], R14 ;  /* 0x0288300e0f0075a7 */ /* 0x000062000804017f */
[----:B------:R-:W-:Y:S05]  /*14ec0*/  @!P3 BRA `(.L_x_1462) ;  /* 0x000000000004b947 */ /* 0x000fea0003800000 */
[----:B------:R-:W-:Y:S01]  /*14ed0*/  BPT.TRAP 0x1 ;  /* 0x000000040000795c */ /* 0x000fe20000300000 */
.L_x_1462:
[----:B------:R-:W-:Y:S04]  /*14ee0*/  BSSY B0, `(.L_x_1460) ;  /* 0x0000004000007945 */ /* 0x000fe80003800000 */
[----:B-1----:R-:W-:Y:S05]  /*14ef0*/  @P2 BRA `(.L_x_1463) ;  /* 0x0000000000082947 */ /* 0x002fea0003800000 */
[----:B------:R-:W1:Y:S02]  /*14f00*/  SYNCS.PHASECHK.TRANS64.TRYWAIT P2, [R15+URZ+0x28830], R14 ;  /* 0x0288300e0f0075a7 */ /* 0x000e64000804017f */
[----:B-1----:R-:W-:Y:S05]  /*14f10*/  @!P2 BRA `(.L_x_1464) ;  /* 0x000001b800aca947 */ /* 0x002fea0003800000 */
.L_x_1463:
[----:B------:R-:W-:Y:S05]  /*14f20*/  BSYNC B0 ;  /* 0x0000000000007941 */ /* 0x000fea0003800000 */
.L_x_1460:
[----:B01----:R-:W0:Y:S01]  /*14f30*/  S2R R14, SR_TID.X ;  /* 0x00000000000e7919 */ /* 0x003e220000002100 */
[----:B------:R-:W-:Y:S05]  /*14f40*/  WARPSYNC.ALL ;  /* 0x0000000000007948 */ /* 0x000fea0003800000 */
[----:B------:R-:W-:Y:S01]  /*14f50*/  IMAD.MOV.U32 R15, RZ, RZ, 0x40000040 ;  /* 0x40000040ff0f7424 */ /* 0x000fe200078e00ff */
[----:B------:R-:W-:Y:S01]  /*14f60*/  R2UR UR8, R6 ;  /* 0x00000000060872ca */ /* 0x000fe200000e0000 */
[----:B------:R-:W-:Y:S01]  /*14f70*/  IMAD.MOV.U32 R25, RZ, RZ, 0x40000040 ;  /* 0x40000040ff197424 */ /* 0x000fe200078e00ff */
[----:B------:R-:W-:Y:S02]  /*14f80*/  R2UR UR9, R7 ;  /* 0x00000000070972ca */ /* 0x000fe400000e0000 */
[----:B------:R-:W-:-:S02]  /*14f90*/  R2UR UR11, R15 ;  /* 0x000000000f0b72ca */ /* 0x000fc400000e0000 */
[----:B------:R-:W-:Y:S02]  /*14fa0*/  R2UR UR19, R25 ;  /* 0x00000000191372ca */ /* 0x000fe400000e0000 */
[----:B------:R-:W-:Y:S02]  /*14fb0*/  R2UR UR12, R12 ;  /* 0x000000000c0c72ca */ /* 0x000fe400000e0000 */
[----:B------:R-:W-:Y:S02]  /*14fc0*/  R2UR UR13, R13 ;  /* 0x000000000d0d72ca */ /* 0x000fe400000e0000 */
[----:B------:R-:W-:Y:S02]  /*14fd0*/  R2UR UR16, R10 ;  /* 0x000000000a1072ca */ /* 0x000fe400000e0000 */
[----:B------:R-:W-:Y:S02]  /*14fe0*/  R2UR UR17, R11 ;  /* 0x000000000b1172ca */ /* 0x000fe400000e0000 */
[----:B------:R-:W-:-:S02]  /*14ff0*/  R2UR UR23, R15 ;  /* 0x000000000f1772ca */ /* 0x000fc400000e0000 */
[----:B------:R-:W-:Y:S02]  /*15000*/  R2UR UR20, R8 ;  /* 0x00000000081472ca */ /* 0x000fe400000e0000 */
[----:B------:R-:W-:Y:S02]  /*15010*/  R2UR UR21, R9 ;  /* 0x00000000091572ca */ /* 0x000fe400000e0000 */
[----:B0-----:R-:W-:Y:S01]  /*15020*/  SHF.R.U32.HI R20, RZ, 0x7, R14 ;  /* 0x00000007ff147819 */ /* 0x001fe2000001160e */
[----:B------:R-:W-:-:S04]  /*15030*/  IMAD R14, R230, 0x600, R5 ;  /* 0x00000600e60e7824 */ /* 0x000fc800078e0205 */
[----:B------:R-:W-:Y:S01]  /*15040*/  VIADD R21, R20, 0x8 ;  /* 0x0000000814157836 */ /* 0x000fe20000000000 */
[C---:B------:R-:W-:Y:S01]  /*15050*/  R2UR UR10, R14.reuse ;  /* 0x000000000e0a72ca */ /* 0x040fe200000e0000 */
[C---:B------:R-:W-:Y:S02]  /*15060*/  VIADD R24, R14.reuse, 0x4 ;  /* 0x000000040e187836 */ /* 0x040fe40000000000 */
[C---:B------:R-:W-:Y:S01]  /*15070*/  VIADD R20, R14.reuse, 0x2 ;  /* 0x000000020e147836 */ /* 0x040fe20000000000 */
[----:B------:R0:W-:Y:S01]  /*15080*/  BAR.SYNC.DEFER_BLOCKING R21, 0x100 ;  /* 0x000400150000751d */ /* 0x0001e20000010000 */
[----:B------:R-:W-:Y:S01]  /*15090*/  VIADD R14, R14, 0x6 ;  /* 0x000000060e0e7836 */ /* 0x000fe20000000000 */
[----:B------:R-:W-:Y:S02]  /*150a0*/  R2UR UR18, R24 ;  /* 0x00000000181272ca */ /* 0x000fe400000e0000 */
[----:B------:R-:W-:Y:S02]  /*150b0*/  R2UR UR14, R20 ;  /* 0x00000000140e72ca */ /* 0x000fe400000e0000 */
[----:B------:R-:W-:Y:S01]  /*150c0*/  R2UR UR22, R14 ;  /* 0x000000000e1672ca */ /* 0x000fe200000e0000 */
[----:B0-----:R-:W-:-:S05]  /*150d0*/  IMAD.MOV.U32 R21, RZ, RZ, 0x40000040 ;  /* 0x40000040ff157424 */ /* 0x001fca00078e00ff */
[----:B------:R-:W-:Y:S01]  /*150e0*/  R2UR UR15, R21 ;  /* 0x00000000150f72ca */ /* 0x000fe200000e0000 */
        /* <DEDUP_REMOVED lines=12> */
[----:B------:R-:W-:Y:S05]  /*151b0*/  @P1 BRA `(.L_x_1465) ;  /* 0x0000000000301947 */ /* 0x000fea0003800000 */
[----:B------:R-:W-:-:S05]  /*151c0*/  IMAD.U32 R21, RZ, RZ, UR41 ;  /* 0x00000029ff157e24 */ /* 0x000fca000f8e00ff */
[----:B------:R-:W-:-:S13]  /*151d0*/  ISETP.NE.AND P2, PT, R21, 0x3, PT ;  /* 0x000000031500780c */ /* 0x000fda0003f45270 */
[----:B------:R-:W-:Y:S05]  /*151e0*/  @!P2 BRA `(.L_x_1466) ;  /* 0x000000000004a947 */ /* 0x000fea0003800000 */
[----:B------:R-:W-:Y:S01]  /*151f0*/  BPT.TRAP 0x1 ;  /* 0x000000040000795c */ /* 0x000fe20000300000 */
.L_x_1466:
[----:B------:R-:W-:Y:S01]  /*15200*/  SHF.L.U32 R14, R211, 0x1f, RZ ;  /* 0x0000001fd30e7819 */ /* 0x000fe200000006ff */
[----:B------:R-:W-:-:S04]  /*15210*/  IMAD R15, R212, 0x8, R18 ;  /* 0x00000008d40f7824 */ /* 0x000fc800078e0212 */
[----:B------:R0:W1:Y:S01]  /*15220*/  SYNCS.PHASECHK.TRANS64.TRYWAIT P1, [R15+URZ+0x28850], R14 ;  /* 0x0288500e0f0075a7 */ /* 0x000062000802017f */
[----:B------:R-:W-:Y:S05]  /*15230*/  @!P2 BRA `(.L_x_1467) ;  /* 0x000000000004a947 */ /* 0x000fea0003800000 */
[----:B------:R-:W-:Y:S01]  /*15240*/  BPT.TRAP 0x1 ;  /* 0x000000040000795c */ /* 0x000fe20000300000 */
.L_x_1467:
[----:B-1----:R-:W-:Y:S05]  /*15250*/  @P1 BRA `(.L_x_1465) ;  /* 0x0000000000081947 */ /* 0x002fea0003800000 */
[----:B------:R-:W1:Y:S02]  /*15260*/  SYNCS.PHASECHK.TRANS64.TRYWAIT P1, [R15+URZ+0x28850], R14 ;  /* 0x0288500e0f0075a7 */ /* 0x000e64000802017f */
[----:B-1----:R-:W-:Y:S05]  /*15270*/  @!P1 BRA `(.L_x_1468) ;  /* 0x000001b400e89947 */ /* 0x002fea0003800000 */
.L_x_1465:
[----:B01----:R-:W-:Y:S01]  /*15280*/  VIADD R14, R18, 0x400 ;  /* 0x00000400120e7836 */ /* 0x003fe20000000000 */
[----:B------:R-:W-:Y:S05]  /*15290*/  WARPSYNC.ALL ;  /* 0x0000000000007948 */ /* 0x000fea0003800000 */
[----:B------:R-:W-:Y:S01]  /*152a0*/  SHF.R.U32.HI R14, RZ, 0x4, R14 ;  /* 0x00000004ff0e7819 */ /* 0x000fe2000001160e */
[----:B------:R-:W-:Y:S01]  /*152b0*/  IMAD.MOV.U32 R15, RZ, RZ, -0x7fffffe0 ;  /* 0x80000020ff0f7424 */ /* 0x000fe200078e00ff */
[----:B------:R-:W-:Y:S01]  /*152c0*/  WARPGROUP.ARRIVE ;  /* 0x00000000000079c5 */ /* 0x000fe20000000000 */
[----:B------:R-:W-:Y:S01]  /*152d0*/  IMAD.MOV.U32 R21, RZ, RZ, -0x7fffffe0 ;  /* 0x80000020ff157424 */ /* 0x000fe200078e00ff */
[----:B------:R-:W-:-:S04]  /*152e0*/  LOP3.LUT R14, R14, 0x3fff, RZ, 0xc0, !PT ;  /* 0x00003fff0e0e7812 */ /* 0x000fc800078ec0ff */
[----:B------:R-:W0:Y:S01]  /*152f0*/  S2R R211, SR_TID.X ;  /* 0x0000000000d37919 */ /* 0x000e220000002100 */
[----:B------:R-:W-:Y:S01]  /*15300*/  R2UR UR11, R15 ;  /* 0x000000000f0b72ca */ /* 0x000fe200000e0000 */
[----:B------:R-:W-:Y:S01]  /*15310*/  FMUL.FTZ R15, R2, R24 ;  /* 0x00000018020f7220 */ /* 0x000fe20000410000 */
[----:B------:R-:W-:Y:S01]  /*15320*/  LOP3.LUT R14, R14, 0x10000, RZ, 0xfc, !PT ;  /* 0x000100000e0e7812 */ /* 0x000fe200078efcff */
[C---:B------:R-:W-:Y:S01]  /*15330*/  FMUL.FTZ R24, R2.reuse, R27 ;  /* 0x0000001b02187220 */ /* 0x040fe20000410000 */
[C---:B------:R-:W-:Y:S01]  /*15340*/  FMUL.FTZ R27, R2.reuse, R30 ;  /* 0x0000001e021b7220 */ /* 0x040fe20000410000 */
[C---:B------:R-:W-:Y:S01]  /*15350*/  FMUL.FTZ R30, R2.reuse, R33 ;  /* 0x00000021021e7220 */ /* 0x040fe20000410000 */
[----:B------:R-:W-:Y:S01]  /*15360*/  FMUL.FTZ R33, R2, R36 ;  /* 0x0000002402217220 */ /* 0x000fe20000410000 */
[----:B------:R-:W-:Y:S02]  /*15370*/  IMAD R14, R212, 0x600, R14 ;  /* 0x00000600d40e7824 */ /* 0x000fe400078e020e */
[C---:B------:R-:W-:Y:S01]  /*15380*/  FMUL.FTZ R36, R2.reuse, R39 ;  /* 0x0000002702247220 */ /* 0x040fe20000410000 */
[C---:B------:R-:W-:Y:S01]  /*15390*/  FMUL.FTZ R39, R2.reuse, R42 ;  /* 0x0000002a02277220 */ /* 0x040fe20000410000 */
[----:B------:R-:W-:Y:S01]  /*153a0*/  FMUL.FTZ R42, R2, R45 ;  /* 0x0000002d022a7220 */ /* 0x000fe20000410000 */
[C---:B------:R-:W-:Y:S01]  /*153b0*/  VIADD R20, R14.reuse, 0x2 ;  /* 0x000000020e147836 */ /* 0x040fe20000000000 */
[----:B------:R-:W-:Y:S01]  /*153c0*/  R2UR UR10, R14 ;  /* 0x000000000e0a72ca */ /* 0x000fe200000e0000 */
[----:B------:R-:W-:Y:S01]  /*153d0*/  IMAD.MOV.U32 R45, RZ, RZ, -0x7fffffe0 ;  /* 0x80000020ff2d7424 */ /* 0x000fe200078e00ff */
[----:B------:R-:W-:Y:S01]  /*153e0*/  ISETP.NE.AND P2, PT, R233, 0x1, PT ;  /* 0x00000001e900780c */ /* 0x000fe20003f45270 */
        /* <DEDUP_REMOVED lines=9> */
[----:B------:R-:W-:Y:S01]  /*15480*/  LOP3.LUT P1, RZ, R17, 0x1000, RZ, 0xc0, !PT ;  /* 0x0000100011ff7812 */ /* 0x000fe2000782c0ff */
[----:B------:R-:W-:Y:S01]  /*15490*/  QGMMA.64x128x32.F32.E4M3.E4M3 R120, R204, gdesc[UR8], R120, gsb0 ;  /* 0x01e00008cc787df3 */ /* 0x000fe20008000878 */
[----:B------:R-:W-:Y:S01]  /*154a0*/  R2UR UR10, R20 ;  /* 0x00000000140a72ca */ /* 0x000fe200000e0000 */
[----:B------:R-:W-:Y:S01]  /*154b0*/  VIADD R20, R14, 0x200 ;  /* 0x000002000e147836 */ /* 0x000fe20000000000 */
[----:B------:R-:W-:Y:S01]  /*154c0*/  R2UR UR11, R21 ;  /* 0x00000000150b72ca */ /* 0x000fe200000e0000 */
[----:B------:R-:W-:Y:S01]  /*154d0*/  IMAD.MOV.U32 R21, RZ, RZ, -0x7fffffe0 ;  /* 0x80000020ff157424 */ /* 0x000fe200078e00ff */
[----:B------:R-:W1:Y:S01]  /*154e0*/  MUFU.TANH R15, R15 ;  /* 0x0000000f000f7308 */ /* 0x000e620000002400 */
[----:B0-----:R-:W-:-:S07]  /*154f0*/  SHF.R.U32.HI R211, RZ, 0x7, R211 ;  /* 0x00000007ffd37819 */ /* 0x001fce00000116d3 */
[----:B------:R-:W0:Y:S08]  /*15500*/  MUFU.TANH R24, R24 ;  /* 0x0000001800187308 */ /* 0x000e300000002400 */
[----:B------:R-:W2:Y:S08]  /*15510*/  MUFU.TANH R27, R27 ;  /* 0x0000001b001b7308 */ /* 0x000eb00000002400 */
        /* <DEDUP_REMOVED lines=32> */
[C---:B------:R-:W-:Y:S01]  /*15720*/  FMUL.FTZ R20, R2.reuse, R25 ;  /* 0x0000001902147220 */ /* 0x040fe20000410000 */
[----:B------:R-:W-:Y:S01]  /*15730*/  R2UR UR11, R21 ;  /* 0x00000000150b72ca */ /* 0x000fe200000e0000 */
        /* <DEDUP_REMOVED lines=65> */
[----:B------:R-:W5:Y:S01]  /*15b50*/  @P2 LDC R113, c[0x0][0x450] ;  /* 0x00011400ff712b82 */ /* 0x000f620000000800 */
        /* <DEDUP_REMOVED lines=20> */
[----:B------:R-:W-:Y:S02]  /*15ca0*/  R2UR UR11, R45 ;  /* 0x000000002d0b72ca */ /* 0x000fe400000e0000 */
[----:B------:R-:W1:Y:S04]  /*15cb0*/  @P2 LDC R45, c[0x0][0x44c] ;  /* 0x00011300ff2d2b82 */ /* 0x000e680000000800 */
        /* <DEDUP_REMOVED lines=17> */
[----:B------:R-:W-:-:S07]  /*15dd0*/  WARPGROUP.DEPBAR.LE gsb0, 0x0 ;  /* 0x00008000000079c5 */ /* 0x000fce0000010000 */
[----:B------:R2:W0:Y:S01]  /*15de0*/  MUFU.TANH R188, R44 ;  /* 0x0000002c00bc7308 */ /* 0x0004220000002400 */
[----:B------:R-:W-:Y:S01]  /*15df0*/  WARPGROUP.ARRIVE ;  /* 0x00000000000079c5 */ /* 0x000fe20000000000 */
[C---:B------:R-:W-:Y:S01]  /*15e00*/  FMUL.FTZ R189, R2.reuse, R104 ;  /* 0x0000006802bd7220 */ /* 0x040fe20000410000 */
[C---:B------:R-:W-:Y:S01]  /*15e10*/  FMUL.FTZ R104, R2.reuse, R107 ;  /* 0x0000006b02687220 */ /* 0x040fe20000410000 */
[C---:B------:R-:W-:Y:S01]  /*15e20*/  FMUL.FTZ R107, R2.reuse, R108 ;  /* 0x0000006c026b7220 */ /* 0x040fe20000410000 */
[C---:B------:R-:W-:Y:S01]  /*15e30*/  FMUL.FTZ R108, R2.reuse, R109 ;  /* 0x0000006d026c7220 */ /* 0x040fe20000410000 */
[----:B------:R-:W-:Y:S02]  /*15e40*/  FMUL.FTZ R109, R2, R114 ;  /* 0x00000072026d7220 */ /* 0x000fe40000410000 */
[----:B------:R-:W0:Y:S01]  /*15e50*/  MUFU.TANH R58, R58 ;  /* 0x0000003a003a7308 */ /* 0x000e220000002400 */
[----:B--2---:R-:W-:-:S05]  /*15e60*/  VIADD R44, R14, 0x402 ;  /* 0x000004020e2c7836 */ /* 0x004fca0000000000 */
[----:B------:R-:W-:Y:S02]  /*15e70*/  R2UR UR10, R44 ;  /* 0x000000002c0a72ca */ /* 0x000fe400000e0000 */
[----:B------:R-:W2:Y:S08]  /*15e80*/  MUFU.TANH R59, R59 ;  /* 0x0000003b003b7308 */ /* 0x000eb00000002400 */
[----:B------:R-:W0:Y:S03]  /*15e90*/  MUFU.TANH R60, R60 ;  /* 0x0000003c003c7308 */ /* 0x000e260000002400 */
[----:B------:R-:W-:Y:S05]  /*15ea0*/  QGMMA.64x128x32.F32.E4M3.E4M3 R120, R184, gdesc[UR8], R120, gsb0 ;  /* 0x01e00008b8787df3 */ /* 0x000fea0008000878 */
        /* <DEDUP_REMOVED lines=19> */
[----:B------:R-:W-:-:S04]  /*15fe0*/  IMAD.IADD R184, R224, 0x1, R219 ;  /* 0x00000001e0b87824 */ /* 0x000fc800078e02db */
[----:B-1----:R-:W-:Y:S01]  /*15ff0*/  @P2 IMAD.HI.U32 R44, R184, R45, RZ ;  /* 0x0000002db82c2227 */ /* 0x002fe200078e00ff */
[----:B------:R-:W1:Y:S03]  /*16000*/  MUFU.TANH R79, R79 ;  /* 0x0000004f004f7308 */ /* 0x000e660000002400 */
[----:B------:R-:W-:Y:S01]  /*16010*/  @!P0 IMAD R45, R230, 0x8, R18 ;  /* 0x00000008e62d8824 */ /* 0x000fe200078e0212 */
[----:B-----5:R-:W-:Y:S01]  /*16020*/  @P2 SHF.R.U32.HI R184, RZ, R113, R44 ;  /* 0x00000071ffb82219 */ /* 0x020fe2000001162c */
[----:B------:R-:W-:Y:S01]  /*16030*/  FMUL.FTZ R113, R2, R118 ;  /* 0x0000007602717220 */ /* 0x000fe20000410000 */
[----:B------:R-:W-:Y:S01]  /*16040*/  IADD3 R44, -R211, 0xb, RZ ;  /* 0x0000000bd32c7810 */ /* 0x000fe20007ffe1ff */
[----:B------:R-:W-:Y:S01]  /*16050*/  @!P0 VIADD R45, R45, 0x28840 ;  /* 0x000288402d2d8836 */ /* 0x000fe20000000000 */
[----:B------:R-:W0:Y:S01]  /*16060*/  MUFU.TANH R80, R80 ;  /* 0x0000005000507308 */ /* 0x000e220000002400 */
[----:B------:R-:W5:Y:S01]  /*16070*/  SHFL.IDX PT, R191, R184, RZ, 0x1c1f ;  /* 0x001c1fffb8bf7589 */ /* 0x000f6200000e0000 */
[----:B------:R-:W-:-:S02]  /*16080*/  IMAD R118, R0, -0xc0, RZ ;  /* 0xffffff4000767824 */ /* 0x000fc400078e02ff */
[----:B------:R-:W-:Y:S01]  /*16090*/  @!P0 PRMT R45, RZ, 0x654, R45 ;  /* 0x00000654ff2d8816 */ /* 0x000fe2000000002d */
[----:B------:R0:W-:Y:S06]  /*160a0*/  BAR.ARV R44, 0x100 ;  /* 0x0004002c0000751d */ /* 0x0001ec0000002000 */
[----:B------:R3:W-:Y:S01]  /*160b0*/  @!P0 SYNCS.ARRIVE.TRANS64.RED.A1T0 RZ, [R45+URZ], RZ ;  /* 0x000000ff2dff89a7 */ /* 0x0007e2000810043f */
[----:B------:R-:W0:Y:S01]  /*160c0*/  MUFU.TANH R81, R81 ;  /* 0x0000005100517308 */ /* 0x000e220000002400 */
[----:B------:R-:W-:Y:S01]  /*160d0*/  IMAD.IADD R114, R118, 0x1, -R217 ;  /* 0x0000000176727824 */ /* 0x000fe200078e0ad9 */
[----:B---3--:R-:W-:-:S06]  /*160e0*/  IADD3 R45, -R217, 0x1, R118 ;  /* 0x00000001d92d7810 */ /* 0x008fcc0007ffe176 */
[----:B------:R-:W3:Y:S01]  /*160f0*/  MUFU.TANH R82, R82 ;  /* 0x0000005200527308 */ /* 0x000ee20000002400 */
[----:B------:R-:W-:-:S07]  /*16100*/  IADD3 R45, -R215, R45, R216 ;  /* 0x0000002dd72d7210 */ /* 0x000fce0007ffe1d8 */
[----:B------:R-:W0:Y:S01]  /*16110*/  MUFU.TANH R83, R83 ;  /* 0x0000005300537308 */ /* 0x000e220000002400 */
[C---:B------:R-:W-:Y:S02]  /*16120*/  VIADD R187, R45.reuse, UR26 ;  /* 0x0000001a2dbb7c36 */ /* 0x040fe40008000000 */
[----:B------:R-:W-:Y:S02]  /*16130*/  VIADD R186, R45, UR27 ;  /* 0x0000001b2dba7c36 */ /* 0x000fe40008000000 */
[--C-:B-----5:R-:W-:Y:S02]  /*16140*/  IMAD.IADD R185, R187, 0x1, R191.reuse ;  /* 0x00000001bbb97824 */ /* 0x120fe400078e02bf */
[----:B------:R-:W-:Y:S01]  /*16150*/  IMAD.IADD R119, R186, 0x1, R191 ;  /* 0x00000001ba777824 */ /* 0x000fe200078e02bf */
        /* <DEDUP_REMOVED lines=11> */
[----:B------:R0:W0:Y:S08]  /*16210*/  MUFU.TANH R14, R189 ;  /* 0x000000bd000e7308 */ /* 0x0000300000002400 */
        /* <DEDUP_REMOVED lines=18> */
[----:B0-----:R-:W-:Y:S01]  /*16340*/  IMAD.U32 R189, RZ, RZ, UR24 ;  /* 0x00000018ffbd7e24 */ /* 0x001fe2000f8e00ff */
[----:B------:R-:W-:-:S04]  /*16350*/  LOP3.LUT R191, RZ, R191, RZ, 0x33, !PT ;  /* 0x000000bfffbf7212 */ /* 0x000fc800078e33ff */
[----:B------:R-:W-:-:S13]  /*16360*/  ISETP.NE.AND P1, PT, R189, 0x1, PT ;  /* 0x00000001bd00780c */ /* 0x000fda0003f25270 */
[----:B------:R-:W0:Y:S02]  /*16370*/  @P1 LDC.64 R44, c[0x0][0x9e8] ;  /* 0x00027a00ff2c1b82 */ /* 0x000e240000000a00 */
[----:B0-----:R-:W-:-:S05]  /*16380*/  @P1 IMAD.HI.U32 R44, R191, R44, RZ ;  /* 0x0000002cbf2c1227 */ /* 0x001fca00078e00ff */
[----:B------:R-:W-:-:S04]  /*16390*/  @P1 SHF.R.U32.HI R191, RZ, R45, R44 ;  /* 0x0000002dffbf1219 */ /* 0x000fc8000001162c */
[----:B------:R-:W-:Y:S01]  /*163a0*/  LOP3.LUT R191, RZ, R191, RZ, 0x33, !PT ;  /* 0x000000bfffbf7212 */ /* 0x000fe200078e33ff */
[----:B------:R-:W-:Y:S06]  /*163b0*/  BRA `(.L_x_1472) ;  /* 0x0000000000147947 */ /* 0x000fec0003800000 */
.L_x_1471:
[----:B0-----:R-:W-:-:S05]  /*163c0*/  IMAD.U32 R189, RZ, RZ, UR24 ;  /* 0x00000018ffbd7e24 */ /* 0x001fca000f8e00ff */
[----:B------:R-:W-:-:S13]  /*163d0*/  ISETP.NE.AND P1, PT, R189, 0x1, PT ;  /* 0x00000001bd00780c */ /* 0x000fda0003f25270 */
[----:B------:R-:W0:Y:S02]  /*163e0*/  @P1 LDC.64 R44, c[0x0][0x9e8] ;  /* 0x00027a00ff2c1b82 */ /* 0x000e240000000a00 */
[----:B0-----:R-:W-:-:S05]  /*163f0*/  @P1 IMAD.HI.U32 R44, R191, R44, RZ ;  /* 0x0000002cbf2c1227 */ /* 0x001fca00078e00ff */
[----:B------:R-:W-:-:S07]  /*16400*/  @P1 SHF.R.U32.HI R191, RZ, R45, R44 ;  /* 0x0000002dffbf1219 */ /* 0x000fce000001162c */
.L_x_1472:
[----:B------:R-:W-:Y:S05]  /*16410*/  BSYNC B0 ;  /* 0x0000000000007941 */ /* 0x000fea0003800000 */
.L_x_1470:
[----:B------:R-:W-:-:S05]  /*16420*/  IMAD R44, R191, R189, R114 ;  /* 0x000000bdbf2c7224 */ /* 0x000fca00078e0272 */
[----:B------:R-:W-:Y:S02]  /*16430*/  VIADDMNMX R185, R44, R189, R185, PT ;  /* 0x000000bd2cb97246 */ /* 0x000fe400038001b9 */
[----:B------:R-:W-:-:S07]  /*16440*/  VIMNMX R119, R119, R44, !PT ;  /* 0x0000002c77777248 */ /* 0x000fce0007fe0100 */
.L_x_1469:
[C---:B------:R-:W-:Y:S02]  /*16450*/  ISETP.GE.AND P1, PT, R118.reuse, 0x2, PT ;  /* 0x000000027600780c */ /* 0x040fe40003f26270 */
[----:B------:R-:W-:Y:S02]  /*16460*/  ISETP.GE.AND P3, PT, R118, 0x9, PT ;  /* 0x000000097600780c */ /* 0x000fe40003f66270 */
[----:B------:R-:W-:Y:S02]  /*16470*/  ISETP.GT.AND P2, PT, R119, 0x1, !P1 ;  /* 0x000000017700780c */ /* 0x000fe40004f44270 */
[----:B------:R-:W-:Y:S02]  /*16480*/  LOP3.LUT R16, R16, 0xfffffffd, RZ, 0xc0, !PT ;  /* 0xfffffffd10107812 */ /* 0x000fe400078ec0ff */
[----:B------:R-:W-:Y:S02]  /*16490*/  ISETP.LT.OR P2, PT, R185, 0x2, P2 ;  /* 0x00000002b900780c */ /* 0x000fe40001741670 */
[----:B------:R-:W-:-:S02]  /*164a0*/  LOP3.LUT R17, R17, 0xfffffdff, RZ, 0xc0, !PT ;  /* 0xfffffdff11117812 */ /* 0x000fc400078ec0ff */
[----:B0-----:R-:W-:Y:S02]  /*164b0*/  FSEL R20, R20, -INF , !P2 ;  /* 0xff80000014147808 */ /* 0x001fe40005000000 */
[----:B------:R-:W-:Y:S02]  /*164c0*/  ISETP.GT.AND P2, PT, R119, 0x8, !P3 ;  /* 0x000000087700780c */ /* 0x000fe40005f44270 */
[----:B------:R-:W-:Y:S02]  /*164d0*/  @P3 LOP3.LUT R16, R16, 0x2, RZ, 0xfc, !PT ;  /* 0x0000000210103812 */ /* 0x000fe400078efcff */
        /* <DEDUP_REMOVED lines=266> */
[----:B------:R-:W-:Y:S02]  /*17580*/  ISETP.GT.AND P6, PT, R119, 0xb9, !P6 ;  /* 0x000000b97700780c */ /* 0x000fe400077c4270 */
[----:B------:R-:W0:Y:S02]  /*17590*/  SHFL.IDX PT, R119, R184, 0x1, 0x1c1f ;  /* 0x003c1f00b8777f89 */ /* 0x000e2400000e0000 */
[----:B------:R-:W-:-:S04]  /*175a0*/  ISETP.LT.OR P6, PT, R185, 0xba, P6 ;  /* 0x000000bab900780c */ /* 0x000fc800037c1670 */
[----:B------:R-:W-:Y:S02]  /*175b0*/  FSEL R117, R117, -INF , !P6 ;  /* 0xff80000075757808 */ /* 0x000fe40007000000 */
[----:B------:R-:W-:Y:S01]  /*175c0*/  LOP3.LUT P6, RZ, R17, 0x1000, RZ, 0xc0, !PT ;  /* 0x0000100011ff7812 */ /* 0x000fe200078cc0ff */
[--C-:B0-----:R-:W-:Y:S02]  /*175d0*/  IMAD.IADD R187, R187, 0x1, R119.reuse ;  /* 0x00000001bbbb7824 */ /* 0x101fe400078e0277 */
[----:B------:R-:W-:-:S10]  /*175e0*/  IMAD.IADD R186, R186, 0x1, R119 ;  /* 0x00000001baba7824 */ /* 0x000fd400078e0277 */
[----:B------:R-:W-:Y:S05]  /*175f0*/  @!P6 BRA `(.L_x_1473) ;  /* 0x000000000054e947 */ /* 0x000fea0003800000 */
        /* <DEDUP_REMOVED lines=12> */
.L_x_1475:
[----:B------:R-:W-:-:S05]  /*176c0*/  IMAD.U32 R118, RZ, RZ, UR24 ;  /* 0x00000018ff767e24 */ /* 0x000fca000f8e00ff */
[----:B------:R-:W-:-:S13]  /*176d0*/  ISETP.NE.AND P6, PT, R118, 0x1, PT ;  /* 0x000000017600780c */ /* 0x000fda0003fc5270 */
[----:B------:R-:W0:Y:S02]  /*176e0*/  @P6 LDC.64 R14, c[0x0][0x9e8] ;  /* 0x00027a00ff0e6b82 */ /* 0x000e240000000a00 */
[----:B0-----:R-:W-:-:S05]  /*176f0*/  @P6 IMAD.HI.U32 R14, R119, R14, RZ ;  /* 0x0000000e770e6227 */ /* 0x001fca00078e00ff */
[----:B------:R-:W-:-:S07]  /*17700*/  @P6 SHF.R.U32.HI R119, RZ, R15, R14 ;  /* 0x0000000fff776219 */ /* 0x000fce000001160e */
.L_x_1476:
[----:B------:R-:W-:Y:S05]  /*17710*/  BSYNC B0 ;  /* 0x0000000000007941 */ /* 0x000fea0003800000 */
.L_x_1474:
[----:B------:R-:W-:-:S05]  /*17720*/  IMAD R114, R119, R118, R114 ;  /* 0x0000007677727224 */ /* 0x000fca00078e0272 */
[----:B------:R-:W-:Y:S02]  /*17730*/  VIADDMNMX R187, R114, R118, R187, PT ;  /* 0x0000007672bb7246 */ /* 0x000fe400038001bb */
[----:B------:R-:W-:-:S07]  /*17740*/  VIMNMX R186, R186, R114, !PT ;  /* 0x00000072baba7248 */ /* 0x000fce0007fe0100 */
.L_x_1473:
[----:B------:R-:W-:Y:S01]  /*17750*/  ISETP.GT.AND P1, PT, R186, 0x1, !P1 ;  /* 0x00000001ba00780c */ /* 0x000fe20004f24270 */
[----:B------:R-:W-:Y:S01]  /*17760*/  UMOV UR28, UR7 ;  /* 0x00000007001c7c82 */ /* 0x000fe20008000000 */
[----:B------:R-:W-:Y:S01]  /*17770*/  LOP3.LUT P6, RZ, R17, 0x40, RZ, 0xc0, !PT ;  /* 0x0000004011ff7812 */ /* 0x000fe200078cc0ff */
[----:B------:R-:W-:Y:S01]  /*17780*/  IMAD.U32 R184, RZ, RZ, UR28 ;  /* 0x0000001cffb87e24 */ /* 0x000fe2000f8e00ff */
[----:B------:R-:W-:Y:S01]  /*17790*/  ISETP.LT.OR P1, PT, R187, 0x2, P1 ;  /* 0x00000002bb00780c */ /* 0x000fe20000f21670 */
[----:B------:R-:W-:Y:S01]  /*177a0*/  IMAD.U32 R190, RZ, RZ, UR41 ;  /* 0x00000029ffbe7e24 */ /* 0x000fe2000f8e00ff */
        /* <DEDUP_REMOVED lines=124> */
[C---:B------:R-:W-:Y:S02]  /*17f70*/  ISETP.LT.OR P1, PT, R187.reuse, 0x4a, P1 ;  /* 0x0000004abb00780c */ /* 0x040fe40000f21670 */
[C---:B------:R-:W-:Y:S02]  /*17f80*/  ISETP.LT.OR P3, PT, R187.reuse, 0xb1, P3 ;  /* 0x000000b1bb00780c */ /* 0x040fe40001f61670 */
        /* <DEDUP_REMOVED lines=8> */
[C---:B------:R-:W-:Y:S02]  /*18010*/  ISETP.GT.AND P4, PT, R186.reuse, 0xb1, !P4 ;  /* 0x000000b1ba00780c */ /* 0x040fe40006784270 */
[----:B------:R-:W-:Y:S02]  /*18020*/  ISETP.GT.AND P1, PT, R186, 0x51, !P1 ;  /* 0x00000051ba00780c */ /* 0x000fe40004f24270 */
[----:B------:R-:W-:-:S02]  /*18030*/  FSEL R109, R109, -INF , !P3 ;  /* 0xff8000006d6d7808 */ /* 0x000fc40005800000 */
[C---:B------:R-:W-:Y:S02]  /*18040*/  ISETP.LT.OR P1, PT, R187.reuse, 0x52, P1 ;  /* 0x00000052bb00780c */ /* 0x040fe40000f21670 */
[----:B------:R-:W-:Y:S02]  /*18050*/  ISETP.LT.OR P4, PT, R187, 0xb2, P4 ;  /* 0x000000b2bb00780c */ /* 0x000fe40002781670 */
[----:B------:R-:W-:Y:S02]  /*18060*/  FSEL R66, R66, -INF , !P1 ;  /* 0xff80000042427808 */ /* 0x000fe40004800000 */
[----:B------:R-:W-:Y:S02]  /*18070*/  LOP3.LUT P1, RZ, R16, 0x2000000, RZ, 0xc0, !PT ;  /* 0x0200000010ff7812 */ /* 0x000fe4000782c0ff */
[C---:B------:R-:W-:Y:S02]  /*18080*/  ISETP.GT.AND P5, PT, R186.reuse, 0xb8, !P5 ;  /* 0x000000b8ba00780c */ /* 0x040fe40006fa4270 */
[----:B------:R-:W-:-:S02]  /*18090*/  ISETP.GT.AND P1, PT, R186, 0x58, !P1 ;  /* 0x00000058ba00780c */ /* 0x000fc40004f24270 */
[----:B------:R-:W-:Y:S02]  /*180a0*/  FSEL R110, R110, -INF , !P4 ;  /* 0xff8000006e6e7808 */ /* 0x000fe40006000000 */
[C---:B------:R-:W-:Y:S02]  /*180b0*/  ISETP.LT.OR P1, PT, R187.reuse, 0x59, P1 ;  /* 0x00000059bb00780c */ /* 0x040fe40000f21670 */
[----:B------:R-:W-:Y:S02]  /*180c0*/  ISETP.LT.OR P5, PT, R187, 0xb9, P5 ;  /* 0x000000b9bb00780c */ /* 0x000fe40002fa1670 */
[----:B------:R-:W-:Y:S02]  /*180d0*/  FSEL R69, R69, -INF , !P1 ;  /* 0xff80000045457808 */ /* 0x000fe40004800000 */
[----:B------:R-:W-:Y:S02]  /*180e0*/  LOP3.LUT P1, RZ, R16, 0x1000000, RZ, 0xc0, !PT ;  /* 0x0100000010ff7812 */ /* 0x000fe4000782c0ff */
[----:B0-----:R-:W-:Y:S01]  /*180f0*/  FMNMX.FTZ R14, R114, R119, !PT ;  /* 0x00000077720e7209 */ /* 0x001fe20007810000 */
[----:B------:R-:W-:Y:S01]  /*18100*/  IMAD.U32 R119, RZ, RZ, UR28 ;  /* 0x0000001cff777e24 */ /* 0x000fe2000f8e00ff */
[----:B------:R-:W-:-:S02]  /*18110*/  ISETP.GT.AND P1, PT, R186, 0x59, !P1 ;  /* 0x00000059ba00780c */ /* 0x000fc40004f24270 */
[----:B------:R-:W-:Y:S01]  /*18120*/  FSEL R113, R113, -INF , !P5 ;  /* 0xff80000071717808 */ /* 0x000fe20006800000 */
[----:B------:R-:W-:-:S01]  /*18130*/  FFMA.FTZ R118, R14, R119, -8 ;  /* 0xc10000000e767423 */ /* 0x000fc20000010077 */
[----:B------:R-:W-:Y:S02]  /*18140*/  ISETP.LT.OR P1, PT, R187, 0x5a, P1 ;  /* 0x0000005abb00780c */ /* 0x000fe40000f21670 */
[----:B------:R-:W-:Y:S02]  /*18150*/  ISETP.NE.AND P3, PT, R190, 0x3, PT ;  /* 0x00000003be00780c */ /* 0x000fe40003f65270 */
        /* <DEDUP_REMOVED lines=83> */
[----:B------:R-:W-:Y:S02]  /*18690*/  FMNMX.FTZ R119, R21, R222, !PT ;  /* 0x000000de15777209 */ /* 0x000fe40007810000 */
[----:B------:R-:W-:Y:S02]  /*186a0*/  FSEL R15, R118, RZ, P1 ;  /* 0x000000ff760f7208 */ /* 0x000fe40000800000 */
[----:B------:R-:W-:Y:S02]  /*186b0*/  FMNMX.FTZ R114, R24, R119, !PT ;  /* 0x0000007718727209 */ /* 0x000fe40007810000 */
[----:B------:R-:W-:Y:S01]  /*186c0*/  ISETP.LT.OR P2, PT, R187, 0xba, P2 ;  /* 0x000000babb00780c */ /* 0x000fe20001741670 */
[----:B------:R-:W-:-:S01]  /*186d0*/  FFMA.FTZ R45, R45, UR28, -R15 ;  /* 0x0000001c2d2d7c23 */ /* 0x000fc2000801080f */
[----:B------:R-:W-:Y:S01]  /*186e0*/  FMNMX.FTZ R119, R27, R114, !PT ;  /* 0x000000721b777209 */ /* 0x000fe20007810000 */
[----:B------:R-:W-:-:S01]  /*186f0*/  FFMA.FTZ R20, R20, UR28, -R15 ;  /* 0x0000001c14147c23 */ /* 0x000fc2000801080f */
[----:B------:R-:W-:Y:S01]  /*18700*/  FSEL R115, R115, -INF , !P2 ;  /* 0xff80000073737808 */ /* 0x000fe20005000000 */
        /* <DEDUP_REMOVED lines=59> */
[----:B------:R-:W-:Y:S01]  /*18ac0*/  FFMA.FTZ R185, R117, UR28, -R15 ;  /* 0x0000001c75b97c23 */ /* 0x000fe2000801080f */
[----:B------:R-:W-:Y:S01]  /*18ad0*/  FSEL R117, R14, RZ, P1 ;  /* 0x000000ff0e757208 */ /* 0x000fe20000800000 */
        /* <DEDUP_REMOVED lines=29> */
[----:B------:R-:W-:Y:S01]  /*18cb0*/  FMNMX.FTZ R119, R95, R114, !PT ;  /* 0x000000725f777209 */ /* 0x000fe20007810000 */
[----:B------:R-:W-:-:S02]  /*18cc0*/  FFMA.FTZ R114, R188, UR28, -R15 ;  /* 0x0000001cbc727c23 */ /* 0x000fc4000801080f */
        /* <DEDUP_REMOVED lines=15> */
[----:B------:R-:W-:Y:S02]  /*18dc0*/  MUFU.EX2 R52, R52 ;  /* 0x0000003400347308 */ /* 0x000fe40000000800 */
[----:B------:R-:W0:Y:S06]  /*18dd0*/  SHFL.BFLY PT, R119, R118, 0x2, 0x1f ;  /* 0x0c401f0076777f89 */ /* 0x000e2c00000e0000 */
        /* <DEDUP_REMOVED lines=9> */
[----:B------:R-:W-:-:S06]  /*18e70*/  FADD.FTZ R118, -R117, R228 ;  /* 0x000000e475767221 */ /* 0x000fcc0000010100 */
[----:B------:R-:W-:Y:S01]  /*18e80*/  MUFU.EX2 R67, R67 ;  /* 0x0000004300437308 */ /* 0x000fe20000000800 */
[C---:B------:R-:W-:Y:S01]  /*18e90*/  FSETP.NEU.FTZ.AND P1, PT, R15.reuse, -INF , PT ;  /* 0xff8000000f00780b */ /* 0x040fe20003f3d000 */
[----:B------:R-:W-:Y:S01]  /*18ea0*/  FFMA.FTZ R119, R15, R184, -8 ;  /* 0xc10000000f777423 */ /* 0x000fe200000100b8 */
[----:B------:R-:W-:-:S04]  /*18eb0*/  FMUL.FTZ R118, R118, UR28 ;  /* 0x0000001c76767c20 */ /* 0x000fc80008410000 */
[----:B------:R-:W-:Y:S01]  /*18ec0*/  FSEL R119, R119, RZ, P1 ;  /* 0x000000ff77777208 */ /* 0x000fe20000800000 */
[----:B------:R0:W-:Y:S04]  /*18ed0*/  MUFU.EX2 R117, R185 ;  /* 0x000000b900757308 */ /* 0x0001e80000000800 */
        /* <DEDUP_REMOVED lines=15> */
[----:B0-----:R-:W-:Y:S01]  /*18fd0*/  FSEL R185, R15, RZ, P1 ;  /* 0x000000ff0fb97208 */ /* 0x001fe20000800000 */
[----:B------:R-:W-:-:S01]  /*18fe0*/  FFMA.FTZ R53, R54, UR28, -R119 ;  /* 0x0000001c36357c23 */ /* 0x000fc20008010877 */
[--C-:B------:R-:W-:Y:S01]  /*18ff0*/  FFMA.FTZ R54, R57, UR28, -R119.reuse ;  /* 0x0000001c39367c23 */ /* 0x100fe20008010877 */
[----:B------:R-:W-:-:S01]  /*19000*/  FFMA.FTZ R57, R58, UR28, -R119 ;  /* 0x0000001c3a397c23 */ /* 0x000fc20008010877 */
[--C-:B------:R-:W-:Y:S01]  /*19010*/  FFMA.FTZ R58, R61, UR28, -R119.reuse ;  /* 0x0000001c3d3a7c23 */ /* 0x100fe20008010877 */
[----:B------:R-:W-:-:S01]  /*19020*/  FFMA.FTZ R61, R62, UR28, -R119 ;  /* 0x0000001c3e3d7c23 */ /* 0x000fc20008010877 */
[----:B------:R-:W-:Y:S01]  /*19030*/  FADD.FTZ R185, -R185, R222 ;  /* 0x000000deb9b97221 */ /* 0x000fe20000010100 */
[----:B------:R-:W-:-:S01]  /*19040*/  FFMA.FTZ R62, R65, UR28, -R119 ;  /* 0x0000001c413e7c23 */ /* 0x000fc20008010877 */
[--C-:B------:R-:W-:Y:S01]  /*19050*/  FFMA.FTZ R65, R66, UR28, -R119.reuse ;  /* 0x0000001c42417c23 */ /* 0x100fe20008010877 */
[----:B------:R-:W-:-:S01]  /*19060*/  FFMA.FTZ R66, R69, UR28, -R119 ;  /* 0x0000001c45427c23 */ /* 0x000fc20008010877 */
[----:B------:R-:W-:Y:S01]  /*19070*/  FMUL.FTZ R69, R185, UR28 ;  /* 0x0000001cb9457c20 */ /* 0x000fe20008410000 */
        /* <DEDUP_REMOVED lines=8> */
[----:B------:R-:W-:Y:S08]  /*19100*/  MUFU.EX2 R184, R184 ;  /* 0x000000b800b87308 */ /* 0x000ff00000000800 */
[----:B------:R-:W1:Y:S01]  /*19110*/  MUFU.EX2 R69, R69 ;  /* 0x0000004500457308 */ /* 0x000e620000000800 */
[----:B0-----:R-:W-:-:S04]  /*19120*/  FFMA.FTZ R77, R118, R4, R45 ;  /* 0x00000004764d7223 */ /* 0x001fc8000001002d */
[----:B------:R-:W-:Y:S01]  /*19130*/  FADD.FTZ R186, R20, R77 ;  /* 0x0000004d14ba7221 */ /* 0x000fe20000010000 */
[----:B------:R-:W-:-:S01]  /*19140*/  FFMA.FTZ R77, R78, UR28, -R119 ;  /* 0x0000001c4e4d7c23 */ /* 0x000fc20008010877 */
[----:B------:R-:W-:Y:S01]  /*19150*/  FFMA.FTZ R78, R81, UR28, -R119 ;  /* 0x0000001c514e7c23 */ /* 0x000fe20008010877 */
[----:B------:R-:W0:Y:S01]  /*19160*/  MUFU.EX2 R21, R21 ;  /* 0x0000001500157308 */ /* 0x000e220000000800 */
[----:B------:R-:W-:-:S04]  /*19170*/  FADD.FTZ R187, R25, R186 ;  /* 0x000000ba19bb7221 */ /* 0x000fc80000010000 */
[----:B------:R-:W-:-:S03]  /*19180*/  FADD.FTZ R186, R26, R187 ;  /* 0x000000bb1aba7221 */ /* 0x000fc60000010000 */
[----:B------:R-:W2:Y:S01]  /*19190*/  MUFU.EX2 R24, R24 ;  /* 0x0000001800187308 */ /* 0x000ea20000000800 */
[----:B-1----:R-:W-:-:S01]  /*191a0*/  FFMA.FTZ R4, R69, R3, R184 ;  /* 0x0000000345047223 */ /* 0x002fc200000100b8 */
[----:B------:R-:W-:-:S04]  /*191b0*/  FADD.FTZ R81, R29, R186 ;  /* 0x000000ba1d517221 */ /* 0x000fc80000010000 */
[----:B------:R-:W-:Y:S01]  /*191c0*/  FADD.FTZ R186, R30, R81 ;  /* 0x000000511eba7221 */ /* 0x000fe20000010000 */
[----:B------:R-:W-:-:S01]  /*191d0*/  FFMA.FTZ R81, R82, UR28, -R119 ;  /* 0x0000001c52517c23 */ /* 0x000fc20008010877 */
[----:B------:R-:W1:Y:S01]  /*191e0*/  MUFU.EX2 R27, R27 ;  /* 0x0000001b001b7308 */ /* 0x000e620000000800 */
[----:B0-----:R-:W-:-:S01]  /*191f0*/  FADD.FTZ R3, R21, R4 ;  /* 0x0000000415037221 */ /* 0x001fc20000010000 */
[----:B------:R-:W-:Y:S01]  /*19200*/  FADD.FTZ R187, R33, R186 ;  /* 0x000000ba21bb7221 */ /* 0x000fe20000010000 */
[----:B------:R-:W-:-:S03]  /*19210*/  FFMA.FTZ R82, R85, UR28, -R119 ;  /* 0x0000001c55527c23 */ /* 0x000fc60008010877 */
[----:B------:R-:W-:Y:S02]  /*19220*/  FADD.FTZ R186, R34, R187 ;  /* 0x000000bb22ba7221 */ /* 0x000fe40000010000 */
[----:B------:R-:W0:Y:S01]  /*19230*/  MUFU.EX2 R28, R28 ;  /* 0x0000001c001c7308 */ /* 0x000e220000000800 */
[----:B--2---:R-:W-:-:S01]  /*19240*/  FADD.FTZ R4, R24, R3 ;  /* 0x0000000318047221 */ /* 0x004fc20000010000 */
[----:B------:R-:W-:-:S04]  /*19250*/  FADD.FTZ R85, R37, R186 ;  /* 0x000000ba25557221 */ /* 0x000fc80000010000 */
[----:B------:R-:W-:Y:S01]  /*19260*/  FADD.FTZ R186, R38, R85 ;  /* 0x0000005526ba7221 */ /* 0x000fe20000010000 */
[----:B------:R-:W-:-:S01]  /*19270*/  FFMA.FTZ R85, R86, UR28, -R119 ;  /* 0x0000001c56557c23 */ /* 0x000fc20008010877 */
[----:B------:R-:W2:Y:S01]  /*19280*/  MUFU.EX2 R31, R31 ;  /* 0x0000001f001f7308 */ /* 0x000ea20000000800 */
[----:B-1----:R-:W-:-:S01]  /*19290*/  FADD.FTZ R3, R27, R4 ;  /* 0x000000041b037221 */ /* 0x002fc20000010000 */
[----:B------:R-:W-:Y:S01]  /*192a0*/  FADD.FTZ R187, R41, R186 ;  /* 0x000000ba29bb7221 */ /* 0x000fe20000010000 */
[----:B------:R-:W-:-:S03]  /*192b0*/  FFMA.FTZ R86, R87, UR28, -R119 ;  /* 0x0000001c57567c23 */ /* 0x000fc60008010877 */
[----:B------:R-:W-:Y:S02]  /*192c0*/  FADD.FTZ R186, R42, R187 ;  /* 0x000000bb2aba7221 */ /* 0x000fe40000010000 */
[----:B------:R-:W1:Y:S01]  /*192d0*/  MUFU.EX2 R32, R32 ;  /* 0x0000002000207308 */ /* 0x000e620000000800 */
[----:B0-----:R-:W-:-:S01]  /*192e0*/  FADD.FTZ R4, R28, R3 ;  /* 0x000000031c047221 */ /* 0x001fc20000010000 */
[----:B------:R-:W-:-:S04]  /*192f0*/  FADD.FTZ R87, R47, R186 ;  /* 0x000000ba2f577221 */ /* 0x000fc80000010000 */
[----:B------:R-:W-:Y:S01]  /*19300*/  FADD.FTZ R186, R48, R87 ;  /* 0x0000005730ba7221 */ /* 0x000fe20000010000 */
[----:B------:R-:W-:-:S01]  /*19310*/  FFMA.FTZ R87, R88, UR28, -R119 ;  /* 0x0000001c58577c23 */ /* 0x000fc20008010877 */
[----:B------:R-:W0:Y:S01]  /*19320*/  MUFU.EX2 R35, R35 ;  /* 0x0000002300237308 */ /* 0x000e220000000800 */
[----:B--2---:R-:W-:-:S01]  /*19330*/  FADD.FTZ R3, R31, R4 ;  /* 0x000000041f037221 */ /* 0x004fc20000010000 */
[----:B------:R-:W-:Y:S01]  /*19340*/  FADD.FTZ R187, R51, R186 ;  /* 0x000000ba33bb7221 */ /* 0x000fe20000010000 */
[----:B------:R-:W-:-:S03]  /*19350*/  FFMA.FTZ R88, R90, UR28, -R119 ;  /* 0x0000001c5a587c23 */ /* 0x000fc60008010877 */
[----:B------:R-:W-:Y:S02]  /*19360*/  FADD.FTZ R186, R52, R187 ;  /* 0x000000bb34ba7221 */ /* 0x000fe40000010000 */
[----:B------:R-:W2:Y:S01]  /*19370*/  MUFU.EX2 R36, R36 ;  /* 0x0000002400247308 */ /* 0x000ea20000000800 */
[----:B-1----:R-:W-:-:S01]  /*19380*/  FADD.FTZ R4, R32, R3 ;  /* 0x0000000320047221 */ /* 0x002fc20000010000 */
[----:B------:R-:W-:-:S04]  /*19390*/  FADD.FTZ R187, R55, R186 ;  /* 0x000000ba37bb7221 */ /* 0x000fc80000010000 */
[----:B------:R-:W-:Y:S02]  /*193a0*/  FADD.FTZ R90, R56, R187 ;  /* 0x000000bb385a7221 */ /* 0x000fe40000010000 */
        /* <DEDUP_REMOVED lines=8> */
[----:B------:R-:W-:Y:S02]  /*19430*/  FADD.FTZ R94, R64, R187 ;  /* 0x000000bb405e7221 */ /* 0x000fe40000010000 */
[----:B------:R-:W2:Y:S01]  /*19440*/  MUFU.EX2 R43, R43 ;  /* 0x0000002b002b7308 */ /* 0x000ea20000000800 */
[----:B-1----:R-:W-:-:S01]  /*19450*/  FADD.FTZ R3, R39, R4 ;  /* 0x0000000427037221 */ /* 0x002fc20000010000 */
[----:B------:R-:W-:Y:S01]  /*19460*/  FADD.FTZ R187, R67, R94 ;  /* 0x0000005e43bb7221 */ /* 0x000fe20000010000 */
[----:B------:R-:W-:-:S05]  /*19470*/  FFMA.FTZ R94, R98, UR28, -R119 ;  /* 0x0000001c625e7c23 */ /* 0x000fca0008010877 */
        /* <DEDUP_REMOVED lines=82> */
[--C-:B------:R-:W-:Y:S01]  /*199a0*/  FFMA.FTZ R104, R109, UR28, -R119.reuse ;  /* 0x0000001c6d687c23 */ /* 0x100fe20008010877 */
        /* <DEDUP_REMOVED lines=17> */
[--C-:B------:R-:W-:Y:S01]  /*19ac0*/  FFMA.FTZ R106, R113, UR28, -R119.reuse ;  /* 0x0000001c716a7c23 */ /* 0x100fe20008010877 */
[----:B------:R-:W-:-:S05]  /*19ad0*/  FFMA.FTZ R113, R115, UR28, -R119 ;  /* 0x0000001c73717c23 */ /* 0x000fca0008010877 */
        /* <DEDUP_REMOVED lines=25> */
[----:B-1----:R-:W-:-:S04]  /*19c70*/  FADD.FTZ R4, R116, R115 ;  /* 0x0000007374047221 */ /* 0x002fc80000010000 */
[----:B------:R-:W-:Y:S01]  /*19c80*/  FADD.FTZ R4, R117, R4 ;  /* 0x0000000475047221 */ /* 0x000fe20000010000 */
[----:B0-----:R-:W-:-:S04]  /*19c90*/  FADD.FTZ R110, R106, R3 ;  /* 0x000000036a6e7221 */ /* 0x001fc80000010000 */
[----:B--2---:R-:W-:Y:S01]  /*19ca0*/  FADD.FTZ R3, R113, R110 ;  /* 0x0000006e71037221 */ /* 0x004fe20000010000 */
[----:B------:R-:W-:Y:S06]  /*19cb0*/  @!P3 BRA `(.L_x_1477) ;  /* 0x000000000004b947 */ /* 0x000fec0003800000 */
[----:B------:R-:W-:Y:S01]  /*19cc0*/  BPT.TRAP 0x1 ;  /* 0x000000040000795c */ /* 0x000fe20000300000 */
.L_x_1477:
[----:B------:R-:W-:Y:S01]  /*19cd0*/  F2FP.SATFINITE.E4M3.F32.PACK_AB_MERGE_C R25, R26, R25, RZ ;  /* 0x000000191a19723e */ /* 0x000fe200048070ff */
[----:B------:R-:W-:Y:S01]  /*19ce0*/  FMUL.FTZ R120, R120, R118 ;  /* 0x0000007678787220 */ /* 0x000fe20000410000 */
[----:B------:R-:W-:Y:S01]  /*19cf0*/  F2FP.SATFINITE.E4M3.F32.PACK_AB_MERGE_C R24, R27, R24, RZ ;  /* 0x000000181b18723e */ /* 0x000fe200048070ff */
[-C--:B------:R-:W-:Y:S01]  /*19d00*/  FMUL.FTZ R121, R121, R118.reuse ;  /* 0x0000007679797220 */ /* 0x080fe20000410000 */
[----:B------:R-:W-:Y:S01]  /*19d10*/  F2FP.SATFINITE.E4M3.F32.PACK_AB_MERGE_C R204, R20, R45, R25 ;  /* 0x0000002d14cc723e */ /* 0x000fe20004807019 */
[----:B------:R-:W-:Y:S01]  /*19d20*/  IMAD R20, R212, 0x8, R18 ;  /* 0x00000008d4147824 */ /* 0x000fe200078e0212 */
[----:B------:R-:W-:Y:S01]  /*19d30*/  ISETP.GT.AND P1, PT, R0, R229, PT ;  /* 0x000000e50000720c */ /* 0x000fe20003f24270 */
[----:B------:R-:W-:Y:S01]  /*19d40*/  FMUL.FTZ R124, R124, R118 ;  /* 0x000000767c7c7220 */ /* 0x000fe20000410000 */
[----:B------:R-:W-:Y:S01]  /*19d50*/  F2FP.SATFINITE.E4M3.F32.PACK_AB_MERGE_C R205, R21, R184, R24 ;  /* 0x000000b815cd723e */ /* 0x000fe20004807018 */
[----:B------:R-:W-:Y:S01]  /*19d60*/  IMAD.U32 R21, RZ, RZ, UR40 ;  /* 0x00000028ff157e24 */ /* 0x000fe2000f8e00ff */
[----:B------:R-:W-:Y:S01]  /*19d70*/  F2FP.SATFINITE.E4M3.F32.PACK_AB_MERGE_C R102, R105, R102, RZ ;  /* 0x000000666966723e */ /* 0x000fe200048070ff */
[----:B------:R-:W-:Y:S01]  /*19d80*/  VIADD R20, R20, 0x28860 ;  /* 0x0002886014147836 */ /* 0x000fe20000000000 */
[----:B------:R-:W-:Y:S01]  /*19d90*/  F2FP.SATFINITE.E4M3.F32.PACK_AB_MERGE_C R33, R34, R33, RZ ;  /* 0x000000212221723e */ /* 0x000fe200048070ff */
[----:B------:R-:W-:Y:S01]  /*19da0*/  FMUL.FTZ R125, R125, R118 ;  /* 0x000000767d7d7220 */ /* 0x000fe20000410000 */
[----:B------:R-:W-:Y:S01]  /*19db0*/  F2FP.SATFINITE.E4M3.F32.PACK_AB_MERGE_C R32, R35, R32, RZ ;  /* 0x000000202320723e */ /* 0x000fe200048070ff */
[-C--:B------:R-:W-:Y:S01]  /*19dc0*/  FMUL.FTZ R128, R128, R118.reuse ;  /* 0x0000007680807220 */ /* 0x080fe20000410000 */
[----:B------:R-:W-:Y:S01]  /*19dd0*/  PRMT R20, R21, 0x654, R20 ;  /* 0x0000065415147816 */ /* 0x000fe20000000014 */
[-C--:B------:R-:W-:Y:S01]  /*19de0*/  FMUL.FTZ R129, R129, R118.reuse ;  /* 0x0000007681817220 */ /* 0x080fe20000410000 */
[----:B------:R-:W-:Y:S01]  /*19df0*/  F2FP.SATFINITE.E4M3.F32.PACK_AB_MERGE_C R41, R42, R41, RZ ;  /* 0x000000292a29723e */ /* 0x000fe200048070ff */
[----:B------:R-:W-:Y:S01]  /*19e00*/  FMUL.FTZ R132, R132, R118 ;  /* 0x0000007684847220 */ /* 0x000fe20000410000 */
[----:B------:R-:W-:Y:S01]  /*19e10*/  F2FP.SATFINITE.E4M3.F32.PACK_AB_MERGE_C R40, R43, R40, RZ ;  /* 0x000000282b28723e */ /* 0x000fe200048070ff */
[----:B------:R0:W-:Y:S01]  /*19e20*/  SYNCS.ARRIVE.TRANS64.RED.A1T0 RZ, [R20+URZ], RZ ;  /* 0x000000ff14ff79a7 */ /* 0x0001e2000810043f */
        /* <DEDUP_REMOVED lines=98> */
[----:B------:R-:W-:Y:S02]  /*1a450*/  IMAD.MOV.U32 R228, RZ, RZ, R14 ;  /* 0x000000ffffe47224 */ /* 0x000fe400078e000e */
[----:B------:R-:W-:Y:S02]  /*1a460*/  IMAD.MOV.U32 R211, RZ, RZ, R231 ;  /* 0x000000ffffd37224 */ /* 0x000fe400078e00e7 */
[----:B------:R-:W-:Y:S01]  /*1a470*/  IMAD.MOV.U32 R212, RZ, RZ, R230 ;  /* 0x000000ffffd47224 */ /* 0x000fe200078e00e6 */
[----:B0-----:R-:W-:Y:S06]  /*1a480*/  @P1 BRA `(.L_x_1478) ;  /* 0xffffffa800501947 */ /* 0x001fec000383ffff */
[----:B------:R-:W-:Y:S02]  /*1a490*/  IMAD.MOV.U32 R222, RZ, RZ, R15 ;  /* 0x000000ffffde7224 */ /* 0x000fe400078e000f */
[----:B------:R-:W-:Y:S02]  /*1a4a0*/  IMAD.MOV.U32 R228, RZ, RZ, R14 ;  /* 0x000000ffffe47224 */ /* 0x000fe400078e000e */
[----:B------:R-:W-:Y:S02]  /*1a4b0*/  IMAD.MOV.U32 R212, RZ, RZ, R230 ;  /* 0x000000ffffd47224 */ /* 0x000fe400078e00e6 */
[----:B------:R-:W-:-:S07]  /*1a4c0*/  IMAD.MOV.U32 R211, RZ, RZ, R231 ;  /* 0x000000ffffd37224 */ /* 0x000fce00078e00e7 */
.L_x_1459:
[----:B------:R-:W0:Y:S01]  /*1a4d0*/  LDC R14, c[0x0][0x448] ;  /* 0x00011200ff0e7b82 */ /* 0x000e220000000800 */
[----:B------:R-:W-:Y:S01]  /*1a4e0*/  LOP3.LUT R17, R17, 0xffffefff, RZ, 0xc0, !PT ;  /* 0xffffefff11117812 */ /* 0x000fe200078ec0ff */
[----:B------:R-:W-:Y:S01]  /*1a4f0*/  ULDC UR8, c[0x0][0x9dc] ;  /* 0x0002770000087ab9 */ /* 0x000fe20000000800 */
[----:B------:R-:W-:-:S05]  /*1a500*/  IADD3 R21, R216, 0x1, -R215 ;  /* 0x00000001d8157810 */ /* 0x000fca0007ffe8d7 */
[----:B------:R-:W1:Y:S01]  /*1a510*/  LDC R26, c[0x0][0x9e4] ;  /* 0x00027900ff1a7b82 */ /* 0x000e620000000800 */
[----:B0-----:R-:W-:Y:S01]  /*1a520*/  ISETP.NE.AND P1, PT, R14, 0x1, PT ;  /* 0x000000010e00780c */ /* 0x001fe20003f25270 */
[----:B------:R-:W-:-:S12]  /*1a530*/  VIADD R14, R219, 0x7f ;  /* 0x0000007fdb0e7836 */ /* 0x000fd80000000000 */
[----:B------:R-:W0:Y:S01]  /*1a540*/  @P1 LDC R15, c[0x0][0x44c] ;  /* 0x00011300ff0f1b82 */ /* 0x000e220000000800 */
[----:B------:R-:W-:-:S04]  /*1a550*/  @P1 LOP3.LUT R17, R17, 0x1000, RZ, 0xfc, !PT ;  /* 0x0000100011111812 */ /* 0x000fc800078efcff */
[----:B------:R-:W-:-:S03]  /*1a560*/  LOP3.LUT R17, R17, 0xffffdfff, RZ, 0xc0, !PT ;  /* 0xffffdfff11117812 */ /* 0x000fc600078ec0ff */
[----:B------:R-:W2:Y:S01]  /*1a570*/  @P1 LDC R20, c[0x0][0x450] ;  /* 0x00011400ff141b82 */ /* 0x000ea20000000800 */
[----:B0-----:R-:W-:-:S05]  /*1a580*/  @P1 IMAD.HI.U32 R15, R14, R15, RZ ;  /* 0x0000000f0e0f1227 */ /* 0x001fca00078e00ff */
[----:B--2---:R-:W-:Y:S02]  /*1a590*/  @P1 SHF.R.U32.HI R14, RZ, R20, R15 ;  /* 0x00000014ff0e1219 */ /* 0x004fe4000001160f */
[----:B-1----:R-:W-:-:S03]  /*1a5a0*/  ISETP.GE.AND P1, PT, R26, 0x1, PT ;  /* 0x000000011a00780c */ /* 0x002fc60003f26270 */
[----:B------:R-:W-:-:S04]  /*1a5b0*/  IMAD.IADD R14, R14, 0x1, R21 ;  /* 0x000000010e0e7824 */ /* 0x000fc800078e0215 */
[----:B------:R-:W-:-:S06]  /*1a5c0*/  VIADD R15, R14, -UR8 ;  /* 0x800000080e0f7c36 */ /* 0x000fcc0008000000 */
[----:B------:R-:W-:Y:S01]  /*1a5d0*/  @P1 LOP3.LUT R17, R17, 0x2000, RZ, 0xfc, !PT ;  /* 0x0000200011111812 */ /* 0x000fe200078efcff */
        /* <DEDUP_REMOVED lines=11> */
.L_x_1481:
[----:B------:R-:W-:-:S13]  /*1a690*/  ISETP.NE.AND P1, PT, R26, 0x1, PT ;  /* 0x000000011a00780c */ /* 0x000fda0003f25270 */
[----:B------:R-:W0:Y:S02]  /*1a6a0*/  @P1 LDC.64 R20, c[0x0][0x9e8] ;  /* 0x00027a00ff141b82 */ /* 0x000e240000000a00 */
[----:B0-----:R-:W-:-:S05]  /*1a6b0*/  @P1 IMAD.HI.U32 R20, R14, R20, RZ ;  /* 0x000000140e141227 */ /* 0x001fca00078e00ff */
[----:B------:R-:W-:-:S07]  /*1a6c0*/  @P1 SHF.R.U32.HI R14, RZ, R21, R20 ;  /* 0x00000015ff0e1219 */ /* 0x000fce0000011614 */
.L_x_1482:
[----:B------:R-:W-:Y:S05]  /*1a6d0*/  BSYNC B0 ;  /* 0x0000000000007941 */ /* 0x000fea0003800000 */
.L_x_1480:
[----:B------:R-:W-:-:S05]  /*1a6e0*/  IMAD R14, R14, R26, RZ ;  /* 0x0000001a0e0e7224 */ /* 0x000fca00078e02ff */
[----:B------:R-:W-:-:S07]  /*1a6f0*/  VIMNMX R15, R15, R14, !PT ;  /* 0x0000000e0f0f7248 */ /* 0x000fce0007fe0100 */
.L_x_1479:
[----:B------:R-:W-:-:S04]  /*1a700*/  VIADD R15, R15, 0xbf ;  /* 0x000000bf0f0f7836 */ /* 0x000fc80000000000 */
[----:B------:R-:W-:-:S05]  /*1a710*/  IMAD.HI R15, R15, 0x2aaaaaab, RZ ;  /* 0x2aaaaaab0f0f7827 */ /* 0x000fca00078e02ff */
[----:B------:R-:W-:-:S04]  /*1a720*/  SHF.R.U32.HI R14, RZ, 0x1f, R15 ;  /* 0x0000001fff0e7819 */ /* 0x000fc8000001160f */
[----:B------:R-:W-:-:S04]  /*1a730*/  LEA.HI.SX32 R14, R15, R14, 0x1b ;  /* 0x0000000e0f0e7211 */ /* 0x000fc800078fdaff */
[----:B------:R-:W-:-:S04]  /*1a740*/  VIMNMX R231, R221, R14, !PT ;  /* 0x0000000edde77248 */ /* 0x000fc80007fe0100 */
[----:B------:R-:W-:-:S13]  /*1a750*/  ISETP.GE.AND P1, PT, R0, R231, PT ;  /* 0x000000e70000720c */ /* 0x000fda0003f26270 */
[----:B------:R-:W-:Y:S05]  /*1a760*/  @!P1 BRA `(.L_x_1483) ;  /* 0x0000003400749947 */ /* 0x000fea0003800000 */
[----:B------:R-:W-:Y:S02]  /*1a770*/  IMAD.MOV.U32 R230, RZ, RZ, R222 ;  /* 0x000000ffffe67224 */ /* 0x000fe400078e00de */
[----:B------:R-:W-:Y:S02]  /*1a780*/  IMAD.MOV.U32 R229, RZ, RZ, R228 ;  /* 0x000000ffffe57224 */ /* 0x000fe400078e00e4 */
[----:B------:R-:W-:-:S07]  /*1a790*/  IMAD.MOV.U32 R14, RZ, RZ, R211 ;  /* 0x000000ffff0e7224 */ /* 0x000fce00078e00d3 */
.L_x_1494:
[----:B------:R-:W-:Y:S01]  /*1a7a0*/  ISETP.NE.AND P1, PT, R212, 0x1, PT ;  /* 0x00000001d400780c */ /* 0x000fe20003f25270 */
[----:B------:R-:W-:Y:S05]  /*1a7b0*/  YIELD ;  /* 0x0000000000007946 */ /* 0x000fea0003800000 */
[----:B------:R-:W-:Y:S02]  /*1a7c0*/  SEL R211, RZ, 0x1, P1 ;  /* 0x00000001ffd37807 */ /* 0x000fe40000800000 */
[----:B------:R-:W-:Y:S02]  /*1a7d0*/  ISETP.NE.AND P1, PT, R220, RZ, PT ;  /* 0x000000ffdc00720c */ /* 0x000fe40003f25270 */
[----:B------:R-:W-:-:S11]  /*1a7e0*/  LOP3.LUT R211, R14, R211, RZ, 0x3c, !PT ;  /* 0x000000d30ed37212 */ /* 0x000fd600078e3cff */
[----:B------:R-:W-:Y:S05]  /*1a7f0*/  @P1 BRA `(.L_x_1484) ;  /* 0x0000000000441947 */ /* 0x000fea0003800000 */
[----:B------:R-:W-:-:S05]  /*1a800*/  IMAD.U32 R15, RZ, RZ, UR41 ;  /* 0x00000029ff0f7e24 */ /* 0x000fca000f8e00ff */
[----:B------:R-:W-:-:S13]  /*1a810*/  ISETP.NE.AND P3, PT, R15, 0x3, PT ;  /* 0x000000030f00780c */ /* 0x000fda0003f65270 */
[----:B------:R-:W-:Y:S05]  /*1a820*/  @!P3 BRA `(.L_x_1485) ;  /* 0x000000000004b947 */ /* 0x000fea0003800000 */
[----:B------:R-:W-:Y:S01]  /*1a830*/  BPT.TRAP 0x1 ;  /* 0x000000040000795c */ /* 0x000fe20000300000 */
.L_x_1485:
        /* <DEDUP_REMOVED lines=8> */
.L_x_1486:
[----:B------:R-:W-:Y:S04]  /*1a8c0*/  BSSY B0, `(.L_x_1484) ;  /* 0x0000004000007945 */ /* 0x000fe80003800000 */
[----:B-1----:R-:W-:Y:S05]  /*1a8d0*/  @P2 BRA `(.L_x_1487) ;  /* 0x0000000000082947 */ /* 0x002fea0003800000 */
[----:B------:R-:W1:Y:S02]  /*1a8e0*/  SYNCS.PHASECHK.TRANS64.TRYWAIT P2, [R15+URZ+0x28830], R20 ;  /* 0x028830140f0075a7 */ /* 0x000e64000804017f */
[----:B-1----:R-:W-:Y:S05]  /*1a8f0*/  @!P2 BRA `(.L_x_1488) ;  /* 0x00000160005ca947 */ /* 0x002fea0003800000 */
.L_x_1487:
[----:B------:R-:W-:Y:S05]  /*1a900*/  BSYNC B0 ;  /* 0x0000000000007941 */ /* 0x000fea0003800000 */
.L_x_1484:
[----:B01----:R-:W0:Y:S01]  /*1a910*/  S2R R15, SR_TID.X ;  /* 0x00000000000f7919 */ /* 0x003e220000002100 */
[----:B------:R-:W-:Y:S01]  /*1a920*/  VIADD R233, R212, 0x1 ;  /* 0x00000001d4e97836 */ /* 0x000fe20000000000 */
[----:B------:R-:W-:Y:S05]  /*1a930*/  WARPSYNC.ALL ;  /* 0x0000000000007948 */ /* 0x000fea0003800000 */
[C---:B------:R-:W-:Y:S01]  /*1a940*/  ISETP.NE.AND P2, PT, R233.reuse, 0x2, PT ;  /* 0x00000002e900780c */ /* 0x040fe20003f45270 */
[----:B------:R-:W-:Y:S01]  /*1a950*/  IMAD.MOV.U32 R21, RZ, RZ, 0x40000040 ;  /* 0x40000040ff157424 */ /* 0x000fe200078e00ff */
[----:B------:R-:W-:Y:S01]  /*1a960*/  R2UR UR8, R6 ;  /* 0x00000000060872ca */ /* 0x000fe200000e0000 */
[----:B------:R-:W-:Y:S01]  /*1a970*/  IMAD.MOV.U32 R25, RZ, RZ, 0x40000040 ;  /* 0x40000040ff197424 */ /* 0x000fe200078e00ff */
[----:B------:R-:W-:Y:S01]  /*1a980*/  SEL R233, R233, RZ, P2 ;  /* 0x000000ffe9e97207 */ /* 0x000fe20001000000 */
[----:B------:R-:W-:Y:S01]  /*1a990*/  IMAD.MOV.U32 R27, RZ, RZ, 0x40000040 ;  /* 0x40000040ff1b7424 */ /* 0x000fe200078e00ff */
[----:B------:R-:W-:-:S02]  /*1a9a0*/  R2UR UR9, R7 ;  /* 0x00000000070972ca */ /* 0x000fc400000e0000 */
[----:B------:R-:W-:Y:S01]  /*1a9b0*/  R2UR UR11, R21 ;  /* 0x00000000150b72ca */ /* 0x000fe200000e0000 */
[----:B------:R-:W-:Y:S01]  /*1a9c0*/  IMAD R20, R233, 0x600, R5 ;  /* 0x00000600e9147824 */ /* 0x000fe200078e0205 */
[----:B------:R-:W-:Y:S02]  /*1a9d0*/  R2UR UR15, R25 ;  /* 0x00000000190f72ca */ /* 0x000fe400000e0000 */
[----:B------:R-:W-:Y:S01]  /*1a9e0*/  R2UR UR19, R27 ;  /* 0x000000001b1372ca */ /* 0x000fe200000e0000 */
[C---:B------:R-:W-:Y:S01]  /*1a9f0*/  VIADD R24, R20.reuse, 0x2 ;  /* 0x0000000214187836 */ /* 0x040fe20000000000 */
[C---:B------:R-:W-:Y:S01]  /*1aa00*/  R2UR UR10, R20.reuse ;  /* 0x00000000140a72ca */ /* 0x040fe200000e0000 */
[----:B------:R-:W-:Y:S01]  /*1aa10*/  VIADD R26, R20, 0x4 ;  /* 0x00000004141a7836 */ /* 0x000fe20000000000 */
[----:B------:R-:W-:Y:S01]  /*1aa20*/  R2UR UR12, R12 ;  /* 0x000000000c0c72ca */ /* 0x000fe200000e0000 */
[----:B------:R-:W-:Y:S01]  /*1aa30*/  VIADD R20, R20, 0x6 ;  /* 0x0000000614147836 */ /* 0x000fe20000000000 */
[----:B------:R-:W-:-:S02]  /*1aa40*/  R2UR UR14, R24 ;  /* 0x00000000180e72ca */ /* 0x000fc400000e0000 */
[----:B------:R-:W-:Y:S02]  /*1aa50*/  R2UR UR18, R26 ;  /* 0x000000001a1272ca */ /* 0x000fe400000e0000 */
[----:B------:R-:W-:Y:S02]  /*1aa60*/  R2UR UR13, R13 ;  /* 0x000000000d0d72ca */ /* 0x000fe400000e0000 */
[----:B------:R-:W-:Y:S02]  /*1aa70*/  R2UR UR16, R10 ;  /* 0x000000000a1072ca */ /* 0x000fe400000e0000 */
[----:B0-----:R-:W-:Y:S02]  /*1aa80*/  SHF.R.U32.HI R15, RZ, 0x7, R15 ;  /* 0x00000007ff0f7819 */ /* 0x001fe4000001160f */
[----:B------:R-:W-:Y:S02]  /*1aa90*/  R2UR UR17, R11 ;  /* 0x000000000b1172ca */ /* 0x000fe400000e0000 */
[----:B------:R-:W-:Y:S01]  /*1aaa0*/  R2UR UR22, R20 ;  /* 0x00000000141672ca */ /* 0x000fe200000e0000 */
[----:B------:R-:W-:Y:S01]  /*1aab0*/  VIADD R15, R15, 0x8 ;  /* 0x000000080f0f7836 */ /* 0x000fe20000000000 */
[----:B------:R-:W-:-:S02]  /*1aac0*/  R2UR UR23, R21 ;  /* 0x00000000151772ca */ /* 0x000fc400000e0000 */
[----:B------:R-:W-:Y:S02]  /*1aad0*/  R2UR UR20, R8 ;  /* 0x00000000081472ca */ /* 0x000fe400000e0000 */
[----:B------:R0:W-:Y:S01]  /*1aae0*/  BAR.SYNC.DEFER_BLOCKING R15, 0x100 ;  /* 0x0004000f0000751d */ /* 0x0001e20000010000 */
[----:B------:R-:W-:-:S05]  /*1aaf0*/  R2UR UR21, R9 ;  /* 0x00000000091572ca */ /* 0x000fca00000e0000 */
        /* <DEDUP_REMOVED lines=13> */
[----:B------:R-:W-:-:S05]  /*1abd0*/  IMAD.U32 R222, RZ, RZ, UR41 ;  /* 0x00000029ffde7e24 */ /* 0x000fca000f8e00ff */
[----:B------:R-:W-:-:S13]  /*1abe0*/  ISETP.NE.AND P3, PT, R222, 0x3, PT ;  /* 0x00000003de00780c */ /* 0x000fda0003f65270 */
[----:B------:R-:W-:Y:S05]  /*1abf0*/  @!P3 BRA `(.L_x_1490) ;  /* 0x000000000004b947 */ /* 0x000fea0003800000 */
[----:B------:R-:W-:Y:S01]  /*1ac00*/  BPT.TRAP 0x1 ;  /* 0x000000040000795c */ /* 0x000fe20000300000 */
.L_x_1490:
[----:B------:R-:W-:Y:S01]  /*1ac10*/  SHF.L.U32 R14, R14, 0x1f, RZ ;  /* 0x0000001f0e0e7819 */ /* 0x000fe200000006ff */
[----:B------:R-:W-:-:S04]  /*1ac20*/  IMAD R15, R212, 0x8, R18 ;  /* 0x00000008d40f7824 */ /* 0x000fc800078e0212 */
[----:B------:R0:W1:Y:S01]  /*1ac30*/  SYNCS.PHASECHK.TRANS64.TRYWAIT P1, [R15+URZ+0x28850], R14 ;  /* 0x0288500e0f0075a7 */ /* 0x000062000802017f */
[----:B------:R-:W-:Y:S05]  /*1ac40*/  @!P3 BRA `(.L_x_1491) ;  /* 0x000000000004b947 */ /* 0x000fea0003800000 */
[----:B------:R-:W-:Y:S01]  /*1ac50*/  BPT.TRAP 0x1 ;  /* 0x000000040000795c */ /* 0x000fe20000300000 */
.L_x_1491:
[----:B-1----:R-:W-:Y:S05]  /*1ac60*/  @P1 BRA `(.L_x_1489) ;  /* 0x0000000000081947 */ /* 0x002fea0003800000 */
[----:B------:R-:W1:Y:S02]  /*1ac70*/  SYNCS.PHASECHK.TRANS64.TRYWAIT P1, [R15+URZ+0x28850], R14 ;  /* 0x0288500e0f0075a7 */ /* 0x000e64000802017f */
[----:B-1----:R-:W-:Y:S05]  /*1ac80*/  @!P1 BRA `(.L_x_1492) ;  /* 0x0000015c008c9947 */ /* 0x002fea0003800000 */
.L_x_1489:
[----:B------:R-:W-:Y:S05]  /*1ac90*/  WARPSYNC.ALL ;  /* 0x0000000000007948 */ /* 0x000fea0003800000 */
[----:B01----:R-:W-:Y:S01]  /*1aca0*/  VIADD R14, R18, 0x400 ;  /* 0x00000400120e7836 */ /* 0x003fe20000000000 */
[----:B------:R-:W-:Y:S01]  /*1acb0*/  WARPGROUP.ARRIVE ;  /* 0x00000000000079c5 */ /* 0x000fe20000000000 */
[----:B------:R-:W-:Y:S01]  /*1acc0*/  IMAD.MOV.U32 R15, RZ, RZ, -0x7fffffe0 ;  /* 0x80000020ff0f7424 */ /* 0x000fe200078e00ff */
[----:B------:R-:W-:Y:S01]  /*1acd0*/  UMOV UR28, UR6 ;  /* 0x00000006001c7c82 */ /* 0x000fe20008000000 */
[----:B------:R-:W-:Y:S01]  /*1ace0*/  IMAD.MOV.U32 R21, RZ, RZ, -0x7fffffe0 ;  /* 0x80000020ff157424 */ /* 0x000fe200078e00ff */
[----:B------:R-:W-:-:S02]  /*1acf0*/  SHF.R.U32.HI R14, RZ, 0x4, R14 ;  /* 0x00000004ff0e7819 */ /* 0x000fc4000001160e */
[----:B------:R-:W-:Y:S01]  /*1ad00*/  R2UR UR11, R15 ;  /* 0x000000000f0b72ca */ /* 0x000fe200000e0000 */
[----:B------:R-:W-:Y:S01]  /*1ad10*/  FMUL.FTZ R15, R2, R24 ;  /* 0x00000018020f7220 */ /* 0x000fe20000410000 */
[----:B------:R-:W-:Y:S01]  /*1ad20*/  LOP3.LUT R14, R14, 0x3fff, RZ, 0xc0, !PT ;  /* 0x00003fff0e0e7812 */ /* 0x000fe200078ec0ff */
[C---:B------:R-:W-:Y:S01]  /*1ad30*/  FMUL.FTZ R24, R2.reuse, R27 ;  /* 0x0000001b02187220 */ /* 0x040fe20000410000 */
[C---:B------:R-:W-:Y:S01]  /*1ad40*/  FMUL.FTZ R27, R2.reuse, R30 ;  /* 0x0000001e021b7220 */ /* 0x040fe20000410000 */
[----:B------:R-:W-:Y:S01]  /*1ad50*/  FMUL.FTZ R30, R2, R33 ;  /* 0x00000021021e7220 */ /* 0x000fe20000410000 */
[----:B------:R-:W-:Y:S01]  /*1ad60*/  LOP3.LUT R14, R14, 0x10000, RZ, 0xfc, !PT ;  /* 0x000100000e0e7812 */ /* 0x000fe200078efcff */
[C---:B------:R-:W-:Y:S01]  /*1ad70*/  FMUL.FTZ R33, R2.reuse, R36 ;  /* 0x0000002402217220 */ /* 0x040fe20000410000 */
[C---:B------:R-:W-:Y:S01]  /*1ad80*/  FMUL.FTZ R36, R2.reuse, R39 ;  /* 0x0000002702247220 */ /* 0x040fe20000410000 */
[C---:B------:R-:W-:Y:S01]  /*1ad90*/  FMUL.FTZ R39, R2.reuse, R42 ;  /* 0x0000002a02277220 */ /* 0x040fe20000410000 */
[----:B------:R-:W-:Y:S01]  /*1ada0*/  FMUL.FTZ R42, R2, R45 ;  /* 0x0000002d022a7220 */ /* 0x000fe20000410000 */
[----:B------:R-:W-:-:S02]  /*1adb0*/  IMAD R14, R212, 0x600, R14 ;  /* 0x00000600d40e7824 */ /* 0x000fc400078e020e */
[C---:B------:R-:W-:Y:S01]  /*1adc0*/  FMUL.FTZ R45, R2.reuse, R48 ;  /* 0x00000030022d7220 */ /* 0x040fe20000410000 */
[C---:B------:R-:W-:Y:S01]  /*1add0*/  FMUL.FTZ R48, R2.reuse, R49 ;  /* 0x0000003102307220 */ /* 0x040fe20000410000 */
[----:B------:R-:W-:Y:S01]  /*1ade0*/  FMUL.FTZ R49, R2, R50 ;  /* 0x0000003202317220 */ /* 0x000fe20000410000 */
[C---:B------:R-:W-:Y:S01]  /*1adf0*/  VIADD R20, R14.reuse, 0x2 ;  /* 0x000000020e147836 */ /* 0x040fe20000000000 */
        /* <DEDUP_REMOVED lines=13> */
[----:B------:R-:W-:Y:S01]  /*1aed0*/  QGMMA.64x128x32.F32.E4M3.E4M3 R120, R204, gdesc[UR8], R120, gsb0 ;  /* 0x01e00008cc787df3 */ /* 0x000fe20008000878 */
[----:B------:R-:W-:Y:S01]  /*1aee0*/  R2UR UR10, R20 ;  /* 0x00000000140a72ca */ /* 0x000fe200000e0000 */
[----:B------:R-:W-:Y:S01]  /*1aef0*/  VIADD R20, R14, 0x200 ;  /* 0x000002000e147836 */ /* 0x000fe20000000000 */
[----:B------:R-:W-:Y:S01]  /*1af00*/  R2UR UR11, R21 ;  /* 0x00000000150b72ca */ /* 0x000fe200000e0000 */
[----:B------:R-:W-:-:S02]  /*1af10*/  IMAD.MOV.U32 R21, RZ, RZ, -0x7fffffe0 ;  /* 0x80000020ff157424 */ /* 0x000fc400078e00ff */
        /* <DEDUP_REMOVED lines=41> */
[----:B------:R-:W-:-:S04]  /*1b1b0*/  FMUL.FTZ R98, R2, R99 ;  /* 0x0000006302627220 */ /* 0x000fc80000410000 */
        /* <DEDUP_REMOVED lines=61> */
[----:B0-----:R-:W-:Y:S01]  /*1b590*/  FMNMX.FTZ R47, R15, R229, !PT ;  /* 0x000000e50f2f7209 */ /* 0x001fe20007810000 */
[C---:B------:R-:W-:Y:S01]  /*1b5a0*/  FMUL.FTZ R37, R2.reuse, R40 ;  /* 0x0000002802257220 */ /* 0x040fe20000410000 */
[C---:B------:R-:W-:Y:S01]  /*1b5b0*/  FMUL.FTZ R40, R2.reuse, R43 ;  /* 0x0000002b02287220 */ /* 0x040fe20000410000 */
[----:B------:R-:W-:-:S03]  /*1b5c0*/  FMUL.FTZ R43, R2, R46 ;  /* 0x0000002e022b7220 */ /* 0x000fc60000410000 */
[----:B------:R-:W0:Y:S01]  /*1b5d0*/  MUFU.TANH R25, R25 ;  /* 0x0000001900197308 */ /* 0x000e220000002400 */
[----:B-1----:R-:W-:-:S07]  /*1b5e0*/  FMNMX.FTZ R46, R20, R47, !PT ;  /* 0x0000002f142e7209 */ /* 0x002fce0007810000 */
[----:B------:R-:W1:Y:S01]  /*1b5f0*/  MUFU.TANH R26, R26 ;  /* 0x0000001a001a7308 */ /* 0x000e620000002400 */
[----:B--2---:R-:W-:-:S07]  /*1b600*/  FMNMX.FTZ R47, R21, R230, !PT ;  /* 0x000000e6152f7209 */ /* 0x004fce0007810000 */
[----:B------:R-:W-:Y:S08]  /*1b610*/  MUFU.TANH R28, R28 ;  /* 0x0000001c001c7308 */ /* 0x000ff00000002400 */
[----:B------:R-:W2:Y:S08]  /*1b620*/  MUFU.TANH R29, R29 ;  /* 0x0000001d001d7308 */ /* 0x000eb00000002400 */
[----:B------:R-:W3:Y:S08]  /*1b630*/  MUFU.TANH R31, R31 ;  /* 0x0000001f001f7308 */ /* 0x000ef00000002400 */
[----:B------:R-:W4:Y:S08]  /*1b640*/  MUFU.TANH R32, R32 ;  /* 0x0000002000207308 */ /* 0x000f300000002400 */
[----:B------:R-:W5:Y:S08]  /*1b650*/  MUFU.TANH R34, R34 ;  /* 0x0000002200227308 */ /* 0x000f700000002400 */
[----:B------:R-:W5:Y:S08]  /*1b660*/  MUFU.TANH R35, R35 ;  /* 0x0000002300237308 */ /* 0x000f700000002400 */
[----:B------:R-:W5:Y:S08]  /*1b670*/  MUFU.TANH R37, R37 ;  /* 0x0000002500257308 */ /* 0x000f700000002400 */
[----:B------:R-:W5:Y:S08]  /*1b680*/  MUFU.TANH R38, R38 ;  /* 0x0000002600267308 */ /* 0x000f700000002400 */
[----:B------:R-:W-:Y:S08]  /*1b690*/  MUFU.TANH R40, R40 ;  /* 0x0000002800287308 */ /* 0x000ff00000002400 */
[----:B------:R-:W5:Y:S08]  /*1b6a0*/  MUFU.TANH R41, R41 ;  /* 0x0000002900297308 */ /* 0x000f700000002400 */
[----:B------:R-:W5:Y:S08]  /*1b6b0*/  MUFU.TANH R43, R43 ;  /* 0x0000002b002b7308 */ /* 0x000f700000002400 */
[----:B------:R-:W5:Y:S08]  /*1b6c0*/  MUFU.TANH R44, R44 ;  /* 0x0000002c002c7308 */ /* 0x000f700000002400 */
[----:B------:R-:W5:Y:S01]  /*1b6d0*/  MUFU.TANH R76, R76 ;  /* 0x0000004c004c7308 */ /* 0x000f620000002400 */
[----:B------:R-:W-:-:S02]  /*1b6e0*/  WARPGROUP.DEPBAR.LE gsb0, 0x0 ;  /* 0x00008000000079c5 */ /* 0x000fc40000010000 */
[----:B------:R-:W-:-:S05]  /*1b6f0*/  WARPGROUP.ARRIVE ;  /* 0x00000000000079c5 */ /* 0x000fca0000000000 */
[----:B------:R-:W5:Y:S01]  /*1b700*/  MUFU.TANH R77, R77 ;  /* 0x0000004d004d7308 */ /* 0x000f620000002400 */
[----:B------:R-:W-:Y:S07]  /*1b710*/  QGMMA.64x128x32.F32.E4M3.E4M3 R120, R192, gdesc[UR8], R120, gsb0 ;  /* 0x01e00008c0787df3 */ /* 0x000fee0008000878 */
[----:B------:R-:W-:Y:S08]  /*1b720*/  MUFU.TANH R78, R78 ;  /* 0x0000004e004e7308 */ /* 0x000ff00000002400 */
[----:B------:R-:W5:Y:S08]  /*1b730*/  MUFU.TANH R79, R79 ;  /* 0x0000004f004f7308 */ /* 0x000f700000002400 */
[----:B------:R-:W5:Y:S08]  /*1b740*/  MUFU.TANH R80, R80 ;  /* 0x0000005000507308 */ /* 0x000f700000002400 */
[----:B------:R-:W5:Y:S08]  /*1b750*/  MUFU.TANH R81, R81 ;  /* 0x0000005100517308 */ /* 0x000f700000002400 */
        /* <DEDUP_REMOVED lines=13> */
[----:B------:R-:W5:Y:S01]  /*1b830*/  MUFU.TANH R95, R95 ;  /* 0x0000005f005f7308 */ /* 0x000f620000002400 */
[----:B------:R-:W-:-:S02]  /*1b840*/  WARPGROUP.DEPBAR.LE gsb0, 0x0 ;  /* 0x00008000000079c5 */ /* 0x000fc40000010000 */
[----:B0-----:R-:W-:Y:S01]  /*1b850*/  FMNMX.FTZ R193, R25, R46, !PT ;  /* 0x0000002e19c17209 */ /* 0x001fe20007810000 */
[----:B------:R-:W-:Y:S01]  /*1b860*/  WARPGROUP.ARRIVE ;  /* 0x00000000000079c5 */ /* 0x000fe20000000000 */
[----:B------:R-:W-:-:S03]  /*1b870*/  FMNMX.FTZ R46, R24, R47, !PT ;  /* 0x0000002f182e7209 */ /* 0x000fc60007810000 */
[----:B------:R-:W0:Y:S01]  /*1b880*/  MUFU.TANH R96, R96 ;  /* 0x0000006000607308 */ /* 0x000e220000002400 */
[----:B-1----:R-:W-:Y:S02]  /*1b890*/  FMNMX.FTZ R192, R26, R193, !PT ;  /* 0x000000c11ac07209 */ /* 0x002fe40007810000 */
[----:B------:R-:W-:Y:S02]  /*1b8a0*/  FMNMX.FTZ R47, R27, R46, !PT ;  /* 0x0000002e1b2f7209 */ /* 0x000fe40007810000 */
[----:B--2---:R-:W-:Y:S02]  /*1b8b0*/  FMNMX.FTZ R99, R29, R192, !PT ;  /* 0x000000c01d637209 */ /* 0x004fe40007810000 */
[----:B------:R-:W-:Y:S01]  /*1b8c0*/  FMNMX.FTZ R46, R28, R47, !PT ;  /* 0x0000002f1c2e7209 */ /* 0x000fe20007810000 */
[----:B------:R-:W1:Y:S01]  /*1b8d0*/  MUFU.TANH R97, R97 ;  /* 0x0000006100617308 */ /* 0x000e620000002400 */
[----:B------:R-:W-:Y:S01]  /*1b8e0*/  FMNMX.FTZ R192, R30, R99, !PT ;  /* 0x000000631ec07209 */ /* 0x000fe20007810000 */
[C---:B------:R-:W-:Y:S01]  /*1b8f0*/  FMUL.FTZ R99, R2.reuse, R100 ;  /* 0x0000006402637220 */ /* 0x040fe20000410000 */
[----:B---3--:R-:W-:Y:S01]  /*1b900*/  FMNMX.FTZ R47, R31, R46, !PT ;  /* 0x0000002e1f2f7209 */ /* 0x008fe20007810000 */
[----:B------:R-:W-:Y:S01]  /*1b910*/  FMUL.FTZ R100, R2, R101 ;  /* 0x0000006502647220 */ /* 0x000fe20000410000 */
[----:B------:R-:W-:-:S02]  /*1b920*/  FMNMX.FTZ R193, R33, R192, !PT ;  /* 0x000000c021c17209 */ /* 0x000fc40007810000 */
[----:B----4-:R-:W-:Y:S01]  /*1b930*/  FMNMX.FTZ R46, R32, R47, !PT ;  /* 0x0000002f202e7209 */ /* 0x010fe20007810000 */
[----:B------:R-:W-:Y:S01]  /*1b940*/  MUFU.TANH R98, R98 ;  /* 0x0000006200627308 */ /* 0x000fe20000002400 */
[----:B-----5:R-:W-:Y:S02]  /*1b950*/  FMNMX.FTZ R192, R34, R193, !PT ;  /* 0x000000c122c07209 */ /* 0x020fe40007810000 */
[----:B------:R-:W-:Y:S02]  /*1b960*/  FMNMX.FTZ R47, R35, R46, !PT ;  /* 0x0000002e232f7209 */ /* 0x000fe40007810000 */
[----:B------:R-:W-:Y:S02]  /*1b970*/  FMNMX.FTZ R101, R37, R192, !PT ;  /* 0x000000c025657209 */ /* 0x000fe40007810000 */
[----:B------:R-:W-:Y:S01]  /*1b980*/  FMNMX.FTZ R46, R36, R47, !PT ;  /* 0x0000002f242e7209 */ /* 0x000fe20007810000 */
[----:B------:R-:W2:Y:S01]  /*1b990*/  MUFU.TANH R99, R99 ;  /* 0x0000006300637308 */ /* 0x000ea20000002400 */
[----:B------:R-:W-:Y:S01]  /*1b9a0*/  FMNMX.FTZ R192, R38, R101, !PT ;  /* 0x0000006526c07209 */ /* 0x000fe20007810000 */
[C---:B------:R-:W-:Y:S01]  /*1b9b0*/  FMUL.FTZ R101, R2.reuse, R102 ;  /* 0x0000006602657220 */ /* 0x040fe20000410000 */
[----:B------:R-:W-:Y:S01]  /*1b9c0*/  FMNMX.FTZ R47, R39, R46, !PT ;  /* 0x0000002e272f7209 */ /* 0x000fe20007810000 */
[----:B------:R-:W-:Y:S01]  /*1b9d0*/  FMUL.FTZ R102, R2, R103 ;  /* 0x0000006702667220 */ /* 0x000fe20000410000 */
[----:B------:R-:W-:-:S02]  /*1b9e0*/  FMNMX.FTZ R193, R41, R192, !PT ;  /* 0x000000c029c17209 */ /* 0x000fc40007810000 */
[----:B------:R-:W-:Y:S01]  /*1b9f0*/  FMNMX.FTZ R46, R40, R47, !PT ;  /* 0x0000002f282e7209 */ /* 0x000fe20007810000 */
[----:B------:R-:W3:Y:S01]  /*1ba00*/  MUFU.TANH R100, R100 ;  /* 0x0000006400647308 */ /* 0x000ee20000002400 */
[----:B------:R-:W-:Y:S02]  /*1ba10*/  FMNMX.FTZ R192, R42, R193, !PT ;  /* 0x000000c12ac07209 */ /* 0x000fe40007810000 */
[----:B------:R-:W-:Y:S02]  /*1ba20*/  FMNMX.FTZ R47, R43, R46, !PT ;  /* 0x0000002e2b2f7209 */ /* 0x000fe40007810000 */
[----:B------:R-:W-:Y:S02]  /*1ba30*/  FMNMX.FTZ R103, R45, R192, !PT ;  /* 0x000000c02d677209 */ /* 0x000fe40007810000 */
[----:B------:R-:W-:Y:S01]  /*1ba40*/  FMNMX.FTZ R46, R44, R47, !PT ;  /* 0x0000002f2c2e7209 */ /* 0x000fe20007810000 */
[----:B------:R-:W4:Y:S01]  /*1ba50*/  MUFU.TANH R101, R101 ;  /* 0x0000006500657308 */ /* 0x000f220000002400 */
[----:B------:R-:W-:Y:S01]  /*1ba60*/  FMNMX.FTZ R192, R48, R103, !PT ;  /* 0x0000006730c07209 */ /* 0x000fe20007810000 */
[C---:B------:R-:W-:Y:S01]  /*1ba70*/  FMUL.FTZ R103, R2.reuse, R104 ;  /* 0x0000006802677220 */ /* 0x040fe20000410000 */
[----:B------:R-:W-:Y:S01]  /*1ba80*/  FMNMX.FTZ R47, R49, R46, !PT ;  /* 0x0000002e312f7209 */ /* 0x000fe20007810000 */
[----:B------:R-:W-:Y:S01]  /*1ba90*/  FMUL.FTZ R104, R2, R105 ;  /* 0x0000006902687220 */ /* 0x000fe20000410000 */
[----:B------:R-:W-:-:S02]  /*1baa0*/  FMNMX.FTZ R193, R51, R192, !PT ;  /* 0x000000c033c17209 */ /* 0x000fc40007810000 */
[----:B------:R-:W-:Y:S01]  /*1bab0*/  FMNMX.FTZ R46, R50, R47, !PT ;  /* 0x0000002f322e7209 */ /* 0x000fe20007810000 */
[----:B------:R-:W-:Y:S01]  /*1bac0*/  MUFU.TANH R102, R102 ;  /* 0x0000006600667308 */ /* 0x000fe20000002400 */
[----:B------:R-:W-:Y:S02]  /*1bad0*/  FMNMX.FTZ R192, R52, R193, !PT ;  /* 0x000000c134c07209 */ /* 0x000fe40007810000 */
[----:B------:R-:W-:Y:S02]  /*1bae0*/  FMNMX.FTZ R47, R53, R46, !PT ;  /* 0x0000002e352f7209 */ /* 0x000fe40007810000 */
[----:B------:R-:W-:Y:S02]  /*1baf0*/  FMNMX.FTZ R105, R55, R192, !PT ;  /* 0x000000c037697209 */ /* 0x000fe40007810000 */
[----:B------:R-:W-:Y:S01]  /*1bb00*/  FMNMX.FTZ R46, R54, R47, !PT ;  /* 0x0000002f362e7209 */ /* 0x000fe20007810000 */
[----:B------:R-:W5:Y:S01]  /*1bb10*/  MUFU.TANH R103, R103 ;  /* 0x0000006700677308 */ /* 0x000f620000002400 */
[----:B------:R-:W-:Y:S01]  /*1bb20*/  FMNMX.FTZ R192, R56, R105, !PT ;  /* 0x0000006938c07209 */ /* 0x000fe20007810000 */
[C---:B------:R-:W-:Y:S01]  /*1bb30*/  FMUL.FTZ R105, R2.reuse, R106 ;  /* 0x0000006a02697220 */ /* 0x040fe20000410000 */
[----:B------:R-:W-:Y:S01]  /*1bb40*/  FMNMX.FTZ R47, R57, R46, !PT ;  /* 0x0000002e392f7209 */ /* 0x000fe20007810000 */
[----:B------:R-:W-:Y:S01]  /*1bb50*/  FMUL.FTZ R106, R2, R107 ;  /* 0x0000006b026a7220 */ /* 0x000fe20000410000 */
[----:B------:R-:W-:-:S02]  /*1bb60*/  FMNMX.FTZ R193, R59, R192, !PT ;  /* 0x000000c03bc17209 */ /* 0x000fc40007810000 */
[----:B------:R-:W-:Y:S01]  /*1bb70*/  FMNMX.FTZ R46, R58, R47, !PT ;  /* 0x0000002f3a2e7209 */ /* 0x000fe20007810000 */
[----:B------:R-:W5:Y:S01]  /*1bb80*/  MUFU.TANH R104, R104 ;  /* 0x0000006800687308 */ /* 0x000f620000002400 */
        /* <DEDUP_REMOVED lines=28> */
[----:B------:R-:W-:Y:S01]  /*1bd50*/  MUFU.TANH R110, R110 ;  /* 0x0000006e006e7308 */ /* 0x000fe20000002400 */
        /* <DEDUP_REMOVED lines=24> */
[----:B0-----:R-:W-:Y:S01]  /*1bee0*/  FMNMX.FTZ R192, R96, R115, !PT ;  /* 0x0000007360c07209 */ /* 0x001fe20007810000 */
[C---:B------:R-:W-:Y:S01]  /*1bef0*/  FMUL.FTZ R115, R2.reuse, R116 ;  /* 0x0000007402737220 */ /* 0x040fe20000410000 */
[----:B-1----:R-:W-:Y:S01]  /*1bf00*/  FMNMX.FTZ R47, R97, R46, !PT ;  /* 0x0000002e612f7209 */ /* 0x002fe20007810000 */
[----:B------:R-:W-:Y:S01]  /*1bf10*/  FMUL.FTZ R116, R2, R117 ;  /* 0x0000007502747220 */ /* 0x000fe20000410000 */
[----:B--2---:R-:W-:-:S02]  /*1bf20*/  FMNMX.FTZ R193, R99, R192, !PT ;  /* 0x000000c063c17209 */ /* 0x004fc40007810000 */
[----:B------:R-:W-:Y:S01]  /*1bf30*/  FMNMX.FTZ R46, R98, R47, !PT ;  /* 0x0000002f622e7209 */ /* 0x000fe20007810000 */
[----:B------:R-:W0:Y:S01]  /*1bf40*/  MUFU.TANH R112, R112 ;  /* 0x0000007000707308 */ /* 0x000e220000002400 */
[----:B---3--:R-:W-:Y:S02]  /*1bf50*/  FMNMX.FTZ R192, R100, R193, !PT ;  /* 0x000000c164c07209 */ /* 0x008fe40007810000 */
[----:B----4-:R-:W-:Y:S02]  /*1bf60*/  FMNMX.FTZ R47, R101, R46, !PT ;  /* 0x0000002e652f7209 */ /* 0x010fe40007810000 */
[----:B-----5:R-:W-:Y:S02]  /*1bf70*/  FMNMX.FTZ R117, R103, R192, !PT ;  /* 0x000000c067757209 */ /* 0x020fe40007810000 */
[----:B------:R-:W-:Y:S01]  /*1bf80*/  FMNMX.FTZ R46, R102, R47, !PT ;  /* 0x0000002f662e7209 */ /* 0x000fe20007810000 */
[----:B------:R-:W1:Y:S01]  /*1bf90*/  MUFU.TANH R115, R115 ;  /* 0x0000007300737308 */ /* 0x000e620000002400 */
[----:B------:R-:W-:Y:S01]  /*1bfa0*/  FMNMX.FTZ R192, R104, R117, !PT ;  /* 0x0000007568c07209 */ /* 0x000fe20007810000 */
[C---:B------:R-:W-:Y:S01]  /*1bfb0*/  FMUL.FTZ R117, R2.reuse, R118 ;  /* 0x0000007602757220 */ /* 0x040fe20000410000 */
[----:B------:R-:W-:Y:S01]  /*1bfc0*/  FMNMX.FTZ R47, R105, R46, !PT ;  /* 0x0000002e692f7209 */ /* 0x000fe20007810000 */
[----:B------:R-:W-:Y:S01]  /*1bfd0*/  FMUL.FTZ R118, R2, R119 ;  /* 0x0000007702767220 */ /* 0x000fe20000410000 */
[----:B------:R-:W-:-:S02]  /*1bfe0*/  FMNMX.FTZ R193, R107, R192, !PT ;  /* 0x000000c06bc17209 */ /* 0x000fc40007810000 */
[----:B------:R-:W-:Y:S01]  /*1bff0*/  FMNMX.FTZ R46, R106, R47, !PT ;  /* 0x0000002f6a2e7209 */ /* 0x000fe20007810000 */
[----:B------:R-:W2:Y:S01]  /*1c000*/  MUFU.TANH R117, R117 ;  /* 0x0000007500757308 */ /* 0x000ea20000002400 */
[----:B------:R-:W-:Y:S02]  /*1c010*/  FMNMX.FTZ R192, R108, R193, !PT ;  /* 0x000000c16cc07209 */ /* 0x000fe40007810000 */
[----:B------:R-:W-:Y:S02]  /*1c020*/  FMNMX.FTZ R47, R109, R46, !PT ;  /* 0x0000002e6d2f7209 */ /* 0x000fe40007810000 */
[----:B------:R-:W-:Y:S02]  /*1c030*/  FMNMX.FTZ R119, R111, R192, !PT ;  /* 0x000000c06f777209 */ /* 0x000fe40007810000 */
[----:B------:R-:W-:Y:S01]  /*1c040*/  FMNMX.FTZ R46, R110, R47, !PT ;  /* 0x0000002f6e2e7209 */ /* 0x000fe20007810000 */
[----:B------:R-:W3:Y:S01]  /*1c050*/  MUFU.TANH R116, R116 ;  /* 0x0000007400747308 */ /* 0x000ee20000002400 */
[----:B0-----:R-:W-:-:S02]  /*1c060*/  FMNMX.FTZ R192, R112, R119, !PT ;  /* 0x0000007770c07209 */ /* 0x001fc40007810000 */
[----:B------:R-:W-:Y:S02]  /*1c070*/  FMNMX.FTZ R47, R113, R46, !PT ;  /* 0x0000002e712f7209 */ /* 0x000fe40007810000 */
[----:B-1----:R-:W-:Y:S02]  /*1c080*/  FMNMX.FTZ R193, R115, R192, !PT ;  /* 0x000000c073c17209 */ /* 0x002fe40007810000 */
[----:B------:R-:W-:Y:S01]  /*1c090*/  FMNMX.FTZ R46, R114, R47, !PT ;  /* 0x0000002f722e7209 */ /* 0x000fe20007810000 */
[----:B------:R-:W-:Y:S01]  /*1c0a0*/  IMAD.MOV.U32 R47, RZ, RZ, -0x7fffffe0 ;  /* 0x80000020ff2f7424 */ /* 0x000fe200078e00ff */
[----:B------:R-:W0:Y:S02]  /*1c0b0*/  MUFU.TANH R118, R118 ;  /* 0x0000007600767308 */ /* 0x000e240000002400 */
[----:B--2---:R-:W-:Y:S01]  /*1c0c0*/  FMNMX.FTZ R119, R117, R46, !PT ;  /* 0x0000002e75777209 */ /* 0x004fe20007810000 */
[C---:B------:R-:W-:Y:S01]  /*1c0d0*/  VIADD R46, R14.reuse, 0x400 ;  /* 0x000004000e2e7836 */ /* 0x040fe20000000000 */
[----:B------:R-:W-:Y:S01]  /*1c0e0*/  R2UR UR11, R47 ;  /* 0x000000002f0b72ca */ /* 0x000fe200000e0000 */
[----:B------:R-:W-:-:S03]  /*1c0f0*/  VIADD R14, R14, 0x402 ;  /* 0x000004020e0e7836 */ /* 0x000fc60000000000 */
[----:B------:R-:W-:Y:S02]  /*1c100*/  R2UR UR10, R46 ;  /* 0x000000002e0a72ca */ /* 0x000fe400000e0000 */
[----:B---3--:R-:W-:-:S05]  /*1c110*/  FMNMX.FTZ R193, R116, R193, !PT ;  /* 0x000000c174c17209 */ /* 0x008fca0007810000 */
[----:B------:R-:W1:Y:S01]  /*1c120*/  SHFL.BFLY PT, R228, R193, 0x2, 0x1f ;  /* 0x0c401f00c1e47f89 */ /* 0x000e6200000e0000 */
[----:B0-----:R-:W-:-:S05]  /*1c130*/  FMNMX.FTZ R119, R118, R119, !PT ;  /* 0x0000007776777209 */ /* 0x001fca0007810000 */
[----:B------:R-:W-:Y:S01]  /*1c140*/  QGMMA.64x128x32.F32.E4M3.E4M3 R120, R188, gdesc[UR8], R120, gsb0 ;  /* 0x01e00008bc787df3 */ /* 0x000fe20008000878 */
[----:B------:R-:W0:Y:S01]  /*1c150*/  SHFL.BFLY PT, R192, R119, 0x2, 0x1f ;  /* 0x0c401f0077c07f89 */ /* 0x000e2200000e0000 */
[----:B------:R-:W-:Y:S02]  /*1c160*/  R2UR UR10, R14 ;  /* 0x000000000e0a72ca */ /* 0x000fe400000e0000 */
[----:B-1----:R-:W-:-:S05]  /*1c170*/  FMNMX.FTZ R228, R193, R228, !PT ;  /* 0x000000e4c1e47209 */ /* 0x002fca0007810000 */
[----:B------:R-:W1:Y:S01]  /*1c180*/  SHFL.BFLY PT, R195, R228, 0x1, 0x1f ;  /* 0x0c201f00e4c37f89 */ /* 0x000e6200000e0000 */
[----:B0-----:R-:W-:-:S05]  /*1c190*/  FMNMX.FTZ R192, R119, R192, !PT ;  /* 0x000000c077c07209 */ /* 0x001fca0007810000 */
[----:B------:R-:W0:Y:S01]  /*1c1a0*/  SHFL.BFLY PT, R47, R192, 0x1, 0x1f ;  /* 0x0c201f00c02f7f89 */ /* 0x000e2200000e0000 */
[----:B-1----:R-:W-:-:S05]  /*1c1b0*/  FMNMX.FTZ R228, R228, R195, !PT ;  /* 0x000000c3e4e47209 */ /* 0x002fca0007810000 */
[----:B------:R-:W-:Y:S01]  /*1c1c0*/  FADD.FTZ R46, -R228, R229 ;  /* 0x000000e5e42e7221 */ /* 0x000fe20000010100 */
[----:B0-----:R-:W-:-:S03]  /*1c1d0*/  FMNMX.FTZ R222, R192, R47, !PT ;  /* 0x0000002fc0de7209 */ /* 0x001fc60007810000 */
[----:B------:R-:W-:Y:S02]  /*1c1e0*/  FMUL.FTZ R47, R46, UR28 ;  /* 0x0000001c2e2f7c20 */ /* 0x000fe40008410000 */
[----:B------:R-:W-:-:S04]  /*1c1f0*/  FADD.FTZ R46, -R222, R230 ;  /* 0x000000e6de2e7221 */ /* 0x000fc80000010100 */
[----:B------:R-:W-:Y:S01]  /*1c200*/  MUFU.EX2 R47, R47 ;  /* 0x0000002f002f7308 */ /* 0x000fe20000000800 */
[----:B------:R-:W-:-:S07]  /*1c210*/  FMUL.FTZ R46, R46, UR28 ;  /* 0x0000001c2e2e7c20 */ /* 0x000fce0008410000 */
[----:B------:R-:W-:Y:S01]  /*1c220*/  MUFU.EX2 R46, R46 ;  /* 0x0000002e002e7308 */ /* 0x000fe20000000800 */
[----:B------:R-:W-:Y:S02]  /*1c230*/  WARPGROUP.DEPBAR.LE gsb0, 0x0 ;  /* 0x00008000000079c5 */ /* 0x000fe40000010000 */
[----:B------:R-:W-:Y:S01]  /*1c240*/  IMAD.U32 R189, RZ, RZ, UR28 ;  /* 0x0000001cffbd7e24 */ /* 0x000fe2000f8e00ff */
[----:B------:R-:W-:-:S03]  /*1c250*/  WARPGROUP.ARRIVE ;  /* 0x00000000000079c5 */ /* 0x000fc60000000000 */
[----:B------:R-:W-:-:S04]  /*1c260*/  FFMA.FTZ R189, R228, R189, -8 ;  /* 0xc1000000e4bd7423 */ /* 0x000fc800000100bd */
        /* <DEDUP_REMOVED lines=45> */
[----:B------:R-:W-:-:S02]  /*1c540*/  IMAD.U32 R15, RZ, RZ, UR28 ;  /* 0x0000001cff0f7e24 */ /* 0x000fc4000f8e00ff */
[--C-:B------:R-:W-:Y:S01]  /*1c550*/  FFMA.FTZ R111, R112, UR28, -R189.reuse ;  /* 0x0000001c706f7c23 */ /* 0x100fe200080108bd */
[----:B------:R-:W-:-:S01]  /*1c560*/  FFMA.FTZ R112, R115, UR28, -R189 ;  /* 0x0000001c73707c23 */ /* 0x000fc200080108bd */
[----:B------:R-:W-:Y:S01]  /*1c570*/  FFMA.FTZ R115, R116, UR28, -R189 ;  /* 0x0000001c74737c23 */ /* 0x000fe200080108bd */
[----:B------:R-:W-:-:S01]  /*1c580*/  FFMA.FTZ R116, R222, R15, -8 ;  /* 0xc1000000de747423 */ /* 0x000fc2000001000f */
[----:B------:R-:W0:Y:S01]  /*1c590*/  MUFU.EX2 R188, R188 ;  /* 0x000000bc00bc7308 */ /* 0x000e220000000800 */
[----:B------:R-:W-:Y:S02]  /*1c5a0*/  IMAD.MOV.U32 R15, RZ, RZ, -0x7fffffe0 ;  /* 0x80000020ff0f7424 */ /* 0x000fe400078e00ff */
[--C-:B------:R-:W-:Y:S01]  /*1c5b0*/  FFMA.FTZ R21, R21, UR28, -R116.reuse ;  /* 0x0000001c15157c23 */ /* 0x100fe20008010874 */
[----:B------:R-:W-:-:S01]  /*1c5c0*/  FFMA.FTZ R24, R24, UR28, -R116 ;  /* 0x0000001c18187c23 */ /* 0x000fc20008010874 */
[--C-:B------:R-:W-:Y:S01]  /*1c5d0*/  FFMA.FTZ R27, R27, UR28, -R116.reuse ;  /* 0x0000001c1b1b7c23 */ /* 0x100fe20008010874 */
[----:B------:R-:W-:-:S01]  /*1c5e0*/  FFMA.FTZ R28, R28, UR28, -R116 ;  /* 0x0000001c1c1c7c23 */ /* 0x000fc20008010874 */
[----:B------:R-:W-:Y:S01]  /*1c5f0*/  R2UR UR11, R15 ;  /* 0x000000000f0b72ca */ /* 0x000fe200000e0000 */
        /* <DEDUP_REMOVED lines=12> */
[----:B------:R-:W-:Y:S01]  /*1c6c0*/  QGMMA.64x128x32.F32.E4M3.E4M3 R120, R184, gdesc[UR8], R120, gsb0 ;  /* 0x01e00008b8787df3 */ /* 0x000fe20008000878 */
[----:B------:R-:W-:-:S01]  /*1c6d0*/  FFMA.FTZ R49, R49, UR28, -R116 ;  /* 0x0000001c31317c23 */ /* 0x000fc20008010874 */
[--C-:B------:R-:W-:Y:S01]  /*1c6e0*/  FFMA.FTZ R50, R50, UR28, -R116.reuse ;  /* 0x0000001c32327c23 */ /* 0x100fe20008010874 */
[----:B------:R-:W-:-:S01]  /*1c6f0*/  FFMA.FTZ R53, R53, UR28, -R116 ;  /* 0x0000001c35357c23 */ /* 0x000fc20008010874 */
[----:B------:R-:W0:Y:S01]  /*1c700*/  MUFU.EX2 R24, R24 ;  /* 0x0000001800187308 */ /* 0x000e220000000800 */
        /* <DEDUP_REMOVED lines=8> */
[----:B--2---:R-:W-:-:S01]  /*1c790*/  FFMA.FTZ R3, R46, R3, R21 ;  /* 0x000000032e037223 */ /* 0x004fc20000010015 */
        /* <DEDUP_REMOVED lines=16> */
[----:B------:R-:W-:-:S06]  /*1c8a0*/  FFMA.FTZ R106, R106, UR28, -R116 ;  /* 0x0000001c6a6a7c23 */ /* 0x000fcc0008010874 */
        /* <DEDUP_REMOVED lines=30> */
[----:B------:R-:W-:Y:S02]  /*1ca90*/  WARPGROUP.DEPBAR.LE gsb0, 0x0 ;  /* 0x00008000000079c5 */ /* 0x000fe40000010000 */
[----:B------:R-:W-:Y:S01]  /*1caa0*/  IADD3 R186, -R207, 0xb, RZ ;  /* 0x0000000bcfba7810 */ /* 0x000fe20007ffe1ff */
[----:B------:R-:W-:-:S03]  /*1cab0*/  IMAD.U32 R187, RZ, RZ, UR41 ;  /* 0x00000029ffbb7e24 */ /* 0x000fc6000f8e00ff */
[----:B------:R-:W0:Y:S01]  /*1cac0*/  MUFU.EX2 R43, R43 ;  /* 0x0000002b002b7308 */ /* 0x000e220000000800 */
[----:B-1----:R-:W-:-:S01]  /*1cad0*/  FADD.FTZ R4, R40, R3 ;  /* 0x0000000328047221 */ /* 0x002fc20000010000 */
[----:B------:R-:W-:-:S06]  /*1cae0*/  ISETP.NE.AND P1, PT, R187, 0x3, PT ;  /* 0x00000003bb00780c */ /* 0x000fcc0003f25270 */
        /* <DEDUP_REMOVED lines=118> */
[----:B------:R-:W-:-:S06]  /*1d250*/  @!P0 IMAD R184, R233, 0x8, R18 ;  /* 0x00000008e9b88824 */ /* 0x000fcc00078e0212 */
[----:B------:R-:W2:Y:S01]  /*1d260*/  MUFU.EX2 R97, R97 ;  /* 0x0000006100617308 */ /* 0x000ea20000000800 */
[----:B0-----:R-:W-:-:S01]  /*1d270*/  FADD.FTZ R4, R94, R109 ;  /* 0x0000006d5e047221 */ /* 0x001fc20000010000 */
[----:B------:R-:W-:-:S06]  /*1d280*/  FFMA.FTZ R109, R114, UR28, -R116 ;  /* 0x0000001c726d7c23 */ /* 0x000fcc0008010874 */
[----:B------:R-:W-:Y:S01]  /*1d290*/  MUFU.EX2 R99, R99 ;  /* 0x0000006300637308 */ /* 0x000fe20000000800 */
[----:B-1----:R-:W-:-:S07]  /*1d2a0*/  FADD.FTZ R114, R96, R113 ;  /* 0x0000007160727221 */ /* 0x002fce0000010000 */
[----:B------:R-:W0:Y:S01]  /*1d2b0*/  MUFU.EX2 R98, R102 ;  /* 0x0000006600627308 */ /* 0x000e220000000800 */
[----:B--2---:R-:W-:-:S07]  /*1d2c0*/  FADD.FTZ R113, R97, R4 ;  /* 0x0000000461717221 */ /* 0x004fce0000010000 */
[----:B------:R-:W-:Y:S08]  /*1d2d0*/  MUFU.EX2 R100, R100 ;  /* 0x0000006400647308 */ /* 0x000ff00000000800 */
[----:B------:R-:W1:Y:S01]  /*1d2e0*/  MUFU.EX2 R101, R101 ;  /* 0x0000006500657308 */ /* 0x000e620000000800 */
[----:B0-----:R-:W-:-:S01]  /*1d2f0*/  FADD.FTZ R4, R98, R113 ;  /* 0x0000007162047221 */ /* 0x001fc20000010000 */
[----:B------:R-:W-:-:S06]  /*1d300*/  FFMA.FTZ R113, R117, UR28, -R116 ;  /* 0x0000001c75717c23 */ /* 0x000fcc0008010874 */
[----:B------:R-:W-:Y:S08]  /*1d310*/  MUFU.EX2 R103, R103 ;  /* 0x0000006700677308 */ /* 0x000ff00000000800 */
[----:B------:R-:W0:Y:S01]  /*1d320*/  MUFU.EX2 R102, R106 ;  /* 0x0000006a00667308 */ /* 0x000e220000000800 */
[----:B-1----:R-:W-:-:S07]  /*1d330*/  FADD.FTZ R117, R101, R4 ;  /* 0x0000000465757221 */ /* 0x002fce0000010000 */
[----:B------:R-:W-:Y:S08]  /*1d340*/  MUFU.EX2 R104, R104 ;  /* 0x0000006800687308 */ /* 0x000ff00000000800 */
[----:B------:R-:W1:Y:S01]  /*1d350*/  MUFU.EX2 R105, R105 ;  /* 0x0000006900697308 */ /* 0x000e620000000800 */
[----:B0-----:R-:W-:-:S07]  /*1d360*/  FADD.FTZ R4, R102, R117 ;  /* 0x0000007566047221 */ /* 0x001fce0000010000 */
[----:B------:R-:W-:Y:S08]  /*1d370*/  MUFU.EX2 R107, R107 ;  /* 0x0000006b006b7308 */ /* 0x000ff00000000800 */
[----:B------:R0:W2:Y:S01]  /*1d380*/  MUFU.EX2 R106, R3 ;  /* 0x00000003006a7308 */ /* 0x0000a20000000800 */
[----:B-1----:R-:W-:-:S07]  /*1d390*/  FADD.FTZ R117, R105, R4 ;  /* 0x0000000469757221 */ /* 0x002fce0000010000 */
[----:B------:R-:W-:Y:S01]  /*1d3a0*/  MUFU.EX2 R108, R108 ;  /* 0x0000006c006c7308 */ /* 0x000fe20000000800 */
[----:B0-----:R-:W-:-:S04]  /*1d3b0*/  FADD.FTZ R3, R99, R114 ;  /* 0x0000007263037221 */ /* 0x001fc80000010000 */
[----:B------:R-:W-:Y:S01]  /*1d3c0*/  FADD.FTZ R114, R100, R3 ;  /* 0x0000000364727221 */ /* 0x000fe20000010000 */
[----:B------:R-:W-:Y:S02]  /*1d3d0*/  @!P0 VIADD R3, R184, 0x28840 ;  /* 0x00028840b8038836 */ /* 0x000fe40000000000 */
[----:B------:R-:W0:Y:S01]  /*1d3e0*/  MUFU.EX2 R110, R110 ;  /* 0x0000006e006e7308 */ /* 0x000e220000000800 */
[----:B------:R-:W-:-:S01]  /*1d3f0*/  FADD.FTZ R185, R103, R114 ;  /* 0x0000007267b97221 */ /* 0x000fc20000010000 */
[----:B------:R-:W-:Y:S01]  /*1d400*/  FFMA.FTZ R114, R118, UR28, -R116 ;  /* 0x0000001c76727c23 */ /* 0x000fe20008010874 */
[----:B------:R-:W-:Y:S01]  /*1d410*/  @!P0 PRMT R3, RZ, 0x654, R3 ;  /* 0x00000654ff038816 */ /* 0x000fe20000000003 */
[----:B------:R1:W-:Y:S06]  /*1d420*/  BAR.ARV R186, 0x100 ;  /* 0x000400ba0000751d */ /* 0x0003ec0000002000 */
[----:B------:R-:W3:Y:S01]  /*1d430*/  MUFU.EX2 R111, R111 ;  /* 0x0000006f006f7308 */ /* 0x000ee20000000800 */
[----:B------:R-:W-:-:S01]  /*1d440*/  FADD.FTZ R116, R104, R185 ;  /* 0x000000b968747221 */ /* 0x000fc20000010000 */
[----:B------:R4:W-:Y:S01]  /*1d450*/  @!P0 SYNCS.ARRIVE.TRANS64.RED.A1T0 RZ, [R3+URZ], RZ ;  /* 0x000000ff03ff89a7 */ /* 0x0009e2000810043f */
[----:B--2---:R-:W-:-:S05]  /*1d460*/  FADD.FTZ R117, R106, R117 ;  /* 0x000000756a757221 */ /* 0x004fca0000010000 */
[----:B------:R-:W2:Y:S01]  /*1d470*/  MUFU.EX2 R109, R109 ;  /* 0x0000006d006d7308 */ /* 0x000ea20000000800 */
[----:B----4-:R-:W-:-:S01]  /*1d480*/  FADD.FTZ R3, R107, R116 ;  /* 0x000000746b037221 */ /* 0x010fc20000010000 */
[----:B0-----:R-:W-:-:S03]  /*1d490*/  FADD.FTZ R116, R110, R117 ;  /* 0x000000756e747221 */ /* 0x001fc60000010000 */
[----:B------:R-:W-:-:S03]  /*1d4a0*/  FADD.FTZ R4, R108, R3 ;  /* 0x000000036c047221 */ /* 0x000fc60000010000 */
        /* <DEDUP_REMOVED lines=8> */
[----:B--2---:R-:W-:-:S03]  /*1d530*/  FADD.FTZ R4, R115, R4 ;  /* 0x0000000473047221 */ /* 0x004fc60000010000 */
[----:B0-----:R-:W-:Y:S01]  /*1d540*/  FADD.FTZ R3, R114, R3 ;  /* 0x0000000372037221 */ /* 0x001fe20000010000 */
[----:B-1----:R-:W-:Y:S06]  /*1d550*/  @!P1 BRA `(.L_x_1493) ;  /* 0x0000000000049947 */ /* 0x002fec0003800000 */
[----:B------:R-:W-:Y:S01]  /*1d560*/  BPT.TRAP 0x1 ;  /* 0x000000040000795c */ /* 0x000fe20000300000 */
.L_x_1493:
[----:B------:R-:W-:Y:S01]  /*1d570*/  F2FP.SATFINITE.E4M3.F32.PACK_AB_MERGE_C R15, R74, R15, RZ ;  /* 0x0000000f4a0f723e */ /* 0x000fe200048070ff */
[----:B------:R-:W-:Y:S01]  /*1d580*/  FMUL.FTZ R120, R120, R47 ;  /* 0x0000002f78787220 */ /* 0x000fe20000410000 */
[----:B------:R-:W-:Y:S01]  /*1d590*/  ISETP.GT.AND P1, PT, R0, R231, PT ;  /* 0x000000e70000720c */ /* 0x000fe20003f24270 */
[----:B------:R-:W-:Y:S01]  /*1d5a0*/  FMUL.FTZ R121, R121, R47 ;  /* 0x0000002f79797220 */ /* 0x000fe20000410000 */
[----:B------:R-:W-:Y:S01]  /*1d5b0*/  F2FP.SATFINITE.E4M3.F32.PACK_AB_MERGE_C R193, R14, R73, R15 ;  /* 0x000000490ec1723e */ /* 0x000fe2000480700f */
[----:B------:R-:W-:Y:S01]  /*1d5c0*/  IMAD R14, R212, 0x8, R18 ;  /* 0x00000008d40e7824 */ /* 0x000fe200078e0212 */
[----:B------:R-:W-:Y:S01]  /*1d5d0*/  F2FP.SATFINITE.E4M3.F32.PACK_AB_MERGE_C R20, R25, R20, RZ ;  /* 0x000000141914723e */ /* 0x000fe200048070ff */
        /* <DEDUP_REMOVED lines=114> */
[----:B0-----:R-:W-:Y:S02]  /*1dd00*/  IMAD.MOV.U32 R14, RZ, RZ, R211 ;  /* 0x000000ffff0e7224 */ /* 0x001fe400078e00d3 */
[----:B------:R-:W-:Y:S01]  /*1dd10*/  IMAD.MOV.U32 R212, RZ, RZ, R233 ;  /* 0x000000ffffd47224 */ /* 0x000fe200078e00e9 */
[----:B------:R-:W-:Y:S06]  /*1dd20*/  @P1 BRA `(.L_x_1494) ;  /* 0xffffffc8009c1947 */ /* 0x000fec000383ffff */
[----:B------:R-:W-:-:S07]  /*1dd30*/  IMAD.MOV.U32 R212, RZ, RZ, R233 ;  /* 0x000000ffffd47224 */ /* 0x000fce00078e00e9 */
.L_x_1483:
[----:B------:R-:W-:-:S13]  /*1dd40*/  ISETP.GE.AND P1, PT, R0, R221, PT ;  /* 0x000000dd0000720c */ /* 0x000fda0003f26270 */
[----:B------:R-:W-:Y:S05]  /*1dd50*/  @!P1 BRA `(.L_x_1495) ;  /* 0x0000005400d89947 */ /* 0x000fea0003800000 */
[----:B------:R-:W-:Y:S02]  /*1dd60*/  IMAD.MOV.U32 R230, RZ, RZ, R222 ;  /* 0x000000ffffe67224 */ /* 0x000fe400078e00de */
[----:B------:R-:W-:Y:S02]  /*1dd70*/  IMAD.MOV.U32 R229, RZ, RZ, R228 ;  /* 0x000000ffffe57224 */ /* 0x000fe400078e00e4 */
[----:B------:R-:W-:-:S07]  /*1dd80*/  IMAD.MOV.U32 R14, RZ, RZ, R211 ;  /* 0x000000ffff0e7224 */ /* 0x000fce00078e00d3 */
.L_x_1514:
        /* <DEDUP_REMOVED lines=10> */
.L_x_1497:
        /* <DEDUP_REMOVED lines=8> */
.L_x_1498:
[----:B------:R-:W-:Y:S04]  /*1deb0*/  BSSY B0, `(.L_x_1496) ;  /* 0x0000004000007945 */ /* 0x000fe80003800000 */
[----:B-1----:R-:W-:Y:S05]  /*1dec0*/  @P2 BRA `(.L_x_1499) ;  /* 0x0000000000082947 */ /* 0x002fea0003800000 */
[----:B------:R-:W1:Y:S02]  /*1ded0*/  SYNCS.PHASECHK.TRANS64.TRYWAIT P2, [R15+URZ+0x28830], R20 ;  /* 0x028830140f0075a7 */ /* 0x000e64000804017f */
[----:B-1----:R-:W-:Y:S05]  /*1dee0*/  @!P2 BRA `(.L_x_1500) ;  /* 0x0000012c0008a947 */ /* 0x002fea0003800000 */
.L_x_1499:
[----:B------:R-:W-:Y:S05]  /*1def0*/  BSYNC B0 ;  /* 0x0000000000007941 */ /* 0x000fea0003800000 */
.L_x_1496:
        /* <DEDUP_REMOVED lines=48> */
.L_x_1502:
[----:B------:R-:W-:Y:S01]  /*1e200*/  SHF.L.U32 R14, R14, 0x1f, RZ ;  /* 0x0000001f0e0e7819 */ /* 0x000fe200000006ff */
[----:B------:R-:W-:-:S04]  /*1e210*/  IMAD R15, R212, 0x8, R18 ;  /* 0x00000008d40f7824 */ /* 0x000fc800078e0212 */
[----:B------:R0:W1:Y:S01]  /*1e220*/  SYNCS.PHASECHK.TRANS64.TRYWAIT P1, [R15+URZ+0x28850], R14 ;  /* 0x0288500e0f0075a7 */ /* 0x000062000802017f */
[----:B------:R-:W-:Y:S05]  /*1e230*/  @!P3 BRA `(.L_x_1503) ;  /* 0x000000000004b947 */ /* 0x000fea0003800000 */
[----:B------:R-:W-:Y:S01]  /*1e240*/  BPT.TRAP 0x1 ;  /* 0x000000040000795c */ /* 0x000fe20000300000 */
.L_x_1503:
[----:B-1----:R-:W-:Y:S05]  /*1e250*/  @P1 BRA `(.L_x_1501) ;  /* 0x0000000000081947 */ /* 0x002fea0003800000 */
[----:B------:R-:W1:Y:S02]  /*1e260*/  SYNCS.PHASECHK.TRANS64.TRYWAIT P1, [R15+URZ+0x28850], R14 ;  /* 0x0288500e0f0075a7 */ /* 0x000e64000802017f */
[----:B-1----:R-:W-:Y:S05]  /*1e270*/  @!P1 BRA `(.L_x_1504) ;  /* 0x0000012800389947 */ /* 0x002fea0003800000 */
.L_x_1501:
[----:B01----:R-:W-:Y:S01]  /*1e280*/  VIADD R14, R18, 0x400 ;  /* 0x00000400120e7836 */ /* 0x003fe20000000000 */
[----:B------:R-:W-:Y:S05]  /*1e290*/  WARPSYNC.ALL ;  /* 0x0000000000007948 */ /* 0x000fea0003800000 */
[----:B------:R-:W-:Y:S01]  /*1e2a0*/  SHF.R.U32.HI R14, RZ, 0x4, R14 ;  /* 0x00000004ff0e7819 */ /* 0x000fe2000001160e */
[----:B------:R-:W-:Y:S01]  /*1e2b0*/  IMAD.MOV.U32 R15, RZ, RZ, -0x7fffffe0 ;  /* 0x80000020ff0f7424 */ /* 0x000fe200078e00ff */
[----:B------:R-:W-:Y:S01]  /*1e2c0*/  WARPGROUP.ARRIVE ;  /* 0x00000000000079c5 */ /* 0x000fe20000000000 */
[----:B------:R-:W-:Y:S01]  /*1e2d0*/  IMAD.MOV.U32 R21, RZ, RZ, -0x7fffffe0 ;  /* 0x80000020ff157424 */ /* 0x000fe200078e00ff */
[----:B------:R-:W-:Y:S01]  /*1e2e0*/  LOP3.LUT R14, R14, 0x3fff, RZ, 0xc0, !PT ;  /* 0x00003fff0e0e7812 */ /* 0x000fe200078ec0ff */
[----:B------:R-:W0:Y:S01]  /*1e2f0*/  LDC R222, c[0x0][0x448] ;  /* 0x00011200ffde7b82 */ /* 0x000e220000000800 */
[----:B------:R-:W-:Y:S01]  /*1e300*/  R2UR UR11, R15 ;  /* 0x000000000f0b72ca */ /* 0x000fe200000e0000 */
        /* <DEDUP_REMOVED lines=12> */
[----:B------:R-:W-:Y:S02]  /*1e3d0*/  IMAD.MOV.U32 R45, RZ, RZ, -0x7fffffe0 ;  /* 0x80000020ff2d7424 */ /* 0x000fe400078e00ff */
        /* <DEDUP_REMOVED lines=9> */
[----:B0-----:R-:W-:Y:S01]  /*1e470*/  ISETP.NE.AND P1, PT, R222, 0x1, PT ;  /* 0x00000001de00780c */ /* 0x001fe20003f25270 */
[----:B------:R-:W-:Y:S01]  /*1e480*/  QGMMA.64x128x32.F32.E4M3.E4M3 R120, R204, gdesc[UR8], R120, gsb0 ;  /* 0x01e00008cc787df3 */ /* 0x000fe20008000878 */
[----:B------:R-:W-:Y:S01]  /*1e490*/  R2UR UR10, R20 ;  /* 0x00000000140a72ca */ /* 0x000fe200000e0000 */
[----:B------:R-:W-:Y:S01]  /*1e4a0*/  VIADD R20, R14, 0x200 ;  /* 0x000002000e147836 */ /* 0x000fe20000000000 */
[----:B------:R-:W-:Y:S01]  /*1e4b0*/  R2UR UR11, R21 ;  /* 0x00000000150b72ca */ /* 0x000fe200000e0000 */
[----:B------:R-:W-:Y:S01]  /*1e4c0*/  IMAD.MOV.U32 R21, RZ, RZ, -0x7fffffe0 ;  /* 0x80000020ff157424 */ /* 0x000fe200078e00ff */
[----:B------:R-:W0:Y:S01]  /*1e4d0*/  S2R R222, SR_TID.X ;  /* 0x0000000000de7919 */ /* 0x000e220000002100 */
[----:B------:R-:W2:Y:S08]  /*1e4e0*/  MUFU.TANH R24, R24 ;  /* 0x0000001800187308 */ /* 0x000eb00000002400 */
[----:B------:R-:W3:Y:S08]  /*1e4f0*/  MUFU.TANH R27, R27 ;  /* 0x0000001b001b7308 */ /* 0x000ef00000002400 */
[----:B------:R-:W4:Y:S08]  /*1e500*/  MUFU.TANH R30, R30 ;  /* 0x0000001e001e7308 */ /* 0x000f300000002400 */
[----:B------:R-:W1:Y:S01]  /*1e510*/  MUFU.TANH R33, R33 ;  /* 0x0000002100217308 */ /* 0x000e620000002400 */
[----:B0-----:R-:W-:-:S07]  /*1e520*/  SHF.R.U32.HI R222, RZ, 0x7, R222 ;  /* 0x00000007ffde7819 */ /* 0x001fce00000116de */
        /* <DEDUP_REMOVED lines=115> */
[----:B------:R-:W5:Y:S04]  /*1ec60*/  LDC R192, c[0x0][0x9e4] ;  /* 0x00027900ffc07b82 */ /* 0x000f680000000800 */
[----:B------:R-:W0:Y:S01]  /*1ec70*/  MUFU.TANH R34, R34 ;  /* 0x0000002200227308 */ /* 0x000e220000002400 */
[----:B------:R-:W-:Y:S01]  /*1ec80*/  QGMMA.64x128x32.F32.E4M3.E4M3 R120, R188, gdesc[UR8], R120, gsb0 ;  /* 0x01e00008bc787df3 */ /* 0x000fe20008000878 */
[----:B------:R-:W-:Y:S02]  /*1ec90*/  R2UR UR11, R45 ;  /* 0x000000002d0b72ca */ /* 0x000fe400000e0000 */
[----:B------:R-:W2:Y:S04]  /*1eca0*/  @P1 LDC R45, c[0x0][0x450] ;  /* 0x00011400ff2d1b82 */ /* 0x000ea80000000800 */
        /* <DEDUP_REMOVED lines=20> */
[----:B------:R-:W-:-:S04]  /*1edf0*/  IADD3 R189, -R222, 0xb, RZ ;  /* 0x0000000bdebd7810 */ /* 0x000fc80007ffe1ff */
[----:B------:R3:W0:Y:S08]  /*1ee00*/  MUFU.TANH R188, R44 ;  /* 0x0000002c00bc7308 */ /* 0x0006300000002400 */
[----:B------:R-:W0:Y:S01]  /*1ee10*/  MUFU.TANH R58, R58 ;  /* 0x0000003a003a7308 */ /* 0x000e220000002400 */
[----:B---3--:R-:W-:-:S05]  /*1ee20*/  VIADD R44, R14, 0x402 ;  /* 0x000004020e2c7836 */ /* 0x008fca0000000000 */
[----:B------:R-:W-:Y:S02]  /*1ee30*/  R2UR UR10, R44 ;  /* 0x000000002c0a72ca */ /* 0x000fe400000e0000 */
[----:B------:R-:W3:Y:S01]  /*1ee40*/  @P1 LDC R44, c[0x0][0x44c] ;  /* 0x00011300ff2c1b82 */ /* 0x000ee20000000800 */
[----:B------:R4:W0:Y:S08]  /*1ee50*/  MUFU.TANH R14, R105 ;  /* 0x00000069000e7308 */ /* 0x0008300000002400 */
[----:B------:R-:W0:Y:S01]  /*1ee60*/  MUFU.TANH R59, R59 ;  /* 0x0000003b003b7308 */ /* 0x000e220000002400 */
[C---:B----4-:R-:W-:Y:S01]  /*1ee70*/  FMUL.FTZ R105, R2.reuse, R110 ;  /* 0x0000006e02697220 */ /* 0x050fe20000410000 */
[----:B------:R-:W-:Y:S01]  /*1ee80*/  QGMMA.64x128x32.F32.E4M3.E4M3 R120, R184, gdesc[UR8], R120, gsb0 ;  /* 0x01e00008b8787df3 */ /* 0x000fe20008000878 */
[----:B------:R-:W-:Y:S01]  /*1ee90*/  FMUL.FTZ R110, R2, R115 ;  /* 0x00000073026e7220 */ /* 0x000fe20000410000 */
[----:B------:R-:W-:-:S04]  /*1eea0*/  IMAD.IADD R115, R224, 0x1, R219 ;  /* 0x00000001e0737824 */ /* 0x000fc800078e02db */
[----:B------:R-:W4:Y:S01]  /*1eeb0*/  MUFU.TANH R60, R60 ;  /* 0x0000003c003c7308 */ /* 0x000f220000002400 */
[----:B---3--:R-:W-:-:S07]  /*1eec0*/  @P1 IMAD.HI.U32 R44, R115, R44, RZ ;  /* 0x0000002c732c1227 */ /* 0x008fce00078e00ff */
[----:B------:R-:W3:Y:S01]  /*1eed0*/  MUFU.TANH R61, R61 ;  /* 0x0000003d003d7308 */ /* 0x000ee20000002400 */
[----:B--2---:R-:W-:Y:S01]  /*1eee0*/  @P1 SHF.R.U32.HI R115, RZ, R45, R44 ;  /* 0x0000002dff731219 */ /* 0x004fe2000001162c */
[----:B------:R-:W-:Y:S01]  /*1eef0*/  @!P0 IMAD R45, R231, 0x8, R18 ;  /* 0x00000008e72d8824 */ /* 0x000fe200078e0212 */
[----:B-----5:R-:W-:-:S05]  /*1ef00*/  ISETP.GE.AND P1, PT, R192, 0x1, PT ;  /* 0x00000001c000780c */ /* 0x020fca0003f26270 */
[----:B------:R-:W2:Y:S01]  /*1ef10*/  MUFU.TANH R62, R62 ;  /* 0x0000003e003e7308 */ /* 0x000ea20000002400 */
[----:B------:R-:W5:Y:S01]  /*1ef20*/  SHFL.IDX PT, R44, R115, RZ, 0x1c1f ;  /* 0x001c1fff732c7589 */ /* 0x000f6200000e0000 */
[----:B------:R-:W-:-:S05]  /*1ef30*/  @!P0 VIADD R45, R45, 0x28840 ;  /* 0x000288402d2d8836 */ /* 0x000fca0000000000 */
[----:B------:R-:W-:Y:S01]  /*1ef40*/  @!P0 PRMT R45, RZ, 0x654, R45 ;  /* 0x00000654ff2d8816 */ /* 0x000fe2000000002d */
        /* <DEDUP_REMOVED lines=15> */
[----:B------:R-:W-:Y:S02]  /*1f040*/  IMAD R186, R0, -0xc0, RZ ;  /* 0xffffff4000ba7824 */ /* 0x000fe400078e02ff */
[----:B------:R-:W-:-:S03]  /*1f050*/  FMUL.FTZ R184, R2, R116 ;  /* 0x0000007402b87220 */ /* 0x000fc60000410000 */
[----:B------:R-:W0:Y:S01]  /*1f060*/  MUFU.TANH R77, R77 ;  /* 0x0000004d004d7308 */ /* 0x000e220000002400 */
[----:B------:R0:W-:Y:S06]  /*1f070*/  BAR.ARV R189, 0x100 ;  /* 0x000400bd0000751d */ /* 0x0001ec0000002000 */
[----:B------:R-:W-:Y:S01]  /*1f080*/  IADD3 R114, -R217, 0x1, R186 ;  /* 0x00000001d9727810 */ /* 0x000fe20007ffe1ba */
[----:B------:R-:W0:Y:S01]  /*1f090*/  MUFU.TANH R78, R78 ;  /* 0x0000004e004e7308 */ /* 0x000e220000002400 */
[----:B------:R0:W-:Y:S01]  /*1f0a0*/  @!P0 SYNCS.ARRIVE.TRANS64.RED.A1T0 RZ, [R45+URZ], RZ ;  /* 0x000000ff2dff89a7 */ /* 0x0001e2000810043f */
[----:B------:R-:W-:Y:S01]  /*1f0b0*/  IMAD.IADD R116, R186, 0x1, -R217 ;  /* 0x00000001ba747824 */ /* 0x000fe200078e0ad9 */
[----:B------:R-:W-:Y:S01]  /*1f0c0*/  IADD3 R185, -R215, R114, R216 ;  /* 0x00000072d7b97210 */ /* 0x000fe20007ffe1d8 */
[----:B------:R-:W-:-:S04]  /*1f0d0*/  FMUL.FTZ R114, R2, R119 ;  /* 0x0000007702727220 */ /* 0x000fc80000410000 */
        /* <DEDUP_REMOVED lines=48> */
.L_x_1507:
[----:B0-----:R-:W-:-:S05]  /*1f3e0*/  IMAD.U32 R189, RZ, RZ, UR4 ;  /* 0x00000004ffbd7e24 */ /* 0x001fca000f8e00ff */
[----:B------:R-:W-:-:S13]  /*1f3f0*/  ISETP.NE.AND P1, PT, R189, 0x1, PT ;  /* 0x00000001bd00780c */ /* 0x000fda0003f25270 */
[----:B------:R-:W0:Y:S02]  /*1f400*/  @P1 LDC.64 R44, c[0x0][0x9e8] ;  /* 0x00027a00ff2c1b82 */ /* 0x000e240000000a00 */
[----:B0-----:R-:W-:-:S05]  /*1f410*/  @P1 IMAD.HI.U32 R44, R191, R44, RZ ;  /* 0x0000002cbf2c1227 */ /* 0x001fca00078e00ff */
[----:B------:R-:W-:-:S07]  /*1f420*/  @P1 SHF.R.U32.HI R191, RZ, R45, R44 ;  /* 0x0000002dffbf1219 */ /* 0x000fce000001162c */
.L_x_1508:
[----:B------:R-:W-:Y:S05]  /*1f430*/  BSYNC B0 ;  /* 0x0000000000007941 */ /* 0x000fea0003800000 */
.L_x_1506:
[----:B------:R-:W-:-:S05]  /*1f440*/  IMAD R44, R191, R189, R116 ;  /* 0x000000bdbf2c7224 */ /* 0x000fca00078e0274 */
[----:B------:R-:W-:Y:S02]  /*1f450*/  VIADDMNMX R119, R44, R189, R119, PT ;  /* 0x000000bd2c777246 */ /* 0x000fe40003800177 */
[----:B------:R-:W-:-:S07]  /*1f460*/  VIMNMX R118, R118, R44, !PT ;  /* 0x0000002c76767248 */ /* 0x000fce0007fe0100 */
.L_x_1505:
        /* <DEDUP_REMOVED lines=244> */
[----:B------:R-:W-:Y:S01]  /*203b0*/  @P3 LOP3.LUT R16, R16, 0x40, RZ, 0xfc, !PT ;  /* 0x0000004010103812 */ /* 0x000fe200078efcff */
[----:B------:R-:W0:Y:S01]  /*203c0*/  SHFL.IDX PT, R14, R115, 0x1, 0x1c1f ;  /* 0x003c1f00730e7f89 */ /* 0x000e2200000e0000 */
        /* <DEDUP_REMOVED lines=9> */
[----:B------:R-:W-:Y:S01]  /*20460*/  ISETP.LT.OR P3, PT, R119, 0xaa, P3 ;  /* 0x000000aa7700780c */ /* 0x000fe20001f61670 */
[----:B0-----:R-:W-:-:S02]  /*20470*/  IMAD.IADD R187, R187, 0x1, R14 ;  /* 0x00000001bbbb7824 */ /* 0x001fc400078e020e */
[----:B------:R-:W-:Y:S01]  /*20480*/  IMAD.IADD R185, R185, 0x1, R14 ;  /* 0x00000001b9b97824 */ /* 0x000fe200078e020e */
        /* <DEDUP_REMOVED lines=37> */
.L_x_1511:
[----:B------:R-:W-:-:S05]  /*206e0*/  IMAD.U32 R115, RZ, RZ, UR4 ;  /* 0x00000004ff737e24 */ /* 0x000fca000f8e00ff */
[----:B------:R-:W-:-:S13]  /*206f0*/  ISETP.NE.AND P6, PT, R115, 0x1, PT ;  /* 0x000000017300780c */ /* 0x000fda0003fc5270 */
[----:B------:R-:W0:Y:S02]  /*20700*/  @P6 LDC.64 R14, c[0x0][0x9e8] ;  /* 0x00027a00ff0e6b82 */ /* 0x000e240000000a00 */
[----:B0-----:R-:W-:-:S05]  /*20710*/  @P6 IMAD.HI.U32 R14, R45, R14, RZ ;  /* 0x0000000e2d0e6227 */ /* 0x001fca00078e00ff */
[----:B------:R-:W-:-:S07]  /*20720*/  @P6 SHF.R.U32.HI R45, RZ, R15, R14 ;  /* 0x0000000fff2d6219 */ /* 0x000fce000001160e */
.L_x_1512:
[----:B------:R-:W-:Y:S05]  /*20730*/  BSYNC B0 ;  /* 0x0000000000007941 */ /* 0x000fea0003800000 */
.L_x_1510:
[----:B------:R-:W-:-:S05]  /*20740*/  IMAD R116, R45, R115, R116 ;  /* 0x000000732d747224 */ /* 0x000fca00078e0274 */
[----:B------:R-:W-:Y:S02]  /*20750*/  VIADDMNMX R187, R116, R115, R187, PT ;  /* 0x0000007374bb7246 */ /* 0x000fe400038001bb */
[----:B------:R-:W-:-:S07]  /*20760*/  VIMNMX R185, R185, R116, !PT ;  /* 0x00000074b9b97248 */ /* 0x000fce0007fe0100 */
.L_x_1509:
        /* <DEDUP_REMOVED lines=127> */
[----:B------:R-:W-:Y:S02]  /*20f60*/  FSEL R106, R106, -INF , !P2 ;  /* 0xff8000006a6a7808 */ /* 0x000fe40005000000 */
[C---:B------:R-:W-:Y:S02]  /*20f70*/  ISETP.GT.AND P1, PT, R185.reuse, 0x49, !P1 ;  /* 0x00000049b900780c */ /* 0x040fe40004f24270 */
[----:B------:R-:W-:-:S02]  /*20f80*/  ISETP.GT.AND P3, PT, R185, 0xb0, !P3 ;  /* 0x000000b0b900780c */ /* 0x000fc40005f64270 */
[----:B------:R-:W-:Y:S02]  /*20f90*/  ISETP.LT.OR P1, PT, R187, 0x4a, P1 ;  /* 0x0000004abb00780c */ /* 0x000fe40000f21670 */
[C---:B------:R-:W-:Y:S02]  /*20fa0*/  ISETP.GT.AND P4, PT, R185.reuse, 0xb1, !P4 ;  /* 0x000000b1b900780c */ /* 0x040fe40006784270 */
        /* <DEDUP_REMOVED lines=10> */
[----:B------:R-:W-:-:S02]  /*21050*/  ISETP.LT.OR P3, PT, R187, 0xb1, P3 ;  /* 0x000000b1bb00780c */ /* 0x000fc40001f61670 */
[----:B------:R-:W-:Y:S02]  /*21060*/  ISETP.LT.OR P1, PT, R187, 0x52, P1 ;  /* 0x00000052bb00780c */ /* 0x000fe40000f21670 */
[----:B------:R-:W-:Y:S02]  /*21070*/  FSEL R109, R109, -INF , !P3 ;  /* 0xff8000006d6d7808 */ /* 0x000fe40005800000 */
[----:B------:R-:W-:Y:S02]  /*21080*/  FSEL R66, R66, -INF , !P1 ;  /* 0xff80000042427808 */ /* 0x000fe40004800000 */
[----:B------:R-:W-:Y:S02]  /*21090*/  LOP3.LUT P1, RZ, R16, 0x2000000, RZ, 0xc0, !PT ;  /* 0x0200000010ff7812 */ /* 0x000fe4000782c0ff */
[----:B------:R-:W-:Y:S02]  /*210a0*/  ISETP.LT.OR P4, PT, R187, 0xb2, P4 ;  /* 0x000000b2bb00780c */ /* 0x000fe40002781670 */
[----:B------:R-:W-:-:S02]  /*210b0*/  ISETP.GT.AND P1, PT, R185, 0x58, !P1 ;  /* 0x00000058b900780c */ /* 0x000fc40004f24270 */
[----:B------:R-:W-:Y:S02]  /*210c0*/  FSEL R110, R110, -INF , !P4 ;  /* 0xff8000006e6e7808 */ /* 0x000fe40006000000 */
[C---:B------:R-:W-:Y:S02]  /*210d0*/  ISETP.LT.OR P1, PT, R187.reuse, 0x59, P1 ;  /* 0x00000059bb00780c */ /* 0x040fe40000f21670 */
[----:B------:R-:W-:Y:S02]  /*210e0*/  ISETP.LT.OR P5, PT, R187, 0xb9, P5 ;  /* 0x000000b9bb00780c */ /* 0x000fe40002fa1670 */
[----:B------:R-:W-:Y:S02]  /*210f0*/  FSEL R69, R69, -INF , !P1 ;  /* 0xff80000045457808 */ /* 0x000fe40004800000 */
[----:B------:R-:W-:Y:S02]  /*21100*/  LOP3.LUT P1, RZ, R16, 0x1000000, RZ, 0xc0, !PT ;  /* 0x0100000010ff7812 */ /* 0x000fe4000782c0ff */
[----:B0-----:R-:W-:-:S02]  /*21110*/  FMNMX.FTZ R228, R45, R228, !PT ;  /* 0x000000e42de47209 */ /* 0x001fc40007810000 */
[----:B------:R-:W-:Y:S02]  /*21120*/  ISETP.GT.AND P1, PT, R185, 0x59, !P1 ;  /* 0x00000059b900780c */ /* 0x000fe40004f24270 */
        /* <DEDUP_REMOVED lines=114> */
[----:B------:R-:W-:Y:S02]  /*21850*/  MUFU.EX2 R45, R190 ;  /* 0x000000be002d7308 */ /* 0x000fe40000000800 */
[----:B------:R-:W-:-:S04]  /*21860*/  FMNMX.FTZ R51, R31, R48, !PT ;  /* 0x000000301f337209 */ /* 0x000fc80007810000 */
        /* <DEDUP_REMOVED lines=68> */
[----:B------:R-:W-:Y:S02]  /*21cb0*/  MUFU.EX2 R83, R185 ;  /* 0x000000b900537308 */ /* 0x000fe40000000800 */
[----:B------:R-:W-:-:S04]  /*21cc0*/  FMNMX.FTZ R87, R103, R84, !PT ;  /* 0x0000005467577209 */ /* 0x000fc80007810000 */
[----:B------:R-:W-:Y:S01]  /*21cd0*/  FMNMX.FTZ R116, R104, R87, !PT ;  /* 0x0000005768747209 */ /* 0x000fe20007810000 */
[----:B------:R-:W-:-:S01]  /*21ce0*/  FFMA.FTZ R87, R92, UR28, -R115 ;  /* 0x0000001c5c577c23 */ /* 0x000fc20008010873 */
[----:B------:R-:W-:Y:S02]  /*21cf0*/  MUFU.EX2 R37, R37 ;  /* 0x0000002500257308 */ /* 0x000fe40000000800 */
[----:B------:R-:W-:-:S04]  /*21d00*/  FMNMX.FTZ R119, R105, R116, !PT ;  /* 0x0000007469777209 */ /* 0x000fc80007810000 */
[----:B------:R-:W-:Y:S02]  /*21d10*/  FMNMX.FTZ R92, R106, R119, !PT ;  /* 0x000000776a5c7209 */ /* 0x000fe40007810000 */
[----:B------:R-:W-:Y:S02]  /*21d20*/  MUFU.EX2 R38, R38 ;  /* 0x0000002600267308 */ /* 0x000fe40000000800 */
[----:B------:R-:W-:-:S04]  /*21d30*/  FMNMX.FTZ R93, R109, R92, !PT ;  /* 0x0000005c6d5d7209 */ /* 0x000fc80007810000 */
        /* <DEDUP_REMOVED lines=12> */
[--C-:B------:R-:W-:Y:S01]  /*21e00*/  FFMA.FTZ R112, R184, UR28, -R115.reuse ;  /* 0x0000001cb8707c23 */ /* 0x100fe20008010873 */
[----:B------:R-:W0:Y:S01]  /*21e10*/  SHFL.BFLY PT, R222, R119, 0x2, 0x1f ;  /* 0x0c401f0077de7f89 */ /* 0x000e2200000e0000 */
[----:B------:R-:W-:-:S01]  /*21e20*/  FFMA.FTZ R115, R117, UR28, -R115 ;  /* 0x0000001c75737c23 */ /* 0x000fc20008010873 */
[----:B------:R-:W-:Y:S01]  /*21e30*/  IMAD.U32 R117, RZ, RZ, UR28 ;  /* 0x0000001cff757e24 */ /* 0x000fe2000f8e00ff */
[----:B------:R-:W-:Y:S01]  /*21e40*/  FSEL R116, R228, RZ, P1 ;  /* 0x000000ffe4747208 */ /* 0x000fe20000800000 */
[----:B------:R1:W-:Y:S04]  /*21e50*/  MUFU.EX2 R92, R118 ;  /* 0x00000076005c7308 */ /* 0x0003e80000000800 */
[----:B------:R-:W-:-:S04]  /*21e60*/  FADD.FTZ R116, -R116, R229 ;  /* 0x000000e574747221 */ /* 0x000fc80000010100 */
[----:B------:R-:W-:Y:S01]  /*21e70*/  FMUL.FTZ R116, R116, UR28 ;  /* 0x0000001c74747c20 */ /* 0x000fe20008410000 */
[----:B------:R-:W-:Y:S08]  /*21e80*/  MUFU.EX2 R41, R41 ;  /* 0x0000002900297308 */ /* 0x000ff00000000800 */
[----:B------:R-:W2:Y:S01]  /*21e90*/  MUFU.EX2 R116, R116 ;  /* 0x0000007400747308 */ /* 0x000ea20000000800 */
[----:B0-----:R-:W-:-:S05]  /*21ea0*/  FMNMX.FTZ R222, R119, R222, !PT ;  /* 0x000000de77de7209 */ /* 0x001fca0007810000 */
[----:B------:R-:W0:Y:S02]  /*21eb0*/  SHFL.BFLY PT, R119, R222, 0x1, 0x1f ;  /* 0x0c201f00de777f89 */ /* 0x000e2400000e0000 */
[----:B------:R-:W-:Y:S08]  /*21ec0*/  MUFU.EX2 R42, R42 ;  /* 0x0000002a002a7308 */ /* 0x000ff00000000800 */
[----:B------:R-:W-:Y:S08]  /*21ed0*/  MUFU.EX2 R47, R47 ;  /* 0x0000002f002f7308 */ /* 0x000ff00000000800 */
[----:B------:R-:W-:Y:S01]  /*21ee0*/  MUFU.EX2 R51, R51 ;  /* 0x0000003300337308 */ /* 0x000fe20000000800 */
        /* <DEDUP_REMOVED lines=8> */
[--C-:B-1----:R-:W-:Y:S01]  /*21f70*/  FFMA.FTZ R118, R15, UR28, -R117.reuse ;  /* 0x0000001c0f767c23 */ /* 0x102fe20008010875 */
        /* <DEDUP_REMOVED lines=22> */
[----:B------:R-:W-:Y:S01]  /*220e0*/  FMUL.FTZ R69, R119, UR28 ;  /* 0x0000001c77457c20 */ /* 0x000fe20008410000 */
[----:B------:R-:W-:Y:S01]  /*220f0*/  MUFU.EX2 R118, R118 ;  /* 0x0000007600767308 */ /* 0x000fe20000000800 */
[----:B------:R-:W-:-:S01]  /*22100*/  FFMA.FTZ R119, R70, UR28, -R117 ;  /* 0x0000001c46777c23 */ /* 0x000fc20008010875 */
[--C-:B------:R-:W-:Y:S01]  /*22110*/  FFMA.FTZ R70, R73, UR28, -R117.reuse ;  /* 0x0000001c49467c23 */ /* 0x100fe20008010875 */
[----:B------:R-:W-:-:S01]  /*22120*/  FFMA.FTZ R73, R74, UR28, -R117 ;  /* 0x0000001c4a497c23 */ /* 0x000fc20008010875 */
[----:B------:R-:W-:Y:S01]  /*22130*/  FFMA.FTZ R74, R77, UR28, -R117 ;  /* 0x0000001c4d4a7c23 */ /* 0x000fe20008010875 */
[----:B--2---:R-:W-:-:S01]  /*22140*/  FFMA.FTZ R77, R116, R4, R45 ;  /* 0x00000004744d7223 */ /* 0x004fc2000001002d */
[--C-:B------:R-:W-:Y:S01]  /*22150*/  FFMA.FTZ R89, R89, UR28, -R117.reuse ;  /* 0x0000001c59597c23 */ /* 0x100fe20008010875 */
[----:B------:R-:W-:-:S01]  /*22160*/  FFMA.FTZ R91, R91, UR28, -R117 ;  /* 0x0000001c5b5b7c23 */ /* 0x000fc20008010875 */
[----:B------:R-:W0:Y:S01]  /*22170*/  MUFU.EX2 R69, R69 ;  /* 0x0000004500457308 */ /* 0x000e220000000800 */
[----:B------:R-:W-:-:S01]  /*22180*/  FFMA.FTZ R95, R95, UR28, -R117 ;  /* 0x0000001c5f5f7c23 */ /* 0x000fc20008010875 */
[----:B------:R-:W-:-:S06]  /*22190*/  FFMA.FTZ R99, R99, UR28, -R117 ;  /* 0x0000001c63637c23 */ /* 0x000fcc0008010875 */
[----:B------:R-:W1:Y:S08]  /*221a0*/  MUFU.EX2 R15, R15 ;  /* 0x0000000f000f7308 */ /* 0x000e700000000800 */
[----:B------:R-:W2:Y:S01]  /*221b0*/  MUFU.EX2 R24, R24 ;  /* 0x0000001800187308 */ /* 0x000ea20000000800 */
[----:B0-----:R-:W-:-:S01]  /*221c0*/  FFMA.FTZ R4, R69, R3, R118 ;  /* 0x0000000345047223 */ /* 0x001fc20000010076 */
[----:B------:R-:W-:Y:S01]  /*221d0*/  FADD.FTZ R3, R14, R77 ;  /* 0x0000004d0e037221 */ /* 0x000fe20000010000 */
[----:B------:R-:W-:-:S05]  /*221e0*/  FFMA.FTZ R77, R78, UR28, -R117 ;  /* 0x0000001c4e4d7c23 */ /* 0x000fca0008010875 */
[----:B------:R-:W0:Y:S01]  /*221f0*/  MUFU.EX2 R27, R27 ;  /* 0x0000001b001b7308 */ /* 0x000e220000000800 */
[----:B-1----:R-:W-:-:S01]  /*22200*/  FADD.FTZ R185, R15, R4 ;  /* 0x000000040fb97221 */ /* 0x002fc20000010000 */
[----:B------:R-:W-:-:S04]  /*22210*/  FADD.FTZ R4, R20, R3 ;  /* 0x0000000314047221 */ /* 0x000fc80000010000 */
[----:B------:R-:W-:Y:S02]  /*22220*/  FADD.FTZ R4, R21, R4 ;  /* 0x0000000415047221 */ /* 0x000fe40000010000 */
[----:B------:R-:W1:Y:S01]  /*22230*/  MUFU.EX2 R28, R28 ;  /* 0x0000001c001c7308 */ /* 0x000e620000000800 */
[----:B--2---:R-:W-:-:S07]  /*22240*/  FADD.FTZ R78, R24, R185 ;  /* 0x000000b9184e7221 */ /* 0x004fce0000010000 */
[----:B------:R-:W2:Y:S01]  /*22250*/  MUFU.EX2 R31, R31 ;  /* 0x0000001f001f7308 */ /* 0x000ea20000000800 */
[----:B0-----:R-:W-:-:S01]  /*22260*/  FADD.FTZ R3, R27, R78 ;  /* 0x0000004e1b037221 */ /* 0x001fc20000010000 */
[----:B------:R-:W-:Y:S01]  /*22270*/  FFMA.FTZ R78, R81, UR28, -R117 ;  /* 0x0000001c514e7c23 */ /* 0x000fe20008010875 */
[----:B------:R-:W-:-:S04]  /*22280*/  FADD.FTZ R81, R25, R4 ;  /* 0x0000000419517221 */ /* 0x000fc80000010000 */
[----:B------:R-:W-:Y:S01]  /*22290*/  FADD.FTZ R184, R26, R81 ;  /* 0x000000511ab87221 */ /* 0x000fe20000010000 */
[----:B------:R-:W0:Y:S01]  /*222a0*/  MUFU.EX2 R32, R32 ;  /* 0x0000002000207308 */ /* 0x000e220000000800 */
[----:B-1----:R-:W-:-:S01]  /*222b0*/  FADD.FTZ R4, R28, R3 ;  /* 0x000000031c047221 */ /* 0x002fc20000010000 */
[----:B------:R-:W-:Y:S01]  /*222c0*/  FFMA.FTZ R81, R82, UR28, -R117 ;  /* 0x0000001c52517c23 */ /* 0x000fe20008010875 */
[----:B------:R-:W-:-:S01]  /*222d0*/  FADD.FTZ R185, R29, R184 ;  /* 0x000000b81db97221 */ /* 0x000fc20000010000 */
[----:B------:R-:W-:-:S03]  /*222e0*/  FFMA.FTZ R82, R85, UR28, -R117 ;  /* 0x0000001c55527c23 */ /* 0x000fc60008010875 */
[----:B------:R-:W-:Y:S01]  /*222f0*/  FADD.FTZ R184, R30, R185 ;  /* 0x000000b91eb87221 */ /* 0x000fe20000010000 */
[----:B------:R-:W1:Y:S01]  /*22300*/  MUFU.EX2 R35, R35 ;  /* 0x0000002300237308 */ /* 0x000e620000000800 */
[----:B--2---:R-:W-:-:S02]  /*22310*/  FADD.FTZ R3, R31, R4 ;  /* 0x000000041f037221 */ /* 0x004fc40000010000 */
        /* <DEDUP_REMOVED lines=13> */
[----:B--2---:R-:W-:-:S02]  /*223f0*/  FADD.FTZ R4, R36, R3 ;  /* 0x0000000324047221 */ /* 0x004fc40000010000 */
[----:B------:R-:W-:Y:S01]  /*22400*/  FADD.FTZ R185, R47, R88 ;  /* 0x000000582fb97221 */ /* 0x000fe20000010000 */
[----:B------:R-:W-:-:S03]  /*22410*/  FFMA.FTZ R88, R90, UR28, -R117 ;  /* 0x0000001c5a587c23 */ /* 0x000fc60008010875 */
[----:B------:R-:W-:Y:S01]  /*22420*/  FADD.FTZ R184, R48, R185 ;  /* 0x000000b930b87221 */ /* 0x000fe20000010000 */
[----:B------:R-:W2:Y:S01]  /*22430*/  MUFU.EX2 R43, R43 ;  /* 0x0000002b002b7308 */ /* 0x000ea20000000800 */
[----:B0-----:R-:W-:-:S02]  /*22440*/  FADD.FTZ R3, R39, R4 ;  /* 0x0000000427037221 */ /* 0x001fc40000010000 */
[----:B------:R-:W-:-:S04]  /*22450*/  FADD.FTZ R185, R51, R184 ;  /* 0x000000b833b97221 */ /* 0x000fc80000010000 */
[----:B------:R-:W-:Y:S01]  /*22460*/  FADD.FTZ R90, R52, R185 ;  /* 0x000000b9345a7221 */ /* 0x000fe20000010000 */
[----:B------:R-:W0:Y:S01]  /*22470*/  MUFU.EX2 R46, R46 ;  /* 0x0000002e002e7308 */ /* 0x000e220000000800 */
[----:B-1----:R-:W-:-:S02]  /*22480*/  FADD.FTZ R4, R40, R3 ;  /* 0x0000000328047221 */ /* 0x002fc40000010000 */
[----:B------:R-:W-:Y:S01]  /*22490*/  FADD.FTZ R185, R55, R90 ;  /* 0x0000005a37b97221 */ /* 0x000fe20000010000 */
[----:B------:R-:W-:-:S03]  /*224a0*/  FFMA.FTZ R90, R94, UR28, -R117 ;  /* 0x0000001c5e5a7c23 */ /* 0x000fc60008010875 */
[----:B------:R-:W-:Y:S01]  /*224b0*/  FADD.FTZ R184, R56, R185 ;  /* 0x000000b938b87221 */ /* 0x000fe20000010000 */
[----:B------:R-:W1:Y:S01]  /*224c0*/  MUFU.EX2 R49, R49 ;  /* 0x0000003100317308 */ /* 0x000e620000000800 */
[----:B--2---:R-:W-:-:S02]  /*224d0*/  FADD.FTZ R3, R43, R4 ;  /* 0x000000042b037221 */ /* 0x004fc40000010000 */
[----:B------:R-:W-:-:S04]  /*224e0*/  FADD.FTZ R185, R59, R184 ;  /* 0x000000b83bb97221 */ /* 0x000fc80000010000 */
[----:B------:R-:W-:Y:S01]  /*224f0*/  FADD.FTZ R94, R60, R185 ;  /* 0x000000b93c5e7221 */ /* 0x000fe20000010000 */
        /* <DEDUP_REMOVED lines=23> */
[----:B------:R-:W-:-:S03]  /*22670*/  FADD.FTZ R184, R64, R185 ;  /* 0x000000b940b87221 */ /* 0x000fc60000010000 */
        /* <DEDUP_REMOVED lines=26> */
[----:B------:R-:W-:-:S02]  /*22820*/  FFMA.FTZ R104, R105, UR28, -R117 ;  /* 0x0000001c69687c23 */ /* 0x000fc40008010875 */
        /* <DEDUP_REMOVED lines=72> */
[----:B0-----:R-:W-:-:S03]  /*22cb0*/  FADD.FTZ R4, R115, R4 ;  /* 0x0000000473047221 */ /* 0x001fc60000010000 */
[----:B-1----:R-:W-:Y:S01]  /*22cc0*/  FADD.FTZ R3, R113, R114 ;  /* 0x0000007271037221 */ /* 0x002fe20000010000 */
[----:B------:R-:W-:Y:S06]  /*22cd0*/  @!P3 BRA `(.L_x_1513) ;  /* 0x000000000004b947 */ /* 0x000fec0003800000 */
[----:B------:R-:W-:Y:S01]  /*22ce0*/  BPT.TRAP 0x1 ;  /* 0x000000040000795c */ /* 0x000fe20000300000 */
.L_x_1513:
        /* <DEDUP_REMOVED lines=13> */
[-C--:B------:R-:W-:Y:S01]  /*22dc0*/  FMUL.FTZ R125, R125, R116.reuse ;  /* 0x000000747d7d7220 */ /* 0x080fe20000410000 */
[----:B------:R-:W-:Y:S01]  /*22dd0*/  F2FP.SATFINITE.E4M3.F32.PACK_AB_MERGE_C R37, R38, R37, RZ ;  /* 0x000000252625723e */ /* 0x000fe200048070ff */
[-C--:B------:R-:W-:Y:S01]  /*22de0*/  FMUL.FTZ R128, R128, R116.reuse ;  /* 0x0000007480807220 */ /* 0x080fe20000410000 */
[----:B------:R-:W-:Y:S01]  /*22df0*/  PRMT R14, R15, 0x654, R14 ;  /* 0x000006540f0e7816 */ /* 0x000fe2000000000e */
[----:B------:R-:W-:Y:S01]  /*22e00*/  FMUL.FTZ R129, R129, R116 ;  /* 0x0000007481817220 */ /* 0x000fe20000410000 */
[----:B------:R-:W-:Y:S01]  /*22e10*/  F2FP.SATFINITE.E4M3.F32.PACK_AB_MERGE_C R40, R43, R40, RZ ;  /* 0x000000282b28723e */ /* 0x000fe200048070ff */
[----:B------:R-:W-:Y:S01]  /*22e20*/  FMUL.FTZ R132, R132, R116 ;  /* 0x0000007484847220 */ /* 0x000fe20000410000 */
[----:B------:R-:W-:Y:S01]  /*22e30*/  F2FP.SATFINITE.E4M3.F32.PACK_AB_MERGE_C R47, R48, R47, RZ ;  /* 0x0000002f302f723e */ /* 0x000fe200048070ff */
[----:B------:R0:W-:Y:S01]  /*22e40*/  SYNCS.ARRIVE.TRANS64.RED.A1T0 RZ, [R14+URZ], RZ ;  /* 0x000000ff0eff79a7 */ /* 0x0001e2000810043f */
        /* <DEDUP_REMOVED lines=103> */
.L_x_1495:
[----:B------:R-:W-:Y:S01]  /*234c0*/  IMAD.U32 R0, RZ, RZ, UR41 ;  /* 0x00000029ff007e24 */ /* 0x000fe2000f8e00ff */
[----:B------:R-:W-:Y:S05]  /*234d0*/  WARPSYNC.ALL ;  /* 0x0000000000007948 */ /* 0x000fea0003800000 */
[----:B------:R-:W-:Y:S06]  /*234e0*/  BAR.ARV 0x8, 0x180 ;  /* 0x0206000000007b1d */ /* 0x000fec0000002000 */
[----:B------:R-:W-:-:S13]  /*234f0*/  ISETP.NE.AND P1, PT, R0, 0x3, PT ;  /* 0x000000030000780c */ /* 0x000fda0003f25270 */
[----:B------:R-:W-:Y:S05]  /*23500*/  @!P1 BRA `(.L_x_1515) ;  /* 0x0000000000049947 */ /* 0x000fea0003800000 */
[----:B------:R-:W-:Y:S01]  /*23510*/  BPT.TRAP 0x1 ;  /* 0x000000040000795c */ /* 0x000fe20000300000 */
.L_x_1515:
[----:B------:R-:W-:Y:S01]  /*23520*/  IMAD R13, R212, 0x8, R18 ;  /* 0x00000008d40d7824 */ /* 0x000fe200078e0212 */
[----:B------:R-:W-:-:S04]  /*23530*/  SHF.L.U32 R0, R211, 0x1f, RZ ;  /* 0x0000001fd3007819 */ /* 0x000fc800000006ff */
[----:B------:R0:W1:Y:S01]  /*23540*/  SYNCS.PHASECHK.TRANS64.TRYWAIT P0, [R13+URZ+0x28850], R0 ;  /* 0x028850000d0075a7 */ /* 0x000062000800017f */
[----:B------:R-:W-:Y:S05]  /*23550*/  @!P1 BRA `(.L_x_1516) ;  /* 0x0000000000049947 */ /* 0x000fea0003800000 */
[----:B------:R-:W-:Y:S01]  /*23560*/  BPT.TRAP 0x1 ;  /* 0x000000040000795c */ /* 0x000fe20000300000 */
.L_x_1516:
[----:B------:R-:W-:-:S05]  /*23570*/  VIADD R18, R18, 0x400 ;  /* 0x0000040012127836 */ /* 0x000fca0000000000 */
[----:B------:R-:W-:-:S04]  /*23580*/  SHF.R.U32.HI R18, RZ, 0x4, R18 ;  /* 0x00000004ff127819 */ /* 0x000fc80000011612 */
[----:B------:R-:W-:-:S04]  /*23590*/  LOP3.LUT R18, R18, 0x3fff, RZ, 0xc0, !PT ;  /* 0x00003fff12127812 */ /* 0x000fc800078ec0ff */
[----:B------:R-:W-:Y:S01]  /*235a0*/  LOP3.LUT R7, R18, 0x10000, RZ, 0xfc, !PT ;  /* 0x0001000012077812 */ /* 0x000fe200078efcff */
[----:B-1----:R-:W-:Y:S06]  /*235b0*/  @P0 BRA `(.L_x_1517) ;  /* 0x0000000000080947 */ /* 0x002fec0003800000 */
[----:B------:R-:W1:Y:S02]  /*235c0*/  SYNCS.PHASECHK.TRANS64.TRYWAIT P0, [R13+URZ+0x28850], R0 ;  /* 0x028850000d0075a7 */ /* 0x000e64000800017f */
[----:B-1----:R-:W-:Y:S05]  /*235d0*/  @!P0 BRA `(.L_x_1518) ;  /* 0x000000d400748947 */ /* 0x002fea0003800000 */
.L_x_1517:
[----:B------:R-:W-:Y:S01]  /*235e0*/  IMAD R6, R212, 0x600, R7 ;  /* 0x00000600d4067824 */ /* 0x000fe200078e0207 */
[----:B------:R-:W-:Y:S05]  /*235f0*/  WARPSYNC.ALL ;  /* 0x0000000000007948 */ /* 0x000fea0003800000 */
[----:B------:R-:W-:Y:S01]  /*23600*/  IMAD.MOV.U32 R7, RZ, RZ, -0x7fffffe0 ;  /* 0x80000020ff077424 */ /* 0x000fe200078e00ff */
[C---:B------:R-:W-:Y:S01]  /*23610*/  R2UR UR6, R6.reuse ;  /* 0x00000000060672ca */ /* 0x040fe200000e0000 */
[----:B------:R-:W-:Y:S01]  /*23620*/  WARPGROUP.ARRIVE ;  /* 0x00000000000079c5 */ /* 0x000fe20000000000 */
[----:B------:R-:W-:Y:S01]  /*23630*/  VIADD R8, R6, 0x2 ;  /* 0x0000000206087836 */ /* 0x000fe20000000000 */
[----:B------:R-:W-:Y:S01]  /*23640*/  ULDC.64 UR4, c[0x0][0x9a0] ;  /* 0x0002680000047ab9 */ /* 0x000fe20000000a00 */
[----:B------:R-:W-:Y:S01]  /*23650*/  R2UR UR7, R7 ;  /* 0x00000000070772ca */ /* 0x000fe200000e0000 */
[----:B------:R-:W-:Y:S01]  /*23660*/  IMAD.MOV.U32 R9, RZ, RZ, -0x7fffffe0 ;  /* 0x80000020ff097424 */ /* 0x000fe200078e00ff */
[----:B------:R-:W-:-:S04]  /*23670*/  ISETP.NE.U32.AND P0, PT, RZ, UR4, PT ;  /* 0x00000004ff007c0c */ /* 0x000fc8000bf05070 */
[----:B------:R-:W-:-:S07]  /*23680*/  ISETP.NE.AND.EX P0, PT, RZ, UR5, PT, P0 ;  /* 0x00000005ff007c0c */ /* 0x000fce000bf05300 */
[----:B------:R-:W-:Y:S01]  /*23690*/  QGMMA.64x128x32.F32.E4M3.E4M3 R120, R204, gdesc[UR4], R120, gsb0 ;  /* 0x01e00004cc787df3 */ /* 0x000fe20008000878 */
[----:B------:R-:W-:Y:S01]  /*236a0*/  R2UR UR6, R8 ;  /* 0x00000000080672ca */ /* 0x000fe200000e0000 */
[----:B------:R-:W-:Y:S01]  /*236b0*/  VIADD R8, R6, 0x200 ;  /* 0x0000020006087836 */ /* 0x000fe20000000000 */
[----:B------:R-:W-:Y:S01]  /*236c0*/  R2UR UR7, R9 ;  /* 0x00000000090772ca */ /* 0x000fe200000e0000 */
[----:B------:R-:W-:Y:S02]  /*236d0*/  IMAD.MOV.U32 R9, RZ, RZ, -0x7fffffe0 ;  /* 0x80000020ff097424 */ /* 0x000fe400078e00ff */
[----:B------:R-:W2:Y:S01]  /*236e0*/  @P0 LDC.64 R10, c[0x0][0x9d0] ;  /* 0x00027400ff0a0b82 */ /* 0x000ea20000000a00 */
[----:B------:R-:W-:Y:S01]  /*236f0*/  @P0 SHF.R.S32.HI R5, RZ, 0x1f, R223 ;  /* 0x0000001fff050819 */ /* 0x000fe200000114df */
[----:B------:R-:W-:Y:S02]  /*23700*/  WARPGROUP.DEPBAR.LE gsb0, 0x0 ;  /* 0x00008000000079c5 */ /* 0x000fe40000010000 */
[----:B------:R-:W-:-:S06]  /*23710*/  WARPGROUP.ARRIVE ;  /* 0x00000000000079c5 */ /* 0x000fcc0000000000 */
[----:B------:R-:W-:Y:S01]  /*23720*/  QGMMA.64x128x32.F32.E4M3.E4M3 R120, R200, gdesc[UR4], R120, gsb0 ;  /* 0x01e00004c8787df3 */ /* 0x000fe20008000878 */
[----:B------:R-:W-:Y:S02]  /*23730*/  R2UR UR6, R8 ;  /* 0x00000000080672ca */ /* 0x000fe400000e0000 */
[----:B------:R-:W-:Y:S02]  /*23740*/  R2UR UR7, R9 ;  /* 0x00000000090772ca */ /* 0x000fe400000e0000 */
[----:B------:R-:W0:Y:S02]  /*23750*/  @P0 LDC.64 R8, c[0x0][0x9c8] ;  /* 0x00027200ff080b82 */ /* 0x000e240000000a00 */
[----:B01----:R-:W-:-:S04]  /*23760*/  @P0 IMAD R0, R5, R8, RZ ;  /* 0x0000000805000224 */ /* 0x003fc800078e02ff */
[C---:B------:R-:W-:Y:S02]  /*23770*/  @P0 IMAD R5, R223.reuse, R9, R0 ;  /* 0x00000009df050224 */ /* 0x040fe400078e0200 */
[----:B------:R-:W-:-:S04]  /*23780*/  @P0 IMAD.WIDE.U32 R8, R223, R8, RZ ;  /* 0x00000008df080225 */ /* 0x000fc800078e00ff */
[----:B------:R-:W-:Y:S02]  /*23790*/  @P0 IMAD.IADD R9, R9, 0x1, R5 ;  /* 0x0000000109090824 */ /* 0x000fe400078e0205 */
[----:B------:R-:W-:Y:S02]  /*237a0*/  IMAD.MOV.U32 R0, RZ, RZ, 0x3f800000 ;  /* 0x3f800000ff007424 */ /* 0x000fe400078e00ff */
[----:B--2---:R-:W-:-:S04]  /*237b0*/  @P0 IMAD.WIDE.U32 R8, R232, R10, R8 ;  /* 0x0000000ae8080225 */ /* 0x004fc800078e0008 */
[----:B------:R-:W-:Y:S01]  /*237c0*/  @P0 IMAD R5, R232, R11, R9 ;  /* 0x0000000be8050224 */ /* 0x000fe200078e0209 */
[C---:B------:R-:W-:Y:S01]  /*237d0*/  @P0 LEA R10, P1, R8.reuse, UR4, 0x2 ;  /* 0x00000004080a0c11 */ /* 0x040fe2000f8210ff */
[----:B------:R-:W-:Y:S02]  /*237e0*/  WARPGROUP.DEPBAR.LE gsb0, 0x0 ;  /* 0x00008000000079c5 */ /* 0x000fe40000010000 */
[----:B------:R-:W-:Y:S01]  /*237f0*/  WARPGROUP.ARRIVE ;  /* 0x00000000000079c5 */ /* 0x000fe20000000000 */
[----:B------:R-:W-:Y:S01]  /*23800*/  @P0 LEA.HI.X R11, R8, UR5, R5, 0x2, P1 ;  /* 0x00000005080b0c11 */ /* 0x000fe200088f1405 */
[----:B------:R-:W-:-:S04]  /*23810*/  VIADD R8, R6, 0x202 ;  /* 0x0000020206087836 */ /* 0x000fc80000000000 */
[----:B------:R-:W-:Y:S01]  /*23820*/  QGMMA.64x128x32.F32.E4M3.E4M3 R120, R196, gdesc[UR4], R120, gsb0 ;  /* 0x01e00004c4787df3 */ /* 0x000fe20008000878 */
[----:B------:R-:W-:Y:S01]  /*23830*/  IMAD.MOV.U32 R9, RZ, RZ, -0x7fffffe0 ;  /* 0x80000020ff097424 */ /* 0x000fe200078e00ff */
[----:B------:R-:W-:Y:S01]  /*23840*/  R2UR UR6, R8 ;  /* 0x00000000080672ca */ /* 0x000fe200000e0000 */
[----:B------:R0:W2:Y:S03]  /*23850*/  @P0 LDG.E R0, desc[UR38][R10.64] ;  /* 0x000000260a000981 */ /* 0x0000a6000c1e1900 */
[----:B------:R-:W-:Y:S01]  /*23860*/  R2UR UR7, R9 ;  /* 0x00000000090772ca */ /* 0x000fe200000e0000 */
[----:B------:R-:W-:Y:S02]  /*23870*/  VIADD R8, R6, 0x400 ;  /* 0x0000040006087836 */ /* 0x000fe40000000000 */
[----:B------:R-:W-:Y:S01]  /*23880*/  IMAD.MOV.U32 R9, RZ, RZ, -0x7fffffe0 ;  /* 0x80000020ff097424 */ /* 0x000fe200078e00ff */
[----:B------:R-:W-:-:S02]  /*23890*/  WARPGROUP.DEPBAR.LE gsb0, 0x0 ;  /* 0x00008000000079c5 */ /* 0x000fc40000010000 */
[----:B------:R-:W-:-:S07]  /*238a0*/  WARPGROUP.ARRIVE ;  /* 0x00000000000079c5 */ /* 0x000fce0000000000 */
        /* <DEDUP_REMOVED lines=30> */
[----:B------:R-:W0:Y:S01]  /*23a90*/  @P2 MUFU.LG2 R4, R4 ;  /* 0x0000000400042308 */ /* 0x000e220000000c00 */
[----:B------:R-:W-:-:S07]  /*23aa0*/  IMAD.U32 R12, RZ, RZ, UR41 ;  /* 0x00000029ff0c7e24 */ /* 0x000fce000f8e00ff */
[----:B------:R-:W1:Y:S01]  /*23ab0*/  @P1 MUFU.LG2 R2, R2 ;  /* 0x0000000200021308 */ /* 0x000e620000000c00 */
[----:B------:R-:W-:-:S07]  /*23ac0*/  ISETP.NE.AND P3, PT, R12, 0x3, PT ;  /* 0x000000030c00780c */ /* 0x000fce0003f65270 */
[----:B------:R-:W3:Y:S01]  /*23ad0*/  @P0 MUFU.RCP R7, R10 ;  /* 0x0000000a00070308 */ /* 0x000ee20000001000 */
[----:B------:R-:W-:Y:S02]  /*23ae0*/  IMAD.U32 R6, RZ, RZ, UR28 ;  /* 0x0000001cff067e24 */ /* 0x000fe4000f8e00ff */
[----:B------:R-:W-:Y:S02]  /*23af0*/  IMAD.U32 R5, RZ, RZ, UR28 ;  /* 0x0000001cff057e24 */ /* 0x000fe4000f8e00ff */
[----:B0-----:R-:W-:Y:S01]  /*23b00*/  @P2 FMUL.FTZ R9, R4, 0.69314718246459960938 ;  /* 0x3f31721804092820 */ /* 0x001fe20000410000 */
[----:B------:R-:W-:Y:S01]  /*23b10*/  @P2 FMUL.FTZ R6, R6, 0.69314718246459960938 ;  /* 0x3f31721806062820 */ /* 0x000fe20000410000 */
[----:B------:R-:W-:Y:S01]  /*23b20*/  @P1 FMUL.FTZ R5, R5, 0.69314718246459960938 ;  /* 0x3f31721805051820 */ /* 0x000fe20000410000 */
[----:B-1----:R-:W-:Y:S01]  /*23b30*/  @P1 FMUL.FTZ R2, R2, 0.69314718246459960938 ;  /* 0x3f31721802021820 */ /* 0x002fe20000410000 */
[----:B------:R-:W-:Y:S02]  /*23b40*/  IMAD.MOV.U32 R76, RZ, RZ, -0x800000 ;  /* 0xff800000ff4c7424 */ /* 0x000fe400078e00ff */
[----:B------:R-:W-:Y:S01]  /*23b50*/  @P2 FFMA.FTZ R76, R6, R222, R9 ;  /* 0x000000de064c2223 */ /* 0x000fe20000010009 */
[----:B------:R-:W-:-:S02]  /*23b60*/  IMAD.MOV.U32 R72, RZ, RZ, -0x800000 ;  /* 0xff800000ff487424 */ /* 0x000fc400078e00ff */
[----:B------:R-:W-:Y:S01]  /*23b70*/  @P1 FFMA.FTZ R72, R5, R228, R2 ;  /* 0x000000e405481223 */ /* 0x000fe20000010002 */
[-C--:B--2---:R-:W-:Y:S01]  /*23b80*/  FMUL.FTZ R9, R3, R0.reuse ;  /* 0x0000000003097220 */ /* 0x084fe20000410000 */
[----:B---3--:R-:W-:Y:S01]  /*23b90*/  FMUL.FTZ R7, R7, R0 ;  /* 0x0000000007077220 */ /* 0x008fe20000410000 */
[----:B------:R-:W-:Y:S02]  /*23ba0*/  WARPGROUP.DEPBAR.LE gsb0, 0x0 ;  /* 0x00008000000079c5 */ /* 0x000fe40000010000 */
[----:B------:R-:W-:Y:S05]  /*23bb0*/  @!P3 BRA `(.L_x_1519) ;  /* 0x000000000004b947 */ /* 0x000fea0003800000 */
[----:B------:R-:W-:Y:S01]  /*23bc0*/  BPT.TRAP 0x1 ;  /* 0x000000040000795c */ /* 0x000fe20000300000 */
.L_x_1519:
[----:B------:R-:W-:Y:S02]  /*23bd0*/  VIADD R212, R212, 0x1 ;  /* 0x00000001d4d47836 */ /* 0x000fe40000000000 */
[-C--:B------:R-:W-:Y:S01]  /*23be0*/  FMUL.FTZ R3, R120, R9.reuse ;  /* 0x0000000978037220 */ /* 0x080fe20000410000 */
[----:B------:R-:W-:Y:S02]  /*23bf0*/  VIADD R0, R13, 0x28860 ;  /* 0x000288600d007836 */ /* 0x000fe40000000000 */
[-C--:B------:R-:W-:Y:S01]  /*23c00*/  FMUL.FTZ R8, R125, R9.reuse ;  /* 0x000000097d087220 */ /* 0x080fe20000410000 */
[----:B------:R-:W-:Y:S01]  /*23c10*/  IMAD.U32 R5, RZ, RZ, UR40 ;  /* 0x00000028ff057e24 */ /* 0x000fe2000f8e00ff */
[----:B------:R-:W-:Y:S01]  /*23c20*/  ISETP.NE.AND P1, PT, R212, 0x2, PT ;  /* 0x00000002d400780c */ /* 0x000fe20003f25270 */
[-C--:B------:R-:W-:Y:S01]  /*23c30*/  FMUL.FTZ R21, R128, R9.reuse ;  /* 0x0000000980157220 */ /* 0x080fe20000410000 */
[-C--:B------:R-:W-:Y:S01]  /*23c40*/  FMUL.FTZ R133, R133, R9.reuse ;  /* 0x0000000985857220 */ /* 0x080fe20000410000 */
[-C--:B------:R-:W-:Y:S01]  /*23c50*/  FMUL.FTZ R136, R136, R9.reuse ;  /* 0x0000000988887220 */ /* 0x080fe20000410000 */
[----:B------:R-:W-:Y:S01]  /*23c60*/  PRMT R2, R5, 0x654, R0 ;  /* 0x0000065405027816 */ /* 0x000fe20000000000 */
[-C--:B------:R-:W-:Y:S01]  /*23c70*/  FMUL.FTZ R27, R141, R9.reuse ;  /* 0x000000098d1b7220 */ /* 0x080fe20000410000 */
[----:B------:R-:W-:Y:S01]  /*23c80*/  SEL R10, RZ, 0x1, P1 ;  /* 0x00000001ff0a7807 */ /* 0x000fe20000800000 */
        /* <DEDUP_REMOVED lines=57> */
[-C--:B0-----:R-:W-:Y:S01]  /*24020*/  FMUL.FTZ R2, R171, R7.reuse ;  /* 0x00000007ab027220 */ /* 0x081fe20000410000 */
[-C--:B------:R-:W-:Y:S01]  /*24030*/  FMUL.FTZ R182, R182, R7.reuse ;  /* 0x00000007b6b67220 */ /* 0x080fe20000410000 */
[----:B------:R-:W-:Y:S01]  /*24040*/  FMUL.FTZ R32, R179, R7 ;  /* 0x00000007b3207220 */ /* 0x000fe20000410000 */
[----:B------:R-:W-:Y:S01]  /*24050*/  LOP3.LUT R211, R211, R10, RZ, 0x3c, !PT ;  /* 0x0000000ad3d37212 */ /* 0x000fe200078e3cff */
[----:B------:R-:W-:Y:S01]  /*24060*/  UIADD3 UR37, UR37, 0x1, URZ ;  /* 0x0000000125257890 */ /* 0x000fe2000fffe03f */
[----:B------:R-:W-:-:S11]  /*24070*/  SEL R212, R212, RZ, P1 ;  /* 0x000000ffd4d47207 */ /* 0x000fd60000800000 */
.L_x_1408:
[----:B------:R-:W0:Y:S01]  /*24080*/  S2R R138, SR_TID.X ;  /* 0x00000000008a7919 */ /* 0x000e220000002100 */
[----:B------:R-:W-:Y:S05]  /*24090*/  WARPSYNC.ALL ;  /* 0x0000000000007948 */ /* 0x000fea0003800000 */
[----:B0-----:R-:W-:-:S05]  /*240a0*/  VIADD R130, R138, 0xffffff80 ;  /* 0xffffff808a827836 */ /* 0x001fca0000000000 */
[----:B------:R-:W-:-:S04]  /*240b0*/  SHF.R.S32.HI R9, RZ, 0x1f, R130 ;  /* 0x0000001fff097819 */ /* 0x000fc80000011482 */
[----:B------:R-:W-:-:S04]  /*240c0*/  LEA.HI R102, R9, R130, RZ, 0x3 ;  /* 0x0000008209667211 */ /* 0x000fc800078f18ff */
[----:B------:R-:W-:-:S05]  /*240d0*/  LOP3.LUT R100, R102, 0xfffffff8, RZ, 0xc0, !PT ;  /* 0xfffffff866647812 */ /* 0x000fca00078ec0ff */
[----:B------:R-:W-:-:S04]  /*240e0*/  IMAD.IADD R100, R130, 0x1, -R100 ;  /* 0x0000000182647824 */ /* 0x000fc800078e0a64 */
[----:B------:R-:W-:-:S04]  /*240f0*/  IMAD.SHL.U32 R113, R100, 0x8, RZ ;  /* 0x0000000864717824 */ /* 0x000fc800078e00ff */
[----:B------:R-:W-:Y:S01]  /*24100*/  VIADD R111, R113, 0x40 ;  /* 0x00000040716f7836 */ /* 0x000fe20000000000 */
[----:B------:R-:W0:Y:S08]  /*24110*/  S2UR UR40, SR_CgaCtaId ;  /* 0x00000000002879c3 */ /* 0x000e300000008800 */
[----:B------:R-:W-:Y:S01]  /*24120*/  BAR.SYNC.DEFER_BLOCKING 0x5, 0x180 ;  /* 0x0146000000007b1d */ /* 0x000fe20000010000 */
[----:B------:R-:W-:-:S05]  /*24130*/  ISETP.NE.AND P1, PT, R236, RZ, PT ;  /* 0x000000ffec00720c */ /* 0x000fca0003f25270 */
[----:B------:R-:W-:Y:S01]  /*24140*/  UMOV UR4, 0x400 ;  /* 0x0000040000047882 */ /* 0x000fe20000000000 */
[----:B------:R-:W-:Y:S07]  /*24150*/  BSSY B0, `(.L_x_1520) ;  /* 0x00003ed000007945 */ /* 0x000fee0003800000 */
[----:B------:R-:W1:Y:S01]  /*24160*/  @!P1 LDC R236, c[0x0][0xad4] ;  /* 0x0002b500ffec9b82 */ /* 0x000e620000000800 */
[----:B0-----:R-:W-:-:S06]  /*24170*/  ULEA UR4, UR40, UR4, 0x18 ;  /* 0x0000000428047291 */ /* 0x001fcc000f8ec03f */
[----:B------:R-:W-:-:S05]  /*24180*/  IMAD.U32 R18, RZ, RZ, UR4 ;  /* 0x00000004ff127e24 */ /* 0x000fca000f8e00ff */
[----:B------:R0:W2:Y:S01]  /*24190*/  LDS.128 R220, [R18+0x288d0] ;  /* 0x0288d00012dc7984 */ /* 0x0000a20000000c00 */
[----:B------:R-:W-:Y:S06]  /*241a0*/  BAR.ARV 0x4, 0x180 ;  /* 0x0106000000007b1d */ /* 0x000fec0000002000 */
[----:B------:R-:W-:Y:S05]  /*241b0*/  @P0 BRA `(.L_x_1521) ;  /* 0x0000003000940947 */ /* 0x000fea0003800000 */
[----:B------:R-:W-:Y:S01]  /*241c0*/  IMAD.SHL.U32 R7, R138, 0x4, RZ ;  /* 0x000000048a077824 */ /* 0x000fe200078e00ff */
[----:B------:R-:W-:-:S04]  /*241d0*/  ULDC.64 UR4, c[0x4][0x38] ;  /* 0x01000e0000047ab9 */ /* 0x000fc80000000a00 */
[----:B------:R-:W-:-:S04]  /*241e0*/  LOP3.LUT R7, R7, 0xc, RZ, 0xc0, !PT ;  /* 0x0000000c07077812 */ /* 0x000fc800078ec0ff */
[----:B------:R-:W-:Y:S02]  /*241f0*/  IADD3 R10, P0, R7, UR4, RZ ;  /* 0x00000004070a7c10 */ /* 0x000fe4000ff1e0ff */
[----:B------:R-:W3:Y:S01]  /*24200*/  S2R R7, SR_SWINHI ;  /* 0x0000000000077919 */ /* 0x000ee20000002f00 */
[----:B------:R-:W-:Y:S02]  /*24210*/  LEA.HI R9, R9, R130, RZ, 0x4 ;  /* 0x0000008209097211 */ /* 0x000fe400078f20ff */
[----:B------:R-:W-:Y:S02]  /*24220*/  IMAD.X R11, RZ, RZ, UR5, P0 ;  /* 0x00000005ff0b7e24 */ /* 0x000fe400080e06ff */
[----:B-----5:R-:W-:-:S03]  /*24230*/  SHF.R.S32.HI R24, RZ, 0x4, R9 ;  /* 0x00000004ff187819 */ /* 0x020fc60000011409 */
[----:B------:R4:W5:Y:S01]  /*24240*/  LDG.E.CONSTANT R10, desc[UR38][R10.64] ;  /* 0x000000260a0a7981 */ /* 0x000962000c1e9900 */
[C---:B------:R-:W-:Y:S01]  /*24250*/  LEA.HI R13, R9.reuse, R24, RZ, 0x1 ;  /* 0x00000018090d7211 */ /* 0x040fe200078f08ff */
[----:B------:R-:W-:Y:S01]  /*24260*/  UMOV UR4, 0xffffffff ;  /* 0xffffffff00047882 */ /* 0x000fe20000000000 */
[----:B------:R-:W-:Y:S02]  /*24270*/  LOP3.LUT R9, R9, 0x3fffff0, RZ, 0xc0, !PT ;  /* 0x03fffff009097812 */ /* 0x000fe400078ec0ff */
[----:B------:R-:W-:-:S03]  /*24280*/  LOP3.LUT R13, R13, 0x1ffffffe, RZ, 0xc0, !PT ;  /* 0x1ffffffe0d0d7812 */ /* 0x000fc600078ec0ff */
[----:B------:R-:W-:Y:S01]  /*24290*/  IMAD.IADD R14, R130, 0x1, -R9 ;  /* 0x00000001820e7824 */ /* 0x000fe200078e0a09 */
[----:B------:R-:W-:Y:S01]  /*242a0*/  LOP3.LUT P0, R9, R138, 0x3, RZ, 0xc0, !PT ;  /* 0x000000038a097812 */ /* 0x000fe2000780c0ff */
[----:B------:R-:W-:Y:S02]  /*242b0*/  IMAD.IADD R13, R24, 0x1, -R13 ;  /* 0x00000001180d7824 */ /* 0x000fe400078e0a0d */
[----:B------:R-:W-:Y:S01]  /*242c0*/  IMAD R14, R14, 0x40, R227 ;  /* 0x000000400e0e7824 */ /* 0x000fe200078e02e3 */
[----:B------:R-:W-:-:S03]  /*242d0*/  ISETP.EQ.OR P0, PT, R9, 0x3, !P0 ;  /* 0x000000030900780c */ /* 0x000fc60004702670 */
[----:B------:R-:W-:Y:S01]  /*242e0*/  IMAD R13, R13, 0x8, R14 ;  /* 0x000000080d0d7824 */ /* 0x000fe200078e020e */
[----:B------:R-:W-:Y:S02]  /*242f0*/  MOV R74, R18 ;  /* 0x00000012004a7202 */ /* 0x000fe40000000f00 */
[----:B---3--:R-:W-:Y:S02]  /*24300*/  MOV R75, R7 ;  /* 0x00000007004b7202 */ /* 0x008fe40000000f00 */
[----:B------:R-:W-:Y:S02]  /*24310*/  SEL R7, R3, R42, P0 ;  /* 0x0000002a03077207 */ /* 0x000fe40000000000 */
[----:B------:R-:W-:Y:S01]  /*24320*/  SEL R3, R42, R3, P0 ;  /* 0x000000032a037207 */ /* 0x000fe20000000000 */
[----:B------:R-:W-:Y:S01]  /*24330*/  IMAD.WIDE R14, R13, 0x2, R74 ;  /* 0x000000020d0e7825 */ /* 0x000fe200078e024a */
[----:B------:R-:W-:Y:S02]  /*24340*/  SEL R13, R5, R8, P0 ;  /* 0x00000008050d7207 */ /* 0x000fe40000000000 */
[----:B------:R-:W-:-:S02]  /*24350*/  SEL R5, R8, R5, P0 ;  /* 0x0000000508057207 */ /* 0x000fc40000000000 */
[C---:B------:R-:W-:Y:S02]  /*24360*/  IADD3 R99, P5, R14.reuse, 0x4060, RZ ;  /* 0x000040600e637810 */ /* 0x040fe40007fbe0ff */
[----:B------:R-:W-:Y:S02]  /*24370*/  IADD3 R97, P1, R14, 0x4040, RZ ;  /* 0x000040400e617810 */ /* 0x000fe40007f3e0ff */
[----:B------:R-:W-:Y:S02]  /*24380*/  LOP3.LUT R98, R99, 0x380, RZ, 0xc0, !PT ;  /* 0x0000038063627812 */ /* 0x000fe400078ec0ff */
        /* <DEDUP_REMOVED lines=11> */
[C---:B----4-:R-:W-:Y:S02]  /*24440*/  IADD3 R11, P4, R14.reuse, 0x60, RZ ;  /* 0x000000600e0b7810 */ /* 0x050fe40007f9e0ff */
        /* <DEDUP_REMOVED lines=23> */
[----:B------:R-:W-:Y:S02]  /*245c0*/  MOV R112, R14 ;  /* 0x0000000e00707202 */ /* 0x000fe40000000f00 */
[----:B------:R-:W-:Y:S02]  /*245d0*/  MOV R98, R98 ;  /* 0x0000006200627202 */ /* 0x000fe40000000f00 */
[----:B------:R-:W-:Y:S02]  /*245e0*/  MOV R96, R96 ;  /* 0x0000006000607202 */ /* 0x000fe40000000f00 */
[----:B------:R-:W-:Y:S02]  /*245f0*/  MOV R94, R94 ;  /* 0x0000005e005e7202 */ /* 0x000fe40000000f00 */
[----:B------:R-:W-:Y:S02]  /*24600*/  MOV R92, R92 ;  /* 0x0000005c005c7202 */ /* 0x000fe40000000f00 */
[----:B------:R-:W-:-:S02]  /*24610*/  MOV R110, R8 ;  /* 0x00000008006e7202 */ /* 0x000fc40000000f00 */
[----:B------:R-:W-:Y:S02]  /*24620*/  MOV R108, R108 ;  /* 0x0000006c006c7202 */ /* 0x000fe40000000f00 */
[----:B------:R-:W-:Y:S01]  /*24630*/  MOV R106, R106 ;  /* 0x0000006a006a7202 */ /* 0x000fe20000000f00 */
[----:B------:R-:W-:Y:S06]  /*24640*/  BRA.DIV UR4, `(.L_x_1522) ;  /* 0x000000c6046c7947 */ /* 0x000fec000b800000 */
[----:B------:R-:W-:Y:S01]  /*24650*/  SEL R123, R33, R20, P0 ;  /* 0x00000014217b7207 */ /* 0x000fe20000000000 */
[----:B------:R-:W-:Y:S01]  /*24660*/  IMAD.MOV.U32 R11, RZ, RZ, RZ ;  /* 0x000000ffff0b7224 */ /* 0x000fe200078e00ff */
[----:B------:R-:W-:Y:S02]  /*24670*/  SEL R33, R20, R33, P0 ;  /* 0x0000002114217207 */ /* 0x000fe40000000000 */
[----:B------:R-:W-:Y:S02]  /*24680*/  SEL R9, R133, R132, P0 ;  /* 0x0000008485097207 */ /* 0x000fe40000000000 */
[----:B------:R-:W-:Y:S02]  /*24690*/  SEL R25, R136, R137, P0 ;  /* 0x0000008988197207 */ /* 0x000fe40000000000 */
[----:B------:R-:W-:Y:S02]  /*246a0*/  SEL R127, R137, R136, P0 ;  /* 0x00000088897f7207 */ /* 0x000fe40000000000 */
[----:B------:R-:W-:-:S02]  /*246b0*/  SEL R141, R140, R27, P0 ;  /* 0x0000001b8c8d7207 */ /* 0x000fc40000000000 */
[----:B-----5:R-:W-:Y:S01]  /*246c0*/  LOP3.LUT R20, R10, 0x2, RZ, 0x3c, !PT ;  /* 0x000000020a147812 */ /* 0x020fe200078e3cff */
        /* <DEDUP_REMOVED lines=24> */
[----:B------:R-:W3:Y:S01]  /*24850*/  SHFL.IDX PT, R0, R13, R10, 0x1c1f ;  /* 0x001c1f0a0d007589 */ /* 0x000ee200000e0000 */
[----:B------:R-:W-:-:S02]  /*24860*/  SEL R109, R134, R63, P0 ;  /* 0x0000003f866d7207 */ /* 0x000fc40000000000 */
[----:B------:R-:W-:Y:S01]  /*24870*/  SEL R73, R28, R73, P0 ;  /* 0x000000491c497207 */ /* 0x000fe20000000000 */
[----:B------:R-:W-:Y:S01]  /*24880*/  SHFL.IDX PT, R4, R7, R10, 0x1c1f ;  /* 0x001c1f0a07047589 */ /* 0x000fe200000e0000 */
[----:B------:R-:W-:Y:S02]  /*24890*/  SEL R21, R34, R21, P0 ;  /* 0x0000001522157207 */ /* 0x000fe40000000000 */
[----:B------:R-:W-:Y:S01]  /*248a0*/  SEL R125, R148, R31, P0 ;  /* 0x0000001f947d7207 */ /* 0x000fe20000000000 */
[----:B------:R3:W4:Y:S01]  /*248b0*/  SHFL.IDX PT, R7, R3, R20, 0x1c1f ;  /* 0x001c1f1403077589 */ /* 0x00072200000e0000 */
[----:B------:R-:W-:Y:S02]  /*248c0*/  SEL R35, R35, R156, P0 ;  /* 0x0000009c23237207 */ /* 0x000fe40000000000 */
[----:B------:R-:W-:Y:S01]  /*248d0*/  SEL R49, R6, R49, P0 ;  /* 0x0000003106317207 */ /* 0x000fe20000000000 */
[----:B------:R-:W-:Y:S01]  /*248e0*/  SHFL.IDX PT, R34, R137, R10, 0x1c1f ;  /* 0x001c1f0a89227589 */ /* 0x000fe200000e0000 */
[----:B------:R-:W-:-:S02]  /*248f0*/  SEL R107, R43, R38, P0 ;  /* 0x000000262b6b7207 */ /* 0x000fc40000000000 */
[----:B------:R-:W-:Y:S01]  /*24900*/  SEL R63, R63, R134, P0 ;  /* 0x000000863f3f7207 */ /* 0x000fe20000000000 */
[----:B------:R-:W0:Y:S01]  /*24910*/  SHFL.IDX PT, R6, R145, R10, 0x1c1f ;  /* 0x001c1f0a91067589 */ /* 0x000e2200000e0000 */
        /* <DEDUP_REMOVED lines=23> */
[----:B------:R-:W1:Y:S01]  /*24a90*/  SHFL.IDX PT, R26, R127, R20, 0x1c1f ;  /* 0x001c1f147f1a7589 */ /* 0x000e6200000e0000 */
        /* <DEDUP_REMOVED lines=10> */
[----:B------:R-:W-:Y:S01]  /*24b40*/  SEL R87, R2, R87, P0 ;  /* 0x0000005702577207 */ /* 0x000fe20000000000 */
[----:B------:R2:W-:Y:S01]  /*24b50*/  SHFL.IDX PT, R28, R125, R10, 0x1c1f ;  /* 0x001c1f0a7d1c7589 */ /* 0x0005e200000e0000 */
[----:B------:R-:W-:Y:S02]  /*24b60*/  SEL R81, R174, R89, P0 ;  /* 0x00000059ae517207 */ /* 0x000fe40000000000 */
[----:B------:R-:W-:Y:S01]  /*24b70*/  SEL R89, R89, R174, P0 ;  /* 0x000000ae59597207 */ /* 0x000fe20000000000 */
[----:B------:R-:W-:Y:S01]  /*24b80*/  SHFL.IDX PT, R57, R57, R10, 0x1c1f ;  /* 0x001c1f0a39397589 */ /* 0x000fe200000e0000 */
[----:B------:R-:W-:Y:S02]  /*24b90*/  SEL R37, R29, R32, P0 ;  /* 0x000000201d257207 */ /* 0x000fe40000000000 */
[----:B------:R-:W-:Y:S01]  /*24ba0*/  SEL R29, R32, R29, P0 ;  /* 0x0000001d201d7207 */ /* 0x000fe20000000000 */
[----:B------:R1:W-:Y:S01]  /*24bb0*/  SHFL.IDX PT, R60, R107, R10, 0x1c1f ;  /* 0x001c1f0a6b3c7589 */ /* 0x0003e200000e0000 */
[----:B------:R-:W-:-:S02]  /*24bc0*/  SEL R85, R182, R69, P0 ;  /* 0x00000045b6557207 */ /* 0x000fc40000000000 */
[----:B---3--:R-:W-:Y:S01]  /*24bd0*/  SEL R3, R0, R5, P0 ;  /* 0x0000000500037207 */ /* 0x008fe20000000000 */
[----:B------:R-:W3:Y:S01]  /*24be0*/  SHFL.IDX PT, R32, R139, R10, 0x1c1f ;  /* 0x001c1f0a8b207589 */ /* 0x000ee200000e0000 */
[----:B------:R-:W-:Y:S02]  /*24bf0*/  SEL R69, R69, R182, P0 ;  /* 0x000000b645457207 */ /* 0x000fe40000000000 */
[----:B----4-:R-:W-:Y:S01]  /*24c00*/  SEL R90, R4, R7, P0 ;  /* 0x00000007045a7207 */ /* 0x010fe20000000000 */
[----:B------:R-:W-:Y:S01]  /*24c10*/  SHFL.IDX PT, R64, R105, R10, 0x1c1f ;  /* 0x001c1f0a69407589 */ /* 0x000fe200000e0000 */
[----:B------:R-:W-:Y:S02]  /*24c20*/  SEL R104, R7, R4, P0 ;  /* 0x0000000407687207 */ /* 0x000fe40000000000 */
[----:B------:R-:W-:Y:S01]  /*24c30*/  SEL R5, R5, R0, P0 ;  /* 0x0000000005057207 */ /* 0x000fe20000000000 */
[----:B------:R-:W-:Y:S01]  /*24c40*/  SHFL.IDX PT, R65, R65, R10, 0x1c1f ;  /* 0x001c1f0a41417589 */ /* 0x000fe200000e0000 */
[----:B0-----:R-:W-:-:S02]  /*24c50*/  SEL R123, R6, R9, P0 ;  /* 0x00000009067b7207 */ /* 0x001fc40000000000 */
[----:B--2---:R-:W-:Y:S01]  /*24c60*/  SEL R125, R9, R6, P0 ;  /* 0x00000006097d7207 */ /* 0x004fe20000000000 */
[----:B------:R-:W-:Y:S01]  /*24c70*/  SHFL.IDX PT, R66, R101, R10, 0x1c1f ;  /* 0x001c1f0a65427589 */ /* 0x000fe200000e0000 */
[----:B-1----:R-:W-:Y:S02]  /*24c80*/  SEL R0, R25, R26, P0 ;  /* 0x0000001a19007207 */ /* 0x002fe40000000000 */
        /* <DEDUP_REMOVED lines=16> */
[----:B------:R-:W1:Y:S01]  /*24d90*/  SHFL.IDX PT, R33, R33, R20, 0x1c1f ;  /* 0x001c1f1421217589 */ /* 0x000e6200000e0000 */
[----:B------:R-:W-:Y:S02]  /*24da0*/  SEL R124, R21, R8, P0 ;  /* 0x00000008157c7207 */ /* 0x000fe40000000000 */
[----:B---3--:R-:W-:Y:S01]  /*24db0*/  SEL R25, R32, R35, P0 ;  /* 0x0000002320197207 */ /* 0x008fe20000000000 */
[----:B------:R-:W2:Y:S01]  /*24dc0*/  SHFL.IDX PT, R42, R129, R20, 0x1c1f ;  /* 0x001c1f14812a7589 */ /* 0x000ea200000e0000 */
[----:B------:R-:W-:Y:S02]  /*24dd0*/  SEL R27, R35, R32, P0 ;  /* 0x00000020231b7207 */ /* 0x000fe40000000000 */
[----:B------:R-:W-:Y:S01]  /*24de0*/  SEL R59, R50, R63, P0 ;  /* 0x0000003f323b7207 */ /* 0x000fe20000000000 */
[----:B------:R-:W3:Y:S01]  /*24df0*/  SHFL.IDX PT, R43, R43, R20, 0x1c1f ;  /* 0x001c1f142b2b7589 */ /* 0x000ee200000e0000 */
[----:B------:R-:W-:-:S02]  /*24e00*/  SEL R61, R63, R50, P0 ;  /* 0x000000323f3d7207 */ /* 0x000fc40000000000 */
[----:B------:R-:W-:Y:S01]  /*24e10*/  SEL R70, R73, R70, P0 ;  /* 0x0000004649467207 */ /* 0x000fe20000000000 */
[----:B------:R-:W4:Y:S04]  /*24e20*/  SHFL.IDX PT, R52, R103, R20, 0x1c1f ;  /* 0x001c1f1467347589 */ /* 0x000f2800000e0000 */
[----:B------:R-:W4:Y:S04]  /*24e30*/  SHFL.IDX PT, R41, R41, R20, 0x1c1f ;  /* 0x001c1f1429297589 */ /* 0x000f2800000e0000 */
[----:B------:R-:W-:Y:S01]  /*24e40*/  SHFL.IDX PT, R54, R99, R20, 0x1c1f ;  /* 0x001c1f1463367589 */ /* 0x000fe200000e0000 */
[----:B0-----:R-:W-:-:S02]  /*24e50*/  SEL R9, R28, R31, P0 ;  /* 0x0000001f1c097207 */ /* 0x001fc40000000000 */
[----:B------:R-:W-:Y:S01]  /*24e60*/  SEL R21, R31, R28, P0 ;  /* 0x0000001c1f157207 */ /* 0x000fe20000000000 */
[----:B------:R-:W-:Y:S01]  /*24e70*/  SHFL.IDX PT, R39, R39, R20, 0x1c1f ;  /* 0x001c1f1427277589 */ /* 0x000fe200000e0000 */
[----:B-1----:R-:W-:Y:S02]  /*24e80*/  SEL R8, R30, R33, P0 ;  /* 0x000000211e087207 */ /* 0x002fe40000000000 */
[----:B------:R-:W-:Y:S01]  /*24e90*/  SEL R4, R33, R30, P0 ;  /* 0x0000001e21047207 */ /* 0x000fe20000000000 */
[----:B------:R-:W-:Y:S01]  /*24ea0*/  SHFL.IDX PT, R78, R95, R20, 0x1c1f ;  /* 0x001c1f145f4e7589 */ /* 0x000fe200000e0000 */
[----:B--2---:R-:W-:Y:S02]  /*24eb0*/  SEL R35, R57, R42, P0 ;  /* 0x0000002a39237207 */ /* 0x004fe40000000000 */
[----:B------:R-:W-:Y:S01]  /*24ec0*/  SEL R57, R42, R57, P0 ;  /* 0x000000392a397207 */ /* 0x000fe20000000000 */
[----:B------:R-:W0:Y:S01]  /*24ed0*/  SHFL.IDX PT, R80, R93, R20, 0x1c1f ;  /* 0x001c1f145d507589 */ /* 0x000e2200000e0000 */
[----:B---3--:R-:W-:-:S02]  /*24ee0*/  SEL R58, R60, R43, P0 ;  /* 0x0000002b3c3a7207 */ /* 0x008fc40000000000 */
[----:B------:R-:W-:Y:S01]  /*24ef0*/  SEL R60, R43, R60, P0 ;  /* 0x0000003c2b3c7207 */ /* 0x000fe20000000000 */
[----:B------:R-:W1:Y:S01]  /*24f00*/  SHFL.IDX PT, R86, R87, R20, 0x1c1f ;  /* 0x001c1f1457567589 */ /* 0x000e6200000e0000 */
[----:B----4-:R-:W-:Y:S02]  /*24f10*/  SEL R63, R65, R52, P0 ;  /* 0x00000034413f7207 */ /* 0x010fe40000000000 */
[----:B------:R-:W-:Y:S01]  /*24f20*/  SEL R65, R52, R65, P0 ;  /* 0x0000004134417207 */ /* 0x000fe20000000000 */
[----:B------:R-:W-:Y:S01]  /*24f30*/  SHFL.IDX PT, R38, R133, R10, 0x1c1f ;  /* 0x001c1f0a85267589 */ /* 0x000fe200000e0000 */
[----:B------:R-:W-:Y:S02]  /*24f40*/  SEL R62, R64, R41, P0 ;  /* 0x00000029403e7207 */ /* 0x000fe40000000000 */
[----:B------:R-:W-:Y:S01]  /*24f50*/  SEL R64, R41, R64, P0 ;  /* 0x0000004029407207 */ /* 0x000fe20000000000 */
[----:B------:R-:W-:Y:S04]  /*24f60*/  SHFL.IDX PT, R36, R135, R10, 0x1c1f ;  /* 0x001c1f0a87247589 */ /* 0x000fe800000e0000 */
[----:B------:R-:W-:Y:S04]  /*24f70*/  SHFL.IDX PT, R40, R131, R10, 0x1c1f ;  /* 0x001c1f0a83287589 */ /* 0x000fe800000e0000 */
[----:B------:R-:W-:Y:S04]  /*24f80*/  SHFL.IDX PT, R46, R119, R10, 0x1c1f ;  /* 0x001c1f0a772e7589 */ /* 0x000fe800000e0000 */
[----:B------:R-:W-:Y:S01]  /*24f90*/  SHFL.IDX PT, R44, R121, R10, 0x1c1f ;  /* 0x001c1f0a792c7589 */ /* 0x000fe200000e0000 */
[----:B0-----:R-:W-:-:S02]  /*24fa0*/  SEL R73, R77, R80, P0 ;  /* 0x000000504d497207 */ /* 0x001fc40000000000 */
[----:B------:R-:W-:Y:S01]  /*24fb0*/  SEL R77, R80, R77, P0 ;  /* 0x0000004d504d7207 */ /* 0x000fe20000000000 */
[----:B------:R-:W-:Y:S01]  /*24fc0*/  SHFL.IDX PT, R79, R79, R10, 0x1c1f ;  /* 0x001c1f0a4f4f7589 */ /* 0x000fe200000e0000 */
[----:B-1----:R-:W-:Y:S02]  /*24fd0*/  SEL R128, R83, R86, P0 ;  /* 0x0000005653807207 */ /* 0x002fe40000000000 */
[----:B------:R-:W-:Y:S01]  /*24fe0*/  SEL R86, R86, R83, P0 ;  /* 0x0000005356567207 */ /* 0x000fe20000000000 */
[----:B------:R-:W-:Y:S04]  /*24ff0*/  SHFL.IDX PT, R81, R81, R10, 0x1c1f ;  /* 0x001c1f0a51517589 */ /* 0x000fe800000e0000 */
[----:B------:R-:W0:Y:S04]  /*25000*/  SHFL.IDX PT, R47, R47, R20, 0x1c1f ;  /* 0x001c1f142f2f7589 */ /* 0x000e2800000e0000 */
[----:B------:R-:W1:Y:S04]  /*25010*/  SHFL.IDX PT, R49, R49, R20, 0x1c1f ;  /* 0x001c1f1431317589 */ /* 0x000e6800000e0000 */
[----:B------:R-:W2:Y:S04]  /*25020*/  SHFL.IDX PT, R51, R51, R20, 0x1c1f ;  /* 0x001c1f1433337589 */ /* 0x000ea800000e0000 */
[----:B------:R-:W3:Y:S04]  /*25030*/  SHFL.IDX PT, R53, R53, R20, 0x1c1f ;  /* 0x001c1f1435357589 */ /* 0x000ee800000e0000 */
[----:B------:R-:W4:Y:S04]  /*25040*/  SHFL.IDX PT, R55, R55, R20, 0x1c1f ;  /* 0x001c1f1437377589 */ /* 0x000f2800000e0000 */
[----:B------:R-:W4:Y:S04]  /*25050*/  SHFL.IDX PT, R82, R91, R20, 0x1c1f ;  /* 0x001c1f145b527589 */ /* 0x000f2800000e0000 */
[----:B------:R-:W4:Y:S01]  /*25060*/  SHFL.IDX PT, R84, R89, R20, 0x1c1f ;  /* 0x001c1f1459547589 */ /* 0x000f2200000e0000 */
[----:B0-----:R-:W-:-:S02]  /*25070*/  SEL R31, R36, R47, P0 ;  /* 0x0000002f241f7207 */ /* 0x001fc40000000000 */
[----:B------:R-:W-:Y:S01]  /*25080*/  SEL R33, R47, R36, P0 ;  /* 0x000000242f217207 */ /* 0x000fe20000000000 */
[----:B------:R-:W0:Y:S01]  /*25090*/  SHFL.IDX PT, R2, R37, R10, 0x1c1f ;  /* 0x001c1f0a25027589 */ /* 0x000e2200000e0000 */
[----:B-1----:R-:W-:Y:S02]  /*250a0*/  SEL R28, R38, R49, P0 ;  /* 0x00000031261c7207 */ /* 0x002fe40000000000 */
[----:B------:R-:W-:Y:S01]  /*250b0*/  SEL R32, R49, R38, P0 ;  /* 0x0000002631207207 */ /* 0x000fe20000000000 */
[----:B------:R1:W0:Y:S01]  /*250c0*/  SHFL.IDX PT, R85, R85, R10, 0x1c1f ;  /* 0x001c1f0a55557589 */ /* 0x00022200000e0000 */
[----:B--2---:R-:W-:Y:S02]  /*250d0*/  SEL R30, R40, R51, P0 ;  /* 0x00000033281e7207 */ /* 0x004fe40000000000 */
[----:B------:R-:W-:Y:S01]  /*250e0*/  SEL R114, R51, R40, P0 ;  /* 0x0000002833727207 */ /* 0x000fe20000000000 */
[----:B------:R2:W0:Y:S01]  /*250f0*/  SHFL.IDX PT, R88, R69, R20, 0x1c1f ;  /* 0x001c1f1445587589 */ /* 0x00042200000e0000 */
[----:B---3--:R-:W-:-:S02]  /*25100*/  SEL R117, R44, R53, P0 ;  /* 0x000000352c757207 */ /* 0x008fc40000000000 */
[----:B------:R-:W-:Y:S01]  /*25110*/  SEL R109, R53, R44, P0 ;  /* 0x0000002c356d7207 */ /* 0x000fe20000000000 */
[----:B------:R3:W0:Y:S01]  /*25120*/  SHFL.IDX PT, R14, R29, R20, 0x1c1f ;  /* 0x001c1f141d0e7589 */ /* 0x00062200000e0000 */
[----:B----4-:R-:W-:Y:S02]  /*25130*/  SEL R116, R46, R55, P0 ;  /* 0x000000372e747207 */ /* 0x010fe40000000000 */
[----:B-1----:R-:W-:Y:S02]  /*25140*/  SEL R10, R66, R39, P0 ;  /* 0x00000027420a7207 */ /* 0x002fe40000000000 */
[----:B------:R-:W-:Y:S02]  /*25150*/  SEL R118, R55, R46, P0 ;  /* 0x0000002e37767207 */ /* 0x000fe40000000000 */
[----:B--2---:R-:W-:Y:S02]  /*25160*/  SEL R69, R71, R78, P0 ;  /* 0x0000004e47457207 */ /* 0x004fe40000000000 */
[----:B------:R-:W-:-:S02]  /*25170*/  SEL R66, R39, R66, P0 ;  /* 0x0000004227427207 */ /* 0x000fc40000000000 */
[----:B---3--:R-:W-:Y:S02]  /*25180*/  SEL R29, R67, R54, P0 ;  /* 0x00000036431d7207 */ /* 0x008fe40000000000 */
[----:B------:R-:W-:Y:S02]  /*25190*/  SEL R67, R54, R67, P0 ;  /* 0x0000004336437207 */ /* 0x000fe40000000000 */
[----:B------:R-:W-:Y:S02]  /*251a0*/  SEL R71, R78, R71, P0 ;  /* 0x000000474e477207 */ /* 0x000fe40000000000 */
[----:B------:R-:W-:Y:S02]  /*251b0*/  SEL R120, R79, R82, P0 ;  /* 0x000000524f787207 */ /* 0x000fe40000000000 */
[----:B------:R-:W-:Y:S02]  /*251c0*/  SEL R126, R82, R79, P0 ;  /* 0x0000004f527e7207 */ /* 0x000fe40000000000 */
[----:B------:R-:W-:-:S02]  /*251d0*/  SEL R87, R81, R84, P0 ;  /* 0x0000005451577207 */ /* 0x000fc40000000000 */
[----:B------:R-:W-:-:S07]  /*251e0*/  SEL R89, R84, R81, P0 ;  /* 0x0000005154597207 */ /* 0x000fce0000000000 */
.L_x_1795:
[----:B------:R-:W-:Y:S05]  /*251f0*/  WARPSYNC.ALL ;  /* 0x0000000000007948 */ /* 0x000fea0003800000 */
[----:B------:R-:W-:Y:S01]  /*25200*/  BAR.SYNC.DEFER_BLOCKING 0x1, 0x100 ;  /* 0x0044000000007b1d */ /* 0x000fe20000010000 */
[----:B0-----:R-:W-:Y:S02]  /*25210*/  SEL R78, R2, R14, P0 ;  /* 0x0000000e024e7207 */ /* 0x001fe40000000000 */
[----:B------:R-:W-:Y:S02]  /*25220*/  SEL R80, R14, R2, P0 ;  /* 0x000000020e507207 */ /* 0x000fe40000000000 */
[----:B------:R-:W-:Y:S01]  /*25230*/  SEL R79, R85, R88, P0 ;  /* 0x00000058554f7207 */ /* 0x000fe20000000000 */
[----:B------:R-:W-:Y:S01]  /*25240*/  ULDC.64 UR6, c[0x0][0xc08] ;  /* 0x0003020000067ab9 */ /* 0x000fe20000000a00 */
[----:B------:R-:W-:Y:S01]  /*25250*/  SEL R81, R88, R85, P0 ;  /* 0x0000005558517207 */ /* 0x000fe20000000000 */
[----:B------:R-:W0:Y:S01]  /*25260*/  LDC.64 R82, c[0x0][0xc00] ;  /* 0x00030000ff527b82 */ /* 0x000e220000000a00 */
[----:B------:R-:W-:Y:S01]  /*25270*/  ISETP.NE.U32.AND P0, PT, RZ, UR6, PT ;  /* 0x00000006ff007c0c */ /* 0x000fe2000bf05070 */
[----:B------:R-:W-:Y:S01]  /*25280*/  ULDC.64 UR4, c[0x0][0xc00] ;  /* 0x0003000000047ab9 */ /* 0x000fe20000000a00 */
[----:B------:R-:W-:-:S02]  /*25290*/  F2FP.BF16.F32.PACK_AB R12, R3, R90 ;  /* 0x0000005a030c723e */ /* 0x000fc400000010ff */
[----:B------:R-:W-:Y:S02]  /*252a0*/  ISETP.NE.AND.EX P0, PT, RZ, UR7, PT, P0 ;  /* 0x00000007ff007c0c */ /* 0x000fe4000bf05300 */
[----:B------:R-:W-:Y:S01]  /*252b0*/  F2FP.BF16.F32.PACK_AB R13, R107, R34 ;  /* 0x000000226b0d723e */ /* 0x000fe200000010ff */
[----:B------:R-:W1:Y:S01]  /*252c0*/  LDC R2, c[0x0][0xbe8] ;  /* 0x0002fa00ff027b82 */ /* 0x000e620000000800 */
        /* <DEDUP_REMOVED lines=9> */
[----:B------:R-:W-:Y:S01]  /*25360*/  STSM.16.M88.4 [R106], R36 ;  /* 0x000000246a007844 */ /* 0x000fe20000000200 */
[----:B------:R-:W-:Y:S01]  /*25370*/  F2FP.BF16.F32.PACK_AB R42, R7, R6 ;  /* 0x00000006072a723e */ /* 0x000fe200000010ff */
[----:B0-----:R-:W-:Y:S01]  /*25380*/  IMAD.WIDE R82, R237, 0x4, R82 ;  /* 0x00000004ed527825 */ /* 0x001fe200078e0252 */
[----:B------:R-:W-:Y:S02]  /*25390*/  F2FP.BF16.F32.PACK_AB R43, R65, R64 ;  /* 0x00000040412b723e */ /* 0x000fe400000010ff */
[----:B------:R-:W-:-:S02]  /*253a0*/  F2FP.BF16.F32.PACK_AB R44, R9, R8 ;  /* 0x00000008092c723e */ /* 0x000fc400000010ff */
[----:B------:R-:W-:Y:S01]  /*253b0*/  F2FP.BF16.F32.PACK_AB R45, R29, R10 ;  /* 0x0000000a1d2d723e */ /* 0x000fe200000010ff */
[----:B------:R0:W-:Y:S01]  /*253c0*/  STSM.16.M88.4 [R108], R40 ;  /* 0x000000286c007844 */ /* 0x0001e20000000200 */
[----:B------:R-:W-:Y:S02]  /*253d0*/  F2FP.BF16.F32.PACK_AB R46, R21, R4 ;  /* 0x00000004152e723e */ /* 0x000fe400000010ff */
[----:B------:R-:W-:Y:S02]  /*253e0*/  F2FP.BF16.F32.PACK_AB R47, R67, R66 ;  /* 0x00000042432f723e */ /* 0x000fe400000010ff */
[----:B------:R-:W-:Y:S02]  /*253f0*/  F2FP.BF16.F32.PACK_AB R48, R25, R24 ;  /* 0x000000181930723e */ /* 0x000fe400000010ff */
[----:B------:R-:W-:Y:S01]  /*25400*/  F2FP.BF16.F32.PACK_AB R49, R69, R68 ;  /* 0x000000444531723e */ /* 0x000fe200000010ff */
[----:B------:R2:W-:Y:S01]  /*25410*/  STSM.16.M88.4 [R110], R44 ;  /* 0x0000002c6e007844 */ /* 0x0005e20000000200 */
[----:B------:R-:W-:-:S02]  /*25420*/  F2FP.BF16.F32.PACK_AB R50, R27, R26 ;  /* 0x0000001a1b32723e */ /* 0x000fc400000010ff */
[----:B------:R-:W-:Y:S02]  /*25430*/  F2FP.BF16.F32.PACK_AB R51, R71, R70 ;  /* 0x000000464733723e */ /* 0x000fe400000010ff */
[----:B------:R-:W-:Y:S02]  /*25440*/  F2FP.BF16.F32.PACK_AB R52, R31, R28 ;  /* 0x0000001c1f34723e */ /* 0x000fe400000010ff */
[----:B------:R-:W-:Y:S01]  /*25450*/  F2FP.BF16.F32.PACK_AB R53, R73, R120 ;  /* 0x000000784935723e */ /* 0x000fe200000010ff */
[----:B0-----:R-:W0:Y:S01]  /*25460*/  @P0 LDC.64 R42, c[0x0][0xc08] ;  /* 0x00030200ff2a0b82 */ /* 0x001e220000000a00 */
[----:B------:R-:W-:Y:S01]  /*25470*/  F2FP.BF16.F32.PACK_AB R54, R33, R32 ;  /* 0x000000202136723e */ /* 0x000fe200000010ff */
[----:B------:R-:W-:Y:S01]  /*25480*/  STSM.16.M88.4 [R92], R48 ;  /* 0x000000305c007844 */ /* 0x000fe20000000200 */
[----:B------:R-:W-:Y:S02]  /*25490*/  F2FP.BF16.F32.PACK_AB R55, R77, R126 ;  /* 0x0000007e4d37723e */ /* 0x000fe400000010ff */
[----:B------:R-:W-:-:S02]  /*254a0*/  F2FP.BF16.F32.PACK_AB R12, R35, R30 ;  /* 0x0000001e230c723e */ /* 0x000fc400000010ff */
[----:B------:R-:W-:Y:S01]  /*254b0*/  F2FP.BF16.F32.PACK_AB R13, R87, R128 ;  /* 0x00000080570d723e */ /* 0x000fe200000010ff */
[----:B------:R-:W-:Y:S01]  /*254c0*/  STSM.16.M88.4 [R94], R52 ;  /* 0x000000345e007844 */ /* 0x000fe20000000200 */
[----:B------:R-:W-:Y:S02]  /*254d0*/  F2FP.BF16.F32.PACK_AB R14, R57, R114 ;  /* 0x00000072390e723e */ /* 0x000fe400000010ff */
[----:B------:R-:W-:Y:S02]  /*254e0*/  F2FP.BF16.F32.PACK_AB R15, R89, R86 ;  /* 0x00000056590f723e */ /* 0x000fe400000010ff */
[----:B------:R-:W-:Y:S02]  /*254f0*/  F2FP.BF16.F32.PACK_AB R36, R117, R116 ;  /* 0x000000747524723e */ /* 0x000fe400000010ff */
[----:B------:R-:W-:Y:S01]  /*25500*/  F2FP.BF16.F32.PACK_AB R38, R109, R118 ;  /* 0x000000766d26723e */ /* 0x000fe200000010ff */
[----:B------:R3:W-:Y:S01]  /*25510*/  STSM.16.M88.4 [R96], R12 ;  /* 0x0000000c60007844 */ /* 0x0007e20000000200 */
[----:B------:R-:W-:-:S02]  /*25520*/  F2FP.BF16.F32.PACK_AB R37, R79, R78 ;  /* 0x0000004e4f25723e */ /* 0x000fc400000010ff */
[----:B------:R-:W-:Y:S02]  /*25530*/  F2FP.BF16.F32.PACK_AB R39, R81, R80 ;  /* 0x000000505127723e */ /* 0x000fe400000010ff */
[----:B------:R-:W-:-:S03]  /*25540*/  ISETP.NE.U32.AND P3, PT, RZ, UR4, PT ;  /* 0x00000004ff007c0c */ /* 0x000fc6000bf65070 */
[----:B------:R4:W-:Y:S01]  /*25550*/  STSM.16.M88.4 [R98], R36 ;  /* 0x0000002462007844 */ /* 0x0009e20000000200 */
[----:B------:R-:W-:Y:S01]  /*25560*/  BAR.SYNC.DEFER_BLOCKING 0x1, 0x100 ;  /* 0x0044000000007b1d */ /* 0x000fe20000010000 */
[----:B------:R-:W-:Y:S01]  /*25570*/  ISETP.NE.AND.EX P3, PT, RZ, UR5, PT, P3 ;  /* 0x00000005ff007c0c */ /* 0x000fe2000bf65330 */
[----:B0-----:R-:W-:-:S04]  /*25580*/  @P0 IMAD.WIDE R42, R237, 0x4, R42 ;  /* 0x00000004ed2a0825 */ /* 0x001fc800078e022a */
[----:B------:R-:W-:Y:S02]  /*25590*/  ULDC UR6, c[0x0][0xa88] ;  /* 0x0002a20000067ab9 */ /* 0x000fe40000000800 */
[----:B--2---:R-:W-:-:S06]  /*255a0*/  IMAD.U32 R45, RZ, RZ, UR6 ;  /* 0x00000006ff2d7e24 */ /* 0x004fcc000f8e00ff */
[----:B------:R0:W5:Y:S04]  /*255b0*/  @P3 LDG.E R11, desc[UR38][R82.64] ;  /* 0x00000026520b3981 */ /* 0x000168000c1e1900 */
[----:B------:R0:W5:Y:S01]  /*255c0*/  @P0 LDG.E R45, desc[UR38][R42.64] ;  /* 0x000000262a2d0981 */ /* 0x000162000c1e1900 */
[----:B---3--:R-:W-:Y:S01]  /*255d0*/  IMAD.MOV.U32 R12, RZ, RZ, 0x9b8 ;  /* 0x000009b8ff0c7424 */ /* 0x008fe200078e00ff */
[----:B------:R-:W-:Y:S02]  /*255e0*/  ISETP.GT.AND P1, PT, R236, 0x1, PT ;  /* 0x00000001ec00780c */ /* 0x000fe40003f24270 */
[----:B-1----:R-:W-:Y:S02]  /*255f0*/  ISETP.NE.AND P2, PT, R2, 0x1, PT ;  /* 0x000000010200780c */ /* 0x002fe40003f45270 */
[----:B------:R-:W-:-:S04]  /*25600*/  SEL R12, R12, 0x978, P1 ;  /* 0x000009780c0c7807 */ /* 0x000fc80000800000 */
[----:B----4-:R0:W1:Y:S08]  /*25610*/  LDC.64 R38, c[0x0][R12+0x220] ;  /* 0x000088000c267b82 */ /* 0x0100700000000a00 */
[----:B------:R0:W2:Y:S08]  /*25620*/  LDC.64 R40, c[0x0][R12+0x218] ;  /* 0x000086000c287b82 */ /* 0x0000b00000000a00 */
[----:B------:R0:W3:Y:S01]  /*25630*/  LDC.64 R36, c[0x0][R12+0x228] ;  /* 0x00008a000c247b82 */ /* 0x0000e20000000a00 */
[----:B------:R-:W-:Y:S05]  /*25640*/  @P0 BRA `(.L_x_1523) ;  /* 0x0000000000100947 */ /* 0x000fea0003800000 */
[----:B------:R-:W-:Y:S05]  /*25650*/  @!P3 BRA `(.L_x_1523) ;  /* 0x00000000000cb947 */ /* 0x000fea0003800000 */
[----:B------:R-:W4:Y:S04]  /*25660*/  LDG.E R14, desc[UR38][R82.64] ;  /* 0x00000026520e7981 */ /* 0x000f28000c1e1900 */
[----:B-----5:R-:W4:Y:S02]  /*25670*/  LDG.E R45, desc[UR38][R82.64+0x4] ;  /* 0x00000426522d7981 */ /* 0x020f24000c1e1900 */
[----:B----4-:R-:W-:-:S07]  /*25680*/  IMAD.IADD R45, R45, 0x1, -R14 ;  /* 0x000000012d2d7824 */ /* 0x010fce00078e0a0e */
.L_x_1523:
[----:B0-----:R-:W4:Y:S04]  /*25690*/  LDL R82, [R1+0x8] ;  /* 0x0000080001527983 */ /* 0x001f280000100800 */
[----:B------:R-:W3:Y:S01]  /*256a0*/  LDL R44, [R1+0x30] ;  /* 0x00003000012c7983 */ /* 0x000ee20000100800 */
[----:B------:R-:W0:Y:S01]  /*256b0*/  LDC.64 R12, c[0x0][R12+0x210] ;  /* 0x000084000c0c7b82 */ /* 0x000e220000000a00 */
[----:B------:R-:W-:-:S07]  /*256c0*/  ISETP.NE.U32.AND P0, PT, RZ, UR4, PT ;  /* 0x00000004ff007c0c */ /* 0x000fce000bf05070 */
[----:B------:R-:W0:Y:S01]  /*256d0*/  @P2 LDC R42, c[0x0][0xbec] ;  /* 0x0002fb00ff2a2b82 */ /* 0x000e220000000800 */
[----:B------:R-:W-:Y:S02]  /*256e0*/  ISETP.NE.AND.EX P0, PT, RZ, UR5, PT, P0 ;  /* 0x00000005ff007c0c */ /* 0x000fe4000bf05300 */
[----:B------:R-:W-:Y:S02]  /*256f0*/  SHF.R.S32.HI R43, RZ, 0x1f, R237 ;  /* 0x0000001fff2b7819 */ /* 0x000fe400000114ed */
[----:B------:R-:W-:-:S03]  /*25700*/  SEL R20, R237, RZ, !P0 ;  /* 0x000000ffed147207 */ /* 0x000fc60004000000 */
[----:B------:R-:W0:Y:S01]  /*25710*/  @P2 LDC R51, c[0x0][0xbf0] ;  /* 0x0002fc00ff332b82 */ /* 0x000e220000000800 */
[----:B------:R-:W-:-:S07]  /*25720*/  SEL R43, R43, RZ, !P0 ;  /* 0x000000ff2b2b7207 */ /* 0x000fce0004000000 */
[----:B------:R-:W0:Y:S01]  /*25730*/  LDC.64 R14, c[0x0][0xba8] ;  /* 0x0002ea00ff0e7b82 */ /* 0x000e220000000a00 */
[----:B-1----:R-:W-:Y:S02]  /*25740*/  IMAD R39, R39, R20, RZ ;  /* 0x0000001427277224 */ /* 0x002fe400078e02ff */
[-C--:B--2---:R-:W-:Y:S02]  /*25750*/  IMAD R47, R41, R232.reuse, RZ ;  /* 0x000000e8292f7224 */ /* 0x084fe400078e02ff */
[----:B------:R-:W-:Y:S02]  /*25760*/  IMAD R49, R38, R43, R39 ;  /* 0x0000002b26317224 */ /* 0x000fe400078e0227 */
[----:B------:R-:W-:-:S04]  /*25770*/  IMAD.WIDE.U32 R40, R40, R232, RZ ;  /* 0x000000e828287225 */ /* 0x000fc800078e00ff */
[----:B------:R-:W-:-:S04]  /*25780*/  IMAD.WIDE.U32 R38, R38, R20, RZ ;  /* 0x0000001426267225 */ /* 0x000fc800078e00ff */
[----:B------:R-:W-:Y:S01]  /*25790*/  IMAD.IADD R53, R224, 0x1, R219 ;  /* 0x00000001e0357824 */ /* 0x000fe200078e02db */
[----:B-----5:R-:W-:-:S03]  /*257a0*/  IADD3 R40, P0, P3, R38, R40, R11 ;  /* 0x0000002826287210 */ /* 0x020fc60007b1e00b */
[----:B0-----:R-:W-:-:S04]  /*257b0*/  @P2 IMAD.HI.U32 R38, R53, R42, RZ ;  /* 0x0000002a35262227 */ /* 0x001fc800078e00ff */
[----:B------:R-:W-:Y:S01]  /*257c0*/  IMAD.IADD R49, R39, 0x1, R49 ;  /* 0x0000000127317824 */ /* 0x000fe200078e0231 */
[----:B------:R-:W0:Y:S01]  /*257d0*/  @!P1 LDC R14, c[0x0][0xb50] ;  /* 0x0002d400ff0e9b82 */ /* 0x000e220000000800 */
[----:B------:R-:W-:Y:S01]  /*257e0*/  IMAD.MOV.U32 R39, RZ, RZ, R53 ;  /* 0x000000ffff277224 */ /* 0x000fe200078e0035 */
[----:B------:R-:W-:Y:S01]  /*257f0*/  @P2 SHF.R.U32.HI R39, RZ, R51, R38 ;  /* 0x00000033ff272219 */ /* 0x000fe20000011626 */
[----:B------:R-:W-:Y:S01]  /*25800*/  IMAD.IADD R47, R41, 0x1, R47 ;  /* 0x00000001292f7824 */ /* 0x000fe200078e022f */
[----:B------:R-:W-:-:S04]  /*25810*/  SHF.R.S32.HI R46, RZ, 0x1f, R11 ;  /* 0x0000001fff2e7819 */ /* 0x000fc8000001140b */
[----:B------:R-:W1:Y:S01]  /*25820*/  @!P1 LDC R15, c[0x0][0xb54] ;  /* 0x0002d500ff0f9b82 */ /* 0x000e620000000800 */
[----:B------:R-:W-:Y:S01]  /*25830*/  IADD3.X R38, R49, R47, R46, P0, P3 ;  /* 0x0000002f31267210 */ /* 0x000fe200007e642e */
[----:B------:R-:W-:-:S05]  /*25840*/  VIADD R50, R138, 0xffffff80 ;  /* 0xffffff808a327836 */ /* 0x000fca0000000000 */
[----:B------:R-:W-:-:S04]  /*25850*/  SHF.R.S32.HI R48, RZ, 0x1f, R50 ;  /* 0x0000001fff307819 */ /* 0x000fc80000011432 */
[----:B------:R-:W-:-:S04]  /*25860*/  LEA.HI R48, R48, R50, RZ, 0x7 ;  /* 0x0000003230307211 */ /* 0x000fc800078f38ff */
[----:B------:R-:W-:-:S05]  /*25870*/  LOP3.LUT R48, R48, 0xffffff80, RZ, 0xc0, !PT ;  /* 0xffffff8030307812 */ /* 0x000fca00078ec0ff */
[----:B------:R-:W-:Y:S01]  /*25880*/  IMAD.IADD R48, R50, 0x1, -R48 ;  /* 0x0000000132307824 */ /* 0x000fe200078e0a30 */
[----:B----4-:R-:W-:-:S05]  /*25890*/  SEL R43, R82, RZ, P1 ;  /* 0x000000ff522b7207 */ /* 0x010fca0000800000 */
[-C--:B---3--:R-:W-:Y:S02]  /*258a0*/  IMAD R41, R37, R43.reuse, RZ ;  /* 0x0000002b25297224 */ /* 0x088fe400078e02ff */
[----:B------:R-:W-:-:S04]  /*258b0*/  IMAD.WIDE.U32 R36, R36, R43, RZ ;  /* 0x0000002b24247225 */ /* 0x000fc800078e00ff */
[----:B------:R-:W-:Y:S01]  /*258c0*/  IMAD.MOV R43, RZ, RZ, -R39 ;  /* 0x000000ffff2b7224 */ /* 0x000fe200078e0a27 */
[----:B------:R-:W-:Y:S01]  /*258d0*/  IADD3 R36, P0, P3, R39, R40, R36 ;  /* 0x0000002827247210 */ /* 0x000fe20007b1e024 */
[----:B------:R-:W-:Y:S01]  /*258e0*/  IMAD.IADD R41, R37, 0x1, R41 ;  /* 0x0000000125297824 */ /* 0x000fe200078e0229 */
[----:B------:R-:W-:Y:S01]  /*258f0*/  SHF.R.S32.HI R37, RZ, 0x1f, R39 ;  /* 0x0000001fff257819 */ /* 0x000fe20000011427 */
[----:B------:R-:W-:-:S03]  /*25900*/  IMAD R39, R2, R43, R53 ;  /* 0x0000002b02277224 */ /* 0x000fc600078e0235 */
[----:B------:R-:W-:Y:S01]  /*25910*/  IADD3.X R37, R37, R38, R41, P0, P3 ;  /* 0x0000002625257210 */ /* 0x000fe200007e6429 */
[-C--:B------:R-:W-:Y:S01]  /*25920*/  IMAD R13, R13, R39.reuse, RZ ;  /* 0x000000270d0d7224 */ /* 0x080fe200078e02ff */
[----:B------:R-:W-:Y:S01]  /*25930*/  SHF.R.S32.HI R41, RZ, 0x1f, R39 ;  /* 0x0000001fff297819 */ /* 0x000fe20000011427 */
[----:B------:R-:W-:-:S04]  /*25940*/  IMAD.WIDE.U32 R36, R12, R39, R36 ;  /* 0x000000270c247225 */ /* 0x000fc800078e0024 */
[----:B------:R-:W-:-:S04]  /*25950*/  IMAD R13, R12, R41, R13 ;  /* 0x000000290c0d7224 */ /* 0x000fc800078e020d */
[----:B------:R-:W-:Y:S01]  /*25960*/  IMAD.IADD R12, R37, 0x1, R13 ;  /* 0x00000001250c7824 */ /* 0x000fe200078e020d */
[----:B0-----:R-:W-:-:S04]  /*25970*/  LEA R37, P0, R36, R14, 0x2 ;  /* 0x0000000e24257211 */ /* 0x001fc800078010ff */
[----:B-1----:R-:W-:Y:S01]  /*25980*/  LEA.HI.X R36, R36, R15, R12, 0x2, P0 ;  /* 0x0000000f24247211 */ /* 0x002fe200000f140c */
[----:B------:R-:W-:Y:S01]  /*25990*/  SHFL.IDX PT, R14, R37, 0x1, 0x1c1f ;  /* 0x003c1f00250e7f89 */ /* 0x000fe200000e0000 */
[----:B------:R-:W-:-:S03]  /*259a0*/  IMAD.IADD R39, R44, 0x1, R219 ;  /* 0x000000012c277824 */ /* 0x000fc600078e02db */
[----:B------:R-:W-:Y:S04]  /*259b0*/  SHFL.IDX PT, R12, R37, RZ, 0x1c1f ;  /* 0x001c1fff250c7589 */ /* 0x000fe800000e0000 */
[----:B------:R-:W0:Y:S04]  /*259c0*/  SHFL.IDX PT, R13, R36, RZ, 0x1c1f ;  /* 0x001c1fff240d7589 */ /* 0x000e2800000e0000 */
[----:B------:R-:W1:Y:S01]  /*259d0*/  SHFL.IDX PT, R15, R36, 0x1, 0x1c1f ;  /* 0x003c1f00240f7f89 */ /* 0x000e6200000e0000 */
[----:B------:R-:W-:Y:S01]  /*259e0*/  IMAD R44, R45, R2, RZ ;  /* 0x000000022d2c7224 */ /* 0x000fe200078e02ff */
[----:B------:R-:W-:Y:S01]  /*259f0*/  LOP3.LUT P0, RZ, R48, 0x3, RZ, 0xc0, !PT ;  /* 0x0000000330ff7812 */ /* 0x000fe2000780c0ff */
[----:B------:R-:W-:-:S03]  /*25a00*/  VIADD R83, R39, 0x8 ;  /* 0x0000000827537836 */ /* 0x000fc60000000000 */
[-C--:B------:R-:W-:Y:S02]  /*25a10*/  ISETP.GE.OR P3, PT, R39, R44.reuse, P0 ;  /* 0x0000002c2700720c */ /* 0x080fe40000766670 */
[----:B------:R-:W-:-:S11]  /*25a20*/  ISETP.GE.OR P0, PT, R83, R44, P0 ;  /* 0x0000002c5300720c */ /* 0x000fd60000706670 */
[----:B0-----:R0:W-:Y:S04]  /*25a30*/  @!P3 ST.E desc[UR38][R12.64], R72 ;  /* 0x000000480c00b985 */ /* 0x0011e8000c101926 */
[----:B-1----:R0:W-:Y:S01]  /*25a40*/  @!P0 ST.E desc[UR38][R14.64], R76 ;  /* 0x0000004c0e008985 */ /* 0x0021e2000c101926 */
[----:B------:R-:W-:Y:S05]  /*25a50*/  @P1 BRA `(.L_x_1524) ;  /* 0x0000000800a81947 */ /* 0x000fea0003800000 */
[----:B------:R-:W-:Y:S01]  /*25a60*/  SHF.R.S32.HI R102, RZ, 0x3, R102 ;  /* 0x00000003ff667819 */ /* 0x000fe20000011466 */
[----:B0-----:R-:W0:Y:S01]  /*25a70*/  @P2 LDC R13, c[0x0][0xbec] ;  /* 0x0002fb00ff0d2b82 */ /* 0x001e220000000800 */
[----:B------:R-:W-:-:S03]  /*25a80*/  ULDC.64 UR4, c[0x0][0xaa0] ;  /* 0x0002a80000047ab9 */ /* 0x000fc60000000a00 */
[----:B------:R-:W-:-:S04]  /*25a90*/  IMAD R3, R102, 0x40, R113 ;  /* 0x0000004066037824 */ /* 0x000fc800078e0271 */
[----:B------:R-:W-:Y:S01]  /*25aa0*/  IMAD.WIDE R74, R3, 0x2, R74 ;  /* 0x00000002034a7825 */ /* 0x000fe200078e024a */
[----:B------:R-:W1:Y:S02]  /*25ab0*/  @P2 LDC R15, c[0x0][0xbf0] ;  /* 0x0002fc00ff0f2b82 */ /* 0x000e640000000800 */
[C---:B------:R-:W-:Y:S02]  /*25ac0*/  IADD3 R29, P0, R74.reuse, 0x2000, RZ ;  /* 0x000020004a1d7810 */ /* 0x040fe40007f1e0ff */
[----:B------:R-:W-:Y:S02]  /*25ad0*/  IADD3 R37, P5, R74, 0x1000, RZ ;  /* 0x000010004a257810 */ /* 0x000fe40007fbe0ff */
[----:B------:R-:W-:Y:S02]  /*25ae0*/  LOP3.LUT R28, R29, 0x380, RZ, 0xc0, !PT ;  /* 0x000003801d1c7812 */ /* 0x000fe400078ec0ff */
[----:B------:R-:W-:Y:S02]  /*25af0*/  LOP3.LUT R36, R37, 0x380, RZ, 0xc0, !PT ;  /* 0x0000038025247812 */ /* 0x000fe400078ec0ff */
[----:B------:R-:W-:-:S02]  /*25b00*/  SHF.R.U64 R28, R28, 0x3, RZ ;  /* 0x000000031c1c7819 */ /* 0x000fc400000012ff */
[----:B------:R-:W-:Y:S02]  /*25b10*/  SHF.R.U64 R36, R36, 0x3, RZ ;  /* 0x0000000324247819 */ /* 0x000fe400000012ff */
[----:B------:R-:W-:Y:S01]  /*25b20*/  LOP3.LUT R28, R28, R29, RZ, 0x3c, !PT ;  /* 0x0000001d1c1c7212 */ /* 0x000fe200078e3cff */
[--C-:B------:R-:W-:Y:S01]  /*25b30*/  IMAD.X R29, RZ, RZ, R75.reuse, P0 ;  /* 0x000000ffff1d7224 */ /* 0x100fe200000e064b */
[----:B------:R-:W-:Y:S02]  /*25b40*/  IADD3 R3, P0, R74, 0x7000, RZ ;  /* 0x000070004a037810 */ /* 0x000fe40007f1e0ff */
[----:B------:R-:W-:Y:S01]  /*25b50*/  LOP3.LUT R36, R36, R37, RZ, 0x3c, !PT ;  /* 0x0000002524247212 */ /* 0x000fe200078e3cff */
[--C-:B------:R-:W-:Y:S01]  /*25b60*/  IMAD.X R37, RZ, RZ, R75.reuse, P5 ;  /* 0x000000ffff257224 */ /* 0x100fe200028e064b */
[----:B------:R-:W-:Y:S01]  /*25b70*/  LOP3.LUT R0, R3, 0x380, RZ, 0xc0, !PT ;  /* 0x0000038003007812 */ /* 0x000fe200078ec0ff */
[----:B------:R-:W-:Y:S01]  /*25b80*/  IMAD.WIDE.U32 R8, R11, UR4, RZ ;  /* 0x000000040b087c25 */ /* 0x000fe2000f8e00ff */
[----:B------:R-:W-:Y:S01]  /*25b90*/  IADD3 R5, P1, R74, 0x3000, RZ ;  /* 0x000030004a057810 */ /* 0x000fe20007f3e0ff */
[----:B------:R-:W5:Y:S01]  /*25ba0*/  LD.E.128 R28, desc[UR38][R28.64] ;  /* 0x000000261c1c7980 */ /* 0x000f62000c101d00 */
[----:B------:R-:W-:Y:S01]  /*25bb0*/  SHF.R.U64 R0, R0, 0x3, RZ ;  /* 0x0000000300007819 */ /* 0x000fe200000012ff */
[----:B------:R-:W-:Y:S01]  /*25bc0*/  IMAD R100, R100, 0x20, R102 ;  /* 0x0000002064647824 */ /* 0x000fe200078e0266 */
[C---:B------:R-:W-:Y:S01]  /*25bd0*/  IADD3 R53, P3, R74.reuse, 0x4000, RZ ;  /* 0x000040004a357810 */ /* 0x040fe20007f7e0ff */
[----:B------:R-:W-:Y:S01]  /*25be0*/  IMAD.X R25, RZ, RZ, R75, P0 ;  /* 0x000000ffff197224 */ /* 0x000fe200000e064b */
[C---:B------:R-:W-:Y:S01]  /*25bf0*/  IADD3 R49, P4, R74.reuse, 0x5000, RZ ;  /* 0x000050004a317810 */ /* 0x040fe20007f9e0ff */
[----:B------:R-:W5:Y:S01]  /*25c00*/  LD.E.128 R36, desc[UR38][R36.64] ;  /* 0x0000002624247980 */ /* 0x000f62000c101d00 */
[----:B------:R-:W-:-:S02]  /*25c10*/  IADD3 R33, P5, R74, 0x6000, RZ ;  /* 0x000060004a217810 */ /* 0x000fc40007fbe0ff */
[----:B------:R-:W-:Y:S01]  /*25c20*/  LOP3.LUT R24, R0, R3, RZ, 0x3c, !PT ;  /* 0x0000000300187212 */ /* 0x000fe200078e3cff */
[----:B------:R-:W-:Y:S01]  /*25c30*/  IMAD R0, R46, UR4, RZ ;  /* 0x000000042e007c24 */ /* 0x000fe2000f8e02ff */
[----:B------:R-:W-:Y:S02]  /*25c40*/  LOP3.LUT R4, R5, 0x380, RZ, 0xc0, !PT ;  /* 0x0000038005047812 */ /* 0x000fe400078ec0ff */
[----:B------:R-:W-:Y:S02]  /*25c50*/  LOP3.LUT R52, R53, 0x380, RZ, 0xc0, !PT ;  /* 0x0000038035347812 */ /* 0x000fe400078ec0ff */
[----:B------:R-:W-:Y:S02]  /*25c60*/  LOP3.LUT R48, R49, 0x380, RZ, 0xc0, !PT ;  /* 0x0000038031307812 */ /* 0x000fe400078ec0ff */
[----:B------:R-:W-:Y:S01]  /*25c70*/  LOP3.LUT R32, R33, 0x380, RZ, 0xc0, !PT ;  /* 0x0000038021207812 */ /* 0x000fe200078ec0ff */
[----:B------:R-:W-:Y:S01]  /*25c80*/  IMAD R3, R11, UR5, R0 ;  /* 0x000000050b037c24 */ /* 0x000fe2000f8e0200 */
[----:B------:R-:W-:Y:S01]  /*25c90*/  LOP3.LUT R7, R74, 0x380, RZ, 0xc0, !PT ;  /* 0x000003804a077812 */ /* 0x000fe200078ec0ff */
[----:B------:R-:W-:Y:S01]  /*25ca0*/  ULDC.64 UR4, c[0x0][0xae8] ;  /* 0x0002ba0000047ab9 */ /* 0x000fe20000000a00 */
[----:B------:R-:W-:Y:S01]  /*25cb0*/  SHF.R.U64 R4, R4, 0x3, RZ ;  /* 0x0000000304047819 */ /* 0x000fe200000012ff */
[----:B------:R-:W-:Y:S01]  /*25cc0*/  IMAD.IADD R100, R219, 0x1, R100 ;  /* 0x00000001db647824 */ /* 0x000fe200078e0264 */
[----:B------:R-:W-:Y:S01]  /*25cd0*/  SHF.R.U64 R52, R52, 0x3, RZ ;  /* 0x0000000334347819 */ /* 0x000fe200000012ff */
[----:B------:R-:W5:Y:S01]  /*25ce0*/  LD.E.128 R24, desc[UR38][R24.64] ;  /* 0x0000002618187980 */ /* 0x000f62000c101d00 */
[----:B------:R-:W-:-:S02]  /*25cf0*/  SHF.R.U64 R48, R48, 0x3, RZ ;  /* 0x0000000330307819 */ /* 0x000fc400000012ff */
[----:B------:R-:W-:Y:S01]  /*25d00*/  SHF.R.U64 R32, R32, 0x3, RZ ;  /* 0x0000000320207819 */ /* 0x000fe200000012ff */
[----:B------:R-:W-:Y:S01]  /*25d10*/  IMAD.IADD R9, R9, 0x1, R3 ;  /* 0x0000000109097824 */ /* 0x000fe200078e0203 */
        /* <DEDUP_REMOVED lines=10> */
[C---:B------:R-:W-:Y:S01]  /*25dc0*/  IMAD.WIDE.U32 R8, R232.reuse, UR4, R8 ;  /* 0x00000004e8087c25 */ /* 0x040fe2000f8e0008 */
[----:B------:R-:W-:Y:S01]  /*25dd0*/  SHF.R.S32.HI R11, RZ, 0x1f, R20 ;  /* 0x0000001fff0b7819 */ /* 0x000fe20000011414 */
[----:B------:R-:W5:Y:S02]  /*25de0*/  LD.E.128 R4, desc[UR38][R4.64] ;  /* 0x0000002604047980 */ /* 0x000f64000c101d00 */
[----:B------:R-:W-:Y:S01]  /*25df0*/  IMAD R9, R232, UR5, R9 ;  /* 0x00000005e8097c24 */ /* 0x000fe2000f8e0209 */
[----:B------:R-:W-:Y:S01]  /*25e00*/  ULDC.64 UR4, c[0x0][0xaf0] ;  /* 0x0002bc0000047ab9 */ /* 0x000fe20000000a00 */
[----:B------:R2:W5:Y:S01]  /*25e10*/  LD.E.128 R40, desc[UR38][R74.64] ;  /* 0x000000264a287980 */ /* 0x000562000c101d00 */
[----:B0-----:R-:W-:-:S03]  /*25e20*/  @P2 IMAD.HI.U32 R0, R100, R13, RZ ;  /* 0x0000000d64002227 */ /* 0x001fc600078e00ff */
[----:B------:R-:W5:Y:S01]  /*25e30*/  LD.E.128 R52, desc[UR38][R52.64] ;  /* 0x0000002634347980 */ /* 0x000f62000c101d00 */
[----:B------:R-:W-:-:S03]  /*25e40*/  IMAD R11, R11, UR4, RZ ;  /* 0x000000040b0b7c24 */ /* 0x000fc6000f8e02ff */
[----:B------:R-:W5:Y:S04]  /*25e50*/  LD.E.128 R48, desc[UR38][R48.64] ;  /* 0x0000002630307980 */ /* 0x000f68000c101d00 */
[----:B------:R-:W5:Y:S01]  /*25e60*/  LD.E.128 R32, desc[UR38][R32.64] ;  /* 0x0000002620207980 */ /* 0x000f62000c101d00 */
[----:B------:R-:W-:Y:S01]  /*25e70*/  @!PT LDS RZ, [RZ] ;  /* 0x00000000fffff984 */ /* 0x000fe20000000800 */
[----:B------:R-:W-:Y:S01]  /*25e80*/  @!PT LDS RZ, [RZ] ;  /* 0x00000000fffff984 */ /* 0x000fe20000000800 */
[----:B------:R-:W-:Y:S01]  /*25e90*/  @!PT LDS RZ, [RZ] ;  /* 0x00000000fffff984 */ /* 0x000fe20000000800 */
[----:B------:R-:W-:Y:S01]  /*25ea0*/  @!PT LDS RZ, [RZ] ;  /* 0x00000000fffff984 */ /* 0x000fe20000000800 */
[----:B------:R0:W-:Y:S06]  /*25eb0*/  MEMBAR.ALL.CTA ;  /* 0x0000000000007992 */ /* 0x0001ec0000008000 */
[----:B0-----:R-:W0:Y:S01]  /*25ec0*/  FENCE.VIEW.ASYNC.S ;  /* 0x00000000000073c6 */ /* 0x001e220000000000 */
[----:B------:R-:W-:Y:S01]  /*25ed0*/  IMAD.MOV.U32 R3, RZ, RZ, R100 ;  /* 0x000000ffff037224 */ /* 0x000fe200078e0064 */
[----:B-1----:R-:W-:Y:S01]  /*25ee0*/  @P2 SHF.R.U32.HI R3, RZ, R15, R0 ;  /* 0x0000000fff032219 */ /* 0x002fe20000011600 */
[----:B------:R-:W-:-:S02]  /*25ef0*/  IMAD R11, R20, UR5, R11 ;  /* 0x00000005140b7c24 */ /* 0x000fc4000f8e020b */
[----:B------:R-:W-:Y:S01]  /*25f00*/  IMAD.WIDE.U32 R20, R20, UR4, R8 ;  /* 0x0000000414147c25 */ /* 0x000fe2000f8e0008 */
[----:B------:R-:W-:Y:S01]  /*25f10*/  SHF.R.S32.HI R0, RZ, 0x1f, R3 ;  /* 0x0000001fff007819 */ /* 0x000fe20000011403 */
[----:B------:R-:W-:Y:S02]  /*25f20*/  ULDC.64 UR4, c[0x0][0xae0] ;  /* 0x0002b80000047ab9 */ /* 0x000fe40000000a00 */
[----:B------:R-:W-:Y:S02]  /*25f30*/  IMAD.IADD R21, R21, 0x1, R11 ;  /* 0x0000000115157824 */ /* 0x000fe400078e020b */
[----:B------:R-:W-:Y:S02]  /*25f40*/  IMAD.MOV R11, RZ, RZ, -R3 ;  /* 0x000000ffff0b7224 */ /* 0x000fe400078e0a03 */
[----:B------:R-:W-:Y:S02]  /*25f50*/  IMAD R8, R0, UR4, RZ ;  /* 0x0000000400087c24 */ /* 0x000fe4000f8e02ff */
[----:B------:R-:W-:-:S02]  /*25f60*/  VIADD R0, R18, 0x28820 ;  /* 0x0002882012007836 */ /* 0x000fc40000000000 */
[----:B------:R-:W-:Y:S02]  /*25f70*/  IMAD R11, R2, R11, R100 ;  /* 0x0000000b020b7224 */ /* 0x000fe400078e0264 */
[C---:B------:R-:W-:Y:S01]  /*25f80*/  IMAD R9, R3.reuse, UR5, R8 ;  /* 0x0000000503097c24 */ /* 0x040fe2000f8e0208 */
[----:B------:R-:W-:Y:S01]  /*25f90*/  PRMT R0, RZ, 0x654, R0 ;  /* 0x00000654ff007816 */ /* 0x000fe20000000000 */
[----:B------:R-:W-:Y:S01]  /*25fa0*/  IMAD.WIDE.U32 R2, R3, UR4, R20 ;  /* 0x0000000403027c25 */ /* 0x000fe2000f8e0014 */
[----:B------:R-:W-:Y:S01]  /*25fb0*/  SHF.R.S32.HI R8, RZ, 0x1f, R11 ;  /* 0x0000001fff087819 */ /* 0x000fe2000001140b */
[----:B------:R-:W-:Y:S01]  /*25fc0*/  ULDC.64 UR4, c[0x0][0xad8] ;  /* 0x0002b60000047ab9 */ /* 0x000fe20000000a00 */
[----:B0-----:R0:W-:Y:S01]  /*25fd0*/  SYNCS.ARRIVE.TRANS64.RED.A1T0 RZ, [R0+URZ], RZ ;  /* 0x000000ff00ff79a7 */ /* 0x0011e2000810043f */
[----:B------:R-:W-:Y:S02]  /*25fe0*/  IMAD.IADD R3, R3, 0x1, R9 ;  /* 0x0000000103037824 */ /* 0x000fe400078e0209 */
[----:B0-----:R-:W-:-:S02]  /*25ff0*/  IMAD R0, R8, UR4, RZ ;  /* 0x0000000408007c24 */ /* 0x001fc4000f8e02ff */
[----:B------:R-:W-:-:S04]  /*26000*/  IMAD.WIDE.U32 R8, R11, UR4, R2 ;  /* 0x000000040b087c25 */ /* 0x000fc8000f8e0002 */
[----:B------:R-:W-:Y:S01]  /*26010*/  IMAD R3, R11, UR5, R0 ;  /* 0x000000050b037c24 */ /* 0x000fe2000f8e0200 */
[----:B------:R-:W-:Y:S02]  /*26020*/  ULDC.64 UR4, c[0x0][0xa80] ;  /* 0x0002a00000047ab9 */ /* 0x000fe40000000a00 */
[----:B------:R-:W-:Y:S01]  /*26030*/  LEA R2, P0, R8, UR4, 0x1 ;  /* 0x0000000408027c11 */ /* 0x000fe2000f8008ff */
[----:B------:R-:W-:Y:S01]  /*26040*/  IMAD.IADD R3, R9, 0x1, R3 ;  /* 0x0000000109037824 */ /* 0x000fe200078e0203 */
[----:B------:R-:W-:Y:S01]  /*26050*/  UMOV UR4, 0xffffffff ;  /* 0xffffffff00047882 */ /* 0x000fe20000000000 */
[----:B------:R-:W-:-:S03]  /*26060*/  SHF.R.S32.HI R10, RZ, 0x1f, R113 ;  /* 0x0000001fff0a7819 */ /* 0x000fc60000011471 */
[----:B------:R-:W-:Y:S02]  /*26070*/  LEA.HI.X R3, R8, UR5, R3, 0x1, P0 ;  /* 0x0000000508037c11 */ /* 0x000fe400080f0c03 */
[----:B------:R-:W-:Y:S01]  /*26080*/  SHF.R.S32.HI R20, RZ, 0x1f, R111 ;  /* 0x0000001fff147819 */ /* 0x000fe2000001146f */
[----:B--2---:R-:W-:Y:S06]  /*26090*/  BRA.DIV UR4, `(.L_x_1525) ;  /* 0x000000ca04447947 */ /* 0x004fec000b800000 */
[----:B------:R0:W1:Y:S04]  /*260a0*/  SHFL.IDX PT, R0, R3, RZ, 0x181f ;  /* 0x00181fff03007589 */ /* 0x00006800000e0000 */
[----:B------:R0:W2:Y:S02]  /*260b0*/  SHFL.IDX PT, R14, R2, RZ, 0x181f ;  /* 0x00181fff020e7589 */ /* 0x0000a400000e0000 */
.L_x_1798:
[----:B------:R-:W-:Y:S01]  /*260c0*/  IMAD.IADD R219, R102, 0x1, R219 ;  /* 0x0000000166db7824 */ /* 0x000fe200078e02db */
[----:B------:R-:W-:Y:S04]  /*260d0*/  BSSY B1, `(.L_x_1526) ;  /* 0x000000c000017945 */ /* 0x000fe80003800000 */
[----:B------:R-:W-:-:S13]  /*260e0*/  ISETP.GE.AND P0, PT, R219, R44, PT ;  /* 0x0000002cdb00720c */ /* 0x000fda0003f06270 */
[----:B------:R-:W-:Y:S05]  /*260f0*/  @P0 BRA `(.L_x_1527) ;  /* 0x0000000000240947 */ /* 0x000fea0003800000 */
[----:B------:R-:W-:Y:S02]  /*26100*/  ULDC UR4, c[0x0][0xac8] ;  /* 0x0002b20000047ab9 */ /* 0x000fe40000000800 */
[----:B------:R-:W-:Y:S02]  /*26110*/  ISETP.GE.AND P0, PT, R113, UR4, PT ;  /* 0x0000000471007c0c */ /* 0x000fe4000bf06270 */
[----:B------:R-:W-:-:S11]  /*26120*/  ISETP.GE.AND P1, PT, R111, UR4, PT ;  /* 0x000000046f007c0c */ /* 0x000fd6000bf26270 */
[-C--:B--2---:R-:W-:Y:S02]  /*26130*/  @!P0 LEA R8, P2, R113, R14.reuse, 0x1 ;  /* 0x0000000e71088211 */ /* 0x084fe400078408ff */
[----:B------:R-:W-:Y:S02]  /*26140*/  @!P1 LEA R14, P3, R111, R14, 0x1 ;  /* 0x0000000e6f0e9211 */ /* 0x000fe400078608ff */
[-C--:B-1----:R-:W-:Y:S02]  /*26150*/  @!P0 LEA.HI.X R9, R113, R0.reuse, R10, 0x1, P2 ;  /* 0x0000000071098211 */ /* 0x082fe400010f0c0a */
[----:B------:R-:W-:-:S03]  /*26160*/  @!P1 LEA.HI.X R15, R111, R0, R20, 0x1, P3 ;  /* 0x000000006f0f9211 */ /* 0x000fc600018f0c14 */
[----:B-----5:R3:W-:Y:S04]  /*26170*/  @!P0 ST.E.128 desc[UR38][R8.64], R40 ;  /* 0x0000002808008985 */ /* 0x0207e8000c101d26 */
[----:B------:R3:W-:Y:S02]  /*26180*/  @!P1 ST.E.128 desc[UR38][R14.64], R52 ;  /* 0x000000340e009985 */ /* 0x0007e4000c101d26 */
.L_x_1527:
[----:B------:R-:W-:Y:S05]  /*26190*/  BSYNC B1 ;  /* 0x0000000000017941 */ /* 0x000fea0003800000 */
.L_x_1526:
[----:B------:R-:W-:-:S03]  /*261a0*/  UMOV UR4, 0xffffffff ;  /* 0xffffffff00047882 */ /* 0x000fc60000000000 */
[----:B------:R-:W-:Y:S05]  /*261b0*/  BRA.DIV UR4, `(.L_x_1528) ;  /* 0x000000ca04307947 */ /* 0x000fea000b800000 */
[----:B-1----:R1:W4:Y:S04]  /*261c0*/  SHFL.IDX PT, R0, R3, 0x1, 0x181f ;  /* 0x00381f0003007f89 */ /* 0x00232800000e0000 */
[----:B--23--:R1:W2:Y:S02]  /*261d0*/  SHFL.IDX PT, R14, R2, 0x1, 0x181f ;  /* 0x00381f00020e7f89 */ /* 0x00c2a400000e0000 */
.L_x_1802:
[----:B------:R-:W-:Y:S01]  /*261e0*/  VIADD R9, R219, 0x20 ;  /* 0x00000020db097836 */ /* 0x000fe20000000000 */
        /* <DEDUP_REMOVED lines=8> */
[-C--:B----4-:R-:W-:Y:S02]  /*26270*/  @!P2 LEA.HI.X R9, R113, R0.reuse, R10, 0x1, P0 ;  /* 0x000000007109a211 */ /* 0x090fe400000f0c0a */
[----:B------:R-:W-:-:S03]  /*26280*/  @!P3 LEA.HI.X R15, R111, R0, R20, 0x1, P1 ;  /* 0x000000006f0fb211 */ /* 0x000fc600008f0c14 */
[----:B-----5:R3:W-:Y:S04]  /*26290*/  @!P2 ST.E.128 desc[UR38][R8.64], R36 ;  /* 0x000000240800a985 */ /* 0x0207e8000c101d26 */
[----:B------:R3:W-:Y:S02]  /*262a0*/  @!P3 ST.E.128 desc[UR38][R14.64], R48 ;  /* 0x000000300e00b985 */ /* 0x0007e4000c101d26 */
.L_x_1530:
[----:B------:R-:W-:Y:S05]  /*262b0*/  BSYNC B1 ;  /* 0x0000000000017941 */ /* 0x000fea0003800000 */
.L_x_1529:
[----:B------:R-:W-:-:S03]  /*262c0*/  UMOV UR4, 0xffffffff ;  /* 0xffffffff00047882 */ /* 0x000fc60000000000 */
[----:B------:R-:W-:Y:S05]  /*262d0*/  BRA.DIV UR4, `(.L_x_1531) ;  /* 0x000000ca04307947 */ /* 0x000fea000b800000 */
[----:B----4-:R4:W0:Y:S04]  /*262e0*/  SHFL.IDX PT, R0, R3, 0x2, 0x181f ;  /* 0x00581f0003007f89 */ /* 0x01082800000e0000 */
[----:B--23--:R4:W2:Y:S02]  /*262f0*/  SHFL.IDX PT, R14, R2, 0x2, 0x181f ;  /* 0x00581f00020e7f89 */ /* 0x00c8a400000e0000 */
.L_x_1806:
        /* <DEDUP_REMOVED lines=9> */
[-C--:B0-----:R-:W-:Y:S02]  /*26390*/  @!P2 LEA.HI.X R9, R113, R0.reuse, R10, 0x1, P0 ;  /* 0x000000007109a211 */ /* 0x081fe400000f0c0a */
[----:B------:R-:W-:-:S03]  /*263a0*/  @!P3 LEA.HI.X R15, R111, R0, R20, 0x1, P1 ;  /* 0x000000006f0fb211 */ /* 0x000fc600008f0c14 */
[----:B-----5:R3:W-:Y:S04]  /*263b0*/  @!P2 ST.E.128 desc[UR38][R8.64], R28 ;  /* 0x0000001c0800a985 */ /* 0x0207e8000c101d26 */
[----:B------:R3:W-:Y:S02]  /*263c0*/  @!P3 ST.E.128 desc[UR38][R14.64], R32 ;  /* 0x000000200e00b985 */ /* 0x0007e4000c101d26 */
.L_x_1533:
[----:B------:R-:W-:Y:S05]  /*263d0*/  BSYNC B1 ;  /* 0x0000000000017941 */ /* 0x000fea0003800000 */
.L_x_1532:
[----:B------:R-:W-:-:S03]  /*263e0*/  UMOV UR4, 0xffffffff ;  /* 0xffffffff00047882 */ /* 0x000fc60000000000 */
[----:B------:R-:W-:Y:S05]  /*263f0*/  BRA.DIV UR4, `(.L_x_1534) ;  /* 0x000000ca04307947 */ /* 0x000fea000b800000 */
[----:B0-----:R0:W0:Y:S04]  /*26400*/  SHFL.IDX PT, R0, R3, 0x3, 0x181f ;  /* 0x00781f0003007f89 */ /* 0x00102800000e0000 */
[----:B--23--:R2:W3:Y:S02]  /*26410*/  SHFL.IDX PT, R14, R2, 0x3, 0x181f ;  /* 0x00781f00020e7f89 */ /* 0x00c4e400000e0000 */
.L_x_1810:
[----:B01--4-:R-:W-:-:S05]  /*26420*/  VIADD R3, R219, 0x60 ;  /* 0x00000060db037836 */ /* 0x013fca0000000000 */
[----:B------:R-:W-:-:S13]  /*26430*/  ISETP.GE.AND P0, PT, R3, R44, PT ;  /* 0x0000002c0300720c */ /* 0x000fda0003f06270 */
[----:B------:R-:W-:Y:S05]  /*26440*/  @P0 BRA `(.L_x_1535) ;  /* 0x0000001800f40947 */ /* 0x000fea0003800000 */
[----:B------:R-:W-:Y:S02]  /*26450*/  ULDC UR4, c[0x0][0xac8] ;  /* 0x0002b20000047ab9 */ /* 0x000fe40000000800 */
[----:B------:R-:W-:-:S13]  /*26460*/  ISETP.GE.AND P1, PT, R113, UR4, PT ;  /* 0x0000000471007c0c */ /* 0x000fda000bf26270 */
[----:B--23--:R-:W-:-:S04]  /*26470*/  @!P1 LEA R2, P0, R113, R14, 0x1 ;  /* 0x0000000e71029211 */ /* 0x00cfc800078008ff */
[----:B------:R-:W-:Y:S02]  /*26480*/  @!P1 LEA.HI.X R3, R113, R0, R10, 0x1, P0 ;  /* 0x0000000071039211 */ /* 0x000fe400000f0c0a */
[----:B------:R-:W-:-:S03]  /*26490*/  ISETP.GE.AND P0, PT, R111, UR4, PT ;  /* 0x000000046f007c0c */ /* 0x000fc6000bf06270 */
[----:B-----5:R0:W-:Y:S10]  /*264a0*/  @!P1 ST.E.128 desc[UR38][R2.64], R4 ;  /* 0x0000000402009985 */ /* 0x0201f4000c101d26 */
[----:B------:R-:W-:Y:S05]  /*264b0*/  @P0 BRA `(.L_x_1535) ;  /* 0x0000001800d80947 */ /* 0x000fea0003800000 */
[----:B------:R-:W-:-:S04]  /*264c0*/  LEA R14, P0, R111, R14, 0x1 ;  /* 0x0000000e6f0e7211 */ /* 0x000fc800078008ff */
[----:B------:R-:W-:-:S05]  /*264d0*/  LEA.HI.X R15, R111, R0, R20, 0x1, P0 ;  /* 0x000000006f0f7211 */ /* 0x000fca00000f0c14 */
[----:B------:R1:W-:Y:S01]  /*264e0*/  ST.E.128 desc[UR38][R14.64], R24 ;  /* 0x000000180e007985 */ /* 0x0003e2000c101d26 */
[----:B------:R-:W-:Y:S05]  /*264f0*/  BRA `(.L_x_1535) ;  /* 0x0000001800c87947 */ /* 0x000fea0003800000 */
.L_x_1524:
[----:B------:R-:W1:Y:S01]  /*26500*/  @P2 LDC R36, c[0x0][0xbec] ;  /* 0x0002fb00ff242b82 */ /* 0x000e620000000800 */
[----:B------:R-:W-:Y:S01]  /*26510*/  ULDC.64 UR4, c[0x0][0xb08] ;  /* 0x0002c20000047ab9 */ /* 0x000fe20000000a00 */
[----:B------:R-:W-:Y:S01]  /*26520*/  ULDC.64 UR6, c[0x0][0xb30] ;  /* 0x0002cc0000067ab9 */ /* 0x000fe20000000a00 */
[----:B0-----:R-:W-:Y:S02]  /*26530*/  IMAD R14, R46, UR4, RZ ;  /* 0x000000042e0e7c24 */ /* 0x001fe4000f8e02ff */
[----:B------:R-:W-:-:S03]  /*26540*/  IMAD.WIDE.U32 R12, R11, UR4, RZ ;  /* 0x000000040b0c7c25 */ /* 0x000fc6000f8e00ff */
[----:B------:R-:W0:Y:S01]  /*26550*/  @P2 LDC R37, c[0x0][0xbf0] ;  /* 0x0002fc00ff252b82 */ /* 0x000e220000000800 */
[----:B------:R-:W-:Y:S01]  /*26560*/  IMAD R11, R11, UR5, R14 ;  /* 0x000000050b0b7c24 */ /* 0x000fe2000f8e020e */
[----:B------:R-:W-:Y:S01]  /*26570*/  ULDC.64 UR4, c[0x0][0xb38] ;  /* 0x0002ce0000047ab9 */ /* 0x000fe20000000a00 */
[----:B------:R-:W-:Y:S02]  /*26580*/  VIADD R76, R217, 0x30 ;  /* 0x00000030d94c7836 */ /* 0x000fe40000000000 */
[----:B------:R-:W-:Y:S01]  /*26590*/  IMAD.IADD R13, R13, 0x1, R11 ;  /* 0x000000010d0d7824 */ /* 0x000fe200078e020b */
[----:B------:R-:W-:Y:S01]  /*265a0*/  SHF.R.S32.HI R11, RZ, 0x1f, R20 ;  /* 0x0000001fff0b7819 */ /* 0x000fe20000011414 */
[----:B------:R-:W-:Y:S01]  /*265b0*/  VIADD R93, R217, 0x38 ;  /* 0x00000038d95d7836 */ /* 0x000fe20000000000 */
[----:B------:R-:W-:Y:S01]  /*265c0*/  SHF.R.S32.HI R84, RZ, 0x1f, R76 ;  /* 0x0000001fff547819 */ /* 0x000fe2000001144c */
[----:B------:R-:W-:-:S04]  /*265d0*/  IMAD.WIDE.U32 R12, R232, UR4, R12 ;  /* 0x00000004e80c7c25 */ /* 0x000fc8000f8e000c */
[----:B------:R-:W-:Y:S01]  /*265e0*/  IMAD R13, R232, UR5, R13 ;  /* 0x00000005e80d7c24 */ /* 0x000fe2000f8e020d */
[----:B------:R-:W-:Y:S01]  /*265f0*/  ULDC.64 UR4, c[0x0][0xb40] ;  /* 0x0002d00000047ab9 */ /* 0x000fe20000000a00 */
[----:B------:R-:W-:Y:S02]  /*26600*/  VIADD R85, R217, 0x40 ;  /* 0x00000040d9557836 */ /* 0x000fe40000000000 */
[----:B------:R-:W-:Y:S02]  /*26610*/  IMAD R11, R11, UR4, RZ ;  /* 0x000000040b0b7c24 */ /* 0x000fe4000f8e02ff */
[----:B-1----:R-:W-:Y:S01]  /*26620*/  @P2 IMAD.HI.U32 R36, R53, R36, RZ ;  /* 0x0000002435242227 */ /* 0x002fe200078e00ff */
[----:B------:R-:W-:-:S03]  /*26630*/  SHF.R.S32.HI R74, RZ, 0x1f, R85 ;  /* 0x0000001fff4a7819 */ /* 0x000fc60000011455 */
[C---:B------:R-:W-:Y:S02]  /*26640*/  IMAD R15, R20.reuse, UR5, R11 ;  /* 0x00000005140f7c24 */ /* 0x040fe4000f8e020b */
[----:B------:R-:W-:Y:S01]  /*26650*/  IMAD.WIDE.U32 R12, R20, UR4, R12 ;  /* 0x00000004140c7c25 */ /* 0x000fe2000f8e000c */
[----:B------:R-:W-:-:S03]  /*26660*/  ULDC.64 UR4, c[0x0][0xb48] ;  /* 0x0002d20000047ab9 */ /* 0x000fc60000000a00 */
[----:B------:R-:W-:Y:S01]  /*26670*/  IMAD.MOV.U32 R11, RZ, RZ, R53 ;  /* 0x000000ffff0b7224 */ /* 0x000fe200078e0035 */
[----:B0-----:R-:W-:Y:S01]  /*26680*/  @P2 SHF.R.U32.HI R11, RZ, R37, R36 ;  /* 0x00000025ff0b2219 */ /* 0x001fe20000011624 */
[----:B------:R-:W-:Y:S02]  /*26690*/  IMAD.IADD R13, R13, 0x1, R15 ;  /* 0x000000010d0d7824 */ /* 0x000fe400078e020f */
[----:B------:R-:W-:Y:S01]  /*266a0*/  VIADD R75, R217, 0x48 ;  /* 0x00000048d94b7836 */ /* 0x000fe20000000000 */
[--C-:B------:R-:W-:Y:S01]  /*266b0*/  SHF.R.S32.HI R14, RZ, 0x1f, R11.reuse ;  /* 0x0000001fff0e7819 */ /* 0x100fe2000001140b */
[----:B------:R-:W-:Y:S02]  /*266c0*/  IMAD.MOV R15, RZ, RZ, -R11 ;  /* 0x000000ffff0f7224 */ /* 0x000fe400078e0a0b */
[----:B------:R-:W-:Y:S01]  /*266d0*/  IMAD.WIDE.U32 R12, R82, UR4, R12 ;  /* 0x00000004520c7c25 */ /* 0x000fe2000f8e000c */
[----:B------:R-:W-:-:S03]  /*266e0*/  SHF.R.S32.HI R72, RZ, 0x1f, R75 ;  /* 0x0000001fff487819 */ /* 0x000fc6000001144b */
[----:B------:R-:W-:Y:S02]  /*266f0*/  IMAD R15, R2, R15, R53 ;  /* 0x0000000f020f7224 */ /* 0x000fe400078e0235 */
[----:B------:R-:W-:Y:S02]  /*26700*/  IMAD R14, R14, UR6, RZ ;  /* 0x000000060e0e7c24 */ /* 0x000fe4000f8e02ff */
[----:B------:R-:W-:Y:S01]  /*26710*/  IMAD R13, R82, UR5, R13 ;  /* 0x00000005520d7c24 */ /* 0x000fe2000f8e020d */
[----:B------:R-:W-:Y:S01]  /*26720*/  SHF.R.S32.HI R2, RZ, 0x1f, R15 ;  /* 0x0000001fff027819 */ /* 0x000fe2000001140f */
[C---:B------:R-:W-:Y:S01]  /*26730*/  IMAD R37, R11.reuse, UR7, R14 ;  /* 0x000000070b257c24 */ /* 0x040fe2000f8e020e */
[----:B------:R-:W-:Y:S01]  /*26740*/  ULDC.64 UR4, c[0x0][0xb28] ;  /* 0x0002ca0000047ab9 */ /* 0x000fe20000000a00 */
[----:B------:R-:W-:Y:S01]  /*26750*/  IMAD.WIDE.U32 R12, R11, UR6, R12 ;  /* 0x000000060b0c7c25 */ /* 0x000fe2000f8e000c */
[----:B------:R-:W-:-:S03]  /*26760*/  SHF.R.S32.HI R82, RZ, 0x1f, R93 ;  /* 0x0000001fff527819 */ /* 0x000fc6000001145d */
        /* <DEDUP_REMOVED lines=9> */
[C---:B------:R-:W-:Y:S01]  /*26800*/  VIADD R55, R217.reuse, 0x50 ;  /* 0x00000050d9377836 */ /* 0x040fe20000000000 */
[----:B------:R-:W-:Y:S01]  /*26810*/  UMOV UR4, 0xffffffff ;  /* 0xffffffff00047882 */ /* 0x000fe20000000000 */
[C---:B------:R-:W-:Y:S01]  /*26820*/  VIADD R53, R217.reuse, 0x58 ;  /* 0x00000058d9357836 */ /* 0x040fe20000000000 */
[----:B------:R0:W-:Y:S01]  /*26830*/  SYNCS.ARRIVE.TRANS64.RED.A1T0 RZ, [R14+URZ], RZ ;  /* 0x000000ff0eff79a7 */ /* 0x0001e2000810043f */
[C---:B------:R-:W-:Y:S01]  /*26840*/  VIADD R51, R217.reuse, 0x60 ;  /* 0x00000060d9337836 */ /* 0x040fe20000000000 */
[----:B------:R-:W-:Y:S01]  /*26850*/  LEA.HI.X R20, R12, UR5, R11, 0x2, P0 ;  /* 0x000000050c147c11 */ /* 0x000fe200080f140b */
        /* <DEDUP_REMOVED lines=16> */
[----:B------:R-:W-:Y:S02]  /*26960*/  SHF.R.S32.HI R97, RZ, 0x1f, R96 ;  /* 0x0000001fff617819 */ /* 0x000fe40000011460 */
[----:B------:R-:W-:Y:S02]  /*26970*/  SHF.R.S32.HI R99, RZ, 0x1f, R98 ;  /* 0x0000001fff637819 */ /* 0x000fe40000011462 */
[----:B------:R-:W-:Y:S01]  /*26980*/  SHF.R.S32.HI R101, RZ, 0x1f, R100 ;  /* 0x0000001fff657819 */ /* 0x000fe20000011464 */
[----:B0-----:R-:W-:Y:S06]  /*26990*/  BRA.DIV UR4, `(.L_x_1536) ;  /* 0x000000c604107947 */ /* 0x001fec000b800000 */
[----:B------:R0:W1:Y:S04]  /*269a0*/  SHFL.IDX PT, R37, R20, RZ, 0x1c1f ;  /* 0x001c1fff14257589 */ /* 0x00006800000e0000 */
[----:B------:R0:W2:Y:S02]  /*269b0*/  SHFL.IDX PT, R14, R2, RZ, 0x1c1f ;  /* 0x001c1fff020e7589 */ /* 0x0000a400000e0000 */
.L_x_1813:
        /* <DEDUP_REMOVED lines=8> */
[----:B-1----:R-:W-:Y:S02]  /*26a40*/  @!P0 IMAD.MOV.U32 R15, RZ, RZ, R37 ;  /* 0x000000ffff0f8224 */ /* 0x002fe400078e0025 */
[----:B------:R-:W-:Y:S01]  /*26a50*/  @!P0 IMAD.MOV.U32 R91, RZ, RZ, R3 ;  /* 0x000000ffff5b8224 */ /* 0x000fe200078e0003 */
[-C--:B--2---:R-:W-:Y:S01]  /*26a60*/  @!P3 LEA R12, P4, R96, R14.reuse, 0x2 ;  /* 0x0000000e600cb211 */ /* 0x084fe200078810ff */
[----:B------:R-:W-:Y:S02]  /*26a70*/  @!P0 IMAD.WIDE R38, R217, 0x4, R14 ;  /* 0x00000004d9268825 */ /* 0x000fe400078e020e */
[-C--:B------:R-:W-:Y:S02]  /*26a80*/  @!P1 LEA R42, P5, R100, R14.reuse, 0x2 ;  /* 0x0000000e642a9211 */ /* 0x080fe400078a10ff */
[----:B------:R-:W-:Y:S01]  /*26a90*/  @!P3 LEA.HI.X R13, R96, R37, R97, 0x2, P4 ;  /* 0x00000025600db211 */ /* 0x000fe200020f1461 */
[----:B------:R1:W-:Y:S01]  /*26aa0*/  @!P0 ST.E.64 desc[UR38][R38.64], R90 ;  /* 0x0000005a26008985 */ /* 0x0003e2000c101b26 */
[----:B------:R-:W-:Y:S01]  /*26ab0*/  ISETP.GE.AND P0, PT, R88, UR4, PT ;  /* 0x0000000458007c0c */ /* 0x000fe2000bf06270 */
[----:B------:R-:W-:Y:S01]  /*26ac0*/  @!P3 IMAD.MOV.U32 R105, RZ, RZ, R5 ;  /* 0x000000ffff69b224 */ /* 0x000fe200078e0005 */
[----:B------:R-:W-:-:S02]  /*26ad0*/  @!P2 LEA R40, P4, R98, R14, 0x2 ;  /* 0x0000000e6228a211 */ /* 0x000fc400078810ff */
[-C--:B------:R-:W-:Y:S02]  /*26ae0*/  @!P1 LEA.HI.X R43, R100, R37.reuse, R101, 0x2, P5 ;  /* 0x00000025642b9211 */ /* 0x080fe400028f1465 */
[----:B------:R2:W-:Y:S01]  /*26af0*/  @!P3 ST.E.64 desc[UR38][R12.64], R104 ;  /* 0x000000680c00b985 */ /* 0x0005e2000c101b26 */
[----:B------:R-:W-:Y:S02]  /*26b00*/  @!P2 LEA.HI.X R41, R98, R37, R99, 0x2, P4 ;  /* 0x000000256229a211 */ /* 0x000fe400020f1463 */
[----:B------:R-:W-:-:S03]  /*26b10*/  ISETP.GE.AND P3, PT, R94, UR4, PT ;  /* 0x000000045e007c0c */ /* 0x000fc6000bf66270 */
[----:B------:R3:W-:Y:S01]  /*26b20*/  @!P2 ST.E.64 desc[UR38][R40.64], R122 ;  /* 0x0000007a2800a985 */ /* 0x0007e2000c101b26 */
[----:B------:R-:W-:Y:S02]  /*26b30*/  ISETP.GE.AND P2, PT, R76, UR4, PT ;  /* 0x000000044c007c0c */ /* 0x000fe4000bf46270 */
[C---:B-1----:R-:W-:Y:S01]  /*26b40*/  @!P0 LEA R38, P4, R88.reuse, R14, 0x2 ;  /* 0x0000000e58268211 */ /* 0x042fe200078810ff */
[----:B------:R1:W-:Y:S01]  /*26b50*/  @!P1 ST.E.64 desc[UR38][R42.64], R124 ;  /* 0x0000007c2a009985 */ /* 0x0003e2000c101b26 */
[----:B------:R-:W-:Y:S02]  /*26b60*/  ISETP.GE.AND P1, PT, R93, UR4, PT ;  /* 0x000000045d007c0c */ /* 0x000fe4000bf26270 */
[----:B------:R-:W-:-:S03]  /*26b70*/  @!P0 LEA.HI.X R39, R88, R37, R92, 0x2, P4 ;  /* 0x0000002558278211 */ /* 0x000fc600020f145c */
[----:B--2---:R-:W-:Y:S01]  /*26b80*/  @!P3 LEA R12, P5, R94, R14, 0x2 ;  /* 0x0000000e5e0cb211 */ /* 0x004fe200078a10ff */
[----:B---3--:R-:W-:-:S03]  /*26b90*/  @!P0 IMAD.MOV.U32 R40, RZ, RZ, R0 ;  /* 0x000000ffff288224 */ /* 0x008fc600078e0000 */
[----:B------:R-:W-:Y:S01]  /*26ba0*/  @!P3 LEA.HI.X R13, R94, R37, R95, 0x2, P5 ;  /* 0x000000255e0db211 */ /* 0x000fe200028f145f */
[----:B------:R-:W-:-:S03]  /*26bb0*/  @!P0 IMAD.MOV.U32 R41, RZ, RZ, R127 ;  /* 0x000000ffff298224 */ /* 0x000fc600078e007f */
[-C--:B-1----:R-:W-:Y:S02]  /*26bc0*/  @!P1 LEA R42, P4, R93, R14.reuse, 0x2 ;  /* 0x0000000e5d2a9211 */ /* 0x082fe400078810ff */
[----:B------:R1:W-:Y:S01]  /*26bd0*/  @!P0 ST.E.64 desc[UR38][R38.64], R40 ;  /* 0x0000002826008985 */ /* 0x0003e2000c101b26 */
[----:B------:R-:W-:Y:S02]  /*26be0*/  ISETP.GE.AND P0, PT, R85, UR4, PT ;  /* 0x0000000455007c0c */ /* 0x000fe4000bf06270 */
[----:B------:R-:W-:Y:S01]  /*26bf0*/  @!P1 LEA.HI.X R43, R93, R37, R82, 0x2, P4 ;  /* 0x000000255d2b9211 */ /* 0x000fe200020f1452 */
[----:B-1----:R-:W-:Y:S01]  /*26c00*/  @!P3 IMAD.MOV.U32 R38, RZ, RZ, R6 ;  /* 0x000000ffff26b224 */ /* 0x002fe200078e0006 */
[----:B------:R-:W-:Y:S01]  /*26c10*/  @!P2 LEA R6, P5, R76, R14, 0x2 ;  /* 0x0000000e4c06a211 */ /* 0x000fe200078a10ff */
[----:B------:R-:W-:-:S03]  /*26c20*/  @!P3 IMAD.MOV.U32 R39, RZ, RZ, R7 ;  /* 0x000000ffff27b224 */ /* 0x000fc600078e0007 */
[-C--:B------:R-:W-:Y:S02]  /*26c30*/  @!P2 LEA.HI.X R7, R76, R37.reuse, R84, 0x2, P5 ;  /* 0x000000254c07a211 */ /* 0x080fe400028f1454 */
[----:B------:R1:W-:Y:S01]  /*26c40*/  @!P3 ST.E.64 desc[UR38][R12.64], R38 ;  /* 0x000000260c00b985 */ /* 0x0003e2000c101b26 */
[----:B------:R-:W-:Y:S02]  /*26c50*/  ISETP.GE.AND P3, PT, R75, UR4, PT ;  /* 0x000000044b007c0c */ /* 0x000fe4000bf66270 */
[----:B------:R-:W-:Y:S01]  /*26c60*/  ISETP.GE.AND P5, PT, R55, UR4, PT ;  /* 0x0000000437007c0c */ /* 0x000fe2000bfa6270 */
[----:B------:R2:W-:Y:S10]  /*26c70*/  @!P2 ST.E.64 desc[UR38][R6.64], R8 ;  /* 0x000000080600a985 */ /* 0x0005f4000c101b26 */
[-C--:B-1----:R-:W-:Y:S01]  /*26c80*/  @!P3 LEA R12, P4, R75, R14.reuse, 0x2 ;  /* 0x0000000e4b0cb211 */ /* 0x082fe200078810ff */
[----:B--2---:R-:W-:Y:S01]  /*26c90*/  @!P1 IMAD.MOV.U32 R6, RZ, RZ, R4 ;  /* 0x000000ffff069224 */ /* 0x004fe200078e0004 */
[----:B------:R-:W-:Y:S01]  /*26ca0*/  @!P0 LEA R4, P2, R85, R14, 0x2 ;  /* 0x0000000e55048211 */ /* 0x000fe200078410ff */
[----:B------:R-:W-:Y:S01]  /*26cb0*/  @!P1 IMAD.MOV.U32 R7, RZ, RZ, R21 ;  /* 0x000000ffff079224 */ /* 0x000fe200078e0015 */
[----:B------:R-:W-:-:S02]  /*26cc0*/  @!P3 LEA.HI.X R13, R75, R37, R72, 0x2, P4 ;  /* 0x000000254b0db211 */ /* 0x000fc400020f1448 */
[----:B------:R-:W-:Y:S02]  /*26cd0*/  @!P0 LEA.HI.X R5, R85, R37, R74, 0x2, P2 ;  /* 0x0000002555058211 */ /* 0x000fe400010f144a */
[----:B------:R1:W-:Y:S01]  /*26ce0*/  @!P1 ST.E.64 desc[UR38][R42.64], R6 ;  /* 0x000000062a009985 */ /* 0x0003e2000c101b26 */
[----:B------:R-:W-:Y:S02]  /*26cf0*/  ISETP.GE.AND P1, PT, R53, UR4, PT ;  /* 0x0000000435007c0c */ /* 0x000fe4000bf26270 */
[----:B------:R-:W-:Y:S01]  /*26d00*/  ISETP.GE.AND P4, PT, R36, UR4, PT ;  /* 0x0000000424007c0c */ /* 0x000fe2000bf86270 */
[----:B-1----:R-:W-:Y:S01]  /*26d10*/  @!P0 IMAD.MOV.U32 R6, RZ, RZ, R24 ;  /* 0x000000ffff068224 */ /* 0x002fe200078e0018 */
[----:B------:R-:W-:Y:S01]  /*26d20*/  @!P5 LEA R24, P2, R55, R14, 0x2 ;  /* 0x0000000e3718d211 */ /* 0x000fe200078410ff */
[----:B------:R-:W-:-:S10]  /*26d30*/  @!P0 IMAD.MOV.U32 R7, RZ, RZ, R25 ;  /* 0x000000ffff078224 */ /* 0x000fd400078e0019 */
[----:B------:R-:W-:Y:S01]  /*26d40*/  @!P4 IMAD.MOV.U32 R119, RZ, RZ, R109 ;  /* 0x000000ffff77c224 */ /* 0x000fe200078e006d */
[-C--:B------:R-:W-:Y:S01]  /*26d50*/  @!P5 LEA.HI.X R25, R55, R37.reuse, R52, 0x2, P2 ;  /* 0x000000253719d211 */ /* 0x080fe200010f1434 */
[----:B------:R1:W-:Y:S01]  /*26d60*/  @!P0 ST.E.64 desc[UR38][R4.64], R6 ;  /* 0x0000000604008985 */ /* 0x0003e2000c101b26 */
[----:B------:R-:W-:Y:S02]  /*26d70*/  ISETP.GE.AND P0, PT, R51, UR4, PT ;  /* 0x0000000433007c0c */ /* 0x000fe4000bf06270 */
[----:B------:R-:W-:Y:S01]  /*26d80*/  @!P1 LEA R8, P2, R53, R14, 0x2 ;  /* 0x0000000e35089211 */ /* 0x000fe200078410ff */
[----:B------:R2:W-:Y:S01]  /*26d90*/  @!P3 ST.E.64 desc[UR38][R12.64], R26 ;  /* 0x0000001a0c00b985 */ /* 0x0005e2000c101b26 */
[----:B------:R-:W-:Y:S02]  /*26da0*/  ISETP.GE.AND P3, PT, R49, UR4, PT ;  /* 0x0000000431007c0c */ /* 0x000fe4000bf66270 */
[----:B------:R-:W-:Y:S01]  /*26db0*/  @!P1 LEA.HI.X R9, R53, R37, R54, 0x2, P2 ;  /* 0x0000002535099211 */ /* 0x000fe200010f1436 */
[----:B-1----:R-:W-:-:S06]  /*26dc0*/  @!P5 IMAD.MOV.U32 R4, RZ, RZ, R28 ;  /* 0x000000ffff04d224 */ /* 0x002fcc00078e001c */
[C---:B------:R-:W-:Y:S01]  /*26dd0*/  @!P0 LEA R6, P2, R51.reuse, R14, 0x2 ;  /* 0x0000000e33068211 */ /* 0x040fe200078410ff */
[----:B------:R-:W-:Y:S02]  /*26de0*/  @!P5 IMAD.MOV.U32 R5, RZ, RZ, R31 ;  /* 0x000000ffff05d224 */ /* 0x000fe400078e001f */
[----:B------:R-:W-:Y:S01]  /*26df0*/  @!P0 IMAD.MOV.U32 R31, RZ, RZ, R35 ;  /* 0x000000ffff1f8224 */ /* 0x000fe200078e0023 */
[----:B------:R-:W-:Y:S02]  /*26e00*/  @!P0 LEA.HI.X R7, R51, R37, R50, 0x2, P2 ;  /* 0x0000002533078211 */ /* 0x000fe400010f1432 */
[----:B------:R1:W-:Y:S01]  /*26e10*/  @!P5 ST.E.64 desc[UR38][R24.64], R4 ;  /* 0x000000041800d985 */ /* 0x0003e2000c101b26 */
[----:B------:R-:W-:-:S03]  /*26e20*/  ISETP.GE.AND P5, PT, R47, UR4, PT ;  /* 0x000000042f007c0c */ /* 0x000fc6000bfa6270 */
[----:B------:R3:W-:Y:S01]  /*26e30*/  @!P1 ST.E.64 desc[UR38][R8.64], R32 ;  /* 0x0000002008009985 */ /* 0x0007e2000c101b26 */
[----:B--2---:R-:W-:-:S03]  /*26e40*/  @!P3 LEA R12, P1, R49, R14, 0x2 ;  /* 0x0000000e310cb211 */ /* 0x004fc600078210ff */
[----:B------:R3:W-:Y:S01]  /*26e50*/  @!P0 ST.E.64 desc[UR38][R6.64], R30 ;  /* 0x0000001e06008985 */ /* 0x0007e2000c101b26 */
[----:B------:R-:W-:-:S05]  /*26e60*/  @!P3 LEA.HI.X R13, R49, R37, R48, 0x2, P1 ;  /* 0x00000025310db211 */ /* 0x000fca00008f1430 */
[CC--:B-1----:R-:W-:Y:S01]  /*26e70*/  @!P5 LEA R24, P0, R47.reuse, R14.reuse, 0x2 ;  /* 0x0000000e2f18d211 */ /* 0x0c2fe200078010ff */
[----:B------:R-:W-:Y:S01]  /*26e80*/  @!P3 IMAD.MOV.U32 R4, RZ, RZ, R114 ;  /* 0x000000ffff04b224 */ /* 0x000fe200078e0072 */
[C---:B------:R-:W-:Y:S01]  /*26e90*/  @!P4 LEA R14, P2, R36.reuse, R14, 0x2 ;  /* 0x0000000e240ec211 */ /* 0x040fe200078410ff */
[----:B------:R-:W-:Y:S01]  /*26ea0*/  @!P3 IMAD.MOV.U32 R5, RZ, RZ, R57 ;  /* 0x000000ffff05b224 */ /* 0x000fe200078e0039 */
[-C--:B------:R-:W-:Y:S02]  /*26eb0*/  @!P5 LEA.HI.X R25, R47, R37.reuse, R46, 0x2, P0 ;  /* 0x000000252f19d211 */ /* 0x080fe400000f142e */
[----:B------:R-:W-:Y:S02]  /*26ec0*/  @!P4 LEA.HI.X R15, R36, R37, R45, 0x2, P2 ;  /* 0x00000025240fc211 */ /* 0x000fe400010f142d */
[----:B------:R3:W-:Y:S04]  /*26ed0*/  @!P3 ST.E.64 desc[UR38][R12.64], R4 ;  /* 0x000000040c00b985 */ /* 0x0007e8000c101b26 */
[----:B------:R3:W-:Y:S04]  /*26ee0*/  @!P5 ST.E.64 desc[UR38][R24.64], R116 ;  /* 0x000000741800d985 */ /* 0x0007e8000c101b26 */
[----:B------:R3:W-:Y:S02]  /*26ef0*/  @!P4 ST.E.64 desc[UR38][R14.64], R118 ;  /* 0x000000760e00c985 */ /* 0x0007e4000c101b26 */
.L_x_1538:
[----:B------:R-:W-:Y:S05]  /*26f00*/  BSYNC B1 ;  /* 0x0000000000017941 */ /* 0x000fea0003800000 */
.L_x_1537:
[----:B------:R-:W-:-:S03]  /*26f10*/  UMOV UR4, 0xffffffff ;  /* 0xffffffff00047882 */ /* 0x000fc60000000000 */
[----:B------:R-:W-:Y:S05]  /*26f20*/  BRA.DIV UR4, `(.L_x_1539) ;  /* 0x000000be04e07947 */ /* 0x000fea000b800000 */
[----:B------:R4:W0:Y:S04]  /*26f30*/  SHFL.IDX PT, R3, R20, 0x1, 0x1c1f ;  /* 0x003c1f0014037f89 */ /* 0x00082800000e0000 */
[----:B--23--:R4:W2:Y:S02]  /*26f40*/  SHFL.IDX PT, R14, R2, 0x1, 0x1c1f ;  /* 0x003c1f00020e7f89 */ /* 0x00c8a400000e0000 */
.L_x_1817:
        /* <DEDUP_REMOVED lines=8> */
[----:B--2---:R-:W-:Y:S01]  /*26fd0*/  @!P2 LEA R6, P4, R96, R14, 0x2 ;  /* 0x0000000e6006a211 */ /* 0x004fe200078810ff */
[----:B------:R-:W-:-:S03]  /*26fe0*/  @!P2 IMAD.MOV.U32 R57, RZ, RZ, R115 ;  /* 0x000000ffff39a224 */ /* 0x000fc600078e0073 */
[-C--:B0-----:R-:W-:Y:S02]  /*26ff0*/  @!P2 LEA.HI.X R7, R96, R3.reuse, R97, 0x2, P4 ;  /* 0x000000036007a211 */ /* 0x081fe400020f1461 */
[CC--:B------:R-:W-:Y:S01]  /*27000*/  @!P1 LEA R8, P4, R98.reuse, R14.reuse, 0x2 ;  /* 0x0000000e62089211 */ /* 0x0c0fe200078810ff */
[----:B----4-:R-:W-:Y:S02]  /*27010*/  @!P3 IMAD.MOV.U32 R2, RZ, RZ, R14 ;  /* 0x000000ffff02b224 */ /* 0x010fe400078e000e */
[----:B------:R-:W-:Y:S01]  /*27020*/  @!P3 IMAD.MOV.U32 R35, RZ, RZ, R107 ;  /* 0x000000ffff23b224 */ /* 0x000fe200078e006b */
[----:B------:R-:W-:Y:S01]  /*27030*/  @!P1 LEA.HI.X R9, R98, R3, R99, 0x2, P4 ;  /* 0x0000000362099211 */ /* 0x000fe200020f1463 */
[----:B------:R-:W-:Y:S01]  /*27040*/  @!P3 IMAD.WIDE R4, R217, 0x4, R2 ;  /* 0x00000004d904b825 */ /* 0x000fe200078e0202 */
[----:B------:R-:W-:-:S04]  /*27050*/  @!P0 LEA R12, P4, R100, R14, 0x2 ;  /* 0x0000000e640c8211 */ /* 0x000fc800078810ff */
[-C--:B------:R-:W-:Y:S01]  /*27060*/  @!P0 LEA.HI.X R13, R100, R3.reuse, R101, 0x2, P4 ;  /* 0x00000003640d8211 */ /* 0x080fe200020f1465 */
[----:B------:R-:W-:Y:S01]  /*27070*/  @!P3 ST.E.64 desc[UR38][R4.64], R34 ;  /* 0x000000220400b985 */ /* 0x000fe2000c101b26 */
[----:B------:R-:W-:Y:S02]  /*27080*/  @!P5 LEA R20, P4, R88, R14, 0x2 ;  /* 0x0000000e5814d211 */ /* 0x000fe400078810ff */
[----:B------:R-:W-:Y:S01]  /*27090*/  ISETP.GE.AND P3, PT, R76, UR4, PT ;  /* 0x000000044c007c0c */ /* 0x000fe2000bf66270 */
[----:B------:R0:W-:Y:S01]  /*270a0*/  @!P2 ST.E.64 desc[UR38][R6.64], R56 ;  /* 0x000000380600a985 */ /* 0x0001e2000c101b26 */
[----:B------:R-:W-:Y:S02]  /*270b0*/  @!P5 LEA.HI.X R21, R88, R3, R92, 0x2, P4 ;  /* 0x000000035815d211 */ /* 0x000fe400020f145c */
[----:B------:R-:W-:Y:S01]  /*270c0*/  ISETP.GE.AND P4, PT, R94, UR4, PT ;  /* 0x000000045e007c0c */ /* 0x000fe2000bf86270 */
[----:B------:R2:W-:Y:S01]  /*270d0*/  @!P1 ST.E.64 desc[UR38][R8.64], R58 ;  /* 0x0000003a08009985 */ /* 0x0005e2000c101b26 */
[----:B------:R-:W-:-:S02]  /*270e0*/  ISETP.GE.AND P2, PT, R93, UR4, PT ;  /* 0x000000045d007c0c */ /* 0x000fc4000bf46270 */
[----:B------:R-:W-:Y:S01]  /*270f0*/  ISETP.GE.AND P1, PT, R85, UR4, PT ;  /* 0x0000000455007c0c */ /* 0x000fe2000bf26270 */
[----:B------:R3:W-:Y:S04]  /*27100*/  @!P0 ST.E.64 desc[UR38][R12.64], R60 ;  /* 0x0000003c0c008985 */ /* 0x0007e8000c101b26 */
[----:B------:R-:W-:Y:S01]  /*27110*/  @!P5 ST.E.64 desc[UR38][R20.64], R62 ;  /* 0x0000003e1400d985 */ /* 0x000fe2000c101b26 */
[----:B------:R-:W-:Y:S01]  /*27120*/  @!P3 IMAD.MOV.U32 R11, RZ, RZ, R29 ;  /* 0x000000ffff0bb224 */ /* 0x000fe200078e001d */
[-C--:B0-----:R-:W-:Y:S02]  /*27130*/  @!P3 LEA R6, P5, R76, R14.reuse, 0x2 ;  /* 0x0000000e4c06b211 */ /* 0x081fe400078a10ff */
[----:B------:R-:W-:Y:S02]  /*27140*/  @!P4 LEA R4, P0, R94, R14, 0x2 ;  /* 0x0000000e5e04c211 */ /* 0x000fe400078010ff */
[----:B------:R-:W-:-:S02]  /*27150*/  @!P3 LEA.HI.X R7, R76, R3, R84, 0x2, P5 ;  /* 0x000000034c07b211 */ /* 0x000fc400028f1454 */
[-C--:B------:R-:W-:Y:S02]  /*27160*/  @!P4 LEA.HI.X R5, R94, R3.reuse, R95, 0x2, P0 ;  /* 0x000000035e05c211 */ /* 0x080fe400000f145f */
[----:B------:R-:W-:Y:S02]  /*27170*/  ISETP.GE.AND P0, PT, R75, UR4, PT ;  /* 0x000000044b007c0c */ /* 0x000fe4000bf06270 */
[-C--:B--2---:R-:W-:Y:S01]  /*27180*/  @!P2 LEA R8, P5, R93, R14.reuse, 0x2 ;  /* 0x0000000e5d08a211 */ /* 0x084fe200078a10ff */
[----:B------:R0:W-:Y:S01]  /*27190*/  @!P4 ST.E.64 desc[UR38][R4.64], R64 ;  /* 0x000000400400c985 */ /* 0x0001e2000c101b26 */
[----:B------:R-:W-:Y:S02]  /*271a0*/  ISETP.GE.AND P4, PT, R55, UR4, PT ;  /* 0x0000000437007c0c */ /* 0x000fe4000bf86270 */
[----:B------:R-:W-:Y:S01]  /*271b0*/  @!P2 LEA.HI.X R9, R93, R3, R82, 0x2, P5 ;  /* 0x000000035d09a211 */ /* 0x000fe200028f1452 */
[----:B------:R2:W-:Y:S01]  /*271c0*/  @!P3 ST.E.64 desc[UR38][R6.64], R10 ;  /* 0x0000000a0600b985 */ /* 0x0005e2000c101b26 */
[----:B---3--:R-:W-:-:S02]  /*271d0*/  @!P1 LEA R12, P5, R85, R14, 0x2 ;  /* 0x0000000e550c9211 */ /* 0x008fc400078a10ff */
[----:B------:R-:W-:Y:S01]  /*271e0*/  ISETP.GE.AND P3, PT, R53, UR4, PT ;  /* 0x0000000435007c0c */ /* 0x000fe2000bf66270 */
[----:B------:R3:W-:Y:S01]  /*271f0*/  @!P2 ST.E.64 desc[UR38][R8.64], R66 ;  /* 0x000000420800a985 */ /* 0x0007e2000c101b26 */
[-C--:B------:R-:W-:Y:S02]  /*27200*/  @!P1 LEA.HI.X R13, R85, R3.reuse, R74, 0x2, P5 ;  /* 0x00000003550d9211 */ /* 0x080fe400028f144a */
[----:B------:R-:W-:Y:S02]  /*27210*/  @!P0 LEA R24, P5, R75, R14, 0x2 ;  /* 0x0000000e4b188211 */ /* 0x000fe400078a10ff */
[----:B------:R-:W-:Y:S01]  /*27220*/  ISETP.GE.AND P2, PT, R51, UR4, PT ;  /* 0x0000000433007c0c */ /* 0x000fe2000bf46270 */
[----:B------:R4:W-:Y:S01]  /*27230*/  @!P1 ST.E.64 desc[UR38][R12.64], R68 ;  /* 0x000000440c009985 */ /* 0x0009e2000c101b26 */
[----:B------:R-:W-:Y:S01]  /*27240*/  @!P0 LEA.HI.X R25, R75, R3, R72, 0x2, P5 ;  /* 0x000000034b198211 */ /* 0x000fe200028f1448 */
[----:B------:R-:W-:Y:S01]  /*27250*/  @!P4 IMAD.MOV.U32 R121, RZ, RZ, R73 ;  /* 0x000000ffff79c224 */ /* 0x000fe200078e0049 */
[----:B------:R-:W-:-:S02]  /*27260*/  ISETP.GE.AND P1, PT, R49, UR4, PT ;  /* 0x0000000431007c0c */ /* 0x000fc4000bf26270 */
[-C--:B0-----:R-:W-:Y:S01]  /*27270*/  @!P4 LEA R4, P5, R55, R14.reuse, 0x2 ;  /* 0x0000000e3704c211 */ /* 0x081fe200078a10ff */
[----:B------:R0:W-:Y:S01]  /*27280*/  @!P0 ST.E.64 desc[UR38][R24.64], R70 ;  /* 0x0000004618008985 */ /* 0x0001e2000c101b26 */
[-C--:B--2---:R-:W-:Y:S01]  /*27290*/  @!P3 LEA R6, P0, R53, R14.reuse, 0x2 ;  /* 0x0000000e3506b211 */ /* 0x084fe200078010ff */
[----:B------:R-:W-:Y:S01]  /*272a0*/  @!P3 IMAD.MOV.U32 R127, RZ, RZ, R77 ;  /* 0x000000ffff7fb224 */ /* 0x000fe200078e004d */
[-C--:B------:R-:W-:Y:S02]  /*272b0*/  @!P4 LEA.HI.X R5, R55, R3.reuse, R52, 0x2, P5 ;  /* 0x000000033705c211 */ /* 0x080fe400028f1434 */
[----:B------:R-:W-:Y:S01]  /*272c0*/  ISETP.GE.AND P5, PT, R47, UR4, PT ;  /* 0x000000042f007c0c */ /* 0x000fe2000bfa6270 */
[----:B------:R-:W-:Y:S01]  /*272d0*/  @!P2 IMAD.MOV.U32 R129, RZ, RZ, R87 ;  /* 0x000000ffff81a224 */ /* 0x000fe200078e0057 */
[----:B------:R-:W-:Y:S01]  /*272e0*/  @!P3 LEA.HI.X R7, R53, R3, R54, 0x2, P0 ;  /* 0x000000033507b211 */ /* 0x000fe200000f1436 */
[----:B------:R0:W-:Y:S01]  /*272f0*/  @!P4 ST.E.64 desc[UR38][R4.64], R120 ;  /* 0x000000780400c985 */ /* 0x0001e2000c101b26 */
[----:B---3--:R-:W-:Y:S01]  /*27300*/  @!P2 LEA R8, P0, R51, R14, 0x2 ;  /* 0x0000000e3308a211 */ /* 0x008fe200078010ff */
[----:B------:R-:W-:-:S02]  /*27310*/  @!P1 IMAD.MOV.U32 R87, RZ, RZ, R89 ;  /* 0x000000ffff579224 */ /* 0x000fc400078e0059 */
[----:B------:R0:W-:Y:S01]  /*27320*/  @!P3 ST.E.64 desc[UR38][R6.64], R126 ;  /* 0x0000007e0600b985 */ /* 0x0001e2000c101b26 */
[----:B------:R-:W-:Y:S02]  /*27330*/  @!P2 LEA.HI.X R9, R51, R3, R50, 0x2, P0 ;  /* 0x000000033309a211 */ /* 0x000fe400000f1432 */
[----:B------:R-:W-:-:S03]  /*27340*/  @!P1 LEA R10, P0, R49, R14, 0x2 ;  /* 0x0000000e310a9211 */ /* 0x000fc600078010ff */
[----:B------:R0:W-:Y:S01]  /*27350*/  @!P2 ST.E.64 desc[UR38][R8.64], R128 ;  /* 0x000000800800a985 */ /* 0x0001e2000c101b26 */
[----:B------:R-:W-:Y:S02]  /*27360*/  @!P1 LEA.HI.X R11, R49, R3, R48, 0x2, P0 ;  /* 0x00000003310b9211 */ /* 0x000fe400000f1430 */
[----:B----4-:R-:W-:-:S03]  /*27370*/  @!P5 LEA R12, P0, R47, R14, 0x2 ;  /* 0x0000000e2f0cd211 */ /* 0x010fc600078010ff */
        /* <DEDUP_REMOVED lines=9> */
.L_x_1521:
[----:B------:R-:W-:Y:S01]  /*27410*/  ULDC.64 UR4, c[0x0][0xc08] ;  /* 0x0003020000047ab9 */ /* 0x000fe20000000a00 */
[----:B------:R-:W3:Y:S01]  /*27420*/  LDC.64 R2, c[0x0][0xc00] ;  /* 0x00030000ff027b82 */ /* 0x000ee20000000a00 */
[----:B------:R-:W-:Y:S01]  /*27430*/  ISETP.NE.U32.AND P0, PT, RZ, UR4, PT ;  /* 0x00000004ff007c0c */ /* 0x000fe2000bf05070 */
[----:B------:R-:W-:-:S03]  /*27440*/  IMAD.MOV.U32 R13, RZ, RZ, RZ ;  /* 0x000000ffff0d7224 */ /* 0x000fc600078e00ff */
[----:B------:R-:W-:Y:S01]  /*27450*/  ISETP.NE.AND.EX P1, PT, RZ, UR5, PT, P0 ;  /* 0x00000005ff007c0c */ /* 0x000fe2000bf25300 */
[----:B------:R-:W-:Y:S02]  /*27460*/  ULDC.64 UR4, c[0x0][0xc00] ;  /* 0x0003000000047ab9 */ /* 0x000fe40000000a00 */
[----:B------:R-:W-:-:S04]  /*27470*/  ISETP.NE.U32.AND P0, PT, RZ, UR4, PT ;  /* 0x00000004ff007c0c */ /* 0x000fc8000bf05070 */
[----:B------:R-:W-:-:S06]  /*27480*/  ISETP.NE.AND.EX P0, PT, RZ, UR5, PT, P0 ;  /* 0x00000005ff007c0c */ /* 0x000fcc000bf05300 */
[----:B------:R-:W4:Y:S01]  /*27490*/  @P1 LDC.64 R4, c[0x0][0xc08] ;  /* 0x00030200ff041b82 */ /* 0x000f220000000a00 */
[----:B------:R-:W-:Y:S02]  /*274a0*/  ULDC UR4, c[0x0][0xa88] ;  /* 0x0002a20000047ab9 */ /* 0x000fe40000000800 */
[----:B------:R-:W-:Y:S02]  /*274b0*/  IMAD.U32 R20, RZ, RZ, UR4 ;  /* 0x00000004ff147e24 */ /* 0x000fe4000f8e00ff */
[----:B---3--:R-:W-:-:S05]  /*274c0*/  IMAD.WIDE R2, R237, 0x4, R2 ;  /* 0x00000004ed027825 */ /* 0x008fca00078e0202 */
[----:B------:R3:W5:Y:S01]  /*274d0*/  @P0 LDG.E R13, desc[UR38][R2.64] ;  /* 0x00000026020d0981 */ /* 0x000762000c1e1900 */
[----:B----4-:R-:W-:-:S05]  /*274e0*/  @P1 IMAD.WIDE R4, R237, 0x4, R4 ;  /* 0x00000004ed041825 */ /* 0x010fca00078e0204 */
[----:B------:R3:W5:Y:S01]  /*274f0*/  @P1 LDG.E R20, desc[UR38][R4.64] ;  /* 0x0000002604141981 */ /* 0x000762000c1e1900 */
[----:B------:R-:W-:Y:S02]  /*27500*/  ISETP.GT.AND P3, PT, R130, 0x7f, PT ;  /* 0x0000007f8200780c */ /* 0x000fe40003f64270 */
[----:B-1----:R-:W-:Y:S02]  /*27510*/  ISETP.GT.AND P2, PT, R236, 0x1, PT ;  /* 0x00000001ec00780c */ /* 0x002fe40003f44270 */
[----:B------:R-:W-:Y:S01]  /*27520*/  SHF.R.S32.HI R14, RZ, 0x1f, R237 ;  /* 0x0000001fff0e7819 */ /* 0x000fe200000114ed */
[----:B------:R-:W-:Y:S10]  /*27530*/  @P1 BRA `(.L_x_1540) ;  /* 0x0000000000101947 */ /* 0x000ff40003800000 */
[----:B------:R-:W-:Y:S05]  /*27540*/  @!P0 BRA `(.L_x_1540) ;  /* 0x00000000000c8947 */ /* 0x000fea0003800000 */
[----:B---3--:R-:W3:Y:S04]  /*27550*/  LDG.E R5, desc[UR38][R2.64] ;  /* 0x0000002602057981 */ /* 0x008ee8000c1e1900 */
[----:B-----5:R-:W3:Y:S02]  /*27560*/  LDG.E R20, desc[UR38][R2.64+0x4] ;  /* 0x0000042602147981 */ /* 0x020ee4000c1e1900 */
[----:B---3--:R-:W-:-:S07]  /*27570*/  IMAD.IADD R20, R20, 0x1, -R5 ;  /* 0x0000000114147824 */ /* 0x008fce00078e0a05 */
.L_x_1540:
[----:B------:R-:W-:Y:S01]  /*27580*/  BSSY B1, `(.L_x_1541) ;  /* 0x0000037000017945 */ /* 0x000fe20003800000 */
[----:B------:R-:W-:Y:S02]  /*27590*/  SEL R21, R237, RZ, !P0 ;  /* 0x000000ffed157207 */ /* 0x000fe40004000000 */
[----:B------:R-:W-:Y:S02]  /*275a0*/  SEL R14, R14, RZ, !P0 ;  /* 0x000000ff0e0e7207 */ /* 0x000fe40004000000 */
[----:B-----5:R-:W-:Y:S01]  /*275b0*/  SHF.R.S32.HI R12, RZ, 0x1f, R13 ;  /* 0x0000001fff0c7819 */ /* 0x020fe2000001140d */
[----:B------:R-:W-:Y:S06]  /*275c0*/  @P3 BRA `(.L_x_1542) ;  /* 0x0000000000c83947 */ /* 0x000fec0003800000 */
[----:B---3--:R-:W1:Y:S01]  /*275d0*/  S2R R2, SR_TID.X ;  /* 0x0000000000027919 */ /* 0x008e620000002100 */
[----:B------:R-:W3:Y:S02]  /*275e0*/  LDC R27, c[0x0][0xbe8] ;  /* 0x0002fa00ff1b7b82 */ /* 0x000ee40000000800 */
[----:B---3--:R-:W-:Y:S01]  /*275f0*/  IMAD R0, R20, R27, RZ ;  /* 0x0000001b14007224 */ /* 0x008fe200078e02ff */
[----:B-1----:R-:W-:-:S04]  /*27600*/  IADD3 R25, R219, -0x80, R2 ;  /* 0xffffff80db197810 */ /* 0x002fc80007ffe002 */
[----:B------:R-:W-:-:S13]  /*27610*/  ISETP.GE.AND P0, PT, R25, R0, PT ;  /* 0x000000001900720c */ /* 0x000fda0003f06270 */
[----:B------:R-:W-:Y:S05]  /*27620*/  @P0 BRA `(.L_x_1542) ;  /* 0x0000000000b00947 */ /* 0x000fea0003800000 */
[----:B------:R-:W3:Y:S01]  /*27630*/  LDL.LU R26, [R1+0x8] ;  /* 0x00000800011a7983 */ /* 0x000ee20000300800 */
[----:B------:R-:W-:Y:S01]  /*27640*/  IMAD.MOV.U32 R0, RZ, RZ, 0x9b8 ;  /* 0x000009b8ff007424 */ /* 0x000fe200078e00ff */
[----:B------:R-:W-:Y:S01]  /*27650*/  ISETP.GT.AND P3, PT, R236, 0x1, PT ;  /* 0x00000001ec00780c */ /* 0x000fe20003f64270 */
[----:B------:R-:W1:Y:S01]  /*27660*/  LDC.64 R28, c[0x0][0xba8] ;  /* 0x0002ea00ff1c7b82 */ /* 0x000e620000000a00 */
[----:B------:R-:W-:Y:S01]  /*27670*/  ISETP.NE.AND P0, PT, R27, 0x1, PT ;  /* 0x000000011b00780c */ /* 0x000fe20003f05270 */
[----:B------:R-:W-:Y:S01]  /*27680*/  IMAD.MOV.U32 R15, RZ, RZ, R25 ;  /* 0x000000ffff0f7224 */ /* 0x000fe200078e0019 */
[----:B------:R-:W-:-:S05]  /*27690*/  SEL R24, R0, 0x978, P3 ;  /* 0x0000097800187807 */ /* 0x000fca0001800000 */
[----:B------:R-:W4:Y:S08]  /*276a0*/  LDC.64 R6, c[0x0][R24+0x220] ;  /* 0x0000880018067b82 */ /* 0x000f300000000a00 */
[----:B------:R-:W5:Y:S08]  /*276b0*/  LDC.64 R2, c[0x0][R24+0x218] ;  /* 0x0000860018027b82 */ /* 0x000f700000000a00 */
[----:B------:R-:W0:Y:S08]  /*276c0*/  LDC.64 R8, c[0x0][R24+0x228] ;  /* 0x00008a0018087b82 */ /* 0x000e300000000a00 */
[----:B------:R-:W2:Y:S08]  /*276d0*/  LDC.64 R4, c[0x0][R24+0x210] ;  /* 0x0000840018047b82 */ /* 0x000eb00000000a00 */
[----:B------:R-:W5:Y:S08]  /*276e0*/  @P0 LDC R0, c[0x0][0xbec] ;  /* 0x0002fb00ff000b82 */ /* 0x000f700000000800 */
[----:B------:R-:W0:Y:S01]  /*276f0*/  @P0 LDC R33, c[0x0][0xbf0] ;  /* 0x0002fc00ff210b82 */ /* 0x000e220000000800 */
[----:B----4-:R-:W-:-:S07]  /*27700*/  IMAD R7, R7, R21, RZ ;  /* 0x0000001507077224 */ /* 0x010fce00078e02ff */
[----:B-1----:R-:W1:Y:S01]  /*27710*/  @!P3 LDC R28, c[0x0][0xb50] ;  /* 0x0002d400ff1cbb82 */ /* 0x002e620000000800 */
[----:B------:R-:W-:Y:S02]  /*27720*/  IMAD R7, R6, R14, R7 ;  /* 0x0000000e06077224 */ /* 0x000fe400078e0207 */
[----:B-----5:R-:W-:-:S05]  /*27730*/  @P0 IMAD.HI.U32 R0, R25, R0, RZ ;  /* 0x0000000019000227 */ /* 0x020fca00078e00ff */
[----:B------:R-:W4:Y:S01]  /*27740*/  @!P3 LDC R29, c[0x0][0xb54] ;  /* 0x0002d500ff1dbb82 */ /* 0x000f220000000800 */
[-C--:B------:R-:W-:Y:S02]  /*27750*/  IMAD R31, R3, R232.reuse, RZ ;  /* 0x000000e8031f7224 */ /* 0x080fe400078e02ff */
[----:B------:R-:W-:Y:S01]  /*27760*/  IMAD.WIDE.U32 R10, R2, R232, RZ ;  /* 0x000000e8020a7225 */ /* 0x000fe200078e00ff */
[----:B0-----:R-:W-:-:S03]  /*27770*/  @P0 SHF.R.U32.HI R15, RZ, R33, R0 ;  /* 0x00000021ff0f0219 */ /* 0x001fc60000011600 */
[----:B------:R-:W-:-:S04]  /*27780*/  IMAD.WIDE.U32 R2, R6, R21, RZ ;  /* 0x0000001506027225 */ /* 0x000fc800078e00ff */
[----:B------:R-:W-:Y:S01]  /*27790*/  IMAD.IADD R11, R31, 0x1, R11 ;  /* 0x000000011f0b7824 */ /* 0x000fe200078e020b */
[----:B------:R-:W-:Y:S01]  /*277a0*/  IADD3 R10, P0, P1, R2, R10, R13 ;  /* 0x0000000a020a7210 */ /* 0x000fe2000791e00d */
[----:B------:R-:W-:Y:S02]  /*277b0*/  IMAD.MOV R0, RZ, RZ, -R15 ;  /* 0x000000ffff007224 */ /* 0x000fe400078e0a0f */
[----:B------:R-:W-:Y:S02]  /*277c0*/  IMAD.IADD R6, R3, 0x1, R7 ;  /* 0x0000000103067824 */ /* 0x000fe400078e0207 */
[----:B------:R-:W-:-:S03]  /*277d0*/  IMAD R7, R27, R0, R25 ;  /* 0x000000001b077224 */ /* 0x000fc600078e0219 */
[----:B------:R-:W-:Y:S02]  /*277e0*/  IADD3.X R0, R6, R11, R12, P0, P1 ;  /* 0x0000000b06007210 */ /* 0x000fe400007e240c */
[----:B---3--:R-:W-:-:S05]  /*277f0*/  SEL R33, R26, RZ, P3 ;  /* 0x000000ff1a217207 */ /* 0x008fca0001800000 */
[----:B------:R-:W-:-:S04]  /*27800*/  IMAD.WIDE.U32 R2, R8, R33, RZ ;  /* 0x0000002108027225 */ /* 0x000fc800078e00ff */
[----:B------:R-:W-:Y:S01]  /*27810*/  IMAD R9, R9, R33, RZ ;  /* 0x0000002109097224 */ /* 0x000fe200078e02ff */
[----:B------:R-:W-:Y:S02]  /*27820*/  IADD3 R2, P0, P1, R15, R10, R2 ;  /* 0x0000000a0f027210 */ /* 0x000fe4000791e002 */
[----:B------:R-:W-:Y:S01]  /*27830*/  SHF.R.S32.HI R15, RZ, 0x1f, R15 ;  /* 0x0000001fff0f7819 */ /* 0x000fe2000001140f */
[----:B------:R-:W-:Y:S01]  /*27840*/  IMAD.IADD R3, R9, 0x1, R3 ;  /* 0x0000000109037824 */ /* 0x000fe200078e0203 */
[----:B------:R-:W-:-:S04]  /*27850*/  SHF.R.S32.HI R9, RZ, 0x1f, R7 ;  /* 0x0000001fff097819 */ /* 0x000fc80000011407 */
[----:B------:R-:W-:Y:S01]  /*27860*/  IADD3.X R3, R15, R0, R3, P0, P1 ;  /* 0x000000000f037210 */ /* 0x000fe200007e2403 */
[----:B--2---:R-:W-:-:S04]  /*27870*/  IMAD R0, R5, R7, RZ ;  /* 0x0000000705007224 */ /* 0x004fc800078e02ff */
[C---:B------:R-:W-:Y:S02]  /*27880*/  IMAD R9, R4.reuse, R9, R0 ;  /* 0x0000000904097224 */ /* 0x040fe400078e0200 */
[----:B------:R-:W-:-:S04]  /*27890*/  IMAD.WIDE.U32 R2, R4, R7, R2 ;  /* 0x0000000704027225 */ /* 0x000fc800078e0002 */
[----:B------:R-:W-:Y:S01]  /*278a0*/  IMAD.IADD R0, R3, 0x1, R9 ;  /* 0x0000000103007824 */ /* 0x000fe200078e0209 */
[----:B-1----:R-:W-:Y:S01]  /*278b0*/  LEA R4, P0, R2, R28, 0x2 ;  /* 0x0000001c02047211 */ /* 0x002fe200078010ff */
[----:B------:R-:W-:-:S03]  /*278c0*/  IMAD.MOV.U32 R3, RZ, RZ, -0x800000 ;  /* 0xff800000ff037424 */ /* 0x000fc600078e00ff */
[----:B----4-:R-:W-:-:S05]  /*278d0*/  LEA.HI.X R5, R2, R29, R0, 0x2, P0 ;  /* 0x0000001d02057211 */ /* 0x010fca00000f1400 */
[----:B------:R1:W-:Y:S04]  /*278e0*/  STG.E desc[UR38][R4.64], R3 ;  /* 0x0000000304007986 */ /* 0x0003e8000c101926 */
.L_x_1542:
[----:B------:R-:W-:Y:S05]  /*278f0*/  BSYNC B1 ;  /* 0x0000000000017941 */ /* 0x000fea0003800000 */
.L_x_1541:
[----:B------:R-:W-:Y:S05]  /*27900*/  @P2 BRA `(.L_x_1535) ;  /* 0x0000000400c42947 */ /* 0x000fea0003800000 */
[----:B------:R-:W4:Y:S01]  /*27910*/  LDC R25, c[0x0][0xbe8] ;  /* 0x0002fa00ff197b82 */ /* 0x000f220000000800 */
[----:B------:R-:W-:Y:S01]  /*27920*/  ULDC.64 UR4, c[0x0][0xaa0] ;  /* 0x0002a80000047ab9 */ /* 0x000fe20000000a00 */
[----:B------:R-:W-:Y:S01]  /*27930*/  SHF.R.S32.HI R6, RZ, 0x3, R102 ;  /* 0x00000003ff067819 */ /* 0x000fe20000011466 */
[----:B------:R-:W-:Y:S01]  /*27940*/  IMAD R0, R12, UR4, RZ ;  /* 0x000000040c007c24 */ /* 0x000fe2000f8e02ff */
[----:B------:R-:W-:Y:S01]  /*27950*/  ULDC.64 UR6, c[0x0][0xaf0] ;  /* 0x0002bc0000067ab9 */ /* 0x000fe20000000a00 */
[----:B-1-3--:R-:W-:-:S04]  /*27960*/  IMAD.WIDE.U32 R2, R13, UR4, RZ ;  /* 0x000000040d027c25 */ /* 0x00afc8000f8e00ff */
[----:B------:R-:W-:Y:S02]  /*27970*/  IMAD R100, R100, 0x20, R6 ;  /* 0x0000002064647824 */ /* 0x000fe400078e0206 */
[----:B------:R-:W-:Y:S01]  /*27980*/  IMAD R5, R13, UR5, R0 ;  /* 0x000000050d057c24 */ /* 0x000fe2000f8e0200 */
[----:B------:R-:W-:Y:S01]  /*27990*/  ULDC.64 UR4, c[0x0][0xae8] ;  /* 0x0002ba0000047ab9 */ /* 0x000fe20000000a00 */
[----:B------:R-:W-:Y:S02]  /*279a0*/  IMAD.IADD R9, R219, 0x1, R100 ;  /* 0x00000001db097824 */ /* 0x000fe400078e0264 */
[----:B------:R-:W-:Y:S02]  /*279b0*/  IMAD.IADD R3, R3, 0x1, R5 ;  /* 0x0000000103037824 */ /* 0x000fe400078e0205 */
[----:B------:R-:W-:Y:S02]  /*279c0*/  IMAD.MOV.U32 R5, RZ, RZ, R9 ;  /* 0x000000ffff057224 */ /* 0x000fe400078e0009 */
[----:B------:R-:W-:-:S04]  /*279d0*/  IMAD.WIDE.U32 R2, R232, UR4, R2 ;  /* 0x00000004e8027c25 */ /* 0x000fc8000f8e0002 */
[----:B------:R-:W-:Y:S01]  /*279e0*/  IMAD R3, R232, UR5, R3 ;  /* 0x00000005e8037c24 */ /* 0x000fe2000f8e0203 */
[----:B----4-:R-:W-:Y:S01]  /*279f0*/  ISETP.NE.AND P0, PT, R25, 0x1, PT ;  /* 0x000000011900780c */ /* 0x010fe20003f05270 */
[----:B------:R-:W-:Y:S01]  /*27a00*/  ULDC.64 UR4, c[0x0][0xae0] ;  /* 0x0002b80000047ab9 */ /* 0x000fe20000000a00 */
[----:B------:R-:W-:-:S11]  /*27a10*/  IMAD.WIDE.U32 R2, R21, UR6, R2 ;  /* 0x0000000615027c25 */ /* 0x000fd6000f8e0002 */
[----:B------:R-:W1:Y:S08]  /*27a20*/  @P0 LDC R4, c[0x0][0xbec] ;  /* 0x0002fb00ff040b82 */ /* 0x000e700000000800 */
[----:B------:R-:W3:Y:S01]  /*27a30*/  @P0 LDC R7, c[0x0][0xbf0] ;  /* 0x0002fc00ff070b82 */ /* 0x000ee20000000800 */
[----:B-1----:R-:W-:-:S04]  /*27a40*/  @P0 IMAD.HI.U32 R0, R9, R4, RZ ;  /* 0x0000000409000227 */ /* 0x002fc800078e00ff */
[----:B------:R-:W-:Y:S01]  /*27a50*/  IMAD R4, R14, UR6, RZ ;  /* 0x000000060e047c24 */ /* 0x000fe2000f8e02ff */
[----:B---3--:R-:W-:-:S03]  /*27a60*/  @P0 SHF.R.U32.HI R5, RZ, R7, R0 ;  /* 0x00000007ff050219 */ /* 0x008fc60000011600 */
[----:B------:R-:W-:Y:S01]  /*27a70*/  IMAD R7, R21, UR7, R4 ;  /* 0x0000000715077c24 */ /* 0x000fe2000f8e0204 */
[--C-:B------:R-:W-:Y:S01]  /*27a80*/  SHF.R.S32.HI R0, RZ, 0x1f, R5.reuse ;  /* 0x0000001fff007819 */ /* 0x100fe20000011405 */
[----:B------:R-:W-:Y:S02]  /*27a90*/  IMAD.MOV R4, RZ, RZ, -R5 ;  /* 0x000000ffff047224 */ /* 0x000fe400078e0a05 */
[----:B------:R-:W-:Y:S02]  /*27aa0*/  IMAD.IADD R3, R3, 0x1, R7 ;  /* 0x0000000103037824 */ /* 0x000fe400078e0207 */
[----:B------:R-:W-:Y:S02]  /*27ab0*/  IMAD R0, R0, UR4, RZ ;  /* 0x0000000400007c24 */ /* 0x000fe4000f8e02ff */
[----:B------:R-:W-:Y:S02]  /*27ac0*/  IMAD R7, R25, R4, R9 ;  /* 0x0000000419077224 */ /* 0x000fe400078e0209 */
[----:B------:R-:W-:-:S02]  /*27ad0*/  IMAD R9, R5, UR5, R0 ;  /* 0x0000000505097c24 */ /* 0x000fc4000f8e0200 */
[----:B------:R-:W-:Y:S01]  /*27ae0*/  IMAD.WIDE.U32 R2, R5, UR4, R2 ;  /* 0x0000000405027c25 */ /* 0x000fe2000f8e0002 */
[----:B------:R-:W-:Y:S01]  /*27af0*/  SHF.R.S32.HI R0, RZ, 0x1f, R7 ;  /* 0x0000001fff007819 */ /* 0x000fe20000011407 */
[----:B------:R-:W-:Y:S02]  /*27b00*/  ULDC.64 UR4, c[0x0][0xad8] ;  /* 0x0002b60000047ab9 */ /* 0x000fe40000000a00 */
[----:B------:R-:W-:Y:S02]  /*27b10*/  IMAD.IADD R3, R3, 0x1, R9 ;  /* 0x0000000103037824 */ /* 0x000fe400078e0209 */
[----:B------:R-:W-:Y:S02]  /*27b20*/  IMAD R0, R0, UR4, RZ ;  /* 0x0000000400007c24 */ /* 0x000fe4000f8e02ff */
[----:B------:R-:W-:-:S04]  /*27b30*/  IMAD.WIDE.U32 R4, R7, UR4, R2 ;  /* 0x0000000407047c25 */ /* 0x000fc8000f8e0002 */
[----:B------:R-:W-:Y:S01]  /*27b40*/  IMAD R3, R7, UR5, R0 ;  /* 0x0000000507037c24 */ /* 0x000fe2000f8e0200 */
[----:B------:R-:W-:Y:S01]  /*27b50*/  ULDC.64 UR4, c[0x0][0xa80] ;  /* 0x0002a00000047ab9 */ /* 0x000fe20000000a00 */
[----:B------:R-:W-:Y:S02]  /*27b60*/  SHF.R.S32.HI R7, RZ, 0x1f, R113 ;  /* 0x0000001fff077819 */ /* 0x000fe40000011471 */
[----:B------:R-:W-:Y:S01]  /*27b70*/  IMAD.IADD R3, R5, 0x1, R3 ;  /* 0x0000000105037824 */ /* 0x000fe200078e0203 */
[C---:B------:R-:W-:Y:S01]  /*27b80*/  LEA R2, P0, R4.reuse, UR4, 0x1 ;  /* 0x0000000404027c11 */ /* 0x040fe2000f8008ff */
[----:B------:R-:W-:Y:S01]  /*27b90*/  UMOV UR4, 0xffffffff ;  /* 0xffffffff00047882 */ /* 0x000fe20000000000 */
[----:B------:R-:W-:Y:S02]  /*27ba0*/  SHF.R.S32.HI R5, RZ, 0x1f, R111 ;  /* 0x0000001fff057819 */ /* 0x000fe4000001146f */
[----:B------:R-:W-:Y:S01]  /*27bb0*/  LEA.HI.X R3, R4, UR5, R3, 0x1, P0 ;  /* 0x0000000504037c11 */ /* 0x000fe200080f0c03 */
[----:B------:R-:W-:Y:S08]  /*27bc0*/  BRA.DIV UR4, `(.L_x_1543) ;  /* 0x000000b604007947 */ /* 0x000ff0000b800000 */
[----:B------:R1:W3:Y:S04]  /*27bd0*/  SHFL.IDX PT, R0, R3, RZ, 0x181f ;  /* 0x00181fff03007589 */ /* 0x0002e800000e0000 */
[----:B------:R1:W4:Y:S02]  /*27be0*/  SHFL.IDX PT, R14, R2, RZ, 0x181f ;  /* 0x00181fff020e7589 */ /* 0x00032400000e0000 */
.L_x_1820:
[----:B------:R-:W-:Y:S01]  /*27bf0*/  IMAD R25, R20, R25, RZ ;  /* 0x0000001914197224 */ /* 0x000fe200078e02ff */
[----:B------:R-:W-:Y:S01]  /*27c00*/  BSSY B1, `(.L_x_1544) ;  /* 0x000000d000017945 */ /* 0x000fe20003800000 */
[----:B------:R-:W-:-:S05]  /*27c10*/  IMAD.IADD R6, R6, 0x1, R219 ;  /* 0x0000000106067824 */ /* 0x000fca00078e02db */
[----:B------:R-:W-:-:S13]  /*27c20*/  ISETP.GE.AND P0, PT, R6, R25, PT ;  /* 0x000000190600720c */ /* 0x000fda0003f06270 */
[----:B------:R-:W-:Y:S05]  /*27c30*/  @P0 BRA `(.L_x_1545) ;  /* 0x0000000000240947 */ /* 0x000fea0003800000 */
[----:B------:R-:W-:Y:S02]  /*27c40*/  ULDC UR4, c[0x0][0xac8] ;  /* 0x0002b20000047ab9 */ /* 0x000fe40000000800 */
[----:B------:R-:W-:Y:S02]  /*27c50*/  ISETP.GE.AND P2, PT, R113, UR4, PT ;  /* 0x0000000471007c0c */ /* 0x000fe4000bf46270 */
[----:B------:R-:W-:-:S11]  /*27c60*/  ISETP.GE.AND P3, PT, R111, UR4, PT ;  /* 0x000000046f007c0c */ /* 0x000fd6000bf66270 */
[-C--:B----4-:R-:W-:Y:S02]  /*27c70*/  @!P2 LEA R8, P0, R113, R14.reuse, 0x1 ;  /* 0x0000000e7108a211 */ /* 0x090fe400078008ff */
[----:B------:R-:W-:Y:S02]  /*27c80*/  @!P3 LEA R14, P1, R111, R14, 0x1 ;  /* 0x0000000e6f0eb211 */ /* 0x000fe400078208ff */
[-C--:B---3--:R-:W-:Y:S02]  /*27c90*/  @!P2 LEA.HI.X R9, R113, R0.reuse, R7, 0x1, P0 ;  /* 0x000000007109a211 */ /* 0x088fe400000f0c07 */
[----:B------:R-:W-:-:S03]  /*27ca0*/  @!P3 LEA.HI.X R15, R111, R0, R5, 0x1, P1 ;  /* 0x000000006f0fb211 */ /* 0x000fc600008f0c05 */
[----:B------:R3:W-:Y:S04]  /*27cb0*/  @!P2 ST.E.128 desc[UR38][R8.64], RZ ;  /* 0x000000ff0800a985 */ /* 0x0007e8000c101d26 */
[----:B------:R3:W-:Y:S02]  /*27cc0*/  @!P3 ST.E.128 desc[UR38][R14.64], RZ ;  /* 0x000000ff0e00b985 */ /* 0x0007e4000c101d26 */
.L_x_1545:
[----:B------:R-:W-:Y:S05]  /*27cd0*/  BSYNC B1 ;  /* 0x0000000000017941 */ /* 0x000fea0003800000 */
.L_x_1544:
[----:B------:R-:W-:-:S03]  /*27ce0*/  UMOV UR4, 0xffffffff ;  /* 0xffffffff00047882 */ /* 0x000fc60000000000 */
[----:B------:R-:W-:Y:S05]  /*27cf0*/  BRA.DIV UR4, `(.L_x_1546) ;  /* 0x000000b204e87947 */ /* 0x000fea000b800000 */
[----:B---3--:R3:W0:Y:S04]  /*27d00*/  SHFL.IDX PT, R0, R3, 0x1, 0x181f ;  /* 0x00381f0003007f89 */ /* 0x00862800000e0000 */
[----:B----4-:R3:W4:Y:S02]  /*27d10*/  SHFL.IDX PT, R14, R2, 0x1, 0x181f ;  /* 0x00381f00020e7f89 */ /* 0x01072400000e0000 */
.L_x_1824:
[----:B------:R-:W-:Y:S01]  /*27d20*/  VIADD R4, R6, 0x20 ;  /* 0x0000002006047836 */ /* 0x000fe20000000000 */
[----:B------:R-:W-:Y:S04]  /*27d30*/  BSSY B1, `(.L_x_1547) ;  /* 0x000000c000017945 */ /* 0x000fe80003800000 */
[----:B------:R-:W-:-:S13]  /*27d40*/  ISETP.GE.AND P0, PT, R4, R25, PT ;  /* 0x000000190400720c */ /* 0x000fda0003f06270 */
[----:B------:R-:W-:Y:S05]  /*27d50*/  @P0 BRA `(.L_x_1548) ;  /* 0x0000000000240947 */ /* 0x000fea0003800000 */
[----:B------:R-:W-:Y:S02]  /*27d60*/  ULDC UR4, c[0x0][0xac8] ;  /* 0x0002b20000047ab9 */ /* 0x000fe40000000800 */
[----:B------:R-:W-:Y:S02]  /*27d70*/  ISETP.GE.AND P2, PT, R113, UR4, PT ;  /* 0x0000000471007c0c */ /* 0x000fe4000bf46270 */
[----:B------:R-:W-:-:S11]  /*27d80*/  ISETP.GE.AND P3, PT, R111, UR4, PT ;  /* 0x000000046f007c0c */ /* 0x000fd6000bf66270 */
[-C--:B----4-:R-:W-:Y:S02]  /*27d90*/  @!P2 LEA R8, P0, R113, R14.reuse, 0x1 ;  /* 0x0000000e7108a211 */ /* 0x090fe400078008ff */
[----:B------:R-:W-:Y:S02]  /*27da0*/  @!P3 LEA R14, P1, R111, R14, 0x1 ;  /* 0x0000000e6f0eb211 */ /* 0x000fe400078208ff */
[-C--:B0-----:R-:W-:Y:S02]  /*27db0*/  @!P2 LEA.HI.X R9, R113, R0.reuse, R7, 0x1, P0 ;  /* 0x000000007109a211 */ /* 0x081fe400000f0c07 */
[----:B------:R-:W-:-:S03]  /*27dc0*/  @!P3 LEA.HI.X R15, R111, R0, R5, 0x1, P1 ;  /* 0x000000006f0fb211 */ /* 0x000fc600008f0c05 */
[----:B------:R0:W-:Y:S04]  /*27dd0*/  @!P2 ST.E.128 desc[UR38][R8.64], RZ ;  /* 0x000000ff0800a985 */ /* 0x0001e8000c101d26 */
[----:B------:R0:W-:Y:S02]  /*27de0*/  @!P3 ST.E.128 desc[UR38][R14.64], RZ ;  /* 0x000000ff0e00b985 */ /* 0x0001e4000c101d26 */
.L_x_1548:
[----:B------:R-:W-:Y:S05]  /*27df0*/  BSYNC B1 ;  /* 0x0000000000017941 */ /* 0x000fea0003800000 */
.L_x_1547:
[----:B------:R-:W-:-:S03]  /*27e00*/  UMOV UR4, 0xffffffff ;  /* 0xffffffff00047882 */ /* 0x000fc60000000000 */
[----:B------:R-:W-:Y:S05]  /*27e10*/  BRA.DIV UR4, `(.L_x_1549) ;  /* 0x000000b204e87947 */ /* 0x000fea000b800000 */
[----:B0-----:R0:W0:Y:S04]  /*27e20*/  SHFL.IDX PT, R0, R3, 0x2, 0x181f ;  /* 0x00581f0003007f89 */ /* 0x00102800000e0000 */
[----:B----4-:R4:W0:Y:S02]  /*27e30*/  SHFL.IDX PT, R14, R2, 0x2, 0x181f ;  /* 0x00581f00020e7f89 */ /* 0x01082400000e0000 */
.L_x_1828:
[----:B------:R-:W-:Y:S01]  /*27e40*/  VIADD R4, R6, 0x40 ;  /* 0x0000004006047836 */ /* 0x000fe20000000000 */
[----:B------:R-:W-:Y:S04]  /*27e50*/  BSSY B1, `(.L_x_1550) ;  /* 0x000000c000017945 */ /* 0x000fe80003800000 */
[----:B------:R-:W-:-:S13]  /*27e60*/  ISETP.GE.AND P0, PT, R4, R25, PT ;  /* 0x000000190400720c */ /* 0x000fda0003f06270 */
[----:B------:R-:W-:Y:S05]  /*27e70*/  @P0 BRA `(.L_x_1551) ;  /* 0x0000000000240947 */ /* 0x000fea0003800000 */
[----:B------:R-:W-:Y:S02]  /*27e80*/  ULDC UR4, c[0x0][0xac8] ;  /* 0x0002b20000047ab9 */ /* 0x000fe40000000800 */
[----:B------:R-:W-:Y:S02]  /*27e90*/  ISETP.GE.AND P2, PT, R113, UR4, PT ;  /* 0x0000000471007c0c */ /* 0x000fe4000bf46270 */
[----:B------:R-:W-:-:S11]  /*27ea0*/  ISETP.GE.AND P3, PT, R111, UR4, PT ;  /* 0x000000046f007c0c */ /* 0x000fd6000bf66270 */
[-C--:B0-----:R-:W-:Y:S02]  /*27eb0*/  @!P2 LEA R8, P0, R113, R14.reuse, 0x1 ;  /* 0x0000000e7108a211 */ /* 0x081fe400078008ff */
[----:B------:R-:W-:Y:S02]  /*27ec0*/  @!P3 LEA R14, P1, R111, R14, 0x1 ;  /* 0x0000000e6f0eb211 */ /* 0x000fe400078208ff */
[-C--:B------:R-:W-:Y:S02]  /*27ed0*/  @!P2 LEA.HI.X R9, R113, R0.reuse, R7, 0x1, P0 ;  /* 0x000000007109a211 */ /* 0x080fe400000f0c07 */
[----:B------:R-:W-:-:S03]  /*27ee0*/  @!P3 LEA.HI.X R15, R111, R0, R5, 0x1, P1 ;  /* 0x000000006f0fb211 */ /* 0x000fc600008f0c05 */
[----:B------:R0:W-:Y:S04]  /*27ef0*/  @!P2 ST.E.128 desc[UR38][R8.64], RZ ;  /* 0x000000ff0800a985 */ /* 0x0001e8000c101d26 */
[----:B------:R0:W-:Y:S02]  /*27f00*/  @!P3 ST.E.128 desc[UR38][R14.64], RZ ;  /* 0x000000ff0e00b985 */ /* 0x0001e4000c101d26 */
.L_x_1551:
[----:B------:R-:W-:Y:S05]  /*27f10*/  BSYNC B1 ;  /* 0x0000000000017941 */ /* 0x000fea0003800000 */
.L_x_1550:
[----:B------:R-:W-:-:S03]  /*27f20*/  UMOV UR4, 0xffffffff ;  /* 0xffffffff00047882 */ /* 0x000fc60000000000 */
[----:B------:R-:W-:Y:S05]  /*27f30*/  BRA.DIV UR4, `(.L_x_1552) ;  /* 0x000000b204e87947 */ /* 0x000fea000b800000 */
[----:B0-----:R0:W0:Y:S04]  /*27f40*/  SHFL.IDX PT, R0, R3, 0x3, 0x181f ;  /* 0x00781f0003007f89 */ /* 0x00102800000e0000 */
[----:B------:R0:W0:Y:S02]  /*27f50*/  SHFL.IDX PT, R14, R2, 0x3, 0x181f ;  /* 0x00781f00020e7f89 */ /* 0x00002400000e0000 */
.L_x_1832:
[----:B01-34-:R-:W-:-:S05]  /*27f60*/  VIADD R2, R6, 0x60 ;  /* 0x0000006006027836 */ /* 0x01bfca0000000000 */
[----:B------:R-:W-:-:S13]  /*27f70*/  ISETP.GE.AND P0, PT, R2, R25, PT ;  /* 0x000000190200720c */ /* 0x000fda0003f06270 */
[----:B------:R-:W-:Y:S05]  /*27f80*/  @P0 BRA `(.L_x_1535) ;  /* 0x0000000000240947 */ /* 0x000fea0003800000 */
[----:B------:R-:W-:Y:S02]  /*27f90*/  ULDC UR4, c[0x0][0xac8] ;  /* 0x0002b20000047ab9 */ /* 0x000fe40000000800 */
[----:B------:R-:W-:Y:S02]  /*27fa0*/  ISETP.GE.AND P2, PT, R113, UR4, PT ;  /* 0x0000000471007c0c */ /* 0x000fe4000bf46270 */
[----:B------:R-:W-:-:S11]  /*27fb0*/  ISETP.GE.AND P3, PT, R111, UR4, PT ;  /* 0x000000046f007c0c */ /* 0x000fd6000bf66270 */
[-C--:B------:R-:W-:Y:S02]  /*27fc0*/  @!P2 LEA R2, P0, R113, R14.reuse, 0x1 ;  /* 0x0000000e7102a211 */ /* 0x080fe400078008ff */
[----:B------:R-:W-:Y:S02]  /*27fd0*/  @!P3 LEA R14, P1, R111, R14, 0x1 ;  /* 0x0000000e6f0eb211 */ /* 0x000fe400078208ff */
[-C--:B------:R-:W-:Y:S02]  /*27fe0*/  @!P2 LEA.HI.X R3, R113, R0.reuse, R7, 0x1, P0 ;  /* 0x000000007103a211 */ /* 0x080fe400000f0c07 */
[----:B------:R-:W-:-:S03]  /*27ff0*/  @!P3 LEA.HI.X R15, R111, R0, R5, 0x1, P1 ;  /* 0x000000006f0fb211 */ /* 0x000fc600008f0c05 */
[----:B------:R4:W-:Y:S04]  /*28000*/  @!P2 ST.E.128 desc[UR38][R2.64], RZ ;  /* 0x000000ff0200a985 */ /* 0x0009e8000c101d26 */
[----:B------:R4:W-:Y:S02]  /*28010*/  @!P3 ST.E.128 desc[UR38][R14.64], RZ ;  /* 0x000000ff0e00b985 */ /* 0x0009e4000c101d26 */
.L_x_1535:
[----:B------:R-:W-:Y:S05]  /*28020*/  BSYNC B0 ;  /* 0x0000000000007941 */ /* 0x000fea0003800000 */
.L_x_1520:
[----:B------:R-:W-:Y:S02]  /*28030*/  ULDC UR4, c[0x0][0xc3c] ;  /* 0x00030f0000047ab9 */ /* 0x000fe40000000800 */
[----:B--2---:R-:W-:-:S13]  /*28040*/  ISETP.GE.AND P0, PT, R223, UR4, PT ;  /* 0x00000004df007c0c */ /* 0x004fda000bf06270 */
[----:B------:R-:W-:Y:S05]  /*28050*/  @!P0 BRA `(.L_x_1553) ;  /* 0xfffffd8c00cc8947 */ /* 0x000fea000383ffff */
[----:B------:R-:W-:Y:S05]  /*28060*/  BRA `(.L_x_1312) ;  /* 0x0000007c007c7947 */ /* 0x000fea0003800000 */
.L_x_1310:
        /* <DEDUP_REMOVED lines=14> */
[----:B0-----:R3:W-:Y:S04]  /*28150*/  STL.64 [R1], R4 ;  /* 0x0000000401007387 */ /* 0x0017e80000100a00 */
[----:B------:R3:W-:Y:S01]  /*28160*/  STL.64 [R1+0x8], R6 ;  /* 0x0000080601007387 */ /* 0x0007e20000100a00 */
[----:B------:R-:W-:Y:S06]  /*28170*/  BAR.ARV 0x4, 0x180 ;  /* 0x0106000000007b1d */ /* 0x000fec0000002000 */
[----:B------:R-:W-:Y:S05]  /*28180*/  BRA `(.L_x_1555) ;  /* 0x0000000c00b47947 */ /* 0x000fea0003800000 */
.L_x_1554:
[----:B------:R-:W0:Y:S01]  /*28190*/  S2R R0, SR_TID.X ;  /* 0x0000000000007919 */ /* 0x000e220000002100 */
[----:B------:R-:W-:Y:S01]  /*281a0*/  ULDC UR4, c[0x0][0xc3c] ;  /* 0x00030f0000047ab9 */ /* 0x000fe20000000800 */
[----:B------:R-:W1:Y:S01]  /*281b0*/  S2UR UR6, SR_CTAID.X ;  /* 0x00000000000679c3 */ /* 0x000e620000002500 */
[----:B------:R-:W-:Y:S01]  /*281c0*/  ULDC UR5, c[0x0][0xc38] ;  /* 0x00030e0000057ab9 */ /* 0x000fe20000000800 */
[----:B0-----:R-:W-:-:S04]  /*281d0*/  LOP3.LUT R0, R0, 0x1f, RZ, 0xc0, !PT ;  /* 0x0000001f00007812 */ /* 0x001fc800078ec0ff */
[----:B------:R-:W-:-:S04]  /*281e0*/  ISETP.NE.AND P0, PT, R0, 0x1f, PT ;  /* 0x0000001f0000780c */ /* 0x000fc80003f05270 */
[----:B------:R-:W-:-:S13]  /*281f0*/  ISETP.GE.OR P1, PT, R0, UR4, !P0 ;  /* 0x0000000400007c0c */ /* 0x000fda000c726670 */
[----:B------:R-:W0:Y:S08]  /*28200*/  @!P1 LDC.64 R2, c[0x0][0xc80] ;  /* 0x00032000ff029b82 */ /* 0x000e300000000a00 */
[----:B------:R-:W2:Y:S01]  /*28210*/  @!P1 LDC.64 R4, c[0x0][0xc78] ;  /* 0x00031e00ff049b82 */ /* 0x000ea20000000a00 */
[----:B0-----:R-:W-:-:S05]  /*28220*/  @!P1 IMAD.WIDE.U32 R2, R0, 0x4, R2 ;  /* 0x0000000400029825 */ /* 0x001fca00078e0002 */
[----:B------:R2:W3:Y:S02]  /*28230*/  @!P1 LDG.E R6, desc[UR38][R2.64] ;  /* 0x0000002602069981 */ /* 0x0004e4000c1e1900 */
[----:B--2---:R-:W-:-:S04]  /*28240*/  @!P1 IMAD.WIDE.U32 R2, R0, 0x4, R4 ;  /* 0x0000000400029825 */ /* 0x004fc800078e0004 */
[----:B------:R-:W-:-:S06]  /*28250*/  IMAD.MOV.U32 R5, RZ, RZ, RZ ;  /* 0x000000ffff057224 */ /* 0x000fcc00078e00ff */
        /* <DEDUP_REMOVED lines=26> */
[----:B-1----:R-:W-:-:S13]  /*28400*/  ISETP.GT.AND P6, PT, R7, UR6, PT ;  /* 0x0000000607007c0c */ /* 0x002fda000bfc4270 */
[----:B------:R-:W-:Y:S05]  /*28410*/  @P6 BRA `(.L_x_1556) ;  /* 0x0000000000a86947 */ /* 0x000fea0003800000 */
[----:B------:R-:W-:Y:S01]  /*28420*/  IMAD.MOV.U32 R7, RZ, RZ, R4 ;  /* 0x000000ffff077224 */ /* 0x000fe200078e0004 */
[----:B------:R-:W-:Y:S01]  /*28430*/  UMOV UR4, URZ ;  /* 0x0000003f00047c82 */ /* 0x000fe20008000000 */
[----:B------:R-:W-:-:S05]  /*28440*/  ULDC UR5, c[0x0][0xc38] ;  /* 0x00030e0000057ab9 */ /* 0x000fca0000000800 */
.L_x_1558:
        /* <DEDUP_REMOVED lines=35> */
[----:B------:R-:W-:-:S05]  /*28680*/  IMAD.IADD R7, R4, 0x1, R7 ;  /* 0x0000000104077824 */ /* 0x000fca00078e0207 */
[----:B------:R-:W-:-:S13]  /*28690*/  ISETP.GT.AND P6, PT, R7, UR6, PT ;  /* 0x0000000607007c0c */ /* 0x000fda000bfc4270 */
[----:B------:R-:W-:Y:S05]  /*286a0*/  @!P6 BRA `(.L_x_1558) ;  /* 0xfffffffc0068e947 */ /* 0x000fea000383ffff */
[----:B------:R-:W-:-:S07]  /*286b0*/  IMAD.MOV.U32 R3, RZ, RZ, R2 ;  /* 0x000000ffff037224 */ /* 0x000fce00078e0002 */
.L_x_1556:
[----:B------:R-:W-:Y:S02]  /*286c0*/  IMAD.IADD R9, R7, 0x1, -R4 ;  /* 0x0000000107097824 */ /* 0x000fe400078e0a04 */
[----:B------:R-:W-:Y:S02]  /*286d0*/  IMAD.MOV.U32 R8, RZ, RZ, RZ ;  /* 0x000000ffff087224 */ /* 0x000fe400078e00ff */
[----:B------:R-:W-:-:S05]  /*286e0*/  IMAD R2, R3, UR5, R9 ;  /* 0x0000000503027c24 */ /* 0x000fca000f8e0209 */
[----:B------:R-:W-:-:S13]  /*286f0*/  ISETP.GT.AND P0, PT, R2, UR6, PT ;  /* 0x0000000602007c0c */ /* 0x000fda000bf04270 */
[----:B------:R-:W-:-:S04]  /*28700*/  VOTE.ANY R2, PT, !P0 ;  /* 0x0000000000027806 */ /* 0x000fc800040e0100 */
[----:B------:R-:W0:Y:S01]  /*28710*/  POPC R10, R2 ;  /* 0x00000002000a7309 */ /* 0x000e220000000000 */
[----:B------:R-:W-:Y:S01]  /*28720*/  ISETP.NE.AND P0, PT, R2, RZ, PT ;  /* 0x000000ff0200720c */ /* 0x000fe20003f05270 */
[----:B0-----:R0:W1:Y:S04]  /*28730*/  SHFL.IDX PT, R7, R5, R10, 0x1f ;  /* 0x00001f0a05077589 */ /* 0x00106800000e0000 */
[----:B------:R0:W2:Y:S08]  /*28740*/  SHFL.IDX PT, R4, R6, R10, 0x1f ;  /* 0x00001f0a06047589 */ /* 0x0000b000000e0000 */
[----:B------:R-:W-:Y:S05]  /*28750*/  @!P0 BRA `(.L_x_1559) ;  /* 0x0000000000088947 */ /* 0x000fea0003800000 */
[----:B------:R-:W-:-:S06]  /*28760*/  VIADD R8, R10, 0xffffffff ;  /* 0xffffffff0a087836 */ /* 0x000fcc0000000000 */
[----:B------:R3:W4:Y:S02]  /*28770*/  SHFL.IDX PT, R8, R3, R8, 0x1f ;  /* 0x00001f0803087589 */ /* 0x00072400000e0000 */
.L_x_1559:
[----:B----4-:R-:W-:Y:S01]  /*28780*/  IMAD R2, R8, UR5, R9 ;  /* 0x0000000508027c24 */ /* 0x010fe2000f8e0209 */
[----:B-1----:R-:W-:Y:S01]  /*28790*/  ISETP.NE.AND P0, PT, R7, 0x1, PT ;  /* 0x000000010700780c */ /* 0x002fe20003f05270 */
[----:B------:R-:W-:-:S03]  /*287a0*/  VIADD R12, R10, UR4 ;  /* 0x000000040a0c7c36 */ /* 0x000fc60008000000 */
[----:B------:R1:W-:Y:S01]  /*287b0*/  STL [R1], R2 ;  /* 0x0000000201007387 */ /* 0x0003e20000100800 */
[----:B0-----:R-:W-:-:S03]  /*287c0*/  IADD3 R5, -R2, UR6, RZ ;  /* 0x0000000602057c10 */ /* 0x001fc6000fffe1ff */
[----:B------:R1:W-:Y:S05]  /*287d0*/  STL [R1+0xc], R12 ;  /* 0x00000c0c01007387 */ /* 0x0003ea0000100800 */
[----:B------:R-:W-:Y:S05]  /*287e0*/  @!P0 BRA `(.L_x_1560) ;  /* 0x0000000000e08947 */ /* 0x000fea0003800000 */
[-C--:B--2---:R-:W-:Y:S02]  /*287f0*/  IABS R6, R4.reuse ;  /* 0x0000000400067213 */ /* 0x084fe40000000000 */
[----:B------:R-:W-:Y:S02]  /*28800*/  IABS R8, R7 ;  /* 0x0000000700087213 */ /* 0x000fe40000000000 */
[----:B------:R-:W0:Y:S08]  /*28810*/  I2F.RP R9, R6 ;  /* 0x0000000600097306 */ /* 0x000e300000209400 */
[----:B------:R-:W2:Y:S08]  /*28820*/  I2F.RP R10, R8 ;  /* 0x00000008000a7306 */ /* 0x000eb00000209400 */
[----:B0-----:R-:W1:Y:S08]  /*28830*/  MUFU.RCP R9, R9 ;  /* 0x0000000900097308 */ /* 0x001e700000001000 */
[----:B--2---:R-:W-:Y:S01]  /*28840*/  MUFU.RCP R10, R10 ;  /* 0x0000000a000a7308 */ /* 0x004fe20000001000 */
[----:B-1----:R-:W-:Y:S01]  /*28850*/  VIADD R2, R9, 0xffffffe ;  /* 0x0ffffffe09027836 */ /* 0x002fe20000000000 */
[----:B------:R-:W-:-:S06]  /*28860*/  IABS R9, R4 ;  /* 0x0000000400097213 */ /* 0x000fcc0000000000 */
[----:B---3--:R0:W1:Y:S02]  /*28870*/  F2I.FTZ.U32.TRUNC.NTZ R3, R2 ;  /* 0x0000000200037305 */ /* 0x008064000021f000 */
[----:B0-----:R-:W-:Y:S02]  /*28880*/  IMAD.MOV.U32 R2, RZ, RZ, RZ ;  /* 0x000000ffff027224 */ /* 0x001fe400078e00ff */
[----:B-1----:R-:W-:-:S04]  /*28890*/  IMAD.MOV R11, RZ, RZ, -R3 ;  /* 0x000000ffff0b7224 */ /* 0x002fc800078e0a03 */
[----:B------:R-:W-:-:S04]  /*288a0*/  IMAD R11, R11, R6, RZ ;  /* 0x000000060b0b7224 */ /* 0x000fc800078e02ff */
[----:B------:R-:W-:Y:S01]  /*288b0*/  IMAD.HI.U32 R3, R3, R11, R2 ;  /* 0x0000000b03037227 */ /* 0x000fe200078e0002 */
[----:B------:R-:W-:-:S03]  /*288c0*/  IABS R2, R5 ;  /* 0x0000000500027213 */ /* 0x000fc60000000000 */
[----:B------:R-:W-:Y:S02]  /*288d0*/  IMAD.MOV R11, RZ, RZ, -R9 ;  /* 0x000000ffff0b7224 */ /* 0x000fe400078e0a09 */
[----:B------:R-:W-:-:S04]  /*288e0*/  IMAD.HI.U32 R9, R3, R2, RZ ;  /* 0x0000000203097227 */ /* 0x000fc800078e00ff */
[----:B------:R-:W-:Y:S02]  /*288f0*/  IMAD R11, R9, R11, R2 ;  /* 0x0000000b090b7224 */ /* 0x000fe400078e0202 */
[----:B------:R-:W-:Y:S02]  /*28900*/  VIADD R3, R10, 0xffffffe ;  /* 0x0ffffffe0a037836 */ /* 0x000fe40000000000 */
[----:B------:R-:W-:Y:S01]  /*28910*/  IMAD.MOV.U32 R2, RZ, RZ, RZ ;  /* 0x000000ffff027224 */ /* 0x000fe200078e00ff */
[----:B------:R-:W-:-:S03]  /*28920*/  ISETP.GT.U32.AND P1, PT, R6, R11, PT ;  /* 0x0000000b0600720c */ /* 0x000fc60003f24070 */
[----:B------:R-:W0:Y:S10]  /*28930*/  F2I.FTZ.U32.TRUNC.NTZ R3, R3 ;  /* 0x0000000300037305 */ /* 0x000e34000021f000 */
[----:B------:R-:W-:-:S02]  /*28940*/  @!P1 IMAD.IADD R11, R11, 0x1, -R6 ;  /* 0x000000010b0b9824 */ /* 0x000fc400078e0a06 */
[----:B------:R-:W-:Y:S01]  /*28950*/  @!P1 VIADD R9, R9, 0x1 ;  /* 0x0000000109099836 */ /* 0x000fe20000000000 */
[----:B------:R-:W-:Y:S02]  /*28960*/  ISETP.NE.AND P1, PT, R4, RZ, PT ;  /* 0x000000ff0400720c */ /* 0x000fe40003f25270 */
[----:B------:R-:W-:Y:S01]  /*28970*/  ISETP.GE.U32.AND P0, PT, R11, R6, PT ;  /* 0x000000060b00720c */ /* 0x000fe20003f06070 */
[----:B0-----:R-:W-:-:S04]  /*28980*/  IMAD.MOV R11, RZ, RZ, -R3 ;  /* 0x000000ffff0b7224 */ /* 0x001fc800078e0a03 */
[----:B------:R-:W-:-:S04]  /*28990*/  IMAD R11, R11, R8, RZ ;  /* 0x000000080b0b7224 */ /* 0x000fc800078e02ff */
[----:B------:R-:W-:Y:S01]  /*289a0*/  IMAD.HI.U32 R6, R3, R11, R2 ;  /* 0x0000000b03067227 */ /* 0x000fe200078e0002 */
[----:B------:R-:W-:-:S03]  /*289b0*/  LOP3.LUT R2, R5, R4, RZ, 0x3c, !PT ;  /* 0x0000000405027212 */ /* 0x000fc600078e3cff */
[----:B------:R-:W-:Y:S01]  /*289c0*/  @P0 VIADD R9, R9, 0x1 ;  /* 0x0000000109090836 */ /* 0x000fe20000000000 */
[----:B------:R-:W-:Y:S02]  /*289d0*/  ISETP.GE.AND P2, PT, R2, RZ, PT ;  /* 0x000000ff0200720c */ /* 0x000fe40003f46270 */
[----:B------:R-:W-:-:S05]  /*289e0*/  IABS R2, R7 ;  /* 0x0000000700027213 */ /* 0x000fca0000000000 */
[----:B------:R-:W-:-:S06]  /*289f0*/  IMAD.MOV R2, RZ, RZ, -R2 ;  /* 0x000000ffff027224 */ /* 0x000fcc00078e0a02 */
[----:B------:R-:W-:Y:S01]  /*28a00*/  @!P2 IMAD.MOV R9, RZ, RZ, -R9 ;  /* 0x000000ffff09a224 */ /* 0x000fe200078e0a09 */
[----:B------:R-:W-:-:S04]  /*28a10*/  @!P1 LOP3.LUT R9, RZ, R4, RZ, 0x33, !PT ;  /* 0x00000004ff099212 */ /* 0x000fc800078e33ff */
[----:B------:R-:W-:-:S05]  /*28a20*/  IABS R3, R9 ;  /* 0x0000000900037213 */ /* 0x000fca0000000000 */
        /* <DEDUP_REMOVED lines=20> */
.L_x_1560:
[----:B-1-3--:R-:W0:Y:S02]  /*28b70*/  LDC.64 R2, c[0x0][0xc90] ;  /* 0x00032400ff027b82 */ /* 0x00ae240000000a00 */
[----:B0-----:R-:W-:-:S05]  /*28b80*/  IMAD.WIDE R2, R12, 0x4, R2 ;  /* 0x000000040c027825 */ /* 0x001fca00078e0202 */
        /* <DEDUP_REMOVED lines=30> */
[----:B------:R-:W-:-:S04]  /*28d70*/  VIADDMNMX R7, R10, UR5, R7, PT ;  /* 0x000000050a077c46 */ /* 0x000fc8000b800107 */
        /* <DEDUP_REMOVED lines=28> */
.L_x_1561:
[----:B01----:R-:W-:-:S05]  /*28f40*/  LOP3.LUT R3, RZ, R2, RZ, 0x33, !PT ;  /* 0x00000002ff037212 */ /* 0x003fca00078e33ff */
[----:B------:R-:W-:-:S05]  /*28f50*/  IMAD.IADD R2, R4, 0x1, R3 ;  /* 0x0000000104027824 */ /* 0x000fca00078e0203 */
[----:B------:R1:W-:Y:S01]  /*28f60*/  STL [R1+0x4], R2 ;  /* 0x0000040201007387 */ /* 0x0003e20000100800 */
[----:B------:R-:W-:Y:S05]  /*28f70*/  BRA `(.L_x_1562) ;  /* 0x0000000000107947 */ /* 0x000fea0003800000 */
.L_x_1557:
[----:B------:R-:W-:Y:S01]  /*28f80*/  IMAD.U32 R2, RZ, RZ, UR6 ;  /* 0x00000006ff027e24 */ /* 0x000fe2000f8e00ff */
[----:B------:R0:W-:Y:S04]  /*28f90*/  STL [R1+0x4], RZ ;  /* 0x000004ff01007387 */ /* 0x0001e80000100800 */
[----:B------:R0:W-:Y:S04]  /*28fa0*/  STL [R1+0x8], RZ ;  /* 0x000008ff01007387 */ /* 0x0001e80000100800 */
[----:B------:R0:W-:Y:S02]  /*28fb0*/  STL [R1], R2 ;  /* 0x0000000201007387 */ /* 0x0001e40000100800 */
.L_x_1562:
[----:B------:R-:W2:Y:S04]  /*28fc0*/  LDL R4, [R1] ;  /* 0x0000000001047983 */ /* 0x000ea80000100800 */
[----:B------:R-:W2:Y:S04]  /*28fd0*/  LDL R5, [R1+0x4] ;  /* 0x0000040001057983 */ /* 0x000ea80000100800 */
[----:B------:R-:W2:Y:S04]  /*28fe0*/  LDL R6, [R1+0x8] ;  /* 0x0000080001067983 */ /* 0x000ea80000100800 */
[----:B------:R-:W2:Y:S01]  /*28ff0*/  LDL R7, [R1+0xc] ;  /* 0x00000c0001077983 */ /* 0x000ea20000100800 */
[----:B------:R-:W-:-:S13]  /*29000*/  ISETP.NE.AND P0, PT, R0, RZ, PT ;  /* 0x000000ff0000720c */ /* 0x000fda0003f05270 */
[----:B------:R-:W3:Y:S01]  /*29010*/  @!P0 S2R R3, SR_CgaCtaId ;  /* 0x0000000000038919 */ /* 0x000ee20000008800 */
[----:B------:R-:W-:-:S04]  /*29020*/  @!P0 MOV R0, 0x400 ;  /* 0x0000040000008802 */ /* 0x000fc80000000f00 */
[----:B---3--:R-:W-:-:S05]  /*29030*/  @!P0 LEA R0, R3, R0, 0x18 ;  /* 0x0000000003008211 */ /* 0x008fca00078ec0ff */
[----:B--2---:R2:W-:Y:S01]  /*29040*/  @!P0 STS.128 [R0+0x288d0], R4 ;  /* 0x0288d00400008388 */ /* 0x0045e20000000c00 */
[----:B------:R-:W-:Y:S06]  /*29050*/  BAR.ARV 0x5, 0x180 ;  /* 0x0146000000007b1d */ /* 0x000fec0000002000 */
.L_x_1555:
[----:B--2---:R-:W2:Y:S01]  /*29060*/  LDL R0, [R1+0xc] ;  /* 0x00000c0001007983 */ /* 0x004ea20000100800 */
[----:B------:R-:W-:-:S03]  /*29070*/  ULDC UR4, c[0x0][0xc3c] ;  /* 0x00030f0000047ab9 */ /* 0x000fc60000000800 */
[----:B------:R4:W-:Y:S01]  /*29080*/  STL [R1+0x10], RZ ;  /* 0x000010ff01007387 */ /* 0x0009e20000100800 */
[----:B--2---:R-:W-:Y:S01]  /*29090*/  ISETP.GE.AND P0, PT, R0, UR4, PT ;  /* 0x0000000400007c0c */ /* 0x004fe2000bf06270 */
[----:B------:R-:W-:-:S05]  /*290a0*/  IMAD.MOV.U32 R0, RZ, RZ, 0x1 ;  /* 0x00000001ff007424 */ /* 0x000fca00078e00ff */
[----:B------:R4:W-:Y:S04]  /*290b0*/  STL [R1+0x18], R0 ;  /* 0x0000180001007387 */ /* 0x0009e80000100800 */
[----:B------:R4:W-:Y:S03]  /*290c0*/  STL [R1+0x54], RZ ;  /* 0x000054ff01007387 */ /* 0x0009e60000100800 */
[----:B------:R-:W-:Y:S05]  /*290d0*/  @P0 BRA `(.L_x_1563) ;  /* 0x00000068005c0947 */ /* 0x000fea0003800000 */
[----:B------:R-:W3:Y:S01]  /*290e0*/  S2R R8, SR_TID.X ;  /* 0x0000000000087919 */ /* 0x000ee20000002100 */
[----:B------:R-:W2:Y:S01]  /*290f0*/  S2UR UR5, SR_CgaCtaId ;  /* 0x00000000000579c3 */ /* 0x000ea20000008800 */
[----:B------:R-:W-:Y:S01]  /*29100*/  UMOV UR4, 0x400 ;  /* 0x0000040000047882 */ /* 0x000fe20000000000 */
[----:B------:R-:W-:Y:S01]  /*29110*/  BSSY B7, `(.L_x_1563) ;  /* 0x0000693000077945 */ /* 0x000fe20003800000 */
[----:B------:R-:W-:Y:S01]  /*29120*/  ULDC.64 UR42, c[0x0][0x198] ;  /* 0x00006600002a7ab9 */ /* 0x000fe20000000a00 */
[----:B------:R-:W-:Y:S02]  /*29130*/  ULOP3.LUT UR37, UR36, 0x1, URZ, 0xfc, !UPT ;  /* 0x0000000124257892 */ /* 0x000fe4000f8efc3f */
[----:B------:R-:W-:Y:S01]  /*29140*/  ULOP3.LUT UR41, UR36, 0x2, URZ, 0xfc, !UPT ;  /* 0x0000000224297892 */ /* 0x000fe2000f8efc3f */
[----:B------:R-:W-:Y:S01]  /*29150*/  ULDC UR40, c[0x0][0xc] ;  /* 0x0000030000287ab9 */ /* 0x000fe20000000800 */
[----:B--2---:R-:W-:-:S06]  /*29160*/  ULEA UR4, UR5, UR4, 0x18 ;  /* 0x0000000405047291 */ /* 0x004fcc000f8ec03f */
[----:B------:R-:W-:Y:S01]  /*29170*/  IMAD.U32 R19, RZ, RZ, UR4 ;  /* 0x00000004ff137e24 */ /* 0x000fe2000f8e00ff */
[C---:B---3--:R-:W-:Y:S01]  /*29180*/  LOP3.LUT R6, R8.reuse, 0x7f, RZ, 0xc0, !PT ;  /* 0x0000007f08067812 */ /* 0x048fe200078ec0ff */
[C---:B01----:R-:W-:Y:S01]  /*29190*/  IMAD.SHL.U32 R2, R8.reuse, 0x80, RZ ;  /* 0x0000008008027824 */ /* 0x043fe200078e00ff */
[C---:B------:R-:W-:Y:S01]  /*291a0*/  LOP3.LUT P0, RZ, R8.reuse, 0x4, RZ, 0xc0, !PT ;  /* 0x0000000408ff7812 */ /* 0x040fe2000780c0ff */
[----:B------:R-:W-:Y:S02]  /*291b0*/  IMAD.SHL.U32 R5, R8, 0x8, RZ ;  /* 0x0000000808057824 */ /* 0x000fe400078e00ff */
[----:B----4-:R-:W-:-:S05]  /*291c0*/  IMAD.SHL.U32 R0, R6, 0x20, RZ ;  /* 0x0000002006007824 */ /* 0x010fca00078e00ff */
[----:B------:R-:W-:Y:S01]  /*291d0*/  LOP3.LUT R3, R0, 0xc00, RZ, 0xc0, !PT ;  /* 0x00000c0000037812 */ /* 0x000fe200078ec0ff */
[----:B------:R-:W-:-:S05]  /*291e0*/  IMAD.SHL.U32 R0, R8, 0x40, RZ ;  /* 0x0000004008007824 */ /* 0x000fca00078e00ff */
[--C-:B------:R-:W-:Y:S02]  /*291f0*/  LOP3.LUT R3, R3, 0x40, R0.reuse, 0xf8, !PT ;  /* 0x0000004003037812 */ /* 0x100fe400078ef800 */
[----:B------:R-:W-:Y:S02]  /*29200*/  LOP3.LUT R4, R0, 0x180, RZ, 0xc0, !PT ;  /* 0x0000018000047812 */ /* 0x000fe400078ec0ff */
[----:B------:R-:W-:Y:S02]  /*29210*/  LOP3.LUT R7, R3, 0x200, R0, 0xf8, !PT ;  /* 0x0000020003077812 */ /* 0x000fe400078ef800 */
[--C-:B------:R-:W-:Y:S02]  /*29220*/  SHF.R.U32.HI R3, RZ, 0x1, R8.reuse ;  /* 0x00000001ff037819 */ /* 0x100fe40000011608 */
[----:B------:R-:W-:Y:S02]  /*29230*/  LOP3.LUT R0, R2, 0x380, RZ, 0xc0, !PT ;  /* 0x0000038002007812 */ /* 0x000fe400078ec0ff */
[----:B------:R-:W-:-:S02]  /*29240*/  LOP3.LUT R4, R4, 0x10, R8, 0xf8, !PT ;  /* 0x0000001004047812 */ /* 0x000fc400078ef808 */
[----:B------:R-:W-:Y:S01]  /*29250*/  LOP3.LUT R3, R0, 0x30, R3, 0xf8, !PT ;  /* 0x0000003000037812 */ /* 0x000fe200078ef803 */
[----:B------:R-:W-:Y:S01]  /*29260*/  IMAD.SHL.U32 R0, R8, 0x10, RZ ;  /* 0x0000001008007824 */ /* 0x000fe200078e00ff */
[----:B------:R-:W-:-:S04]  /*29270*/  LOP3.LUT R4, R4, 0x30, R5, 0x78, !PT ;  /* 0x0000003004047812 */ /* 0x000fc800078e7805 */
[----:B------:R-:W-:Y:S02]  /*29280*/  LOP3.LUT R3, R3, 0x70, R0, 0x78, !PT ;  /* 0x0000007003037812 */ /* 0x000fe400078e7800 */
[----:B------:R-:W-:Y:S02]  /*29290*/  LOP3.LUT R5, R7, R4, RZ, 0xfc, !PT ;  /* 0x0000000407057212 */ /* 0x000fe400078efcff */
[----:B------:R-:W-:Y:S01]  /*292a0*/  LOP3.LUT R4, R3, 0xc00, R2, 0xf8, !PT ;  /* 0x00000c0003047812 */ /* 0x000fe200078ef802 */
[----:B------:R-:W-:Y:S01]  /*292b0*/  IMAD.SHL.U32 R3, R8, 0x2, RZ ;  /* 0x0000000208037824 */ /* 0x000fe200078e00ff */
[----:B------:R-:W-:Y:S01]  /*292c0*/  LOP3.LUT R2, R0, 0x3f0, RZ, 0xc0, !PT ;  /* 0x000003f000027812 */ /* 0x000fe200078ec0ff */
[----:B------:R0:W-:Y:S03]  /*292d0*/  STL [R1+0x2c], R5 ;  /* 0x00002c0501007387 */ /* 0x0001e60000100800 */
[----:B------:R-:W-:Y:S01]  /*292e0*/  LOP3.LUT R3, R2, 0x70, R3, 0x78, !PT ;  /* 0x0000007002037812 */ /* 0x000fe200078e7803 */
[----:B------:R-:W-:Y:S01]  /*292f0*/  IMAD.SHL.U32 R2, R6, 0x10, RZ ;  /* 0x0000001006027824 */ /* 0x000fe200078e00ff */
[----:B------:R1:W-:Y:S04]  /*29300*/  STL [R1+0x34], R4 ;  /* 0x0000340401007387 */ /* 0x0003e80000100800 */
[----:B------:R-:W-:Y:S01]  /*29310*/  LOP3.LUT R2, R3, 0x400, R2, 0xf8, !PT ;  /* 0x0000040003027812 */ /* 0x000fe200078ef802 */
[----:B------:R-:W-:-:S04]  /*29320*/  IMAD.MOV.U32 R3, RZ, RZ, 0x40 ;  /* 0x00000040ff037424 */ /* 0x000fc800078e00ff */
[----:B------:R-:W-:Y:S01]  /*29330*/  IMAD.IADD R2, R19, 0x1, R2 ;  /* 0x0000000113027824 */ /* 0x000fe200078e0202 */
[----:B0-----:R-:W-:Y:S01]  /*29340*/  SEL R5, R3, 0xffffffc0, !P0 ;  /* 0xffffffc003057807 */ /* 0x001fe20004000000 */
[----:B-1----:R-:W-:Y:S01]  /*29350*/  IMAD.MOV.U32 R4, RZ, RZ, 0x20 ;  /* 0x00000020ff047424 */ /* 0x002fe200078e00ff */
[----:B------:R-:W-:Y:S02]  /*29360*/  SHF.R.U32.HI R3, RZ, 0x3, R6 ;  /* 0x00000003ff037819 */ /* 0x000fe40000011606 */
[----:B------:R0:W-:Y:S02]  /*29370*/  STL [R1+0x50], R2 ;  /* 0x0000500201007387 */ /* 0x0001e40000100800 */
[----:B------:R-:W-:Y:S01]  /*29380*/  LOP3.LUT R3, R3, 0x70, R0, 0xf8, !PT ;  /* 0x0000007003037812 */ /* 0x000fe200078ef800 */
[----:B------:R-:W-:Y:S01]  /*29390*/  IMAD.MOV.U32 R0, RZ, RZ, 0x1 ;  /* 0x00000001ff007424 */ /* 0x000fe200078e00ff */
[----:B------:R0:W-:Y:S01]  /*293a0*/  STL [R1+0x54], RZ ;  /* 0x000054ff01007387 */ /* 0x0001e20000100800 */
[----:B------:R-:W-:-:S03]  /*293b0*/  SEL R4, R4, 0xffffffe0, !P0 ;  /* 0xffffffe004047807 */ /* 0x000fc60004000000 */
[----:B------:R0:W-:Y:S04]  /*293c0*/  STL [R1+0x1c], R0 ;  /* 0x00001c0001007387 */ /* 0x0001e80000100800 */
[----:B------:R0:W-:Y:S04]  /*293d0*/  STL [R1+0x14], RZ ;  /* 0x000014ff01007387 */ /* 0x0001e80000100800 */
[----:B------:R0:W-:Y:S04]  /*293e0*/  STL [R1+0x10], RZ ;  /* 0x000010ff01007387 */ /* 0x0001e80000100800 */
[----:B------:R0:W-:Y:S02]  /*293f0*/  STL [R1+0x18], R0 ;  /* 0x0000180001007387 */ /* 0x0001e40000100800 */
.L_x_1685:
[----:B------:R-:W2:Y:S01]  /*29400*/  LDL R14, [R1+0xc] ;  /* 0x00000c00010e7983 */ /* 0x000ea20000100800 */
[----:B------:R-:W-:Y:S05]  /*29410*/  YIELD ;  /* 0x0000000000007946 */ /* 0x000fea0003800000 */
[----:B------:R-:W-:Y:S01]  /*29420*/  ULDC.64 UR4, c[0x0][0xa28] ;  /* 0x00028a0000047ab9 */ /* 0x000fe20000000a00 */
[----:B---3--:R-:W-:Y:S02]  /*29430*/  CS2R R6, SRZ ;  /* 0x0000000000067805 */ /* 0x008fe4000001ff00 */
[----:B------:R-:W-:Y:S01]  /*29440*/  ISETP.NE.U32.AND P0, PT, RZ, UR4, PT ;  /* 0x00000004ff007c0c */ /* 0x000fe2000bf05070 */
[----:B-1----:R-:W1:Y:S01]  /*29450*/  LDC.64 R12, c[0x0][0xa00] ;  /* 0x00028000ff0c7b82 */ /* 0x002e620000000a00 */
[----:B------:R-:W-:Y:S01]  /*29460*/  ULDC.64 UR6, c[0x0][0xa08] ;  /* 0x0002820000067ab9 */ /* 0x000fe20000000a00 */
[----:B------:R-:W-:Y:S01]  /*29470*/  ULDC.64 UR8, c[0x0][0xa10] ;  /* 0x0002840000087ab9 */ /* 0x000fe20000000a00 */
[----:B------:R-:W-:Y:S01]  /*29480*/  ISETP.NE.AND.EX P0, PT, RZ, UR5, PT, P0 ;  /* 0x00000005ff007c0c */ /* 0x000fe2000bf05300 */
[----:B------:R-:W-:-:S04]  /*29490*/  ULDC.64 UR4, c[0x0][0xa18] ;  /* 0x0002860000047ab9 */ /* 0x000fc80000000a00 */
[----:B------:R-:W3:Y:S08]  /*294a0*/  LDC.64 R4, c[0x0][0xa08] ;  /* 0x00028200ff047b82 */ /* 0x000ef00000000a00 */
[----:B0-----:R-:W2:Y:S02]  /*294b0*/  @P0 LDC.64 R2, c[0x0][0xa28] ;  /* 0x00028a00ff020b82 */ /* 0x001ea40000000a00 */
[----:B--2---:R-:W-:-:S05]  /*294c0*/  @P0 IMAD.WIDE R2, R14, 0x4, R2 ;  /* 0x000000040e020825 */ /* 0x004fca00078e0202 */
[----:B------:R0:W5:Y:S01]  /*294d0*/  @P0 LDG.E R6, desc[UR38][R2.64] ;  /* 0x0000002602060981 */ /* 0x000162000c1e1900 */
[----:B------:R-:W-:Y:S01]  /*294e0*/  ISETP.NE.U32.AND P0, PT, RZ, UR4, PT ;  /* 0x00000004ff007c0c */ /* 0x000fe2000bf05070 */
[----:B-1----:R-:W-:Y:S01]  /*294f0*/  IMAD.WIDE R12, R14, 0x4, R12 ;  /* 0x000000040e0c7825 */ /* 0x002fe200078e020c */
[----:B------:R-:W-:Y:S02]  /*29500*/  ISETP.NE.U32.AND P2, PT, RZ, UR6, PT ;  /* 0x00000006ff007c0c */ /* 0x000fe4000bf45070 */
[----:B------:R-:W-:Y:S01]  /*29510*/  ISETP.NE.AND.EX P0, PT, RZ, UR5, PT, P0 ;  /* 0x00000005ff007c0c */ /* 0x000fe2000bf05300 */
[----:B------:R-:W-:Y:S01]  /*29520*/  ULDC.64 UR4, c[0x0][0xa00] ;  /* 0x0002800000047ab9 */ /* 0x000fe20000000a00 */
[----:B------:R-:W-:Y:S01]  /*29530*/  ISETP.NE.U32.AND P4, PT, RZ, UR8, PT ;  /* 0x00000008ff007c0c */ /* 0x000fe2000bf85070 */
[----:B------:R-:W-:Y:S01]  /*29540*/  IMAD.MOV.U32 R8, RZ, RZ, RZ ;  /* 0x000000ffff087224 */ /* 0x000fe200078e00ff */
[----:B------:R-:W-:Y:S01]  /*29550*/  ISETP.NE.U32.AND P1, PT, RZ, UR4, PT ;  /* 0x00000004ff007c0c */ /* 0x000fe2000bf25070 */
[----:B0-----:R-:W0:Y:S01]  /*29560*/  LDC.64 R2, c[0x0][0xa10] ;  /* 0x00028400ff027b82 */ /* 0x001e220000000a00 */
[----:B------:R-:W-:-:S02]  /*29570*/  IMAD.MOV.U32 R0, RZ, RZ, RZ ;  /* 0x000000ffff007224 */ /* 0x000fc400078e00ff */
[----:B------:R-:W-:Y:S01]  /*29580*/  ISETP.NE.AND.EX P3, PT, RZ, UR5, PT, P1 ;  /* 0x00000005ff007c0c */ /* 0x000fe2000bf65310 */
[----:B---3--:R-:W-:-:S04]  /*29590*/  IMAD.WIDE R4, R14, 0x4, R4 ;  /* 0x000000040e047825 */ /* 0x008fc800078e0204 */
[----:B------:R-:W1:Y:S01]  /*295a0*/  @P0 LDC.64 R10, c[0x0][0xa18] ;  /* 0x00028600ff0a0b82 */ /* 0x000e620000000a00 */
[----:B------:R-:W-:Y:S01]  /*295b0*/  ULDC UR4, c[0x0][0x288] ;  /* 0x0000a20000047ab9 */ /* 0x000fe20000000800 */
[----:B------:R-:W-:Y:S02]  /*295c0*/  ISETP.NE.AND.EX P1, PT, RZ, UR7, PT, P2 ;  /* 0x00000007ff007c0c */ /* 0x000fe4000bf25320 */
[----:B------:R-:W-:-:S04]  /*295d0*/  ISETP.NE.AND.EX P2, PT, RZ, UR9, PT, P4 ;  /* 0x00000009ff007c0c */ /* 0x000fc8000bf45340 */
[----:B------:R-:W2:Y:S07]  /*295e0*/  @P3 LDG.E R7, desc[UR38][R12.64] ;  /* 0x000000260c073981 */ /* 0x000eae000c1e1900 */
[----:B------:R3:W5:Y:S01]  /*295f0*/  @P1 LDG.E R8, desc[UR38][R4.64] ;  /* 0x0000002604081981 */ /* 0x000762000c1e1900 */
[----:B0-----:R-:W-:-:S05]  /*29600*/  IMAD.WIDE R2, R14, 0x4, R2 ;  /* 0x000000040e027825 */ /* 0x001fca00078e0202 */
[----:B------:R3:W5:Y:S01]  /*29610*/  @P2 LDG.E R0, desc[UR38][R2.64] ;  /* 0x0000002602002981 */ /* 0x000762000c1e1900 */
[----:B-1----:R-:W-:-:S03]  /*29620*/  @P0 IMAD.WIDE R10, R14, 0x4, R10 ;  /* 0x000000040e0a0825 */ /* 0x002fc600078e020a */
[----:B--2---:R0:W-:Y:S02]  /*29630*/  STL [R1+0x3c], R7 ;  /* 0x00003c0701007387 */ /* 0x0041e40000100800 */
[----:B0-----:R-:W-:Y:S01]  /*29640*/  IMAD.U32 R7, RZ, RZ, UR4 ;  /* 0x00000004ff077e24 */ /* 0x001fe2000f8e00ff */
[----:B------:R-:W-:-:S05]  /*29650*/  ULDC.64 UR4, c[0x0][0x418] ;  /* 0x0001060000047ab9 */ /* 0x000fca0000000a00 */
[----:B------:R-:W2:Y:S01]  /*29660*/  @P0 LDG.E R7, desc[UR38][R10.64] ;  /* 0x000000260a070981 */ /* 0x000ea2000c1e1900 */
[----:B------:R-:W-:-:S03]  /*29670*/  UISETP.NE.U32.AND UP0, UPT, UR4, URZ, UPT ;  /* 0x0000003f0400728c */ /* 0x000fc6000bf05070 */
[----:B------:R-:W-:Y:S01]  /*29680*/  ULDC UR4, c[0x0][0x424] ;  /* 0x0001090000047ab9 */ /* 0x000fe20000000800 */
[----:B------:R-:W-:-:S03]  /*29690*/  UISETP.NE.AND.EX UP0, UPT, UR5, URZ, UPT, UP0 ;  /* 0x0000003f0500728c */ /* 0x000fc6000bf05300 */
[----:B------:R-:W-:Y:S01]  /*296a0*/  ULDC UR5, c[0x0][0x2f0] ;  /* 0x0000bc0000057ab9 */ /* 0x000fe20000000800 */
[----:B------:R-:W-:Y:S01]  /*296b0*/  USEL UR4, UR4, 0x1, UP0 ;  /* 0x0000000104047887 */ /* 0x000fe20008000000 */
[----:B--2---:R0:W-:Y:S04]  /*296c0*/  STL [R1+0x38], R7 ;  /* 0x0000380701007387 */ /* 0x0041e80000100800 */
[----:B------:R3:W5:Y:S01]  /*296d0*/  LDL R15, [R1+0x38] ;  /* 0x00003800010f7983 */ /* 0x0007620000100800 */
[----:B------:R-:W-:-:S03]  /*296e0*/  UIMAD UR4, UR4, UR5, URZ ;  /* 0x00000005040472a4 */ /* 0x000fc6000f8e023f */
[----:B------:R-:W-:Y:S02]  /*296f0*/  ULDC UR5, c[0x0][0x348] ;  /* 0x0000d20000057ab9 */ /* 0x000fe40000000800 */
[----:B------:R-:W-:Y:S02]  /*29700*/  IMAD.U32 R10, RZ, RZ, UR5 ;  /* 0x00000005ff0a7e24 */ /* 0x000fe4000f8e00ff */
[----:B0-----:R-:W-:Y:S01]  /*29710*/  IMAD.U32 R7, RZ, RZ, UR4 ;  /* 0x00000004ff077e24 */ /* 0x001fe2000f8e00ff */
[----:B---3--:R-:W-:Y:S06]  /*29720*/  @P0 BRA `(.L_x_1564) ;  /* 0x0000000000140947 */ /* 0x008fec0003800000 */
[----:B------:R-:W-:Y:S05]  /*29730*/  @!P3 BRA `(.L_x_1564) ;  /* 0x000000000010b947 */ /* 0x000fea0003800000 */
[----:B------:R-:W2:Y:S04]  /*29740*/  LDG.E R9, desc[UR38][R12.64] ;  /* 0x000000260c097981 */ /* 0x000ea8000c1e1900 */
[----:B------:R-:W2:Y:S02]  /*29750*/  LDG.E R12, desc[UR38][R12.64+0x4] ;  /* 0x000004260c0c7981 */ /* 0x000ea4000c1e1900 */
[----:B--2--5:R-:W-:-:S05]  /*29760*/  IMAD.IADD R15, R12, 0x1, -R9 ;  /* 0x000000010c0f7824 */ /* 0x024fca00078e0a09 */
[----:B------:R0:W-:Y:S02]  /*29770*/  STL [R1+0x38], R15 ;  /* 0x0000380f01007387 */ /* 0x0001e40000100800 */
.L_x_1564:
[----:B------:R-:W2:Y:S01]  /*29780*/  LDL.LU R12, [R1+0x8] ;  /* 0x00000800010c7983 */ /* 0x000ea20000300800 */
[----:B-----5:R-:W-:Y:S01]  /*29790*/  IMAD.IADD R8, R8, 0x1, R6 ;  /* 0x0000000108087824 */ /* 0x020fe200078e0206 */
[----:B------:R-:W-:Y:S02]  /*297a0*/  ULDC.64 UR4, c[0x0][0xa20] ;  /* 0x0002880000047ab9 */ /* 0x000fe40000000a00 */
[----:B------:R-:W-:Y:S02]  /*297b0*/  ISETP.NE.U32.AND P0, PT, RZ, UR4, PT ;  /* 0x00000004ff007c0c */ /* 0x000fe4000bf05070 */
[----:B------:R1:W-:Y:S02]  /*297c0*/  STL [R1+0x28], R8 ;  /* 0x0000280801007387 */ /* 0x0003e40000100800 */
[----:B------:R-:W-:Y:S02]  /*297d0*/  ISETP.NE.AND.EX P0, PT, RZ, UR5, PT, P0 ;  /* 0x00000005ff007c0c */ /* 0x000fe4000bf05300 */
[----:B--2---:R-:W-:-:S02]  /*297e0*/  LOP3.LUT R11, R12, 0xff000000, RZ, 0xc0, !PT ;  /* 0xff0000000c0b7812 */ /* 0x004fc400078ec0ff */
[C---:B------:R-:W-:Y:S02]  /*297f0*/  LOP3.LUT R9, R12.reuse, 0xff0000, RZ, 0xc0, !PT ;  /* 0x00ff00000c097812 */ /* 0x040fe400078ec0ff */
[----:B------:R-:W-:Y:S02]  /*29800*/  SHF.R.U32.HI R11, RZ, 0x8, R11 ;  /* 0x00000008ff0b7819 */ /* 0x000fe4000001160b */
[----:B------:R-:W-:Y:S02]  /*29810*/  LOP3.LUT R17, R12, 0xffff, RZ, 0xc0, !PT ;  /* 0x0000ffff0c117812 */ /* 0x000fe400078ec0ff */
[----:B------:R-:W-:-:S03]  /*29820*/  LEA.HI R11, R9, R11, RZ, 0x10 ;  /* 0x0000000b090b7211 */ /* 0x000fc600078f80ff */
[----:B-1----:R-:W-:Y:S05]  /*29830*/  @!P0 BRA `(.L_x_1565) ;  /* 0x0000000000108947 */ /* 0x002fea0003800000 */
[----:B------:R-:W1:Y:S02]  /*29840*/  LDC.64 R4, c[0x0][0xa20] ;  /* 0x00028800ff047b82 */ /* 0x000e640000000a00 */
[----:B-1----:R-:W-:-:S05]  /*29850*/  IMAD.WIDE R4, R14, 0x4, R4 ;  /* 0x000000040e047825 */ /* 0x002fca00078e0204 */
[----:B------:R1:W5:Y:S01]  /*29860*/  LDG.E R7, desc[UR38][R4.64] ;  /* 0x0000002604077981 */ /* 0x000362000c1e1900 */
[----:B------:R-:W-:Y:S05]  /*29870*/  BRA `(.L_x_1566) ;  /* 0x0000000000107947 */ /* 0x000fea0003800000 */
.L_x_1565:
[----:B------:R-:W-:Y:S05]  /*29880*/  @!P1 BRA `(.L_x_1566) ;  /* 0x00000000000c9947 */ /* 0x000fea0003800000 */
[----:B------:R-:W2:Y:S04]  /*29890*/  LDG.E R7, desc[UR38][R4.64] ;  /* 0x0000002604077981 */ /* 0x000ea8000c1e1900 */
[----:B------:R-:W2:Y:S02]  /*298a0*/  LDG.E R4, desc[UR38][R4.64+0x4] ;  /* 0x0000042604047981 */ /* 0x000ea4000c1e1900 */
[----:B--2---:R-:W-:-:S07]  /*298b0*/  IMAD.IADD R7, R4, 0x1, -R7 ;  /* 0x0000000104077824 */ /* 0x004fce00078e0a07 */
.L_x_1566:
[----:B------:R-:W2:Y:S04]  /*298c0*/  LDL.LU R8, [R1+0x4] ;  /* 0x0000040001087983 */ /* 0x000ea80000300800 */
[----:B-1----:R-:W3:Y:S04]  /*298d0*/  @P2 LDG.E R4, desc[UR38][R2.64] ;  /* 0x0000002602042981 */ /* 0x002ee8000c1e1900 */
[----:B------:R1:W3:Y:S01]  /*298e0*/  @P2 LDG.E R2, desc[UR38][R2.64+0x4] ;  /* 0x0000042602022981 */ /* 0x0002e2000c1e1900 */
[----:B-----5:R-:W-:Y:S01]  /*298f0*/  IMAD.IADD R9, R7, 0x1, -R6 ;  /* 0x0000000107097824 */ /* 0x020fe200078e0a06 */
[----:B-1----:R-:W1:Y:S02]  /*29900*/  LDC R3, c[0x0][0x448] ;  /* 0x00011200ff037b82 */ /* 0x002e640000000800 */
[----:B-1----:R-:W-:-:S13]  /*29910*/  ISETP.NE.AND P1, PT, R3, 0x1, PT ;  /* 0x000000010300780c */ /* 0x002fda0003f25270 */
[----:B------:R-:W1:Y:S08]  /*29920*/  @P1 LDC R3, c[0x0][0x44c] ;  /* 0x00011300ff031b82 */ /* 0x000e700000000800 */
[----:B------:R-:W4:Y:S01]  /*29930*/  @P1 LDC R5, c[0x0][0x450] ;  /* 0x00011400ff051b82 */ /* 0x000f220000000800 */
[----:B--2---:R-:W-:-:S04]  /*29940*/  IMAD.SHL.U32 R13, R8, 0x80, RZ ;  /* 0x00000080080d7824 */ /* 0x004fc800078e00ff */
[----:B------:R-:W-:Y:S01]  /*29950*/  VIADD R6, R13, 0x7f ;  /* 0x0000007f0d067836 */ /* 0x000fe20000000000 */
[----:B------:R2:W-:Y:S01]  /*29960*/  STL [R1+0x4], R13 ;  /* 0x0000040d01007387 */ /* 0x0005e20000100800 */
[----:B---3--:R-:W-:Y:S02]  /*29970*/  @P2 IMAD.IADD R10, R2, 0x1, -R4 ;  /* 0x00000001020a2824 */ /* 0x008fe400078e0a04 */
[----:B-1----:R-:W-:-:S04]  /*29980*/  @P1 IMAD.HI.U32 R2, R6, R3, RZ ;  /* 0x0000000306021227 */ /* 0x002fc800078e00ff */
[----:B------:R-:W-:Y:S01]  /*29990*/  IMAD.IADD R7, R9, 0x1, R10 ;  /* 0x0000000109077824 */ /* 0x000fe200078e020a */
[----:B----4-:R-:W-:-:S03]  /*299a0*/  @P1 SHF.R.U32.HI R6, RZ, R5, R2 ;  /* 0x00000005ff061219 */ /* 0x010fc60000011602 */
[C---:B------:R-:W-:Y:S01]  /*299b0*/  VIADD R2, R7.reuse, 0xbf ;  /* 0x000000bf07027836 */ /* 0x040fe20000000000 */
[----:B------:R-:W-:-:S03]  /*299c0*/  IADD3 R18, R7, 0x1, -R15 ;  /* 0x0000000107127810 */ /* 0x000fc60007ffe80f */
[----:B------:R-:W-:-:S04]  /*299d0*/  IMAD.HI R2, R2, 0x2aaaaaab, RZ ;  /* 0x2aaaaaab02027827 */ /* 0x000fc800078e02ff */
[----:B------:R-:W-:Y:S01]  /*299e0*/  IMAD.IADD R6, R18, 0x1, R6 ;  /* 0x0000000112067824 */ /* 0x000fe200078e0206 */
[----:B------:R-:W-:-:S04]  /*299f0*/  SHF.R.U32.HI R3, RZ, 0x1f, R2 ;  /* 0x0000001fff037819 */ /* 0x000fc80000011602 */
[----:B------:R-:W-:Y:S02]  /*29a00*/  LEA.HI.SX32 R12, R2, R3, 0x1b ;  /* 0x00000003020c7211 */ /* 0x000fe400078fdaff */
[----:B------:R-:W1:Y:S03]  /*29a10*/  LDC.64 R2, c[0x0][0x9e0] ;  /* 0x00027800ff027b82 */ /* 0x000e660000000a00 */
[----:B------:R2:W-:Y:S01]  /*29a20*/  STL [R1+0x8], R12 ;  /* 0x0000080c01007387 */ /* 0x0005e20000100800 */
[----:B-1----:R-:W-:Y:S01]  /*29a30*/  ISETP.GE.AND P3, PT, R3, 0x1, PT ;  /* 0x000000010300780c */ /* 0x002fe20003f66270 */
[----:B------:R-:W-:-:S12]  /*29a40*/  IMAD.IADD R8, R6, 0x1, R2 ;  /* 0x0000000106087824 */ /* 0x000fd800078e0202 */
[----:B--2---:R-:W-:Y:S05]  /*29a50*/  @!P3 BRA `(.L_x_1567) ;  /* 0x000000000048b947 */ /* 0x004fea0003800000 */
[C---:B------:R-:W-:Y:S01]  /*29a60*/  ISETP.GT.AND P0, PT, R6.reuse, RZ, PT ;  /* 0x000000ff0600720c */ /* 0x040fe20003f04270 */
[----:B------:R-:W-:Y:S01]  /*29a70*/  BSSY B0, `(.L_x_1568) ;  /* 0x000000e000007945 */ /* 0x000fe20003800000 */
[----:B------:R-:W-:-:S11]  /*29a80*/  VIADD R2, R6, 0xffffffff ;  /* 0xffffffff06027836 */ /* 0x000fd60000000000 */
[----:B------:R-:W-:Y:S05]  /*29a90*/  @P0 BRA `(.L_x_1569) ;  /* 0x00000000001c0947 */ /* 0x000fea0003800000 */
[----:B------:R-:W-:Y:S01]  /*29aa0*/  ISETP.NE.AND P0, PT, R3, 0x1, PT ;  /* 0x000000010300780c */ /* 0x000fe20003f05270 */
[----:B------:R-:W-:-:S12]  /*29ab0*/  IMAD.MOV R2, RZ, RZ, -R6 ;  /* 0x000000ffff027224 */ /* 0x000fd800078e0a06 */
[----:B------:R-:W1:Y:S02]  /*29ac0*/  @P0 LDC.64 R4, c[0x0][0x9e8] ;  /* 0x00027a00ff040b82 */ /* 0x000e640000000a00 */
[----:B-1----:R-:W-:-:S05]  /*29ad0*/  @P0 IMAD.HI.U32 R4, R2, R4, RZ ;  /* 0x0000000402040227 */ /* 0x002fca00078e00ff */
[----:B------:R-:W-:-:S04]  /*29ae0*/  @P0 SHF.R.U32.HI R2, RZ, R5, R4 ;  /* 0x00000005ff020219 */ /* 0x000fc80000011604 */
[----:B------:R-:W-:Y:S01]  /*29af0*/  LOP3.LUT R2, RZ, R2, RZ, 0x33, !PT ;  /* 0x00000002ff027212 */ /* 0x000fe200078e33ff */
[----:B------:R-:W-:Y:S06]  /*29b00*/  BRA `(.L_x_1570) ;  /* 0x0000000000107947 */ /* 0x000fec0003800000 */
.L_x_1569:
[----:B------:R-:W-:-:S13]  /*29b10*/  ISETP.NE.AND P0, PT, R3, 0x1, PT ;  /* 0x000000010300780c */ /* 0x000fda0003f05270 */
[----:B------:R-:W1:Y:S02]  /*29b20*/  @P0 LDC.64 R4, c[0x0][0x9e8] ;  /* 0x00027a00ff040b82 */ /* 0x000e640000000a00 */
[----:B-1----:R-:W-:-:S05]  /*29b30*/  @P0 IMAD.HI.U32 R4, R2, R4, RZ ;  /* 0x0000000402040227 */ /* 0x002fca00078e00ff */
[----:B------:R-:W-:-:S07]  /*29b40*/  @P0 SHF.R.U32.HI R2, RZ, R5, R4 ;  /* 0x00000005ff020219 */ /* 0x000fce0000011604 */
.L_x_1570:
[----:B------:R-:W-:Y:S05]  /*29b50*/  BSYNC B0 ;  /* 0x0000000000007941 */ /* 0x000fea0003800000 */
.L_x_1568:
[----:B------:R-:W-:-:S05]  /*29b60*/  IMAD R2, R2, R3, R3 ;  /* 0x0000000302027224 */ /* 0x000fca00078e0203 */
[----:B------:R-:W-:-:S07]  /*29b70*/  VIMNMX R8, R8, R2, PT ;  /* 0x0000000208087248 */ /* 0x000fce0003fe0100 */
.L_x_1567:
[----:B------:R-:W1:Y:S01]  /*29b80*/  @P1 LDC R4, c[0x0][0x44c] ;  /* 0x00011300ff041b82 */ /* 0x000e620000000800 */
[----:B------:R-:W-:Y:S01]  /*29b90*/  VIADD R8, R8, 0xbf ;  /* 0x000000bf08087836 */ /* 0x000fe20000000000 */
[----:B------:R-:W-:Y:S01]  /*29ba0*/  ULDC UR4, c[0x0][0x9dc] ;  /* 0x0002770000047ab9 */ /* 0x000fe20000000800 */
[----:B------:R-:W-:Y:S02]  /*29bb0*/  IMAD.MOV.U32 R2, RZ, RZ, R13 ;  /* 0x000000ffff027224 */ /* 0x000fe400078e000d */
[----:B------:R-:W-:-:S03]  /*29bc0*/  IMAD.HI R8, R8, 0x2aaaaaab, RZ ;  /* 0x2aaaaaab08087827 */ /* 0x000fc600078e02ff */
[----:B------:R-:W2:Y:S01]  /*29bd0*/  @P1 LDC R5, c[0x0][0x450] ;  /* 0x00011400ff051b82 */ /* 0x000ea20000000800 */
[----:B------:R-:W-:Y:S02]  /*29be0*/  IMAD.IADD R20, R7, 0x1, -R15 ;  /* 0x0000000107147824 */ /* 0x000fe400078e0a0f */
[----:B-1----:R-:W-:-:S05]  /*29bf0*/  @P1 IMAD.HI.U32 R4, R13, R4, RZ ;  /* 0x000000040d041227 */ /* 0x002fca00078e00ff */
[----:B--2---:R-:W-:Y:S02]  /*29c00*/  @P1 SHF.R.U32.HI R2, RZ, R5, R4 ;  /* 0x00000005ff021219 */ /* 0x004fe40000011604 */
[----:B------:R-:W-:-:S03]  /*29c10*/  SHF.R.U32.HI R4, RZ, 0x1f, R8 ;  /* 0x0000001fff047819 */ /* 0x000fc60000011608 */
[----:B------:R-:W-:Y:S01]  /*29c20*/  IMAD.IADD R2, R20, 0x1, R2 ;  /* 0x0000000114027824 */ /* 0x000fe200078e0202 */
[----:B------:R-:W-:-:S03]  /*29c30*/  LEA.HI.SX32 R8, R8, R4, 0x1b ;  /* 0x0000000408087211 */ /* 0x000fc600078fdaff */
[----:B------:R-:W-:Y:S01]  /*29c40*/  VIADD R6, R2, -UR4 ;  /* 0x8000000402067c36 */ /* 0x000fe20008000000 */
[----:B------:R-:W-:Y:S01]  /*29c50*/  VIMNMX R8, R12, R8, PT ;  /* 0x000000080c087248 */ /* 0x000fe20003fe0100 */
[----:B------:R-:W-:Y:S06]  /*29c60*/  @!P3 BRA `(.L_x_1571) ;  /* 0x000000000044b947 */ /* 0x000fec0003800000 */
[----:B------:R-:W-:Y:S01]  /*29c70*/  ISETP.GT.AND P0, PT, R2, -0x1, PT ;  /* 0xffffffff0200780c */ /* 0x000fe20003f04270 */
[----:B------:R-:W-:-:S12]  /*29c80*/  BSSY B0, `(.L_x_1572) ;  /* 0x000000d000007945 */ /* 0x000fd80003800000 */
        /* <DEDUP_REMOVED lines=8> */
.L_x_1573:
[----:B------:R-:W-:-:S13]  /*29d10*/  ISETP.NE.AND P0, PT, R3, 0x1, PT ;  /* 0x000000010300780c */ /* 0x000fda0003f05270 */
[----:B------:R-:W1:Y:S02]  /*29d20*/  @P0 LDC.64 R4, c[0x0][0x9e8] ;  /* 0x00027a00ff040b82 */ /* 0x000e640000000a00 */
[----:B-1----:R-:W-:-:S05]  /*29d30*/  @P0 IMAD.HI.U32 R4, R2, R4, RZ ;  /* 0x0000000402040227 */ /* 0x002fca00078e00ff */
[----:B------:R-:W-:-:S07]  /*29d40*/  @P0 SHF.R.U32.HI R2, RZ, R5, R4 ;  /* 0x00000005ff020219 */ /* 0x000fce0000011604 */
.L_x_1574:
[----:B------:R-:W-:Y:S05]  /*29d50*/  BSYNC B0 ;  /* 0x0000000000007941 */ /* 0x000fea0003800000 */
.L_x_1572:
[----:B------:R-:W-:-:S05]  /*29d60*/  IMAD R2, R2, R3, RZ ;  /* 0x0000000302027224 */ /* 0x000fca00078e02ff */
[----:B------:R-:W-:-:S07]  /*29d70*/  VIMNMX R6, R6, R2, !PT ;  /* 0x0000000206067248 */ /* 0x000fce0007fe0100 */
.L_x_1571:
[----:B------:R-:W-:Y:S01]  /*29d80*/  IMAD.HI R6, R6, 0x2aaaaaab, RZ ;  /* 0x2aaaaaab06067827 */ /* 0x000fe200078e02ff */
[----:B------:R-:W-:Y:S01]  /*29d90*/  BSSY B0, `(.L_x_1575) ;  /* 0x0000027000007945 */ /* 0x000fe20003800000 */
[----:B------:R-:W-:Y:S02]  /*29da0*/  LOP3.LUT R21, R11, 0xff, RZ, 0xc0, !PT ;  /* 0x000000ff0b157812 */ /* 0x000fe400078ec0ff */
[----:B------:R-:W-:Y:S01]  /*29db0*/  SHF.R.U32.HI R4, RZ, 0x10, R11 ;  /* 0x00000010ff047819 */ /* 0x000fe2000001160b */
[----:B------:R-:W-:Y:S01]  /*29dc0*/  IMAD.MOV.U32 R2, RZ, RZ, RZ ;  /* 0x000000ffff027224 */ /* 0x000fe200078e00ff */
[----:B------:R-:W-:-:S04]  /*29dd0*/  SHF.R.U32.HI R7, RZ, 0x1f, R6 ;  /* 0x0000001fff077819 */ /* 0x000fc80000011606 */
[----:B------:R-:W-:-:S04]  /*29de0*/  LEA.HI.SX32 R7, R6, R7, 0x1b ;  /* 0x0000000706077211 */ /* 0x000fc800078fdaff */
[----:B------:R-:W-:-:S04]  /*29df0*/  VIMNMX R7, RZ, R7, !PT ;  /* 0x00000007ff077248 */ /* 0x000fc80007fe0100 */
[----:B------:R-:W-:-:S13]  /*29e00*/  ISETP.GT.AND P0, PT, R8, R7, PT ;  /* 0x000000070800720c */ /* 0x000fda0003f04270 */
[----:B------:R-:W-:Y:S05]  /*29e10*/  @!P0 BRA `(.L_x_1576) ;  /* 0x0000000000788947 */ /* 0x000fea0003800000 */
[----:B------:R-:W-:Y:S01]  /*29e20*/  ISETP.NE.AND P0, PT, R4, RZ, PT ;  /* 0x000000ff0400720c */ /* 0x000fe20003f05270 */
[----:B------:R-:W-:-:S03]  /*29e30*/  ULDC UR4, c[0x0][0x9f0] ;  /* 0x00027c0000047ab9 */ /* 0x000fc60000000800 */
[----:B------:R-:W-:-:S04]  /*29e40*/  SEL R5, R4, UR4, P0 ;  /* 0x0000000404057c07 */ /* 0x000fc80008000000 */
[----:B------:R-:W-:Y:S02]  /*29e50*/  IABS R6, R5 ;  /* 0x0000000500067213 */ /* 0x000fe40000000000 */
[----:B------:R-:W-:Y:S02]  /*29e60*/  IADD3 R11, R5, -0x1, R8 ;  /* 0xffffffff050b7810 */ /* 0x000fe40007ffe008 */
[----:B------:R-:W1:Y:S03]  /*29e70*/  I2F.RP R2, R6 ;  /* 0x0000000600027306 */ /* 0x000e660000209400 */
[----:B------:R-:W-:-:S05]  /*29e80*/  IMAD.IADD R11, R11, 0x1, -R7 ;  /* 0x000000010b0b7824 */ /* 0x000fca00078e0a07 */
[----:B-1----:R-:W1:Y:S02]  /*29e90*/  MUFU.RCP R2, R2 ;  /* 0x0000000200027308 */ /* 0x002e640000001000 */
[----:B-1----:R-:W-:-:S06]  /*29ea0*/  VIADD R2, R2, 0xffffffe ;  /* 0x0ffffffe02027836 */ /* 0x002fcc0000000000 */
[----:B------:R1:W2:Y:S02]  /*29eb0*/  F2I.FTZ.U32.TRUNC.NTZ R3, R2 ;  /* 0x0000000200037305 */ /* 0x0002a4000021f000 */
[----:B-1----:R-:W-:-:S04]  /*29ec0*/  LOP3.LUT R2, R11, R5, RZ, 0x3c, !PT ;  /* 0x000000050b027212 */ /* 0x002fc800078e3cff */
[----:B------:R-:W-:Y:S01]  /*29ed0*/  ISETP.GE.AND P3, PT, R2, RZ, PT ;  /* 0x000000ff0200720c */ /* 0x000fe20003f66270 */
[----:B--2---:R-:W-:-:S04]  /*29ee0*/  IMAD.MOV R2, RZ, RZ, -R3 ;  /* 0x000000ffff027224 */ /* 0x004fc800078e0a03 */
[----:B------:R-:W-:Y:S02]  /*29ef0*/  IMAD R12, R2, R6, RZ ;  /* 0x00000006020c7224 */ /* 0x000fe400078e02ff */
[----:B------:R-:W-:-:S04]  /*29f00*/  IMAD.MOV.U32 R2, RZ, RZ, RZ ;  /* 0x000000ffff027224 */ /* 0x000fc800078e00ff */
[----:B------:R-:W-:Y:S01]  /*29f10*/  IMAD.HI.U32 R12, R3, R12, R2 ;  /* 0x0000000c030c7227 */ /* 0x000fe200078e0002 */
[----:B------:R-:W-:Y:S02]  /*29f20*/  IABS R2, R5 ;  /* 0x0000000500027213 */ /* 0x000fe40000000000 */
[----:B------:R-:W-:-:S03]  /*29f30*/  IABS R3, R11 ;  /* 0x0000000b00037213 */ /* 0x000fc60000000000 */
        /* <DEDUP_REMOVED lines=12> */
.L_x_1576:
[----:B------:R-:W-:Y:S05]  /*2a000*/  BSYNC B0 ;  /* 0x0000000000007941 */ /* 0x000fea0003800000 */
.L_x_1575:
[-C--:B------:R-:W-:Y:S01]  /*2a010*/  IMAD R7, R21, R2.reuse, R7 ;  /* 0x0000000215077224 */ /* 0x080fe200078e0207 */
[----:B------:R-:W-:Y:S04]  /*2a020*/  BSSY B0, `(.L_x_1577) ;  /* 0x00000e3000007945 */ /* 0x000fe80003800000 */
        /* <DEDUP_REMOVED lines=19> */
[----:B------:R-:W1:Y:S02]  /*2a160*/  S2R R5, SR_TID.X ;  /* 0x0000000000057919 */ /* 0x000e640000002100 */
[----:B-1----:R-:W-:-:S04]  /*2a170*/  SHF.R.U32.HI R5, RZ, 0x5, R5 ;  /* 0x00000005ff057819 */ /* 0x002fc80000011605 */
[----:B------:R-:W-:-:S05]  /*2a180*/  LOP3.LUT R5, R5, 0x3, RZ, 0xc0, !PT ;  /* 0x0000000305057812 */ /* 0x000fca00078ec0ff */
[----:B------:R1:W2:Y:S02]  /*2a190*/  SHFL.IDX PT, R14, R5, RZ, 0x1f ;  /* 0x00001fff050e7589 */ /* 0x0002a400000e0000 */
.L_x_1835:
[----:B--2---:R-:W-:Y:S02]  /*2a1a0*/  ISETP.NE.AND P0, PT, R14, RZ, PT ;  /* 0x000000ff0e00720c */ /* 0x004fe40003f05270 */
[----:B------:R-:W-:-:S11]  /*2a1b0*/  PLOP3.LUT P6, PT, PT, PT, PT, 0x8, 0x0 ;  /* 0x000000000000781c */ /* 0x000fd60003fce170 */
[----:B------:R-:W-:Y:S05]  /*2a1c0*/  @P0 BRA `(.L_x_1580) ;  /* 0x00000000000c0947 */ /* 0x000fea0003800000 */
[----:B------:R-:W-:-:S03]  /*2a1d0*/  UMOV UR4, 0xffffffff ;  /* 0xffffffff00047882 */ /* 0x000fc60000000000 */
[----:B------:R-:W-:Y:S05]  /*2a1e0*/  BRA.DIV UR4, `(.L_x_1581) ;  /* 0x0000009204b87947 */ /* 0x000fea000b800000 */
[----:B------:R-:W-:-:S13]  /*2a1f0*/  ELECT P6, URZ, PT ;  /* 0x00000000003f782f */ /* 0x000fda00038c0000 */
.L_x_1580:
[----:B-1----:R-:W2:Y:S01]  /*2a200*/  LDL R5, [R1+0x54] ;  /* 0x0000540001057983 */ /* 0x002ea20000100800 */
[----:B------:R-:W-:Y:S01]  /*2a210*/  BSSY B1, `(.L_x_1582) ;  /* 0x0000008000017945 */ /* 0x000fe20003800000 */
[----:B--2---:R-:W-:-:S05]  /*2a220*/  VIADD R5, R5, 0x1 ;  /* 0x0000000105057836 */ /* 0x004fca0000000000 */
[----:B------:R-:W-:-:S04]  /*2a230*/  LEA.HI R6, R5, R5, RZ, 0x1 ;  /* 0x0000000505067211 */ /* 0x000fc800078f08ff */
[----:B------:R-:W-:-:S05]  /*2a240*/  LOP3.LUT R6, R6, 0xfffffffe, RZ, 0xc0, !PT ;  /* 0xfffffffe06067812 */ /* 0x000fca00078ec0ff */
[----:B------:R-:W-:-:S05]  /*2a250*/  IMAD.IADD R5, R5, 0x1, -R6 ;  /* 0x0000000105057824 */ /* 0x000fca00078e0a06 */
[----:B------:R-:W-:-:S04]  /*2a260*/  SHF.L.U32 R5, R5, 0x1f, RZ ;  /* 0x0000001f05057819 */ /* 0x000fc800000006ff */
[----:B------:R-:W1:Y:S02]  /*2a270*/  SYNCS.PHASECHK.TRANS64.TRYWAIT P0, [R19+URZ+0x28820], R5 ;  /* 0x02882005130075a7 */ /* 0x000e64000800017f */
[----:B-1----:R-:W-:Y:S05]  /*2a280*/  @!P0 BRA `(.L_x_1583) ;  /* 0x0000009000b08947 */ /* 0x002fea0003800000 */
.L_x_1838:
[----:B------:R-:W-:Y:S05]  /*2a290*/  BSYNC B1 ;  /* 0x0000000000017941 */ /* 0x000fea0003800000 */
.L_x_1582:
[----:B------:R-:W-:Y:S04]  /*2a2a0*/  BSSY B1, `(.L_x_1584) ;  /* 0x0000050000017945 */ /* 0x000fe80003800000 */
[----:B------:R-:W-:Y:S05]  /*2a2b0*/  @!P6 BRA `(.L_x_1585) ;  /* 0x000000040038e947 */ /* 0x000fea0003800000 */
[----:B------:R-:W2:Y:S04]  /*2a2c0*/  LDL R8, [R1+0x14] ;  /* 0x0000140001087983 */ /* 0x000ea80000100800 */
[----:B------:R-:W3:Y:S01]  /*2a2d0*/  LDL R7, [R1+0x1c] ;  /* 0x00001c0001077983 */ /* 0x000ee20000100800 */
[----:B------:R-:W4:Y:S01]  /*2a2e0*/  S2R R6, SR_TID.X ;  /* 0x0000000000067919 */ /* 0x000f220000002100 */
[----:B------:R-:W-:Y:S01]  /*2a2f0*/  BSSY B2, `(.L_x_1586) ;  /* 0x0000007000027945 */ /* 0x000fe20003800000 */
[----:B----4-:R-:W-:-:S04]  /*2a300*/  LOP3.LUT R6, R6, 0x7f, RZ, 0xc0, !PT ;  /* 0x0000007f06067812 */ /* 0x010fc800078ec0ff */
[----:B------:R-:W-:Y:S01]  /*2a310*/  ISETP.NE.AND P1, PT, R6, RZ, PT ;  /* 0x000000ff0600720c */ /* 0x000fe20003f25270 */
[----:B--2---:R-:W-:Y:S01]  /*2a320*/  IMAD R8, R8, 0x8, R19 ;  /* 0x0000000808087824 */ /* 0x004fe200078e0213 */
[----:B---3--:R-:W-:-:S04]  /*2a330*/  SHF.L.U32 R10, R7, 0x1f, RZ ;  /* 0x0000001f070a7819 */ /* 0x008fc800000006ff */
[----:B------:R-:W2:Y:S02]  /*2a340*/  SYNCS.PHASECHK.TRANS64.TRYWAIT P0, [R8+URZ+0x288a0], R10 ;  /* 0x0288a00a080075a7 */ /* 0x000ea4000800017f */
[----:B--2---:R-:W-:Y:S05]  /*2a350*/  @!P0 BRA `(.L_x_1587) ;  /* 0x0000009000908947 */ /* 0x004fea0003800000 */
.L_x_1839:
[----:B------:R-:W-:Y:S05]  /*2a360*/  BSYNC B2 ;  /* 0x0000000000027941 */ /* 0x000fea0003800000 */
.L_x_1586:
[----:B------:R-:W-:Y:S04]  /*2a370*/  BSSY B2, `(.L_x_1588) ;  /* 0x0000009000027945 */ /* 0x000fe80003800000 */
[----:B------:R-:W-:Y:S05]  /*2a380*/  @P1 BRA `(.L_x_1589) ;  /* 0x00000000001c1947 */ /* 0x000fea0003800000 */
[----:B-1----:R-:W1:Y:S02]  /*2a390*/  S2R R5, SR_TID.X ;  /* 0x0000000000057919 */ /* 0x002e640000002100 */
[----:B-1----:R-:W-:Y:S01]  /*2a3a0*/  LOP3.LUT R6, R5, 0x1f, RZ, 0xc0, !PT ;  /* 0x0000001f05067812 */ /* 0x002fe200078ec0ff */
[----:B------:R-:W-:-:S03]  /*2a3b0*/  IMAD.MOV.U32 R5, RZ, RZ, 0x6000 ;  /* 0x00006000ff057424 */ /* 0x000fc600078e00ff */
[----:B------:R-:W-:Y:S01]  /*2a3c0*/  ISETP.NE.AND P0, PT, R6, RZ, PT ;  /* 0x000000ff0600720c */ /* 0x000fe20003f05270 */
[----:B------:R3:W-:-:S12]  /*2a3d0*/  SYNCS.ARRIVE.TRANS64 RZ, [R8+URZ+0x28890], R5 ;  /* 0x0288900508ff79a7 */ /* 0x0007d8000800003f */
[----:B---3--:R-:W-:Y:S05]  /*2a3e0*/  @!P0 BRA `(.L_x_1589) ;  /* 0x0000000000048947 */ /* 0x008fea0003800000 */
[----:B------:R-:W-:Y:S01]  /*2a3f0*/  BPT.TRAP 0x1 ;  /* 0x000000040000795c */ /* 0x000fe20000300000 */
.L_x_1589:
[----:B------:R-:W-:Y:S05]  /*2a400*/  BSYNC B2 ;  /* 0x0000000000027941 */ /* 0x000fea0003800000 */
.L_x_1588:
[----:B------:R-:W3:Y:S01]  /*2a410*/  LDL R6, [R1+0x14] ;  /* 0x0000140001067983 */ /* 0x000ee20000100800 */
[----:B------:R-:W-:Y:S01]  /*2a420*/  IMAD.MOV.U32 R12, RZ, RZ, RZ ;  /* 0x000000ffff0c7224 */ /* 0x000fe200078e00ff */
[----:B------:R-:W-:Y:S01]  /*2a430*/  UIADD3 UR4, UP0, UR42, 0x570, URZ ;  /* 0x000005702a047890 */ /* 0x000fe2000ff1e03f */
[----:B-1----:R-:W-:Y:S01]  /*2a440*/  IMAD R5, R9, 0xc0, R0 ;  /* 0x000000c009057824 */ /* 0x002fe200078e0200 */
[----:B------:R-:W-:Y:S01]  /*2a450*/  PLOP3.LUT P0, PT, PT, PT, PT, 0x80, 0x0 ;  /* 0x000000000000781c */ /* 0x000fe20003f0f070 */
[----:B------:R-:W-:Y:S01]  /*2a460*/  UMOV UR6, 0x0 ;  /* 0x0000000000067882 */ /* 0x000fe20000000000 */
[----:B------:R-:W-:Y:S01]  /*2a470*/  R2UR UR10, R12 ;  /* 0x000000000c0a72ca */ /* 0x000fe200000e0000 */
[----:B------:R-:W-:Y:S01]  /*2a480*/  VIADD R5, R5, 0xffffff40 ;  /* 0xffffff4005057836 */ /* 0x000fe20000000000 */
[----:B------:R-:W-:Y:S01]  /*2a490*/  UIADD3.X UR5, URZ, UR43, URZ, UP0, !UPT ;  /* 0x0000002b3f057290 */ /* 0x000fe200087fe43f */
[----:B------:R-:W-:Y:S01]  /*2a4a0*/  UMOV UR7, 0x12f00000 ;  /* 0x12f0000000077882 */ /* 0x000fe20000000000 */
[----:B---3--:R-:W-:-:S02]  /*2a4b0*/  IMAD R11, R6, 0x6000, R19 ;  /* 0x00006000060b7824 */ /* 0x008fc400078e0213 */
[----:B------:R-:W-:Y:S02]  /*2a4c0*/  VIADD R6, R8, 0x28890 ;  /* 0x0002889008067836 */ /* 0x000fe40000000000 */
[----:B------:R-:W-:-:S07]  /*2a4d0*/  VIADD R7, R11, 0x1c400 ;  /* 0x0001c4000b077836 */ /* 0x000fce0000000000 */
.L_x_1590:
        /* <DEDUP_REMOVED lines=13> */
.L_x_1840:
[----:B------:R-:W-:Y:S05]  /*2a5b0*/  BSYNC B2 ;  /* 0x0000000000027941 */ /* 0x000fea0003800000 */
.L_x_1591:
        /* <DEDUP_REMOVED lines=11> */
.L_x_1594:
[----:B------:R-:W-:Y:S05]  /*2a670*/  BSYNC B2 ;  /* 0x0000000000027941 */ /* 0x000fea0003800000 */
.L_x_1593:
        /* <DEDUP_REMOVED lines=8> */
.L_x_1595:
        /* <DEDUP_REMOVED lines=9> */
[----:B---3--:R-:W-:Y:S05]  /*2a790*/  @P0 BRA.U.ANY `(.L_x_1595) ;  /* 0xfffffffd00d80947 */ /* 0x008fea000393ffff */
.L_x_1585:
[----:B------:R-:W-:Y:S05]  /*2a7a0*/  BSYNC B1 ;  /* 0x0000000000017941 */ /* 0x000fea0003800000 */
.L_x_1584:
[----:B-12---:R-:W2:Y:S04]  /*2a7b0*/  LDL.LU R10, [R1+0x14] ;  /* 0x00001400010a7983 */ /* 0x006ea80000300800 */
        /* <DEDUP_REMOVED lines=12> */
.L_x_1608:
[----:B------:R-:W-:Y:S05]  /*2a880*/  YIELD ;  /* 0x0000000000007946 */ /* 0x000fea0003800000 */
[----:B------:R-:W-:Y:S04]  /*2a890*/  BSSY B1, `(.L_x_1596) ;  /* 0x000004f000017945 */ /* 0x000fe80003800000 */
[----:B--2---:R-:W-:Y:S05]  /*2a8a0*/  @!P6 BRA `(.L_x_1597) ;  /* 0x000000040034e947 */ /* 0x004fea0003800000 */
[----:B-1----:R-:W2:Y:S04]  /*2a8b0*/  LDL R6, [R1+0x14] ;  /* 0x0000140001067983 */ /* 0x002ea80000100800 */
        /* <DEDUP_REMOVED lines=9> */
.L_x_1841:
[----:B------:R-:W-:Y:S05]  /*2a950*/  BSYNC B2 ;  /* 0x0000000000027941 */ /* 0x000fea0003800000 */
.L_x_1598:
        /* <DEDUP_REMOVED lines=9> */
.L_x_1601:
[----:B------:R-:W-:Y:S05]  /*2a9f0*/  BSYNC B2 ;  /* 0x0000000000027941 */ /* 0x000fea0003800000 */
.L_x_1600:
        /* <DEDUP_REMOVED lines=12> */
.L_x_1602:
        /* <DEDUP_REMOVED lines=10> */
[----:B------:R-:W2:Y:S01]  /*2ab60*/  SYNCS.PHASECHK.TRANS64.TRYWAIT P1, [R6+URZ+0x288c0], R7 ;  /* 0x0288c007060075a7 */ /* 0x000ea2000802017f */
[----:B------:R-:W-:Y:S04]  /*2ab70*/  BSSY B2, `(.L_x_1603) ;  /* 0x0000002000027945 */ /* 0x000fe80003800000 */
[----:B--2---:R-:W-:Y:S05]  /*2ab80*/  @!P1 BRA `(.L_x_1604) ;  /* 0x0000008800c09947 */ /* 0x004fea0003800000 */
.L_x_1842:
[----:B------:R-:W-:Y:S05]  /*2ab90*/  BSYNC B2 ;  /* 0x0000000000027941 */ /* 0x000fea0003800000 */
.L_x_1603:
        /* <DEDUP_REMOVED lines=11> */
.L_x_1606:
[----:B------:R-:W-:Y:S05]  /*2ac50*/  BSYNC B2 ;  /* 0x0000000000027941 */ /* 0x000fea0003800000 */
.L_x_1605:
        /* <DEDUP_REMOVED lines=8> */
.L_x_1607:
        /* <DEDUP_REMOVED lines=10> */
.L_x_1597:
[----:B------:R-:W-:Y:S05]  /*2ad80*/  BSYNC B1 ;  /* 0x0000000000017941 */ /* 0x000fea0003800000 */
.L_x_1596:
[----:B------:R-:W1:Y:S04]  /*2ad90*/  LDL.LU R7, [R1+0x14] ;  /* 0x0000140001077983 */ /* 0x000e680000300800 */
[----:B------:R-:W2:Y:S01]  /*2ada0*/  LDL.LU R10, [R1+0x1c] ;  /* 0x00001c00010a7983 */ /* 0x000ea20000300800 */
[C---:B------:R-:W-:Y:S01]  /*2adb0*/  ISETP.GT.AND P2, PT, R5.reuse, R3, PT ;  /* 0x000000030500720c */ /* 0x040fe20003f44270 */
[----:B------:R-:W-:Y:S02]  /*2adc0*/  VIADD R5, R5, 0xffffffff ;  /* 0xffffffff05057836 */ /* 0x000fe40000000000 */
[----:B-1----:R-:W-:-:S05]  /*2add0*/  VIADD R6, R7, 0x1 ;  /* 0x0000000107067836 */ /* 0x002fca0000000000 */
[----:B------:R-:W-:-:S04]  /*2ade0*/  ISETP.NE.AND P1, PT, R6, 0x2, PT ;  /* 0x000000020600780c */ /* 0x000fc80003f25270 */
[----:B------:R-:W-:Y:S02]  /*2adf0*/  SEL R7, RZ, 0x1, P1 ;  /* 0x00000001ff077807 */ /* 0x000fe40000800000 */
[----:B------:R-:W-:Y:S02]  /*2ae00*/  SEL R6, R6, RZ, P1 ;  /* 0x000000ff06067207 */ /* 0x000fe40000800000 */
[----:B--2---:R-:W-:-:S05]  /*2ae10*/  LOP3.LUT R10, R10, R7, RZ, 0x3c, !PT ;  /* 0x000000070a0a7212 */ /* 0x004fca00078e3cff */
[----:B------:R2:W-:Y:S04]  /*2ae20*/  STL [R1+0x1c], R10 ;  /* 0x00001c0a01007387 */ /* 0x0005e80000100800 */
[----:B------:R2:W-:Y:S01]  /*2ae30*/  STL [R1+0x14], R6 ;  /* 0x0000140601007387 */ /* 0x0005e20000100800 */
[----:B------:R-:W-:Y:S05]  /*2ae40*/  @P2 BRA `(.L_x_1608) ;  /* 0xfffffff8008c2947 */ /* 0x000fea000383ffff */
.L_x_1578:
[----:B------:R-:W-:Y:S05]  /*2ae50*/  BSYNC B0 ;  /* 0x0000000000007941 */ /* 0x000fea0003800000 */
.L_x_1577:
[----:B-1----:R-:W3:Y:S01]  /*2ae60*/  LDL R8, [R1+0x4] ;  /* 0x0000040001087983 */ /* 0x002ee20000100800 */
[----:B------:R-:W1:Y:S01]  /*2ae70*/  LDC R0, c[0x0][0x448] ;  /* 0x00011200ff007b82 */ /* 0x000e620000000800 */
[----:B------:R-:W-:Y:S07]  /*2ae80*/  @!P0 WARPSYNC.ALL ;  /* 0x0000000000008948 */ /* 0x000fee0003800000 */
[----:B------:R-:W-:Y:S01]  /*2ae90*/  @!P0 BAR.SYNC.DEFER_BLOCKING 0xc, 0x180 ;  /* 0x0306000000008b1d */ /* 0x000fe20000010000 */
[----:B-1----:R-:W-:-:S13]  /*2aea0*/  ISETP.NE.AND P1, PT, R0, 0x1, PT ;  /* 0x000000010000780c */ /* 0x002fda0003f25270 */
[----:B------:R-:W1:Y:S08]  /*2aeb0*/  @P1 LDC R2, c[0x0][0x44c] ;  /* 0x00011300ff021b82 */ /* 0x000e700000000800 */
[----:B------:R-:W4:Y:S01]  /*2aec0*/  @P1 LDC R3, c[0x0][0x450] ;  /* 0x00011400ff031b82 */ /* 0x000f220000000800 */
[----:B---3--:R-:W-:-:S04]  /*2aed0*/  VIADD R0, R8, 0x7f ;  /* 0x0000007f08007836 */ /* 0x008fc80000000000 */
[----:B-1----:R-:W-:-:S05]  /*2aee0*/  @P1 IMAD.HI.U32 R2, R0, R2, RZ ;  /* 0x0000000200021227 */ /* 0x002fca00078e00ff */
[----:B----4-:R-:W-:Y:S02]  /*2aef0*/  @P1 SHF.R.U32.HI R0, RZ, R3, R2 ;  /* 0x00000003ff001219 */ /* 0x010fe40000011602 */
[----:B------:R-:W1:Y:S03]  /*2af00*/  LDC.64 R2, c[0x0][0x9e0] ;  /* 0x00027800ff027b82 */ /* 0x000e660000000a00 */
[----:B------:R-:W-:Y:S01]  /*2af10*/  IMAD.IADD R0, R18, 0x1, R0 ;  /* 0x0000000112007824 */ /* 0x000fe200078e0200 */
[----:B-1----:R-:W-:-:S03]  /*2af20*/  ISETP.GE.AND P2, PT, R3, 0x1, PT ;  /* 0x000000010300780c */ /* 0x002fc60003f46270 */
[----:B------:R-:W-:-:S10]  /*2af30*/  IMAD.IADD R5, R0, 0x1, R2 ;  /* 0x0000000100057824 */ /* 0x000fd400078e0202 */
[----:B------:R-:W-:Y:S05]  /*2af40*/  @!P2 BRA `(.L_x_1609) ;  /* 0x000000000048a947 */ /* 0x000fea0003800000 */
[C---:B------:R-:W-:Y:S01]  /*2af50*/  ISETP.GT.AND P0, PT, R0.reuse, RZ, PT ;  /* 0x000000ff0000720c */ /* 0x040fe20003f04270 */
[----:B------:R-:W-:Y:S01]  /*2af60*/  BSSY B0, `(.L_x_1610) ;  /* 0x000000e000007945 */ /* 0x000fe20003800000 */
[----:B------:R-:W-:-:S11]  /*2af70*/  VIADD R2, R0, 0xffffffff ;  /* 0xffffffff00027836 */ /* 0x000fd60000000000 */
[----:B------:R-:W-:Y:S05]  /*2af80*/  @P0 BRA `(.L_x_1611) ;  /* 0x00000000001c0947 */ /* 0x000fea0003800000 */
[----:B------:R-:W-:Y:S01]  /*2af90*/  ISETP.NE.AND P0, PT, R3, 0x1, PT ;  /* 0x000000010300780c */ /* 0x000fe20003f05270 */
[----:B------:R-:W-:-:S12]  /*2afa0*/  IMAD.MOV R0, RZ, RZ, -R0 ;  /* 0x000000ffff007224 */ /* 0x000fd800078e0a00 */
[----:B--2---:R-:W1:Y:S02]  /*2afb0*/  @P0 LDC.64 R6, c[0x0][0x9e8] ;  /* 0x00027a00ff060b82 */ /* 0x004e640000000a00 */
[----:B-1----:R-:W-:-:S05]  /*2afc0*/  @P0 IMAD.HI.U32 R6, R0, R6, RZ ;  /* 0x0000000600060227 */ /* 0x002fca00078e00ff */
[----:B------:R-:W-:-:S04]  /*2afd0*/  @P0 SHF.R.U32.HI R0, RZ, R7, R6 ;  /* 0x00000007ff000219 */ /* 0x000fc80000011606 */
[----:B------:R-:W-:Y:S01]  /*2afe0*/  LOP3.LUT R2, RZ, R0, RZ, 0x33, !PT ;  /* 0x00000000ff027212 */ /* 0x000fe200078e33ff */
[----:B------:R-:W-:Y:S06]  /*2aff0*/  BRA `(.L_x_1612) ;  /* 0x0000000000107947 */ /* 0x000fec0003800000 */
.L_x_1611:
[----:B------:R-:W-:-:S13]  /*2b000*/  ISETP.NE.AND P0, PT, R3, 0x1, PT ;  /* 0x000000010300780c */ /* 0x000fda0003f05270 */
[----:B--2---:R-:W1:Y:S02]  /*2b010*/  @P0 LDC.64 R6, c[0x0][0x9e8] ;  /* 0x00027a00ff060b82 */ /* 0x004e640000000a00 */
[----:B-1----:R-:W-:-:S05]  /*2b020*/  @P0 IMAD.HI.U32 R6, R2, R6, RZ ;  /* 0x0000000602060227 */ /* 0x002fca00078e00ff */
[----:B------:R-:W-:-:S07]  /*2b030*/  @P0 SHF.R.U32.HI R2, RZ, R7, R6 ;  /* 0x00000007ff020219 */ /* 0x000fce0000011606 */
.L_x_1612:
[----:B------:R-:W-:Y:S05]  /*2b040*/  BSYNC B0 ;  /* 0x0000000000007941 */ /* 0x000fea0003800000 */
.L_x_1610:
[----:B------:R-:W-:-:S05]  /*2b050*/  IMAD R2, R2, R3, R3 ;  /* 0x0000000302027224 */ /* 0x000fca00078e0203 */
[----:B------:R-:W-:-:S07]  /*2b060*/  VIMNMX R5, R5, R2, PT ;  /* 0x0000000205057248 */ /* 0x000fce0003fe0100 */
.L_x_1609:
[----:B------:R-:W3:Y:S01]  /*2b070*/  LDL.LU R2, [R1+0x8] ;  /* 0x0000080001027983 */ /* 0x000ee20000300800 */
[----:B------:R-:W-:Y:S01]  /*2b080*/  VIADD R5, R5, 0xbf ;  /* 0x000000bf05057836 */ /* 0x000fe20000000000 */
[----:B--2---:R-:W1:Y:S01]  /*2b090*/  @P1 LDC R6, c[0x0][0x450] ;  /* 0x00011400ff061b82 */ /* 0x004e620000000800 */
[----:B------:R-:W-:Y:S02]  /*2b0a0*/  ULDC UR4, c[0x0][0x9dc] ;  /* 0x0002770000047ab9 */ /* 0x000fe40000000800 */
[----:B------:R-:W-:-:S05]  /*2b0b0*/  IMAD.HI R5, R5, 0x2aaaaaab, RZ ;  /* 0x2aaaaaab05057827 */ /* 0x000fca00078e02ff */
[----:B------:R-:W-:-:S04]  /*2b0c0*/  SHF.R.U32.HI R0, RZ, 0x1f, R5 ;  /* 0x0000001fff007819 */ /* 0x000fc80000011605 */
[----:B------:R-:W-:Y:S01]  /*2b0d0*/  LEA.HI.SX32 R5, R5, R0, 0x1b ;  /* 0x0000000005057211 */ /* 0x000fe200078fdaff */
[----:B------:R-:W-:-:S03]  /*2b0e0*/  IMAD.MOV.U32 R0, RZ, RZ, R8 ;  /* 0x000000ffff007224 */ /* 0x000fc600078e0008 */
[----:B---3--:R-:W-:Y:S02]  /*2b0f0*/  VIMNMX R5, R2, R5, PT ;  /* 0x0000000502057248 */ /* 0x008fe40003fe0100 */
[----:B------:R-:W2:Y:S02]  /*2b100*/  @P1 LDC R2, c[0x0][0x44c] ;  /* 0x00011300ff021b82 */ /* 0x000ea40000000800 */
[----:B--2---:R-:W-:-:S05]  /*2b110*/  @P1 IMAD.HI.U32 R2, R8, R2, RZ ;  /* 0x0000000208021227 */ /* 0x004fca00078e00ff */
        /* <DEDUP_REMOVED lines=14> */
.L_x_1615:
[----:B------:R-:W-:-:S13]  /*2b200*/  ISETP.NE.AND P0, PT, R3, 0x1, PT ;  /* 0x000000010300780c */ /* 0x000fda0003f05270 */
[----:B------:R-:W1:Y:S02]  /*2b210*/  @P0 LDC.64 R6, c[0x0][0x9e8] ;  /* 0x00027a00ff060b82 */ /* 0x000e640000000a00 */
[----:B-1----:R-:W-:-:S05]  /*2b220*/  @P0 IMAD.HI.U32 R6, R0, R6, RZ ;  /* 0x0000000600060227 */ /* 0x002fca00078e00ff */
[----:B------:R-:W-:-:S07]  /*2b230*/  @P0 SHF.R.U32.HI R0, RZ, R7, R6 ;  /* 0x00000007ff000219 */ /* 0x000fce0000011606 */
.L_x_1616:
[----:B------:R-:W-:Y:S05]  /*2b240*/  BSYNC B0 ;  /* 0x0000000000007941 */ /* 0x000fea0003800000 */
.L_x_1614:
[----:B------:R-:W-:-:S05]  /*2b250*/  IMAD R0, R0, R3, RZ ;  /* 0x0000000300007224 */ /* 0x000fca00078e02ff */
[----:B------:R-:W-:-:S07]  /*2b260*/  VIMNMX R2, R2, R0, !PT ;  /* 0x0000000002027248 */ /* 0x000fce0007fe0100 */
.L_x_1613:
[----:B------:R-:W-:Y:S01]  /*2b270*/  ISETP.NE.AND P1, PT, R4, RZ, PT ;  /* 0x000000ff0400720c */ /* 0x000fe20003f25270 */
[----:B------:R-:W-:Y:S01]  /*2b280*/  IMAD.HI R2, R2, 0x2aaaaaab, RZ ;  /* 0x2aaaaaab02027827 */ /* 0x000fe200078e02ff */
[----:B------:R-:W-:Y:S04]  /*2b290*/  BSSY B0, `(.L_x_1617) ;  /* 0x0000023000007945 */ /* 0x000fe80003800000 */
[----:B------:R-:W-:-:S04]  /*2b2a0*/  SHF.R.U32.HI R0, RZ, 0x1f, R2 ;  /* 0x0000001fff007819 */ /* 0x000fc80000011602 */
[----:B------:R-:W-:Y:S01]  /*2b2b0*/  LEA.HI.SX32 R0, R2, R0, 0x1b ;  /* 0x0000000002007211 */ /* 0x000fe200078fdaff */
[----:B------:R-:W-:Y:S02]  /*2b2c0*/  IMAD.MOV.U32 R2, RZ, RZ, RZ ;  /* 0x000000ffff027224 */ /* 0x000fe400078e00ff */
[----:B------:R-:W1:Y:S01]  /*2b2d0*/  @!P1 LDC R4, c[0x0][0x9f0] ;  /* 0x00027c00ff049b82 */ /* 0x000e620000000800 */
[----:B------:R-:W-:-:S04]  /*2b2e0*/  VIMNMX R0, RZ, R0, !PT ;  /* 0x00000000ff007248 */ /* 0x000fc80007fe0100 */
[----:B------:R-:W-:-:S13]  /*2b2f0*/  ISETP.GT.AND P0, PT, R5, R0, PT ;  /* 0x000000000500720c */ /* 0x000fda0003f04270 */
[----:B------:R-:W-:Y:S05]  /*2b300*/  @!P0 BRA `(.L_x_1618) ;  /* 0x00000000006c8947 */ /* 0x000fea0003800000 */
[----:B-1----:R-:W-:-:S04]  /*2b310*/  IABS R6, R4 ;  /* 0x0000000400067213 */ /* 0x002fc80000000000 */
[----:B------:R-:W1:Y:S08]  /*2b320*/  I2F.RP R2, R6 ;  /* 0x0000000600027306 */ /* 0x000e700000209400 */
[----:B-1----:R-:W1:Y:S02]  /*2b330*/  MUFU.RCP R2, R2 ;  /* 0x0000000200027308 */ /* 0x002e640000001000 */
[----:B-1----:R-:W-:-:S06]  /*2b340*/  VIADD R2, R2, 0xffffffe ;  /* 0x0ffffffe02027836 */ /* 0x002fcc0000000000 */
[----:B------:R-:W1:Y:S02]  /*2b350*/  F2I.FTZ.U32.TRUNC.NTZ R3, R2 ;  /* 0x0000000200037305 */ /* 0x000e64000021f000 */
[----:B-1----:R-:W-:-:S04]  /*2b360*/  IMAD.MOV R2, RZ, RZ, -R3 ;  /* 0x000000ffff027224 */ /* 0x002fc800078e0a03 */
[----:B------:R-:W-:Y:S02]  /*2b370*/  IMAD R7, R2, R6, RZ ;  /* 0x0000000602077224 */ /* 0x000fe400078e02ff */
[----:B------:R-:W-:-:S04]  /*2b380*/  IMAD.MOV.U32 R2, RZ, RZ, RZ ;  /* 0x000000ffff027224 */ /* 0x000fc800078e00ff */
[----:B------:R-:W-:Y:S01]  /*2b390*/  IMAD.HI.U32 R9, R3, R7, R2 ;  /* 0x0000000703097227 */ /* 0x000fe200078e0002 */
[----:B------:R-:W-:Y:S02]  /*2b3a0*/  IADD3 R7, R4, -0x1, R5 ;  /* 0xffffffff04077810 */ /* 0x000fe40007ffe005 */
[----:B------:R-:W-:-:S03]  /*2b3b0*/  IABS R2, R4 ;  /* 0x0000000400027213 */ /* 0x000fc60000000000 */
[----:B------:R-:W-:Y:S02]  /*2b3c0*/  IMAD.IADD R7, R7, 0x1, -R0 ;  /* 0x0000000107077824 */ /* 0x000fe400078e0a00 */
[----:B------:R-:W-:-:S03]  /*2b3d0*/  IMAD.MOV R2, RZ, RZ, -R2 ;  /* 0x000000ffff027224 */ /* 0x000fc600078e0a02 */
[----:B------:R-:W-:Y:S01]  /*2b3e0*/  IABS R3, R7 ;  /* 0x0000000700037213 */ /* 0x000fe20000000000 */
[----:B------:R-:W-:Y:S01]  /*2b3f0*/  IMAD.MOV.U32 R8, RZ, RZ, R2 ;  /* 0x000000ffff087224 */ /* 0x000fe200078e0002 */
        /* <DEDUP_REMOVED lines=12> */
.L_x_1618:
[----:B------:R-:W-:Y:S05]  /*2b4c0*/  BSYNC B0 ;  /* 0x0000000000007941 */ /* 0x000fea0003800000 */
.L_x_1617:
[----:B------:R-:W-:-:S05]  /*2b4d0*/  IMAD R0, R21, R2, R0 ;  /* 0x0000000215007224 */ /* 0x000fca00078e0200 */
        /* <DEDUP_REMOVED lines=11> */
[----:B-1----:R-:W1:Y:S01]  /*2b590*/  LDC.64 R4, c[0x0][0xc60] ;  /* 0x00031800ff047b82 */ /* 0x002e620000000a00 */
[----:B------:R-:W2:Y:S08]  /*2b5a0*/  FLO.U32 R0, UR4 ;  /* 0x0000000400007d00 */ /* 0x000eb000080e0000 */
[----:B------:R-:W1:Y:S01]  /*2b5b0*/  POPC R2, UR4 ;  /* 0x0000000400027d09 */ /* 0x000e620008000000 */
[----:B--2---:R-:W-:-:S13]  /*2b5c0*/  ISETP.EQ.U32.AND P0, PT, R0, R3, PT ;  /* 0x000000030000720c */ /* 0x004fda0003f02070 */
[----:B-1----:R-:W2:Y:S01]  /*2b5d0*/  @P0 ATOMG.E.ADD.STRONG.GPU PT, R5, desc[UR38][R4.64], R2 ;  /* 0x00000002040509a8 */ /* 0x002ea200081ee1e6 */
[----:B------:R-:W1:Y:S02]  /*2b5e0*/  S2R R3, SR_LTMASK ;  /* 0x0000000000037919 */ /* 0x000e640000003900 */
[----:B-1----:R-:W-:-:S06]  /*2b5f0*/  LOP3.LUT R3, R3, UR4, RZ, 0xc0, !PT ;  /* 0x0000000403037c12 */ /* 0x002fcc000f8ec0ff */
[----:B------:R-:W1:Y:S01]  /*2b600*/  POPC R3, R3 ;  /* 0x0000000300037309 */ /* 0x000e620000000000 */
[----:B--2---:R-:W1:Y:S02]  /*2b610*/  SHFL.IDX PT, R0, R5, R0, 0x1f ;  /* 0x00001f0005007589 */ /* 0x004e6400000e0000 */
[----:B-1----:R-:W-:-:S05]  /*2b620*/  IADD3 R0, R0, UR40, R3 ;  /* 0x0000002800007c10 */ /* 0x002fca000fffe003 */
[----:B------:R2:W-:Y:S01]  /*2b630*/  STL [R1], R0 ;  /* 0x0000000001007387 */ /* 0x0005e20000100800 */
[----:B------:R-:W-:Y:S05]  /*2b640*/  BRA `(.L_x_1620) ;  /* 0x00000030007c7947 */ /* 0x000fea0003800000 */
.L_x_1619:
        /* <DEDUP_REMOVED lines=8> */
[----:B-1----:R-:W-:Y:S02]  /*2b6d0*/  IMAD.U32 R4, RZ, RZ, UR6 ;  /* 0x00000006ff047e24 */ /* 0x002fe4000f8e00ff */
        /* <DEDUP_REMOVED lines=11> */
.L_x_1622:
[----:B------:R-:W-:Y:S05]  /*2b790*/  BSYNC B6 ;  /* 0x0000000000067941 */ /* 0x000fea0003800000 */
.L_x_1621:
        /* <DEDUP_REMOVED lines=22> */
.L_x_1624:
[----:B------:R-:W-:Y:S05]  /*2b900*/  BSYNC B6 ;  /* 0x0000000000067941 */ /* 0x000fea0003800000 */
.L_x_1623:
        /* <DEDUP_REMOVED lines=20> */
.L_x_1626:
[----:B------:R-:W-:Y:S05]  /*2ba50*/  BSYNC B6 ;  /* 0x0000000000067941 */ /* 0x000fea0003800000 */
.L_x_1625:
[----:B------:R-:W-:Y:S01]  /*2ba60*/  LOP3.LUT P6, RZ, R16, 0x1, RZ, 0xc0, !PT ;  /* 0x0000000110ff7812 */ /* 0x000fe200078cc0ff */
[----:B------:R-:W-:-:S12]  /*2ba70*/  BSSY B6, `(.L_x_1627) ;  /* 0x0000012000067945 */ /* 0x000fd80003800000 */
        /* <DEDUP_REMOVED lines=17> */
.L_x_1628:
[----:B------:R-:W-:Y:S05]  /*2bb90*/  BSYNC B6 ;  /* 0x0000000000067941 */ /* 0x000fea0003800000 */
.L_x_1627:
[----:B------:R-:W2:Y:S01]  /*2bba0*/  LDL R18, [R1+0xc] ;  /* 0x00000c0001127983 */ /* 0x000ea20000100800 */
[----:B------:R-:W-:Y:S02]  /*2bbb0*/  ULDC.64 UR4, c[0x0][0x9f8] ;  /* 0x00027e0000047ab9 */ /* 0x000fe40000000a00 */
[----:B------:R-:W-:-:S04]  /*2bbc0*/  ISETP.NE.U32.AND P0, PT, RZ, UR4, PT ;  /* 0x00000004ff007c0c */ /* 0x000fc8000bf05070 */
[----:B------:R-:W-:Y:S01]  /*2bbd0*/  ISETP.NE.AND.EX P0, PT, RZ, UR5, PT, P0 ;  /* 0x00000005ff007c0c */ /* 0x000fe2000bf05300 */
[----:B------:R-:W-:-:S12]  /*2bbe0*/  ULDC.64 UR4, c[0x0][0xa08] ;  /* 0x0002820000047ab9 */ /* 0x000fd80000000a00 */
[----:B------:R-:W3:Y:S01]  /*2bbf0*/  @P0 LDC.64 R2, c[0x0][0x9f8] ;  /* 0x00027e00ff020b82 */ /* 0x000ee20000000a00 */
[----:B--2---:R-:W-:Y:S02]  /*2bc00*/  IMAD.MOV.U32 R8, RZ, RZ, R18 ;  /* 0x000000ffff087224 */ /* 0x004fe400078e0012 */
[----:B---3--:R-:W-:-:S05]  /*2bc10*/  @P0 IMAD.WIDE R2, R18, 0x4, R2 ;  /* 0x0000000412020825 */ /* 0x008fca00078e0202 */
[----:B------:R2:W3:Y:S02]  /*2bc20*/  @P0 LDG.E R8, desc[UR38][R2.64] ;  /* 0x0000002602080981 */ /* 0x0004e4000c1e1900 */
[----:B--2---:R-:W2:Y:S02]  /*2bc30*/  LDC.64 R2, c[0x0][0x418] ;  /* 0x00010600ff027b82 */ /* 0x004ea40000000a00 */
        /* <DEDUP_REMOVED lines=8> */
[----:B------:R-:W3:Y:S02]  /*2bcc0*/  S2R R0, SR_TID.X ;  /* 0x0000000000007919 */ /* 0x000ee40000002100 */
[----:B---3--:R-:W-:-:S04]  /*2bcd0*/  SHF.R.U32.HI R0, RZ, 0x5, R0 ;  /* 0x00000005ff007819 */ /* 0x008fc80000011600 */
[----:B------:R-:W-:-:S05]  /*2bce0*/  LOP3.LUT R0, R0, 0x3, RZ, 0xc0, !PT ;  /* 0x0000000300007812 */ /* 0x000fca00078ec0ff */
[----:B------:R3:W4:Y:S02]  /*2bcf0*/  SHFL.IDX PT, R14, R0, RZ, 0x1f ;  /* 0x00001fff000e7589 */ /* 0x00072400000e0000 */
.L_x_1845:
[----:B----4-:R-:W-:Y:S02]  /*2bd00*/  ISETP.NE.AND P0, PT, R14, RZ, PT ;  /* 0x000000ff0e00720c */ /* 0x010fe40003f05270 */
[----:B------:R-:W-:Y:S02]  /*2bd10*/  PLOP3.LUT P1, PT, PT, PT, PT, 0x8, 0x0 ;  /* 0x000000000000781c */ /* 0x000fe40003f2e170 */
[----:B------:R-:W-:-:S11]  /*2bd20*/  LOP3.LUT R16, R16, 0xfffffffe, RZ, 0xc0, !PT ;  /* 0xfffffffe10107812 */ /* 0x000fd600078ec0ff */
[----:B------:R-:W-:Y:S01]  /*2bd30*/  @P1 LOP3.LUT R16, R16, 0x1, RZ, 0xfc, !PT ;  /* 0x0000000110101812 */ /* 0x000fe200078efcff */
[----:B------:R-:W-:Y:S06]  /*2bd40*/  @P0 BRA `(.L_x_1630) ;  /* 0x00000004005c0947 */ /* 0x000fec0003800000 */
[----:B------:R-:W-:-:S03]  /*2bd50*/  UMOV UR4, 0xffffffff ;  /* 0xffffffff00047882 */ /* 0x000fc60000000000 */
[----:B------:R-:W-:Y:S05]  /*2bd60*/  BRA.DIV UR4, `(.L_x_1631) ;  /* 0x0000007a04907947 */ /* 0x000fea000b800000 */
[----:B------:R-:W-:-:S13]  /*2bd70*/  ELECT P6, URZ, PT ;  /* 0x00000000003f782f */ /* 0x000fda00038c0000 */
.L_x_1848:
[----:B------:R-:W-:Y:S05]  /*2bd80*/  @!P6 BRA `(.L_x_1630) ;  /* 0x00000004004ce947 */ /* 0x000fea0003800000 */
[----:B---3--:R-:W3:Y:S01]  /*2bd90*/  LDL R0, [R1+0x40] ;  /* 0x0000400001007983 */ /* 0x008ee20000100800 */
[----:B------:R-:W-:-:S04]  /*2bda0*/  ISETP.NE.U32.AND P0, PT, R2, RZ, PT ;  /* 0x000000ff0200720c */ /* 0x000fc80003f05070 */
[----:B------:R-:W-:Y:S01]  /*2bdb0*/  ISETP.NE.AND.EX P0, PT, R3, RZ, PT, P0 ;  /* 0x000000ff0300720c */ /* 0x000fe20003f05300 */
[----:B---3--:R-:W-:-:S12]  /*2bdc0*/  VIADD R0, R0, 0xffffffff ;  /* 0xffffffff00007836 */ /* 0x008fd80000000000 */
[----:B------:R-:W-:Y:S05]  /*2bdd0*/  @!P0 BRA `(.L_x_1632) ;  /* 0x0000000000448947 */ /* 0x000fea0003800000 */
[----:B------:R-:W3:Y:S01]  /*2bde0*/  LDC R7, c[0x0][0x43c] ;  /* 0x00010f00ff077b82 */ /* 0x000ee20000000800 */
[----:B------:R-:W-:Y:S01]  /*2bdf0*/  ULDC.64 UR4, c[0x0][0x428] ;  /* 0x00010a0000047ab9 */ /* 0x000fe20000000a00 */
[----:B---3--:R-:W-:-:S13]  /*2be00*/  ISETP.NE.AND P0, PT, R7, 0x1, PT ;  /* 0x000000010700780c */ /* 0x008fda0003f05270 */
[----:B-1----:R-:W1:Y:S02]  /*2be10*/  @P0 LDC.64 R4, c[0x0][0x440] ;  /* 0x00011000ff040b82 */ /* 0x002e640000000a00 */
        /* <DEDUP_REMOVED lines=13> */
.L_x_1632:
[----:B---3--:R-:W3:Y:S04]  /*2bef0*/  LDL R2, [R1+0x10] ;  /* 0x0000100001027983 */ /* 0x008ee80000100800 */
[----:B------:R-:W1:Y:S01]  /*2bf00*/  LDL R3, [R1+0x18] ;  /* 0x0000180001037983 */ /* 0x000e620000100800 */
[----:B--2---:R-:W2:Y:S02]  /*2bf10*/  S2R R8, SR_TID.X ;  /* 0x0000000000087919 */ /* 0x004ea40000002100 */
[----:B--2---:R-:W-:-:S04]  /*2bf20*/  LOP3.LUT R8, R8, 0x7f, RZ, 0xc0, !PT ;  /* 0x0000007f08087812 */ /* 0x004fc800078ec0ff */
[----:B------:R-:W-:Y:S01]  /*2bf30*/  ISETP.NE.AND P1, PT, R8, RZ, PT ;  /* 0x000000ff0800720c */ /* 0x000fe20003f25270 */
[----:B---3--:R-:W-:Y:S01]  /*2bf40*/  IMAD R2, R2, 0x8, R19 ;  /* 0x0000000802027824 */ /* 0x008fe200078e0213 */
[----:B-1----:R-:W-:-:S04]  /*2bf50*/  SHF.L.U32 R4, R3, 0x1f, RZ ;  /* 0x0000001f03047819 */ /* 0x002fc800000006ff */
[----:B------:R-:W1:Y:S02]  /*2bf60*/  SYNCS.PHASECHK.TRANS64.TRYWAIT P0, [R2+URZ+0x28880], R4 ;  /* 0x02888004020075a7 */ /* 0x000e64000800017f */
[----:B-1----:R-:W-:Y:S05]  /*2bf70*/  @!P0 BRA `(.L_x_1633) ;  /* 0x00000078002c8947 */ /* 0x002fea0003800000 */
.L_x_1849:
        /* <DEDUP_REMOVED lines=8> */
.L_x_1634:
[----:B------:R-:W2:Y:S04]  /*2c000*/  LDL R3, [R1+0x10] ;  /* 0x0000100001037983 */ /* 0x000ea80000100800 */
[----:B------:R-:W3:Y:S01]  /*2c010*/  LDL R5, [R1+0x28] ;  /* 0x0000280001057983 */ /* 0x000ee20000100800 */
        /* <DEDUP_REMOVED lines=15> */
[----:B------:R-:W3:Y:S02]  /*2c110*/  SYNCS.PHASECHK.TRANS64.TRYWAIT P0, [R2+URZ+0x28840], R4 ;  /* 0x02884004020075a7 */ /* 0x000ee4000800017f */
[----:B--23--:R-:W-:Y:S05]  /*2c120*/  @!P0 BRA `(.L_x_1635) ;  /* 0x0000007400d48947 */ /* 0x00cfea0003800000 */
.L_x_1850:
        /* <DEDUP_REMOVED lines=8> */
.L_x_1636:
        /* <DEDUP_REMOVED lines=8> */
[----:B------:R-:W-:Y:S01]  /*2c230*/  R2UR UR13, R18 ;  /* 0x00000000120d72ca */ /* 0x000fe200000e0000 */
[----:B------:R-:W-:Y:S01]  /*2c240*/  UMOV UR10, URZ ;  /* 0x0000003f000a7c82 */ /* 0x000fe20008000000 */
[----:B------:R-:W-:-:S02]  /*2c250*/  PLOP3.LUT P0, PT, PT, PT, PT, 0x80, 0x0 ;  /* 0x000000000000781c */ /* 0x000fc40003f0f070 */
[----:B------:R-:W-:Y:S01]  /*2c260*/  LOP3.LUT R16, R16, 0xfffffffe, RZ, 0xc0, !PT ;  /* 0xfffffffe10107812 */ /* 0x000fe200078ec0ff */
[----:B------:R-:W-:Y:S02]  /*2c270*/  UIADD3 UR8, UR8, 0x1c400, URZ ;  /* 0x0001c40008087890 */ /* 0x000fe4000fffe03f */
[----:B------:R-:W-:-:S08]  /*2c280*/  UIADD3 UR9, UR9, 0x28830, URZ ;  /* 0x0002883009097890 */ /* 0x000fd0000fffe03f */
[----:B------:R-:W-:Y:S01]  /*2c290*/  @P0 LOP3.LUT R16, R16, 0x1, RZ, 0xfc, !PT ;  /* 0x0000000110100812 */ /* 0x000fe200078efcff */
[----:B------:R4:W-:Y:S02]  /*2c2a0*/  UTMALDG.4D [UR8], [UR4], desc[UR6] ;  /* 0x00000608040075b4 */ /* 0x0009e40008019000 */
[----:B----4-:R-:W-:-:S04]  /*2c2b0*/  NOP ;  /* 0x0000000000007918 */ /* 0x010fc80000000000 */
.L_x_1630:
[----:B------:R-:W3:Y:S01]  /*2c2c0*/  LDL.LU R3, [R1+0x3c] ;  /* 0x00003c0001037983 */ /* 0x000ee20000300800 */
[----:B------:R-:W-:Y:S05]  /*2c2d0*/  WARPSYNC.ALL ;  /* 0x0000000000007948 */ /* 0x000fea0003800000 */
[----:B------:R-:W-:Y:S01]  /*2c2e0*/  ULDC.64 UR4, c[0x0][0x298] ;  /* 0x0000a60000047ab9 */ /* 0x000fe20000000a00 */
[----:B------:R-:W-:Y:S01]  /*2c2f0*/  BSSY B6, `(.L_x_1637) ;  /* 0x000001c000067945 */ /* 0x000fe20003800000 */
[----:B------:R-:W-:Y:S01]  /*2c300*/  BAR.SYNC.DEFER_BLOCKING 0x8, 0x180 ;  /* 0x0206000000007b1d */ /* 0x000fe20000010000 */
[----:B---3--:R-:W-:Y:S01]  /*2c310*/  SHF.R.S32.HI R0, RZ, 0x1f, R3 ;  /* 0x0000001fff007819 */ /* 0x008fe20000011403 */
[----:B-12---:R-:W-:-:S04]  /*2c320*/  IMAD.WIDE.U32 R4, R3, UR4, RZ ;  /* 0x0000000403047c25 */ /* 0x006fc8000f8e00ff */
[----:B------:R-:W-:Y:S01]  /*2c330*/  IMAD R2, R0, UR4, RZ ;  /* 0x0000000400027c24 */ /* 0x000fe2000f8e02ff */
[----:B------:R1:W-:Y:S01]  /*2c340*/  STL.64 [R1+0x48], R4 ;  /* 0x0000480401007387 */ /* 0x0003e20000100a00 */
[----:B------:R-:W-:Y:S02]  /*2c350*/  VIADD R0, R19, 0x18400 ;  /* 0x0001840013007836 */ /* 0x000fe40000000000 */
[----:B------:R-:W-:-:S03]  /*2c360*/  IMAD R2, R3, UR5, R2 ;  /* 0x0000000503027c24 */ /* 0x000fc6000f8e0202 */
[----:B------:R-:W-:Y:S01]  /*2c370*/  LOP3.LUT P0, RZ, R0, 0x3ff, RZ, 0xc0, !PT ;  /* 0x000003ff00ff7812 */ /* 0x000fe2000780c0ff */
[----:B------:R-:W-:-:S05]  /*2c380*/  IMAD.IADD R0, R5, 0x1, R2 ;  /* 0x0000000105007824 */ /* 0x000fca00078e0202 */
[----:B------:R1:W-:Y:S07]  /*2c390*/  STL [R1+0x3c], R0 ;  /* 0x00003c0001007387 */ /* 0x0003ee0000100800 */
        /* <DEDUP_REMOVED lines=17> */
.L_x_1638:
[----:B------:R-:W-:Y:S05]  /*2c4b0*/  BSYNC B6 ;  /* 0x0000000000067941 */ /* 0x000fea0003800000 */
.L_x_1637:
[----:B-1----:R-:W2:Y:S01]  /*2c4c0*/  LDL.LU R0, [R1+0x3c] ;  /* 0x00003c0001007983 */ /* 0x002ea20000300800 */
[----:B------:R-:W-:Y:S01]  /*2c4d0*/  ULDC.64 UR6, c[0x0][0xa00] ;  /* 0x0002800000067ab9 */ /* 0x000fe20000000a00 */
[----:B------:R-:W-:Y:S01]  /*2c4e0*/  ULDC.64 UR4, c[0x0][0x2d8] ;  /* 0x0000b60000047ab9 */ /* 0x000fe20000000a00 */
[----:B------:R-:W1:Y:S01]  /*2c4f0*/  LDC R7, c[0x0][0x448] ;  /* 0x00011200ff077b82 */ /* 0x000e620000000800 */
[----:B------:R-:W2:Y:S04]  /*2c500*/  LDL.LU.64 R2, [R1+0x48] ;  /* 0x0000480001027983 */ /* 0x000ea80000300a00 */
[----:B------:R-:W3:Y:S04]  /*2c510*/  LDL R6, [R1+0xc] ;  /* 0x00000c0001067983 */ /* 0x000ee80000100800 */
[----:B------:R-:W4:Y:S01]  /*2c520*/  LDL R12, [R1+0x4] ;  /* 0x00000400010c7983 */ /* 0x000f220000100800 */
[----:B------:R-:W-:Y:S01]  /*2c530*/  ISETP.NE.U32.AND P0, PT, RZ, UR6, PT ;  /* 0x00000006ff007c0c */ /* 0x000fe2000bf05070 */
[----:B------:R-:W-:-:S03]  /*2c540*/  ULDC UR6, c[0x0][0x2b8] ;  /* 0x0000ae0000067ab9 */ /* 0x000fc60000000800 */
[----:B------:R-:W-:Y:S01]  /*2c550*/  ISETP.NE.AND.EX P0, PT, RZ, UR7, PT, P0 ;  /* 0x00000007ff007c0c */ /* 0x000fe2000bf05300 */
[----:B------:R-:W0:Y:S02]  /*2c560*/  S2R R5, SR_TID.X ;  /* 0x0000000000057919 */ /* 0x000e240000002100 */
[----:B0-----:R-:W-:-:S04]  /*2c570*/  LOP3.LUT R5, R5, 0x7f, RZ, 0xc0, !PT ;  /* 0x0000007f05057812 */ /* 0x001fc800078ec0ff */
[----:B------:R-:W-:Y:S01]  /*2c580*/  SHF.R.U32.HI R5, RZ, 0x3, R5 ;  /* 0x00000003ff057819 */ /* 0x000fe20000011605 */
[----:B--2---:R-:W-:Y:S01]  /*2c590*/  IMAD.MOV.U32 R3, RZ, RZ, R0 ;  /* 0x000000ffff037224 */ /* 0x004fe200078e0000 */
[----:B---3--:R-:W-:-:S04]  /*2c5a0*/  SHF.R.S32.HI R0, RZ, 0x1f, R6 ;  /* 0x0000001fff007819 */ /* 0x008fc80000011406 */
[----:B------:R-:W-:Y:S02]  /*2c5b0*/  SEL R4, R0, RZ, !P0 ;  /* 0x000000ff00047207 */ /* 0x000fe40004000000 */
[----:B------:R-:W-:Y:S02]  /*2c5c0*/  SEL R0, R6, RZ, !P0 ;  /* 0x000000ff06007207 */ /* 0x000fe40004000000 */
[----:B------:R-:W0:Y:S01]  /*2c5d0*/  S2R R6, SR_TID.X ;  /* 0x0000000000067919 */ /* 0x000e220000002100 */
[----:B------:R-:W-:-:S04]  /*2c5e0*/  IMAD.WIDE.U32 R2, R17, UR4, R2 ;  /* 0x0000000411027c25 */ /* 0x000fc8000f8e0002 */
[----:B------:R-:W-:Y:S01]  /*2c5f0*/  IMAD R3, R17, UR5, R3 ;  /* 0x0000000511037c24 */ /* 0x000fe2000f8e0203 */
[----:B------:R-:W-:Y:S02]  /*2c600*/  ULDC.64 UR4, c[0x0][0x2e0] ;  /* 0x0000b80000047ab9 */ /* 0x000fe40000000a00 */
[----:B------:R-:W-:Y:S02]  /*2c610*/  IMAD R4, R4, UR4, RZ ;  /* 0x0000000404047c24 */ /* 0x000fe4000f8e02ff */
[----:B------:R-:W-:-:S04]  /*2c620*/  IMAD.WIDE.U32 R2, R0, UR4, R2 ;  /* 0x0000000400027c25 */ /* 0x000fc8000f8e0002 */
[----:B------:R-:W-:Y:S01]  /*2c630*/  IMAD R0, R0, UR5, R4 ;  /* 0x0000000500007c24 */ /* 0x000fe2000f8e0204 */
[----:B-1----:R-:W-:Y:S01]  /*2c640*/  ISETP.NE.AND P0, PT, R7, 0x1, PT ;  /* 0x000000010700780c */ /* 0x002fe20003f05270 */
[----:B------:R-:W1:Y:S01]  /*2c650*/  S2R R10, SR_TID.X ;  /* 0x00000000000a7919 */ /* 0x000e620000002100 */
[----:B------:R-:W-:Y:S01]  /*2c660*/  ULDC.64 UR4, c[0x0][0x2d0] ;  /* 0x0000b40000047ab9 */ /* 0x000fe20000000a00 */
[----:B0-----:R-:W-:-:S10]  /*2c670*/  IMAD.SHL.U32 R8, R6, 0x10, RZ ;  /* 0x0000001006087824 */ /* 0x001fd400078e00ff */
[----:B------:R-:W0:Y:S01]  /*2c680*/  @P0 LDC R6, c[0x0][0x450] ;  /* 0x00011400ff060b82 */ /* 0x000e220000000800 */
[----:B------:R-:W-:-:S05]  /*2c690*/  LOP3.LUT R8, R5, 0x70, R8, 0xf8, !PT ;  /* 0x0000007005087812 */ /* 0x000fca00078ef808 */
[----:B----4-:R-:W-:Y:S02]  /*2c6a0*/  IMAD.IADD R4, R8, 0x1, R12 ;  /* 0x0000000108047824 */ /* 0x010fe400078e020c */
[----:B------:R-:W2:Y:S01]  /*2c6b0*/  @P0 LDC R5, c[0x0][0x44c] ;  /* 0x00011300ff050b82 */ /* 0x000ea20000000800 */
[----:B------:R3:W5:Y:S01]  /*2c6c0*/  LDL R8, [R1+0x50] ;  /* 0x0000500001087983 */ /* 0x0007620000100800 */
[----:B------:R-:W-:Y:S02]  /*2c6d0*/  IMAD.IADD R3, R3, 0x1, R0 ;  /* 0x0000000103037824 */ /* 0x000fe400078e0200 */
[----:B------:R-:W-:Y:S02]  /*2c6e0*/  IMAD.MOV.U32 R0, RZ, RZ, R4 ;  /* 0x000000ffff007224 */ /* 0x000fe400078e0004 */
[----:B--2---:R-:W-:-:S05]  /*2c6f0*/  @P0 IMAD.HI.U32 R5, R4, R5, RZ ;  /* 0x0000000504050227 */ /* 0x004fca00078e00ff */
[----:B0-----:R-:W-:-:S05]  /*2c700*/  @P0 SHF.R.U32.HI R0, RZ, R6, R5 ;  /* 0x00000006ff000219 */ /* 0x001fca0000011605 */
[----:B------:R-:W-:-:S04]  /*2c710*/  IMAD.MOV R5, RZ, RZ, -R0 ;  /* 0x000000ffff057224 */ /* 0x000fc800078e0a00 */
        /* <DEDUP_REMOVED lines=8> */
[----:B-1----:R-:W-:Y:S02]  /*2c7a0*/  IMAD.SHL.U32 R9, R10, 0x10, RZ ;  /* 0x000000100a097824 */ /* 0x002fe400078e00ff */
[----:B------:R-:W-:-:S04]  /*2c7b0*/  IMAD.WIDE.U32 R2, R4, UR4, R2 ;  /* 0x0000000404027c25 */ /* 0x000fc8000f8e0002 */
[----:B------:R-:W-:Y:S01]  /*2c7c0*/  IMAD R0, R0, UR4, RZ ;  /* 0x0000000400007c24 */ /* 0x000fe2000f8e02ff */
[----:B------:R-:W-:-:S03]  /*2c7d0*/  LOP3.LUT R9, R9, 0x70, RZ, 0xc0, !PT ;  /* 0x0000007009097812 */ /* 0x000fc600078ec0ff */
[----:B------:R-:W-:Y:S01]  /*2c7e0*/  IMAD R0, R4, UR5, R0 ;  /* 0x0000000504007c24 */ /* 0x000fe2000f8e0200 */
[----:B------:R-:W-:Y:S02]  /*2c7f0*/  ULDC.64 UR4, c[0x0][0x280] ;  /* 0x0000a00000047ab9 */ /* 0x000fe40000000a00 */
[----:B------:R-:W-:Y:S01]  /*2c800*/  IADD3 R4, P1, R2, UR4, RZ ;  /* 0x0000000402047c10 */ /* 0x000fe2000ff3e0ff */
[----:B------:R-:W-:Y:S01]  /*2c810*/  UMOV UR4, 0xffffffff ;  /* 0xffffffff00047882 */ /* 0x000fe20000000000 */
[----:B------:R-:W-:Y:S02]  /*2c820*/  LOP3.LUT R10, R10, 0x7f, RZ, 0xc0, !PT ;  /* 0x0000007f0a0a7812 */ /* 0x000fe400078ec0ff */
[----:B------:R-:W-:Y:S02]  /*2c830*/  ISETP.GE.AND P0, PT, R9, UR6, PT ;  /* 0x0000000609007c0c */ /* 0x000fe4000bf06270 */
[----:B------:R-:W-:Y:S02]  /*2c840*/  IADD3.X R3, R3, UR5, R0, P1, !PT ;  /* 0x0000000503037c10 */ /* 0x000fe40008ffe400 */
[----:B------:R-:W-:Y:S01]  /*2c850*/  SHF.R.U32.HI R10, RZ, 0x3, R10 ;  /* 0x00000003ff0a7819 */ /* 0x000fe2000001160a */
[----:B---3--:R-:W-:Y:S08]  /*2c860*/  BRA.DIV UR4, `(.L_x_1639) ;  /* 0x0000007204187947 */ /* 0x008ff0000b800000 */
[----:B------:R-:W2:Y:S04]  /*2c870*/  LDL.LU R6, [R1+0x38] ;  /* 0x0000380001067983 */ /* 0x000ea80000300800 */
[----:B------:R-:W3:Y:S01]  /*2c880*/  LDL.LU R11, [R1+0x4] ;  /* 0x00000400010b7983 */ /* 0x000ee20000300800 */
[----:B--2---:R-:W-:-:S03]  /*2c890*/  IMAD R2, R6, R7, RZ ;  /* 0x0000000706027224 */ /* 0x004fc600078e02ff */
[----:B------:R-:W0:Y:S01]  /*2c8a0*/  SHFL.IDX PT, R7, R4, RZ, 0x181f ;  /* 0x00181fff04077589 */ /* 0x000e2200000e0000 */
[----:B---3--:R-:W-:-:S03]  /*2c8b0*/  IMAD.IADD R0, R10, 0x1, R11 ;  /* 0x000000010a007824 */ /* 0x008fc600078e020b */
[----:B------:R-:W1:Y:S01]  /*2c8c0*/  SHFL.IDX PT, R6, R3, RZ, 0x181f ;  /* 0x00181fff03067589 */ /* 0x000e6200000e0000 */
        /* <DEDUP_REMOVED lines=61> */
[----:B------:R0:W1:Y:S04]  /*2cca0*/  SHFL.IDX PT, R5, R3, 0x7, 0x181f ;  /* 0x00f81f0003057f89 */ /* 0x00006800000e0000 */
[----:B------:R0:W-:Y:S04]  /*2ccb0*/  @!P1 LDGSTS.E.BYPASS.LTC128B.128 [R8+0x1b400], desc[UR38][R6.64], !P0 ;  /* 0x1b40000006089fae */ /* 0x0001e8000c101d66 */
[----:B------:R0:W2:Y:S02]  /*2ccc0*/  SHFL.IDX PT, R3, R4, 0x7, 0x181f ;  /* 0x00f81f0004037f89 */ /* 0x0000a400000e0000 */
.L_x_1867:
[----:B------:R-:W-:-:S05]  /*2ccd0*/  VIADD R0, R0, 0x70 ;  /* 0x0000007000007836 */ /* 0x000fca0000000000 */
[----:B------:R-:W-:-:S13]  /*2cce0*/  ISETP.GE.AND P1, PT, R0, R2, PT ;  /* 0x000000020000720c */ /* 0x000fda0003f26270 */
[----:B--2---:R-:W-:-:S05]  /*2ccf0*/  @!P1 IADD3 R2, P2, R9, R3, RZ ;  /* 0x0000000309029210 */ /* 0x004fca0007f5e0ff */
[----:B01----:R-:W-:-:S05]  /*2cd00*/  @!P1 IMAD.X R3, RZ, RZ, R5, P2 ;  /* 0x000000ffff039224 */ /* 0x003fca00010e0605 */
[----:B------:R-:W-:Y:S01]  /*2cd10*/  @!PT LDS RZ, [RZ] ;  /* 0x00000000fffff984 */ /* 0x000fe20000000800 */
[----:B------:R-:W-:Y:S01]  /*2cd20*/  @!PT LDS RZ, [RZ] ;  /* 0x00000000fffff984 */ /* 0x000fe20000000800 */
[----:B------:R-:W-:Y:S01]  /*2cd30*/  @!PT LDS RZ, [RZ] ;  /* 0x00000000fffff984 */ /* 0x000fe20000000800 */
[----:B------:R0:W-:Y:S01]  /*2cd40*/  @!P1 LDGSTS.E.BYPASS.LTC128B.128 [R8+0x1bc00], desc[UR38][R2.64], !P0 ;  /* 0x1bc0000002089fae */ /* 0x0001e2000c101d66 */
[----:B------:R-:W-:Y:S01]  /*2cd50*/  PLOP3.LUT P0, PT, PT, PT, PT, 0x80, 0x0 ;  /* 0x000000000000781c */ /* 0x000fe20003f0f070 */
[----:B------:R-:W-:-:S12]  /*2cd60*/  NOP ;  /* 0x0000000000007918 */ /* 0x000fd80000000000 */
.L_x_1640:
        /* <DEDUP_REMOVED lines=18> */
.L_x_1868:
[----:B------:R-:W-:Y:S05]  /*2ce90*/  BSYNC B0 ;  /* 0x0000000000007941 */ /* 0x000fea0003800000 */
.L_x_1641:
[----:B------:R-:W2:Y:S04]  /*2cea0*/  LDL.LU R3, [R1+0x40] ;  /* 0x0000400001037983 */ /* 0x000ea80000300800 */
[----:B------:R-:W3:Y:S01]  /*2ceb0*/  LDL R2, [R1+0x20] ;  /* 0x0000200001027983 */ /* 0x000ee20000100800 */
[----:B--2---:R-:W-:-:S05]  /*2cec0*/  VIADD R3, R3, 0xfffffffe ;  /* 0xfffffffe03037836 */ /* 0x004fca0000000000 */
[----:B---3--:R-:W-:-:S13]  /*2ced0*/  ISETP.GE.AND P0, PT, R3, R2, PT ;  /* 0x000000020300720c */ /* 0x008fda0003f06270 */
[----:B------:R-:W-:Y:S05]  /*2cee0*/  @!P0 BRA `(.L_x_1643) ;  /* 0x0000000c00f08947 */ /* 0x000fea0003800000 */
[----:B0-----:R0:W5:Y:S04]  /*2cef0*/  LDL.LU R0, [R1+0x10] ;  /* 0x0000100001007983 */ /* 0x0011680000300800 */
[----:B------:R0:W5:Y:S02]  /*2cf00*/  LDL.LU R2, [R1+0x18] ;  /* 0x0000180001027983 */ /* 0x0001640000300800 */
.L_x_1663:
[----:B-----5:R-:W-:Y:S01]  /*2cf10*/  VIADD R5, R0, 0x1 ;  /* 0x0000000100057836 */ /* 0x020fe20000000000 */
[----:B------:R-:W-:Y:S01]  /*2cf20*/  LOP3.LUT P1, RZ, R16, 0x1, RZ, 0xc0, !PT ;  /* 0x0000000110ff7812 */ /* 0x000fe2000782c0ff */
[----:B------:R-:W-:Y:S05]  /*2cf30*/  YIELD ;  /* 0x0000000000007946 */ /* 0x000fea0003800000 */
[----:B------:R-:W-:Y:S01]  /*2cf40*/  ISETP.NE.AND P0, PT, R5, 0x2, PT ;  /* 0x000000020500780c */ /* 0x000fe20003f05270 */
[----:B------:R-:W-:Y:S03]  /*2cf50*/  BSSY B0, `(.L_x_1644) ;  /* 0x000006b000007945 */ /* 0x000fe60003800000 */
[----:B------:R-:W-:-:S02]  /*2cf60*/  SEL R4, RZ, 0x1, P0 ;  /* 0x00000001ff047807 */ /* 0x000fc40000000000 */
[----:B--2---:R-:W-:Y:S02]  /*2cf70*/  SEL R10, R5, RZ, P0 ;  /* 0x000000ff050a7207 */ /* 0x004fe40000000000 */
        /* <DEDUP_REMOVED lines=28> */
.L_x_1646:
        /* <DEDUP_REMOVED lines=8> */
.L_x_1869:
[----:B------:R-:W-:Y:S05]  /*2d1c0*/  BSYNC B1 ;  /* 0x0000000000017941 */ /* 0x000fea0003800000 */
.L_x_1647:
        /* <DEDUP_REMOVED lines=9> */
.L_x_1650:
[----:B------:R-:W-:Y:S05]  /*2d260*/  BSYNC B1 ;  /* 0x0000000000017941 */ /* 0x000fea0003800000 */
.L_x_1649:
        /* <DEDUP_REMOVED lines=13> */
.L_x_1651:
        /* <DEDUP_REMOVED lines=13> */
.L_x_1870:
[----:B------:R-:W-:Y:S05]  /*2d410*/  BSYNC B1 ;  /* 0x0000000000017941 */ /* 0x000fea0003800000 */
.L_x_1652:
        /* <DEDUP_REMOVED lines=11> */
.L_x_1655:
[----:B------:R-:W-:Y:S05]  /*2d4d0*/  BSYNC B1 ;  /* 0x0000000000017941 */ /* 0x000fea0003800000 */
.L_x_1654:
        /* <DEDUP_REMOVED lines=8> */
.L_x_1656:
        /* <DEDUP_REMOVED lines=10> */
.L_x_1645:
[----:B------:R-:W-:Y:S05]  /*2d600*/  BSYNC B0 ;  /* 0x0000000000007941 */ /* 0x000fea0003800000 */
.L_x_1644:
[----:B------:R-:W-:-:S06]  /*2d610*/  UISETP.NE.AND UP0, UPT, UR37, 0x3, UPT ;  /* 0x000000032500788c */ /* 0x000fcc000bf05270 */
[----:B------:R-:W-:-:S13]  /*2d620*/  PLOP3.LUT P0, PT, PT, PT, UP0, 0x80, 0x0 ;  /* 0x000000000000781c */ /* 0x000fda0003f0f008 */
[----:B------:R-:W-:Y:S05]  /*2d630*/  @!P0 BRA `(.L_x_1657) ;  /* 0x0000000000048947 */ /* 0x000fea0003800000 */
[----:B------:R-:W-:Y:S01]  /*2d640*/  BPT.TRAP 0x1 ;  /* 0x000000040000795c */ /* 0x000fe20000300000 */
.L_x_1657:
        /* <DEDUP_REMOVED lines=8> */
.L_x_1871:
[----:B------:R-:W-:Y:S05]  /*2d6d0*/  BSYNC B0 ;  /* 0x0000000000007941 */ /* 0x000fea0003800000 */
.L_x_1658:
[----:B------:R-:W-:Y:S05]  /*2d6e0*/  @!P1 BRA `(.L_x_1660) ;  /* 0x0000000000049947 */ /* 0x000fea0003800000 */
[----:B------:R-:W-:Y:S01]  /*2d6f0*/  BPT.TRAP 0x1 ;  /* 0x000000040000795c */ /* 0x000fe20000300000 */
.L_x_1660:
[----:B------:R-:W-:Y:S01]  /*2d700*/  SHF.L.U32 R2, R2, 0x1f, RZ ;  /* 0x0000001f02027819 */ /* 0x000fe200000006ff */
[----:B------:R-:W-:-:S03]  /*2d710*/  IMAD R12, R0, 0x6000, RZ ;  /* 0x00006000000c7824 */ /* 0x000fc600078e02ff */
[----:B------:R-:W3:Y:S02]  /*2d720*/  SYNCS.PHASECHK.TRANS64.TRYWAIT P0, [R20+URZ+0x28860], R2 ;  /* 0x02886002140075a7 */ /* 0x000ee4000800017f */
[----:B---3--:R-:W-:Y:S05]  /*2d730*/  @!P0 BRA `(.L_x_1661) ;  /* 0x0000006c00488947 */ /* 0x008fea0003800000 */
.L_x_1872:
[----:B------:R-:W4:Y:S04]  /*2d740*/  LDL R0, [R1+0x34] ;  /* 0x0000340001007983 */ /* 0x000f280000100800 */
[----:B------:R-:W5:Y:S01]  /*2d750*/  LDL R13, [R1+0x2c] ;  /* 0x00002c00010d7983 */ /* 0x000f620000100800 */
[----:B------:R-:W-:Y:S05]  /*2d760*/  WARPSYNC.ALL ;  /* 0x0000000000007948 */ /* 0x000fea0003800000 */
[----:B-1----:R-:W1:Y:S01]  /*2d770*/  S2R R9, SR_TID.X ;  /* 0x0000000000097919 */ /* 0x002e620000002100 */
[----:B------:R-:W-:Y:S01]  /*2d780*/  IMAD.MOV.U32 R14, RZ, RZ, 0x40 ;  /* 0x00000040ff0e7424 */ /* 0x000fe200078e00ff */
[----:B-1----:R-:W-:-:S04]  /*2d790*/  LOP3.LUT P0, RZ, R9, 0x4, RZ, 0xc0, !PT ;  /* 0x0000000409ff7812 */ /* 0x002fc8000780c0ff */
[----:B------:R-:W-:Y:S02]  /*2d7a0*/  SEL R14, R14, 0xffffffc0, !P0 ;  /* 0xffffffc00e0e7807 */ /* 0x000fe40004000000 */
[C---:B----4-:R-:W-:Y:S02]  /*2d7b0*/  LOP3.LUT R0, R12.reuse, R0, RZ, 0xfc, !PT ;  /* 0x000000000c007212 */ /* 0x050fe400078efcff */
[----:B-----5:R-:W-:-:S03]  /*2d7c0*/  LOP3.LUT R12, R12, R13, RZ, 0xfc, !PT ;  /* 0x0000000d0c0c7212 */ /* 0x020fc600078efcff */
[----:B------:R-:W-:-:S04]  /*2d7d0*/  IMAD.IADD R0, R19, 0x1, R0 ;  /* 0x0000000113007824 */ /* 0x000fc800078e0200 */
[----:B---3--:R-:W-:Y:S01]  /*2d7e0*/  IMAD.IADD R2, R14, 0x1, R0 ;  /* 0x000000010e027824 */ /* 0x008fe200078e0200 */
[----:B--2---:R-:W1:Y:S01]  /*2d7f0*/  LDSM.16.MT88.4 R4, [R0+0xc400] ;  /* 0x00c400000004783b */ /* 0x004e620000004200 */
[----:B------:R-:W-:Y:S01]  /*2d800*/  IMAD.IADD R13, R19, 0x1, R12 ;  /* 0x00000001130d7824 */ /* 0x000fe200078e020c */
[----:B------:R-:W2:Y:S02]  /*2d810*/  S2R R14, SR_TID.X ;  /* 0x00000000000e7919 */ /* 0x000ea40000002100 */
[----:B--2---:R-:W-:Y:S02]  /*2d820*/  LOP3.LUT P0, RZ, R14, 0x4, RZ, 0xc0, !PT ;  /* 0x000000040eff7812 */ /* 0x004fe4000780c0ff */
        /* <DEDUP_REMOVED lines=10> */
[----:B------:R1:W-:Y:S04]  /*2d8d0*/  STSM.16.M88.4 [R13+0x1400], R8 ;  /* 0x001400080d007844 */ /* 0x0003e80000000200 */
[----:B------:R-:W2:Y:S01]  /*2d8e0*/  LDSM.16.MT88.4 R4, [R0+0xd400] ;  /* 0x00d400000004783b */ /* 0x000ea20000004200 */
[----:B-1----:R-:W-:Y:S02]  /*2d8f0*/  IMAD.MOV.U32 R11, RZ, RZ, R13 ;  /* 0x000000ffff0b7224 */ /* 0x002fe400078e000d */
[----:B------:R-:W-:-:S05]  /*2d900*/  IMAD.MOV.U32 R10, RZ, RZ, 0x20 ;  /* 0x00000020ff0a7424 */ /* 0x000fca00078e00ff */
[----:B------:R-:W-:-:S04]  /*2d910*/  SEL R10, R10, 0xffffffe0, !P0 ;  /* 0xffffffe00a0a7807 */ /* 0x000fc80004000000 */
[----:B------:R-:W-:Y:S02]  /*2d920*/  IADD3 R21, R10, 0x400, R11 ;  /* 0x000004000a157810 */ /* 0x000fe40007ffe00b */
[C-C-:B--2---:R-:W-:Y:S02]  /*2d930*/  PRMT R12, R4.reuse, 0x6420, R5.reuse ;  /* 0x00006420040c7816 */ /* 0x144fe40000000005 */
[----:B------:R-:W-:Y:S02]  /*2d940*/  PRMT R13, R4, 0x7531, R5 ;  /* 0x00007531040d7816 */ /* 0x000fe40000000005 */
[C-C-:B------:R-:W-:Y:S02]  /*2d950*/  PRMT R14, R6.reuse, 0x6420, R7.reuse ;  /* 0x00006420060e7816 */ /* 0x140fe40000000007 */
[----:B------:R-:W-:Y:S02]  /*2d960*/  PRMT R15, R6, 0x7531, R7 ;  /* 0x00007531060f7816 */ /* 0x000fe40000000007 */
[----:B------:R-:W1:Y:S04]  /*2d970*/  LDSM.16.MT88.4 R4, [R2+0xd400] ;  /* 0x00d400000204783b */ /* 0x000e680000004200 */
[----:B------:R2:W-:Y:S02]  /*2d980*/  STSM.16.M88.4 [R21], R12 ;  /* 0x0000000c15007844 */ /* 0x0005e40000000200 */
[----:B--2---:R-:W-:Y:S01]  /*2d990*/  IMAD.MOV.U32 R15, RZ, RZ, R11 ;  /* 0x000000ffff0f7224 */ /* 0x004fe200078e000b */
[----:B-1----:R-:W-:-:S02]  /*2d9a0*/  PRMT R8, R4, 0x6420, R5 ;  /* 0x0000642004087816 */ /* 0x002fc40000000005 */
[----:B------:R-:W-:Y:S02]  /*2d9b0*/  PRMT R9, R4, 0x7531, R5 ;  /* 0x0000753104097816 */ /* 0x000fe40000000005 */
[C-C-:B------:R-:W-:Y:S02]  /*2d9c0*/  PRMT R10, R6.reuse, 0x6420, R7.reuse ;  /* 0x00006420060a7816 */ /* 0x140fe40000000007 */
[----:B------:R-:W-:-:S05]  /*2d9d0*/  PRMT R11, R6, 0x7531, R7 ;  /* 0x00007531060b7816 */ /* 0x000fca0000000007 */
[----:B------:R1:W-:Y:S04]  /*2d9e0*/  STSM.16.M88.4 [R21+0x1000], R8 ;  /* 0x0010000815007844 */ /* 0x0003e80000000200 */
[----:B------:R-:W2:Y:S01]  /*2d9f0*/  LDSM.16.MT88.4 R4, [R0+0xe400] ;  /* 0x00e400000004783b */ /* 0x000ea20000004200 */
[----:B-1----:R-:W-:Y:S01]  /*2da00*/  IMAD.MOV.U32 R11, RZ, RZ, R15 ;  /* 0x000000ffff0b7224 */ /* 0x002fe200078e000f */
[C-C-:B--2---:R-:W-:Y:S02]  /*2da10*/  PRMT R12, R4.reuse, 0x6420, R5.reuse ;  /* 0x00006420040c7816 */ /* 0x144fe40000000005 */
[----:B------:R-:W-:Y:S02]  /*2da20*/  PRMT R13, R4, 0x7531, R5 ;  /* 0x00007531040d7816 */ /* 0x000fe40000000005 */
[----:B------:R-:W-:-:S02]  /*2da30*/  PRMT R14, R6, 0x6420, R7 ;  /* 0x00006420060e7816 */ /* 0x000fc40000000007 */
[----:B------:R-:W-:Y:S02]  /*2da40*/  PRMT R15, R6, 0x7531, R7 ;  /* 0x00007531060f7816 */ /* 0x000fe40000000007 */
[----:B------:R-:W1:Y:S04]  /*2da50*/  LDSM.16.MT88.4 R4, [R2+0xe400] ;  /* 0x00e400000204783b */ /* 0x000e680000004200 */
[----:B------:R2:W-:Y:S02]  /*2da60*/  STSM.16.M88.4 [R11+0x2400], R12 ;  /* 0x0024000c0b007844 */ /* 0x0005e40000000200 */
[----:B--2---:R-:W-:Y:S01]  /*2da70*/  IMAD.MOV.U32 R15, RZ, RZ, R11 ;  /* 0x000000ffff0f7224 */ /* 0x004fe200078e000b */
[C-C-:B-1----:R-:W-:Y:S02]  /*2da80*/  PRMT R8, R4.reuse, 0x6420, R5.reuse ;  /* 0x0000642004087816 */ /* 0x142fe40000000005 */
[----:B------:R-:W-:-:S02]  /*2da90*/  PRMT R9, R4, 0x7531, R5 ;  /* 0x0000753104097816 */ /* 0x000fc40000000005 */
        /* <DEDUP_REMOVED lines=51> */
.L_x_1662:
        /* <DEDUP_REMOVED lines=14> */
.L_x_1643:
[----:B------:R-:W1:Y:S01]  /*2deb0*/  S2R R4, SR_TID.X ;  /* 0x0000000000047919 */ /* 0x000e620000002100 */
[----:B------:R-:W-:Y:S01]  /*2dec0*/  BSSY B0, `(.L_x_1664) ;  /* 0x0000011000007945 */ /* 0x000fe20003800000 */
[----:B-1----:R-:W-:-:S04]  /*2ded0*/  LOP3.LUT R4, R4, 0x7f, RZ, 0xc0, !PT ;  /* 0x0000007f04047812 */ /* 0x002fc800078ec0ff */
[----:B------:R-:W-:-:S13]  /*2dee0*/  ISETP.NE.AND P0, PT, R4, RZ, PT ;  /* 0x000000ff0400720c */ /* 0x000fda0003f05270 */
[----:B------:R-:W-:Y:S05]  /*2def0*/  @P0 BRA `(.L_x_1665) ;  /* 0x0000000000340947 */ /* 0x000fea0003800000 */
[----:B------:R-:W1:Y:S01]  /*2df00*/  S2R R3, SR_LANEID ;  /* 0x0000000000037919 */ /* 0x000e620000000000 */
[----:B------:R-:W-:Y:S01]  /*2df10*/  VOTEU.ANY UR4, UPT, PT ;  /* 0x0000000000047886 */ /* 0x000fe200038e0100 */
[----:B------:R-:W3:Y:S01]  /*2df20*/  LDC.64 R4, c[0x0][0xc60] ;  /* 0x00031800ff047b82 */ /* 0x000ee20000000a00 */
[----:B0----5:R-:W1:Y:S08]  /*2df30*/  FLO.U32 R0, UR4 ;  /* 0x0000000400007d00 */ /* 0x021e7000080e0000 */
[----:B------:R-:W3:Y:S01]  /*2df40*/  POPC R2, UR4 ;  /* 0x0000000400027d09 */ /* 0x000ee20008000000 */
[----:B-1----:R-:W-:-:S13]  /*2df50*/  ISETP.EQ.U32.AND P1, PT, R0, R3, PT ;  /* 0x000000030000720c */ /* 0x002fda0003f22070 */
[----:B---3--:R-:W3:Y:S01]  /*2df60*/  @P1 ATOMG.E.ADD.STRONG.GPU PT, R5, desc[UR38][R4.64], R2 ;  /* 0x00000002040519a8 */ /* 0x008ee200081ee1e6 */
[----:B------:R-:W0:Y:S02]  /*2df70*/  S2R R3, SR_LTMASK ;  /* 0x0000000000037919 */ /* 0x000e240000003900 */
[----:B0-----:R-:W-:-:S06]  /*2df80*/  LOP3.LUT R3, R3, UR4, RZ, 0xc0, !PT ;  /* 0x0000000403037c12 */ /* 0x001fcc000f8ec0ff */
[----:B------:R-:W0:Y:S01]  /*2df90*/  POPC R3, R3 ;  /* 0x0000000300037309 */ /* 0x000e220000000000 */
[----:B---3--:R-:W0:Y:S02]  /*2dfa0*/  SHFL.IDX PT, R0, R5, R0, 0x1f ;  /* 0x00001f0005007589 */ /* 0x008e2400000e0000 */
[----:B0-----:R-:W-:-:S05]  /*2dfb0*/  IADD3 R0, R0, UR40, R3 ;  /* 0x0000002800007c10 */ /* 0x001fca000fffe003 */
[----:B------:R1:W-:Y:S02]  /*2dfc0*/  STL [R1], R0 ;  /* 0x0000000001007387 */ /* 0x0003e40000100800 */
.L_x_1665:
[----:B------:R-:W-:Y:S05]  /*2dfd0*/  BSYNC B0 ;  /* 0x0000000000007941 */ /* 0x000fea0003800000 */
.L_x_1664:
[----:B------:R-:W-:-:S06]  /*2dfe0*/  UISETP.NE.AND UP0, UPT, UR37, 0x3, UPT ;  /* 0x000000032500788c */ /* 0x000fcc000bf05270 */
[----:B------:R-:W-:-:S13]  /*2dff0*/  PLOP3.LUT P1, PT, PT, PT, UP0, 0x80, 0x0 ;  /* 0x000000000000781c */ /* 0x000fda0003f2f008 */
[----:B------:R-:W-:Y:S05]  /*2e000*/  @!P1 BRA `(.L_x_1666) ;  /* 0x0000000000049947 */ /* 0x000fea0003800000 */
[----:B------:R-:W-:Y:S01]  /*2e010*/  BPT.TRAP 0x1 ;  /* 0x000000040000795c */ /* 0x000fe20000300000 */
.L_x_1666:
[----:B------:R-:W3:Y:S04]  /*2e020*/  LDL R3, [R1+0x18] ;  /* 0x0000180001037983 */ /* 0x000ee80000100800 */
[----:B-----5:R-:W4:Y:S01]  /*2e030*/  LDL R2, [R1+0x10] ;  /* 0x0000100001027983 */ /* 0x020f220000100800 */
[----:B01----:R-:W-:Y:S01]  /*2e040*/  IMAD.U32 R0, RZ, RZ, UR41 ;  /* 0x00000029ff007e24 */ /* 0x003fe2000f8e00ff */
[----:B------:R-:W-:Y:S04]  /*2e050*/  BSSY B0, `(.L_x_1667) ;  /* 0x0000007000007945 */ /* 0x000fe80003800000 */
[----:B------:R-:W-:-:S02]  /*2e060*/  ISETP.NE.AND P2, PT, R0, 0x3, PT ;  /* 0x000000030000780c */ /* 0x000fc40003f45270 */
[----:B---3--:R-:W-:-:S04]  /*2e070*/  LOP3.LUT R0, R3, 0x1, RZ, 0x3c, !PT ;  /* 0x0000000103007812 */ /* 0x008fc800078e3cff */
[----:B------:R-:W-:Y:S01]  /*2e080*/  SHF.L.U32 R0, R0, 0x1f, RZ ;  /* 0x0000001f00007819 */ /* 0x000fe200000006ff */
[----:B----4-:R-:W-:-:S04]  /*2e090*/  IMAD R18, R2, 0x8, R19 ;  /* 0x0000000802127824 */ /* 0x010fc800078e0213 */
[----:B------:R-:W0:Y:S02]  /*2e0a0*/  SYNCS.PHASECHK.TRANS64.TRYWAIT P1, [R18+URZ+0x28870], R0 ;  /* 0x02887000120075a7 */ /* 0x000e24000802017f */
[----:B0-----:R-:W-:Y:S05]  /*2e0b0*/  @!P1 BRA `(.L_x_1668) ;  /* 0x0000006000fc9947 */ /* 0x001fea0003800000 */
.L_x_1873:
[----:B------:R-:W-:Y:S05]  /*2e0c0*/  BSYNC B0 ;  /* 0x0000000000007941 */ /* 0x000fea0003800000 */
.L_x_1667:
[----:B------:R-:W-:Y:S05]  /*2e0d0*/  @!P2 BRA `(.L_x_1669) ;  /* 0x000000000004a947 */ /* 0x000fea0003800000 */
[----:B------:R-:W-:Y:S01]  /*2e0e0*/  BPT.TRAP 0x1 ;  /* 0x000000040000795c */ /* 0x000fe20000300000 */
.L_x_1669:
[----:B0-----:R-:W3:Y:S02]  /*2e0f0*/  LDL R0, [R1+0x18] ;  /* 0x0000180001007983 */ /* 0x001ee40000100800 */
[----:B---3--:R-:W-:-:S04]  /*2e100*/  SHF.L.U32 R0, R0, 0x1f, RZ ;  /* 0x0000001f00007819 */ /* 0x008fc800000006ff */
[----:B------:R-:W0:Y:S02]  /*2e110*/  SYNCS.PHASECHK.TRANS64.TRYWAIT P1, [R18+URZ+0x28860], R0 ;  /* 0x02886000120075a7 */ /* 0x000e24000802017f */
[----:B0-----:R-:W-:Y:S05]  /*2e120*/  @!P1 BRA `(.L_x_1670) ;  /* 0x0000006000f49947 */ /* 0x001fea0003800000 */
.L_x_1874:
[----:B------:R-:W0:Y:S04]  /*2e130*/  LDL R4, [R1+0x10] ;  /* 0x0000100001047983 */ /* 0x000e280000100800 */
[----:B------:R-:W3:Y:S04]  /*2e140*/  LDL R2, [R1+0x34] ;  /* 0x0000340001027983 */ /* 0x000ee80000100800 */
[----:B------:R-:W4:Y:S01]  /*2e150*/  LDL R3, [R1+0x2c] ;  /* 0x00002c0001037983 */ /* 0x000f220000100800 */
[----:B------:R-:W-:Y:S05]  /*2e160*/  WARPSYNC.ALL ;  /* 0x0000000000007948 */ /* 0x000fea0003800000 */
[----:B--2---:R-:W1:Y:S01]  /*2e170*/  S2R R9, SR_TID.X ;  /* 0x0000000000097919 */ /* 0x004e620000002100 */
[----:B------:R-:W-:Y:S01]  /*2e180*/  IMAD.MOV.U32 R12, RZ, RZ, 0x40 ;  /* 0x00000040ff0c7424 */ /* 0x000fe200078e00ff */
[----:B-1----:R-:W-:-:S04]  /*2e190*/  LOP3.LUT P1, RZ, R9, 0x4, RZ, 0xc0, !PT ;  /* 0x0000000409ff7812 */ /* 0x002fc8000782c0ff */
[----:B------:R-:W-:Y:S01]  /*2e1a0*/  SEL R12, R12, 0xffffffc0, !P1 ;  /* 0xffffffc00c0c7807 */ /* 0x000fe20004800000 */
[----:B0-----:R-:W-:-:S05]  /*2e1b0*/  IMAD R0, R4, 0x6000, RZ ;  /* 0x0000600004007824 */ /* 0x001fca00078e02ff */
[C---:B---3--:R-:W-:Y:S02]  /*2e1c0*/  LOP3.LUT R2, R0.reuse, R2, RZ, 0xfc, !PT ;  /* 0x0000000200027212 */ /* 0x048fe400078efcff */
[----:B----4-:R-:W-:-:S03]  /*2e1d0*/  LOP3.LUT R0, R0, R3, RZ, 0xfc, !PT ;  /* 0x0000000300007212 */ /* 0x010fc600078efcff */
[C---:B------:R-:W-:Y:S01]  /*2e1e0*/  IMAD.IADD R2, R19.reuse, 0x1, R2 ;  /* 0x0000000113027824 */ /* 0x040fe200078e0202 */
[----:B------:R-:W0:Y:S01]  /*2e1f0*/  S2R R3, SR_TID.X ;  /* 0x0000000000037919 */ /* 0x000e220000002100 */
[----:B------:R-:W-:-:S03]  /*2e200*/  IMAD.IADD R0, R19, 0x1, R0 ;  /* 0x0000000113007824 */ /* 0x000fc600078e0200 */
[----:B------:R-:W1:Y:S01]  /*2e210*/  LDSM.16.MT88.4 R4, [R2+0xc400] ;  /* 0x00c400000204783b */ /* 0x000e620000004200 */
[----:B------:R-:W-:Y:S01]  /*2e220*/  IMAD.IADD R17, R12, 0x1, R2 ;  /* 0x000000010c117824 */ /* 0x000fe200078e0202 */
        /* <DEDUP_REMOVED lines=83> */
.L_x_1671:
[----:B------:R-:W2:Y:S01]  /*2e760*/  LDL.LU R0, [R1+0x10] ;  /* 0x0000100001007983 */ /* 0x000ea20000300800 */
[----:B0-----:R0:W-:Y:S03]  /*2e770*/  SYNCS.ARRIVE.TRANS64.A1T0 RZ, [R18+URZ+0x28850], RZ ;  /* 0x028850ff12ff79a7 */ /* 0x0011e6000810003f */
[----:B-1----:R-:W3:Y:S01]  /*2e780*/  LDL.LU R3, [R1+0x18] ;  /* 0x0000180001037983 */ /* 0x002ee20000300800 */
[----:B0-----:R-:W-:-:S05]  /*2e790*/  @!P0 VIADD R18, R18, 0x28880 ;  /* 0x0002888012128836 */ /* 0x001fca0000000000 */
[----:B------:R-:W-:Y:S01]  /*2e7a0*/  @!P0 PRMT R18, RZ, 0x654, R18 ;  /* 0x00000654ff128816 */ /* 0x000fe20000000012 */
[----:B------:R-:W-:Y:S06]  /*2e7b0*/  BAR.SYNC.DEFER_BLOCKING 0x2, 0x80 ;  /* 0x0082000000007b1d */ /* 0x000fec0000010000 */
[----:B------:R0:W-:Y:S01]  /*2e7c0*/  @!P0 SYNCS.ARRIVE.TRANS64.RED.A1T0 RZ, [R18+URZ], RZ ;  /* 0x000000ff12ff89a7 */ /* 0x0001e2000810043f */
[----:B--2---:R-:W-:-:S05]  /*2e7d0*/  VIADD R0, R0, 0x1 ;  /* 0x0000000100007836 */ /* 0x004fca0000000000 */
[----:B------:R-:W-:-:S04]  /*2e7e0*/  ISETP.NE.AND P0, PT, R0, 0x2, PT ;  /* 0x000000020000780c */ /* 0x000fc80003f05270 */
[----:B------:R-:W-:Y:S02]  /*2e7f0*/  SEL R2, RZ, 0x1, P0 ;  /* 0x00000001ff027807 */ /* 0x000fe40000000000 */
[----:B------:R-:W-:Y:S02]  /*2e800*/  SEL R0, R0, RZ, P0 ;  /* 0x000000ff00007207 */ /* 0x000fe40000000000 */
[----:B---3--:R-:W-:-:S03]  /*2e810*/  LOP3.LUT R3, R3, R2, RZ, 0x3c, !PT ;  /* 0x0000000203037212 */ /* 0x008fc600078e3cff */
[----:B------:R0:W-:Y:S04]  /*2e820*/  STL [R1+0x10], R0 ;  /* 0x0000100001007387 */ /* 0x0001e80000100800 */
[----:B------:R0:W-:Y:S02]  /*2e830*/  STL [R1+0x18], R3 ;  /* 0x0000180301007387 */ /* 0x0001e40000100800 */
.L_x_1620:
[----:B------:R-:W-:-:S13]  /*2e840*/  LOP3.LUT P0, RZ, R16, 0x2, RZ, 0xc0, !PT ;  /* 0x0000000210ff7812 */ /* 0x000fda000780c0ff */
[----:B------:R-:W-:Y:S05]  /*2e850*/  @!P0 BRA `(.L_x_1672) ;  /* 0x00000000002c8947 */ /* 0x000fea0003800000 */
[----:B------:R-:W-:Y:S05]  /*2e860*/  WARPSYNC.ALL ;  /* 0x0000000000007948 */ /* 0x000fea0003800000 */
[----:B------:R-:W3:Y:S08]  /*2e870*/  S2UR UR5, SR_CgaCtaId ;  /* 0x00000000000579c3 */ /* 0x000ef00000008800 */
[----:B------:R-:W-:Y:S06]  /*2e880*/  BAR.SYNC.DEFER_BLOCKING 0x5, 0x180 ;  /* 0x0146000000007b1d */ /* 0x000fec0000010000 */
[----:B------:R-:W-:-:S02]  /*2e890*/  UMOV UR4, 0x400 ;  /* 0x0000040000047882 */ /* 0x000fc40000000000 */
[----:B---3--:R-:W-:-:S06]  /*2e8a0*/  ULEA UR4, UR5, UR4, 0x18 ;  /* 0x0000000405047291 */ /* 0x008fcc000f8ec03f */
[----:B------:R-:W-:-:S05]  /*2e8b0*/  IMAD.U32 R19, RZ, RZ, UR4 ;  /* 0x00000004ff137e24 */ /* 0x000fca000f8e00ff */
[----:B-1----:R-:W1:Y:S04]  /*2e8c0*/  LDS.128 R4, [R19+0x288d0] ;  /* 0x0288d00013047984 */ /* 0x002e680000000c00 */
[----:B-1----:R3:W-:Y:S04]  /*2e8d0*/  STL.64 [R1], R4 ;  /* 0x0000000401007387 */ /* 0x0027e80000100a00 */
[----:B------:R3:W-:Y:S01]  /*2e8e0*/  STL.64 [R1+0x8], R6 ;  /* 0x0000080601007387 */ /* 0x0007e20000100a00 */
[----:B------:R-:W-:Y:S06]  /*2e8f0*/  BAR.ARV 0x4, 0x180 ;  /* 0x0106000000007b1d */ /* 0x000fec0000002000 */
[----:B------:R-:W-:Y:S05]  /*2e900*/  BRA `(.L_x_1673) ;  /* 0x00000010003c7947 */ /* 0x000fea0003800000 */
.L_x_1672:
[----:B0-2---:R-:W0:Y:S01]  /*2e910*/  S2R R0, SR_TID.X ;  /* 0x0000000000007919 */ /* 0x005e220000002100 */
[----:B------:R-:W-:Y:S01]  /*2e920*/  UMOV UR4, 0xffffffff ;  /* 0xffffffff00047882 */ /* 0x000fe20000000000 */
[----:B0-----:R-:W-:-:S04]  /*2e930*/  LOP3.LUT R17, R0, 0x1f, RZ, 0xc0, !PT ;  /* 0x0000001f00117812 */ /* 0x001fc800078ec0ff */
        /* <DEDUP_REMOVED lines=8> */
[----:B------:R-:W0:Y:S08]  /*2e9c0*/  @!P1 LDC.64 R2, c[0x0][0xc80] ;  /* 0x00032000ff029b82 */ /* 0x000e300000000a00 */
[----:B------:R-:W2:Y:S01]  /*2e9d0*/  @!P1 LDC.64 R6, c[0x0][0xc78] ;  /* 0x00031e00ff069b82 */ /* 0x000ea20000000a00 */
[----:B0-----:R-:W-:-:S05]  /*2e9e0*/  @!P1 IMAD.WIDE R2, R0, 0x4, R2 ;  /* 0x0000000400029825 */ /* 0x001fca00078e0202 */
[----:B------:R2:W3:Y:S02]  /*2e9f0*/  @!P1 LDG.E R8, desc[UR38][R2.64] ;  /* 0x0000002602089981 */ /* 0x0004e4000c1e1900 */
[----:B--2---:R-:W-:-:S06]  /*2ea00*/  @!P1 IMAD.WIDE R2, R0, 0x4, R6 ;  /* 0x0000000400029825 */ /* 0x004fcc00078e0206 */
[----:B------:R-:W2:Y:S01]  /*2ea10*/  @!P1 LDG.E R2, desc[UR38][R2.64] ;  /* 0x0000002602029981 */ /* 0x000ea2000c1e1900 */
[----:B-1----:R-:W-:Y:S01]  /*2ea20*/  IMAD.MOV.U32 R4, RZ, RZ, RZ ;  /* 0x000000ffff047224 */ /* 0x002fe200078e00ff */
[C---:B------:R-:W-:Y:S01]  /*2ea30*/  ISETP.GE.U32.AND P2, PT, R17.reuse, 0x2, PT ;  /* 0x000000021100780c */ /* 0x040fe20003f46070 */
[----:B------:R-:W-:Y:S01]  /*2ea40*/  IMAD.MOV.U32 R6, RZ, RZ, RZ ;  /* 0x000000ffff067224 */ /* 0x000fe200078e00ff */
[C---:B------:R-:W-:Y:S01]  /*2ea50*/  ISETP.GE.U32.AND P3, PT, R17.reuse, 0x4, PT ;  /* 0x000000041100780c */ /* 0x040fe20003f66070 */
[----:B------:R-:W-:Y:S01]  /*2ea60*/  SHFL.IDX PT, R5, R10, RZ, 0x1f ;  /* 0x00001fff0a057589 */ /* 0x000fe200000e0000 */
[C---:B------:R-:W-:Y:S02]  /*2ea70*/  ISETP.GE.U32.AND P4, PT, R17.reuse, 0x8, PT ;  /* 0x000000081100780c */ /* 0x040fe40003f86070 */
[----:B------:R-:W-:Y:S01]  /*2ea80*/  ISETP.GE.U32.AND P5, PT, R17, 0x10, PT ;  /* 0x000000101100780c */ /* 0x000fe20003fa6070 */
[----:B------:R-:W-:Y:S01]  /*2ea90*/  SHFL.IDX PT, R0, R10, 0x1, 0x1f ;  /* 0x00201f000a007f89 */ /* 0x000fe200000e0000 */
[----:B---3--:R-:W-:-:S02]  /*2eaa0*/  @!P1 IMAD.MOV.U32 R4, RZ, RZ, R8 ;  /* 0x000000ffff049224 */ /* 0x008fc400078e0008 */
[----:B------:R-:W-:Y:S02]  /*2eab0*/  IMAD.MOV.U32 R8, RZ, RZ, RZ ;  /* 0x000000ffff087224 */ /* 0x000fe400078e00ff */
[----:B--2---:R-:W-:Y:S01]  /*2eac0*/  @!P1 IMAD.MOV.U32 R6, RZ, RZ, R2 ;  /* 0x000000ffff069224 */ /* 0x004fe200078e0002 */
        /* <DEDUP_REMOVED lines=17> */
[----:B------:R0:W1:Y:S02]  /*2ebe0*/  SHFL.IDX PT, R9, R3, 0x1f, 0x1f ;  /* 0x03e01f0003097f89 */ /* 0x00006400000e0000 */
.L_x_1884:
[----:B------:R-:W-:Y:S01]  /*2ebf0*/  ULDC UR4, c[0x0][0xc38] ;  /* 0x00030e0000047ab9 */ /* 0x000fe20000000800 */
[----:B------:R-:W-:Y:S02]  /*2ec00*/  IMAD.MOV.U32 R7, RZ, RZ, R3 ;  /* 0x000000ffff077224 */ /* 0x000fe400078e0003 */
[----:B------:R-:W-:-:S04]  /*2ec10*/  IMAD.U32 R2, RZ, RZ, UR4 ;  /* 0x00000004ff027e24 */ /* 0x000fc8000f8e00ff */
[----:B-1----:R-:W-:-:S04]  /*2ec20*/  IMAD R9, R9, R2, RZ ;  /* 0x0000000209097224 */ /* 0x002fc800078e02ff */
[----:B------:R-:W-:-:S05]  /*2ec30*/  IMAD.IADD R0, R0, 0x1, R9 ;  /* 0x0000000100007824 */ /* 0x000fca00078e0209 */
[----:B------:R-:W-:-:S13]  /*2ec40*/  ISETP.GT.AND P6, PT, R0, R5, PT ;  /* 0x000000050000720c */ /* 0x000fda0003fc4270 */
[----:B------:R-:W-:Y:S05]  /*2ec50*/  @P6 BRA `(.L_x_1675) ;  /* 0x0000000000ac6947 */ /* 0x000fea0003800000 */
.L_x_1678:
[----:B0-----:R-:W2:Y:S01]  /*2ec60*/  LDL.LU R3, [R1+0xc] ;  /* 0x00000c0001037983 */ /* 0x001ea20000300800 */
[----:B------:R-:W0:Y:S01]  /*2ec70*/  LDC R2, c[0x0][0xc3c] ;  /* 0x00030f00ff027b82 */ /* 0x000e220000000800 */
[----:B--2---:R-:W-:-:S05]  /*2ec80*/  VIADD R3, R3, 0x1f ;  /* 0x0000001f03037836 */ /* 0x004fca0000000000 */
[----:B0-----:R-:W-:-:S13]  /*2ec90*/  ISETP.GE.AND P6, PT, R3, R2, PT ;  /* 0x000000020300720c */ /* 0x001fda0003fc6270 */
[----:B------:R-:W-:Y:S05]  /*2eca0*/  @P6 BRA `(.L_x_1676) ;  /* 0x0000000800ec6947 */ /* 0x000fea0003800000 */
[----:B------:R-:W0:Y:S01]  /*2ecb0*/  S2R R4, SR_TID.X ;  /* 0x0000000000047919 */ /* 0x000e220000002100 */
[----:B------:R1:W-:Y:S01]  /*2ecc0*/  STL [R1+0xc], R3 ;  /* 0x00000c0301007387 */ /* 0x0003e20000100800 */
[----:B0-----:R-:W-:-:S05]  /*2ecd0*/  LOP3.LUT R4, R4, 0x1f, RZ, 0xc0, !PT ;  /* 0x0000001f04047812 */ /* 0x001fca00078ec0ff */
[----:B------:R-:W-:Y:S02]  /*2ece0*/  IMAD.IADD R6, R3, 0x1, R4 ;  /* 0x0000000103067824 */ /* 0x000fe400078e0204 */
[----:B------:R-:W-:-:S03]  /*2ecf0*/  IMAD.MOV.U32 R4, RZ, RZ, RZ ;  /* 0x000000ffff047224 */ /* 0x000fc600078e00ff */
[----:B------:R-:W-:-:S13]  /*2ed00*/  ISETP.GE.OR P6, PT, R6, R2, !P0 ;  /* 0x000000020600720c */ /* 0x000fda00047c6670 */
[----:B-1----:R-:W0:Y:S02]  /*2ed10*/  @!P6 LDC.64 R2, c[0x0][0xc80] ;  /* 0x00032000ff02eb82 */ /* 0x002e240000000a00 */
[----:B0-----:R-:W-:-:S05]  /*2ed20*/  @!P6 IMAD.WIDE R2, R6, 0x4, R2 ;  /* 0x000000040602e825 */ /* 0x001fca00078e0202 */
[----:B------:R0:W2:Y:S02]  /*2ed30*/  @!P6 LDG.E R4, desc[UR38][R2.64] ;  /* 0x000000260204e981 */ /* 0x0000a4000c1e1900 */
[----:B0-----:R-:W0:Y:S02]  /*2ed40*/  @!P6 LDC.64 R2, c[0x0][0xc78] ;  /* 0x00031e00ff02eb82 */ /* 0x001e240000000a00 */
[----:B0-----:R-:W-:-:S04]  /*2ed50*/  @!P6 IMAD.WIDE R2, R6, 0x4, R2 ;  /* 0x000000040602e825 */ /* 0x001fc800078e0202 */
[----:B------:R-:W-:-:S06]  /*2ed60*/  IMAD.MOV.U32 R6, RZ, RZ, RZ ;  /* 0x000000ffff067224 */ /* 0x000fcc00078e00ff */
[----:B------:R-:W2:Y:S01]  /*2ed70*/  @!P6 LDG.E R6, desc[UR38][R2.64] ;  /* 0x000000260206e981 */ /* 0x000ea2000c1e1900 */
[----:B------:R-:W-:Y:S01]  /*2ed80*/  UMOV UR4, 0xffffffff ;  /* 0xffffffff00047882 */ /* 0x000fe20000000000 */
[----:B--2---:R-:W-:Y:S02]  /*2ed90*/  IMAD R2, R6, R4, RZ ;  /* 0x0000000406027224 */ /* 0x004fe400078e02ff */
[----:B------:R-:W-:Y:S05]  /*2eda0*/  BRA.DIV UR4, `(.L_x_1677) ;  /* 0x0000005e04487947 */ /* 0x000fea000b800000 */
        /* <DEDUP_REMOVED lines=16> */
.L_x_1892:
[----:B------:R-:W-:Y:S02]  /*2eeb0*/  ULDC UR4, c[0x0][0xc38] ;  /* 0x00030e0000047ab9 */ /* 0x000fe40000000800 */
[----:B------:R-:W-:-:S04]  /*2eec0*/  IMAD.U32 R2, RZ, RZ, UR4 ;  /* 0x00000004ff027e24 */ /* 0x000fc8000f8e00ff */
[----:B-1----:R-:W-:-:S04]  /*2eed0*/  IMAD R9, R9, R2, RZ ;  /* 0x0000000209097224 */ /* 0x002fc800078e02ff */
[----:B------:R-:W-:-:S05]  /*2eee0*/  IMAD.IADD R0, R9, 0x1, R0 ;  /* 0x0000000109007824 */ /* 0x000fca00078e0200 */
[----:B------:R-:W-:-:S13]  /*2eef0*/  ISETP.GT.AND P6, PT, R0, R5, PT ;  /* 0x000000050000720c */ /* 0x000fda0003fc4270 */
[----:B------:R-:W-:Y:S05]  /*2ef00*/  @!P6 BRA `(.L_x_1678) ;  /* 0xfffffffc0054e947 */ /* 0x000fea000383ffff */
.L_x_1675:
[----:B------:R-:W-:Y:S01]  /*2ef10*/  IMAD.IADD R9, R0, 0x1, -R9 ;  /* 0x0000000100097824 */ /* 0x000fe200078e0a09 */
[----:B------:R-:W-:-:S03]  /*2ef20*/  UMOV UR4, 0xffffffff ;  /* 0xffffffff00047882 */ /* 0x000fc60000000000 */
[----:B------:R-:W-:-:S05]  /*2ef30*/  IMAD R0, R7, R2, R9 ;  /* 0x0000000207007224 */ /* 0x000fca00078e0209 */
[----:B------:R-:W-:Y:S01]  /*2ef40*/  ISETP.GT.AND P6, PT, R0, R5, PT ;  /* 0x000000050000720c */ /* 0x000fe20003fc4270 */
[----:B------:R-:W-:-:S12]  /*2ef50*/  BRA.DIV UR4, `(.L_x_1679) ;  /* 0x0000005e04b47947 */ /* 0x000fd8000b800000 */
[----:B------:R-:W2:Y:S01]  /*2ef60*/  LDL.LU R10, [R1+0xc] ;  /* 0x00000c00010a7983 */ /* 0x000ea20000300800 */
[----:B0-----:R-:W-:-:S04]  /*2ef70*/  VOTE.ANY R3, PT, !P6 ;  /* 0x0000000000037806 */ /* 0x001fc800070e0100 */
[----:B------:R-:W0:Y:S02]  /*2ef80*/  POPC R0, R3 ;  /* 0x0000000300007309 */ /* 0x000e240000000000 */
[----:B0-----:R0:W1:Y:S04]  /*2ef90*/  SHFL.IDX PT, R4, R4, R0, 0x1f ;  /* 0x00001f0004047589 */ /* 0x00106800000e0000 */
[----:B------:R0:W3:Y:S01]  /*2efa0*/  SHFL.IDX PT, R6, R6, R0, 0x1f ;  /* 0x00001f0006067589 */ /* 0x0000e200000e0000 */
[----:B--2---:R-:W-:-:S05]  /*2efb0*/  IMAD.IADD R10, R0, 0x1, R10 ;  /* 0x00000001000a7824 */ /* 0x004fca00078e020a */
[----:B-1-3--:R0:W-:Y:S02]  /*2efc0*/  STL [R1+0xc], R10 ;  /* 0x00000c0a01007387 */ /* 0x00a1e40000100800 */
.L_x_1897:
[----:B------:R-:W-:-:S13]  /*2efd0*/  ISETP.NE.AND P0, PT, R3, RZ, PT ;  /* 0x000000ff0300720c */ /* 0x000fda0003f05270 */
[----:B------:R-:W-:Y:S05]  /*2efe0*/  @!P0 BRA `(.L_x_1680) ;  /* 0x0000000000148947 */ /* 0x000fea0003800000 */
[----:B------:R-:W-:Y:S01]  /*2eff0*/  UMOV UR4, 0xffffffff ;  /* 0xffffffff00047882 */ /* 0x000fe20000000000 */
[----:B0-----:R-:W-:Y:S02]  /*2f000*/  VIADD R0, R0, 0xffffffff ;  /* 0xffffffff00007836 */ /* 0x001fe40000000000 */
[----:B------:R-:W-:Y:S05]  /*2f010*/  BRA.DIV UR4, `(.L_x_1681) ;  /* 0x0000005e04ec7947 */ /* 0x000fea000b800000 */
[----:B------:R0:W2:Y:S02]  /*2f020*/  SHFL.IDX PT, R0, R7, R0, 0x1f ;  /* 0x00001f0007007589 */ /* 0x0000a400000e0000 */
.L_x_1900:
[----:B--2---:R-:W-:-:S07]  /*2f030*/  IMAD.MOV.U32 R8, RZ, RZ, R0 ;  /* 0x000000ffff087224 */ /* 0x004fce00078e0000 */
.L_x_1680:
[----:B------:R-:W-:Y:S01]  /*2f040*/  ISETP.NE.AND P0, PT, R6, 0x1, PT ;  /* 0x000000010600780c */ /* 0x000fe20003f05270 */
[----:B0-----:R-:W-:-:S05]  /*2f050*/  IMAD R0, R8, R2, R9 ;  /* 0x0000000208007224 */ /* 0x001fca00078e0209 */
[----:B------:R0:W-:Y:S02]  /*2f060*/  STL [R1], R0 ;  /* 0x0000000001007387 */ /* 0x0001e40000100800 */
[----:B0-----:R-:W-:-:S05]  /*2f070*/  IMAD.IADD R0, R5, 0x1, -R0 ;  /* 0x0000000105007824 */ /* 0x001fca00078e0a00 */
[----:B------:R-:W-:Y:S05]  /*2f080*/  @!P0 BRA `(.L_x_1682) ;  /* 0x0000000000e48947 */ /* 0x000fea0003800000 */
        /* <DEDUP_REMOVED lines=57> */
.L_x_1682:
[----:B------:R-:W2:Y:S01]  /*2f420*/  LDL R3, [R1+0xc] ;  /* 0x00000c0001037983 */ /* 0x000ea20000100800 */
[----:B------:R-:W2:Y:S02]  /*2f430*/  LDC.64 R6, c[0x0][0xc90] ;  /* 0x00032400ff067b82 */ /* 0x000ea40000000a00 */
[----:B--2---:R-:W-:-:S05]  /*2f440*/  IMAD.WIDE R6, R3, 0x4, R6 ;  /* 0x0000000403067825 */ /* 0x004fca00078e0206 */
[----:B------:R-:W2:Y:S02]  /*2f450*/  LDG.E R3, desc[UR38][R6.64] ;  /* 0x0000002606037981 */ /* 0x000ea4000c1e1900 */
[----:B--2---:R-:W-:-:S05]  /*2f460*/  IMAD R5, R4, R3, RZ ;  /* 0x0000000304057224 */ /* 0x004fca00078e02ff */
        /* <DEDUP_REMOVED lines=21> */
[----:B------:R-:W-:-:S04]  /*2f5c0*/  @P0 VIADD R9, R9, 0x1 ;  /* 0x0000000109090836 */ /* 0x000fc80000000000 */
[----:B------:R-:W-:-:S04]  /*2f5d0*/  IMAD.MOV.U32 R6, RZ, RZ, R9 ;  /* 0x000000ffff067224 */ /* 0x000fc800078e0009 */
[----:B------:R-:W-:Y:S01]  /*2f5e0*/  @!P2 IMAD.MOV R6, RZ, RZ, -R6 ;  /* 0x000000ffff06a224 */ /* 0x000fe200078e0a06 */
[----:B------:R-:W-:-:S05]  /*2f5f0*/  @!P1 LOP3.LUT R6, RZ, R5, RZ, 0x33, !PT ;  /* 0x00000005ff069212 */ /* 0x000fca00078e33ff */
[----:B------:R-:W-:Y:S02]  /*2f600*/  IMAD R7, R3, R6, RZ ;  /* 0x0000000603077224 */ /* 0x000fe400078e02ff */
[----:B------:R-:W-:Y:S02]  /*2f610*/  IMAD.MOV R6, RZ, RZ, -R6 ;  /* 0x000000ffff067224 */ /* 0x000fe400078e0a06 */
[----:B------:R-:W-:Y:S02]  /*2f620*/  IMAD.MOV R8, RZ, RZ, -R7 ;  /* 0x000000ffff087224 */ /* 0x000fe400078e0a07 */
[----:B------:R-:W-:-:S03]  /*2f630*/  IMAD R6, R5, R6, R0 ;  /* 0x0000000605067224 */ /* 0x000fc600078e0200 */
[----:B------:R-:W-:-:S04]  /*2f640*/  VIADDMNMX R8, R8, R2, R3, PT ;  /* 0x0000000208087246 */ /* 0x000fc80003800103 */
[----:B------:R-:W-:-:S04]  /*2f650*/  IABS R9, R8 ;  /* 0x0000000800097213 */ /* 0x000fc80000000000 */
[----:B------:R-:W0:Y:S08]  /*2f660*/  I2F.RP R2, R9 ;  /* 0x0000000900027306 */ /* 0x000e300000209400 */
[----:B0-----:R-:W0:Y:S02]  /*2f670*/  MUFU.RCP R2, R2 ;  /* 0x0000000200027308 */ /* 0x001e240000001000 */
[----:B0-----:R-:W-:-:S06]  /*2f680*/  VIADD R2, R2, 0xffffffe ;  /* 0x0ffffffe02027836 */ /* 0x001fcc0000000000 */
[----:B------:R0:W2:Y:S02]  /*2f690*/  F2I.FTZ.U32.TRUNC.NTZ R3, R2 ;  /* 0x0000000200037305 */ /* 0x0000a4000021f000 */
[----:B0-----:R-:W-:Y:S02]  /*2f6a0*/  IMAD.MOV.U32 R2, RZ, RZ, RZ ;  /* 0x000000ffff027224 */ /* 0x001fe400078e00ff */
[----:B--2---:R-:W-:-:S04]  /*2f6b0*/  IMAD.MOV R0, RZ, RZ, -R3 ;  /* 0x000000ffff007224 */ /* 0x004fc800078e0a03 */
        /* <DEDUP_REMOVED lines=12> */
[----:B------:R-:W-:Y:S02]  /*2f780*/  LOP3.LUT R0, R6, R8, RZ, 0x3c, !PT ;  /* 0x0000000806007212 */ /* 0x000fe400078e3cff */
[----:B------:R-:W-:Y:S02]  /*2f790*/  IADD3 R6, R7, 0x1000000, R6 ;  /* 0x0100000007067810 */ /* 0x000fe40007ffe006 */
[----:B------:R-:W-:-:S07]  /*2f7a0*/  ISETP.GE.AND P2, PT, R0, RZ, PT ;  /* 0x000000ff0000720c */ /* 0x000fce0003f46270 */
[----:B------:R-:W-:-:S04]  /*2f7b0*/  @P0 VIADD R2, R2, 0x1 ;  /* 0x0000000102020836 */ /* 0x000fc80000000000 */
[----:B------:R-:W-:-:S04]  /*2f7c0*/  IMAD.MOV.U32 R0, RZ, RZ, R2 ;  /* 0x000000ffff007224 */ /* 0x000fc800078e0002 */
[----:B------:R-:W-:Y:S01]  /*2f7d0*/  @!P2 IMAD.MOV R0, RZ, RZ, -R0 ;  /* 0x000000ffff00a224 */ /* 0x000fe200078e0a00 */
[----:B------:R-:W-:Y:S01]  /*2f7e0*/  @!P1 LOP3.LUT R0, RZ, R8, RZ, 0x33, !PT ;  /* 0x00000008ff009212 */ /* 0x000fe200078e33ff */
[----:B------:R-:W-:-:S04]  /*2f7f0*/  IMAD.MOV R8, RZ, RZ, -R8 ;  /* 0x000000ffff087224 */ /* 0x000fc800078e0a08 */
[----:B------:R-:W-:-:S05]  /*2f800*/  IMAD R2, R0, R8, R6 ;  /* 0x0000000800027224 */ /* 0x000fca00078e0206 */
[----:B------:R2:W-:Y:S02]  /*2f810*/  STL [R1+0x8], R2 ;  /* 0x0000080201007387 */ /* 0x0005e40000100800 */
.L_x_1683:
[----:B------:R-:W-:-:S05]  /*2f820*/  LOP3.LUT R0, RZ, R0, RZ, 0x33, !PT ;  /* 0x00000000ff007212 */ /* 0x000fca00078e33ff */
[----:B------:R-:W-:-:S05]  /*2f830*/  IMAD.IADD R0, R4, 0x1, R0 ;  /* 0x0000000104007824 */ /* 0x000fca00078e0200 */
[----:B------:R3:W-:Y:S01]  /*2f840*/  STL [R1+0x4], R0 ;  /* 0x0000040001007387 */ /* 0x0007e20000100800 */
[----:B------:R-:W-:Y:S05]  /*2f850*/  BRA `(.L_x_1684) ;  /* 0x0000000000287947 */ /* 0x000fea0003800000 */
.L_x_1676:
[----:B------:R-:W-:Y:S01]  /*2f860*/  UMOV UR4, URZ ;  /* 0x0000003f00047c82 */ /* 0x000fe20008000000 */
[----:B------:R-:W-:Y:S01]  /*2f870*/  ULDC UR6, c[0x0][0xc3c] ;  /* 0x00030f0000067ab9 */ /* 0x000fe20000000800 */
[----:B------:R-:W-:Y:S01]  /*2f880*/  UMOV UR5, URZ ;  /* 0x0000003f00057c82 */ /* 0x000fe20008000000 */
[----:B------:R-:W-:Y:S01]  /*2f890*/  IMAD.U32 R3, RZ, RZ, UR4 ;  /* 0x00000004ff037e24 */ /* 0x000fe2000f8e00ff */
[----:B------:R0:W-:Y:S01]  /*2f8a0*/  STL [R1], R5 ;  /* 0x0000000501007387 */ /* 0x0001e20000100800 */
[----:B------:R-:W-:Y:S02]  /*2f8b0*/  IMAD.U32 R0, RZ, RZ, UR6 ;  /* 0x00000006ff007e24 */ /* 0x000fe4000f8e00ff */
[----:B------:R-:W-:Y:S01]  /*2f8c0*/  IMAD.U32 R2, RZ, RZ, UR5 ;  /* 0x00000005ff027e24 */ /* 0x000fe2000f8e00ff */
[----:B------:R0:W-:Y:S04]  /*2f8d0*/  STL [R1+0x4], R3 ;  /* 0x0000040301007387 */ /* 0x0001e80000100800 */
[----:B------:R0:W-:Y:S04]  /*2f8e0*/  STL [R1+0xc], R0 ;  /* 0x00000c0001007387 */ /* 0x0001e80000100800 */
[----:B------:R0:W-:Y:S02]  /*2f8f0*/  STL [R1+0x8], R2 ;  /* 0x0000080201007387 */ /* 0x0001e40000100800 */
.L_x_1684:
[----:B0-2---:R-:W2:Y:S04]  /*2f900*/  LDL R2, [R1+0xc] ;  /* 0x00000c0001027983 */ /* 0x005ea80000100800 */
[----:B------:R-:W4:Y:S04]  /*2f910*/  LDL R3, [R1+0x8] ;  /* 0x0000080001037983 */ /* 0x000f280000100800 */
[----:B------:R-:W5:Y:S04]  /*2f920*/  LDL R4, [R1] ;  /* 0x0000000001047983 */ /* 0x000f680000100800 */
[----:B------:R-:W5:Y:S01]  /*2f930*/  LDL R5, [R1+0x4] ;  /* 0x0000040001057983 */ /* 0x000f620000100800 */
[----:B---3--:R-:W0:Y:S01]  /*2f940*/  S2R R0, SR_TID.X ;  /* 0x0000000000007919 */ /* 0x008e220000002100 */
[----:B------:R-:W-:Y:S05]  /*2f950*/  WARPSYNC.ALL ;  /* 0x0000000000007948 */ /* 0x000fea0003800000 */
[----:B0-----:R-:W-:Y:S01]  /*2f960*/  LOP3.LUT R0, R0, 0x1f, RZ, 0xc0, !PT ;  /* 0x0000001f00007812 */ /* 0x001fe200078ec0ff */
[----:B------:R-:W-:Y:S03]  /*2f970*/  BAR.SYNC.DEFER_BLOCKING 0x4, 0x180 ;  /* 0x0106000000007b1d */ /* 0x000fe60000010000 */
[----:B------:R-:W-:-:S13]  /*2f980*/  ISETP.NE.AND P0, PT, R0, RZ, PT ;  /* 0x000000ff0000720c */ /* 0x000fda0003f05270 */
[----:B------:R-:W0:Y:S01]  /*2f990*/  @!P0 S2R R0, SR_CgaCtaId ;  /* 0x0000000000008919 */ /* 0x000e220000008800 */
[----:B--2---:R-:W-:Y:S01]  /*2f9a0*/  IMAD.MOV.U32 R7, RZ, RZ, R2 ;  /* 0x000000ffff077224 */ /* 0x004fe200078e0002 */
[----:B------:R-:W-:Y:S01]  /*2f9b0*/  @!P0 MOV R2, 0x400 ;  /* 0x0000040000028802 */ /* 0x000fe20000000f00 */
[----:B----4-:R-:W-:-:S03]  /*2f9c0*/  IMAD.MOV.U32 R6, RZ, RZ, R3 ;  /* 0x000000ffff067224 */ /* 0x010fc600078e0003 */
[----:B0-----:R-:W-:-:S05]  /*2f9d0*/  @!P0 LEA R19, R0, R2, 0x18 ;  /* 0x0000000200138211 */ /* 0x001fca00078ec0ff */
[----:B-----5:R0:W-:Y:S01]  /*2f9e0*/  @!P0 STS.128 [R19+0x288d0], R4 ;  /* 0x0288d00413008388 */ /* 0x0201e20000000c00 */
[----:B------:R-:W-:Y:S06]  /*2f9f0*/  BAR.ARV 0x5, 0x180 ;  /* 0x0146000000007b1d */ /* 0x000fec0000002000 */
.L_x_1673:
[----:B0-2---:R-:W2:Y:S01]  /*2fa00*/  LDL R0, [R1+0xc] ;  /* 0x00000c0001007983 */ /* 0x005ea20000100800 */
[----:B------:R-:W-:Y:S02]  /*2fa10*/  ULDC UR4, c[0x0][0xc3c] ;  /* 0x00030f0000047ab9 */ /* 0x000fe40000000800 */
[----:B--2---:R-:W-:-:S13]  /*2fa20*/  ISETP.GE.AND P0, PT, R0, UR4, PT ;  /* 0x0000000400007c0c */ /* 0x004fda000bf06270 */
[----:B------:R-:W-:Y:S05]  /*2fa30*/  @!P0 BRA `(.L_x_1685) ;  /* 0xffffff9800708947 */ /* 0x000fea000383ffff */
[----:B------:R-:W-:Y:S05]  /*2fa40*/  BSYNC B7 ;  /* 0x0000000000077941 */ /* 0x000fea0003800000 */
.L_x_1563:
[----:B----4-:R-:W2:Y:S01]  /*2fa50*/  LDL.LU R0, [R1+0x54] ;  /* 0x0000540001007983 */ /* 0x010ea20000300800 */
[----:B------:R-:W-:Y:S01]  /*2fa60*/  BSSY B0, `(.L_x_1686) ;  /* 0x000000b000007945 */ /* 0x000fe20003800000 */
[----:B---3--:R-:W3:Y:S01]  /*2fa70*/  S2R R5, SR_CgaCtaId ;  /* 0x0000000000057919 */ /* 0x008ee20000008800 */
[----:B--2---:R-:W-:-:S05]  /*2fa80*/  VIADD R0, R0, 0x1 ;  /* 0x0000000100007836 */ /* 0x004fca0000000000 */
[----:B01----:R-:W-:-:S04]  /*2fa90*/  LEA.HI R2, R0, R0, RZ, 0x1 ;  /* 0x0000000000027211 */ /* 0x003fc800078f08ff */
[----:B------:R-:W-:-:S05]  /*2faa0*/  LOP3.LUT R3, R2, 0xfffffffe, RZ, 0xc0, !PT ;  /* 0xfffffffe02037812 */ /* 0x000fca00078ec0ff */
[----:B------:R-:W-:Y:S01]  /*2fab0*/  IMAD.IADD R3, R0, 0x1, -R3 ;  /* 0x0000000100037824 */ /* 0x000fe200078e0a03 */
[----:B------:R-:W-:-:S04]  /*2fac0*/  MOV R0, 0x400 ;  /* 0x0000040000007802 */ /* 0x000fc80000000f00 */
[----:B---3--:R-:W-:Y:S02]  /*2fad0*/  LEA R0, R5, R0, 0x18 ;  /* 0x0000000005007211 */ /* 0x008fe400078ec0ff */
[----:B------:R-:W-:-:S04]  /*2fae0*/  SHF.L.U32 R3, R3, 0x1f, RZ ;  /* 0x0000001f03037819 */ /* 0x000fc800000006ff */
[----:B------:R-:W0:Y:S02]  /*2faf0*/  SYNCS.PHASECHK.TRANS64.TRYWAIT P0, [R0+URZ+0x28820], R3 ;  /* 0x02882003000075a7 */ /* 0x000e24000800017f */
[----:B0-----:R-:W-:Y:S05]  /*2fb00*/  @!P0 BRA `(.L_x_1687) ;  /* 0x00000054005c8947 */ /* 0x001fea0003800000 */
.L_x_1901:
[----:B------:R-:W-:Y:S05]  /*2fb10*/  BSYNC B0 ;  /* 0x0000000000007941 */ /* 0x000fea0003800000 */
.L_x_1686:
[----:B------:R-:W-:-:S03]  /*2fb20*/  UMOV UR4, 0xffffffff ;  /* 0xffffffff00047882 */ /* 0x000fc60000000000 */
[----:B------:R-:W-:Y:S05]  /*2fb30*/  BRA.DIV UR4, `(.L_x_1688) ;  /* 0x0000005604647947 */ /* 0x000fea000b800000 */
[----:B------:R-:W1:Y:S02]  /*2fb40*/  S2R R2, SR_TID.X ;  /* 0x0000000000027919 */ /* 0x000e640000002100 */
[----:B-1----:R-:W-:-:S04]  /*2fb50*/  SHF.R.U32.HI R2, RZ, 0x5, R2 ;  /* 0x00000005ff027819 */ /* 0x002fc80000011602 */
[----:B------:R-:W-:-:S05]  /*2fb60*/  LOP3.LUT R2, R2, 0x3, RZ, 0xc0, !PT ;  /* 0x0000000302027812 */ /* 0x000fca00078ec0ff */
[----:B------:R1:W2:Y:S02]  /*2fb70*/  SHFL.IDX PT, R14, R2, RZ, 0x1f ;  /* 0x00001fff020e7589 */ /* 0x0002a400000e0000 */
.L_x_1904:
[----:B--2---:R-:W-:-:S13]  /*2fb80*/  ISETP.NE.AND P0, PT, R14, RZ, PT ;  /* 0x000000ff0e00720c */ /* 0x004fda0003f05270 */
[----:B------:R-:W-:Y:S05]  /*2fb90*/  @P0 BRA `(.L_x_1312) ;  /* 0x0000000000b00947 */ /* 0x000fea0003800000 */
[----:B------:R-:W-:-:S03]  /*2fba0*/  UMOV UR4, 0xffffffff ;  /* 0xffffffff00047882 */ /* 0x000fc60000000000 */
[----:B------:R-:W-:Y:S05]  /*2fbb0*/  BRA.DIV UR4, `(.L_x_1689) ;  /* 0x0000005604787947 */ /* 0x000fea000b800000 */
[----:B------:R-:W-:-:S13]  /*2fbc0*/  ELECT P6, URZ, PT ;  /* 0x00000000003f782f */ /* 0x000fda00038c0000 */
.L_x_1907:
[----:B------:R-:W-:Y:S05]  /*2fbd0*/  @!P6 BRA `(.L_x_1312) ;  /* 0x0000000000a0e947 */ /* 0x000fea0003800000 */
[----:B------:R-:W-:-:S06]  /*2fbe0*/  ULOP3.LUT UR4, UR36, 0x2, URZ, 0xfc, !UPT ;  /* 0x0000000224047892 */ /* 0x000fcc000f8efc3f */
[----:B-1----:R-:W-:-:S05]  /*2fbf0*/  IMAD.U32 R2, RZ, RZ, UR4 ;  /* 0x00000004ff027e24 */ /* 0x002fca000f8e00ff */
[----:B------:R-:W-:-:S13]  /*2fc00*/  ISETP.NE.AND P0, PT, R2, 0x3, PT ;  /* 0x000000030200780c */ /* 0x000fda0003f05270 */
[----:B------:R-:W-:Y:S05]  /*2fc10*/  @!P0 BRA `(.L_x_1690) ;  /* 0x0000000000048947 */ /* 0x000fea0003800000 */
[----:B------:R-:W-:Y:S01]  /*2fc20*/  BPT.TRAP 0x1 ;  /* 0x000000040000795c */ /* 0x000fe20000300000 */
.L_x_1690:
        /* <DEDUP_REMOVED lines=14> */
.L_x_1908:
[----:B------:R-:W1:Y:S02]  /*2fd10*/  SYNCS.PHASECHK.TRANS64.TRYWAIT P1, [R7+URZ], R2 ;  /* 0x00000002070075a7 */ /* 0x000e64000802017f */
[----:B-1----:R-:W-:Y:S05]  /*2fd20*/  @!P1 BRA `(.L_x_1692) ;  /* 0x0000005400509947 */ /* 0x002fea0003800000 */
.L_x_1909:
[----:B------:R-:W-:Y:S05]  /*2fd30*/  @!P0 BRA `(.L_x_1693) ;  /* 0x0000000000048947 */ /* 0x000fea0003800000 */
[----:B------:R-:W-:Y:S01]  /*2fd40*/  BPT.TRAP 0x1 ;  /* 0x000000040000795c */ /* 0x000fe20000300000 */
.L_x_1693:
[----:B------:R-:W2:Y:S02]  /*2fd50*/  LDL.LU R4, [R1+0x10] ;  /* 0x0000100001047983 */ /* 0x000ea40000300800 */
[----:B--2---:R-:W-:-:S04]  /*2fd60*/  IMAD R4, R4, 0x8, R0 ;  /* 0x0000000804047824 */ /* 0x004fc800078e0200 */
[----:B------:R-:W2:Y:S02]  /*2fd70*/  SYNCS.PHASECHK.TRANS64.TRYWAIT P1, [R4+URZ+0x28860], R5 ;  /* 0x02886005040075a7 */ /* 0x000ea4000802017f */
[----:B--2---:R-:W-:Y:S05]  /*2fd80*/  @!P1 BRA `(.L_x_1694) ;  /* 0x00000054004c9947 */ /* 0x004fea0003800000 */
.L_x_1910:
[----:B------:R-:W-:Y:S05]  /*2fd90*/  @!P0 BRA `(.L_x_1695) ;  /* 0x0000000000048947 */ /* 0x000fea0003800000 */
[----:B------:R-:W-:Y:S01]  /*2fda0*/  BPT.TRAP 0x1 ;  /* 0x000000040000795c */ /* 0x000fe20000300000 */
.L_x_1695:
[----:B------:R-:W-:-:S04]  /*2fdb0*/  IMAD R3, R3, 0x8, R0 ;  /* 0x0000000803037824 */ /* 0x000fc800078e0200 */
[----:B------:R-:W3:Y:S02]  /*2fdc0*/  SYNCS.PHASECHK.TRANS64.TRYWAIT P1, [R3+URZ+0x28860], R2 ;  /* 0x02886002030075a7 */ /* 0x000ee4000802017f */
[----:B---3--:R-:W-:Y:S05]  /*2fdd0*/  @!P1 BRA `(.L_x_1696) ;  /* 0x00000054004c9947 */ /* 0x008fea0003800000 */
.L_x_1911:
[----:B------:R-:W-:Y:S05]  /*2fde0*/  @!P0 BRA `(.L_x_1697) ;  /* 0x0000000000048947 */ /* 0x000fea0003800000 */
[----:B------:R-:W-:Y:S01]  /*2fdf0*/  BPT.TRAP 0x1 ;  /* 0x000000040000795c */ /* 0x000fe20000300000 */
.L_x_1697:
[----:B------:R-:W4:Y:S02]  /*2fe00*/  SYNCS.PHASECHK.TRANS64.TRYWAIT P0, [R4+URZ+0x28880], R5 ;  /* 0x02888005040075a7 */ /* 0x000f24000800017f */
[----:B----4-:R-:W-:Y:S05]  /*2fe10*/  @!P0 BRA `(.L_x_1698) ;  /* 0x0000005400508947 */ /* 0x010fea0003800000 */
.L_x_1699:
[----:B------:R0:W0:Y:S02]  /*2fe20*/  SYNCS.PHASECHK.TRANS64.TRYWAIT P0, [R3+URZ+0x28880], R2 ;  /* 0x02888002030075a7 */ /* 0x000024000800017f */
[----:B0-----:R-:W-:Y:S05]  /*2fe30*/  @!P0 NANOSLEEP.SYNCS 0x989680 ;  /* 0x009896800000895d */ /* 0x001fea0003900000 */
[----:B------:R-:W0:Y:S02]  /*2fe40*/  @!P0 SYNCS.PHASECHK.TRANS64 P0, [R3+URZ+0x28880], R2 ;  /* 0x02888002030085a7 */ /* 0x000e24000800007f */
[----:B0-----:R-:W-:Y:S05]  /*2fe50*/  @!P0 BRA `(.L_x_1699) ;  /* 0xfffffffc00f08947 */ /* 0x001fea000383ffff */
.L_x_1312:
[----:B------:R-:W-:Y:S05]  /*2fe60*/  BSYNC B8 ;  /* 0x0000000000087941 */ /* 0x000fea0003800000 */
.L_x_1309:
[----:B------:R-:W-:Y:S05]  /*2fe70*/  EXIT ;  /* 0x000000000000794d */ /* 0x000fea0003800000 */
.L_x_1342:
[----:B-1----:R1:W2:Y:S02]  /*2fe80*/  SYNCS.PHASECHK.TRANS64.TRYWAIT P6, [R115+URZ+0x28890], R128 ;  /* 0x02889080730075a7 */ /* 0x0022a400080c017f */
[----:B--2---:R-:W-:Y:S05]  /*2fe90*/  @!P6 NANOSLEEP.SYNCS 0x989680 ;  /* 0x009896800000e95d */ /* 0x004fea0003900000 */
[----:B------:R-:W2:Y:S02]  /*2fea0*/  @!P6 SYNCS.PHASECHK.TRANS64 P6, [R115+URZ+0x28890], R128 ;  /* 0x028890807300e5a7 */ /* 0x000ea400080c007f */
[----:B--2---:R-:W-:Y:S05]  /*2feb0*/  @!P6 BRA `(.L_x_1342) ;  /* 0xfffffffc00f0e947 */ /* 0x004fea000383ffff */
[----:B------:R-:W-:Y:S05]  /*2fec0*/  BRA `(.L_x_1700) ;  /* 0xfffffd3000587947 */ /* 0x000fea000383ffff */
.L_x_1368:
[----:B0-----:R0:W1:Y:S02]  /*2fed0*/  SYNCS.PHASECHK.TRANS64.TRYWAIT P3, [R115+URZ+0x28890], R128 ;  /* 0x02889080730075a7 */ /* 0x001064000806017f */
[----:B-1----:R-:W-:Y:S05]  /*2fee0*/  @!P3 NANOSLEEP.SYNCS 0x989680 ;  /* 0x009896800000b95d */ /* 0x002fea0003900000 */
[----:B------:R-:W1:Y:S02]  /*2fef0*/  @!P3 SYNCS.PHASECHK.TRANS64 P3, [R115+URZ+0x28890], R128 ;  /* 0x028890807300b5a7 */ /* 0x000e64000806007f */
[----:B-1----:R-:W-:Y:S05]  /*2ff00*/  @!P3 BRA `(.L_x_1368) ;  /* 0xfffffffc00f0b947 */ /* 0x002fea000383ffff */
[----:B------:R-:W-:Y:S05]  /*2ff10*/  BRA `(.L_x_1701) ;  /* 0xfffffd6000bc7947 */ /* 0x000fea000383ffff */
.L_x_1381:
[----:B0-----:R0:W1:Y:S02]  /*2ff20*/  SYNCS.PHASECHK.TRANS64.TRYWAIT P2, [R115+URZ+0x28890], R128 ;  /* 0x02889080730075a7 */ /* 0x001064000804017f */
[----:B-1----:R-:W-:Y:S05]  /*2ff30*/  @!P2 NANOSLEEP.SYNCS 0x989680 ;  /* 0x009896800000a95d */ /* 0x002fea0003900000 */
[----:B------:R-:W1:Y:S02]  /*2ff40*/  @!P2 SYNCS.PHASECHK.TRANS64 P2, [R115+URZ+0x28890], R128 ;  /* 0x028890807300a5a7 */ /* 0x000e64000804007f */
[----:B-1----:R-:W-:Y:S05]  /*2ff50*/  @!P2 BRA `(.L_x_1381) ;  /* 0xfffffffc00f0a947 */ /* 0x002fea000383ffff */
[----:B------:R-:W-:Y:S05]  /*2ff60*/  BRA `(.L_x_1702) ;  /* 0xfffffd9000947947 */ /* 0x000fea000383ffff */
.L_x_1389:
[----:B-1----:R1:W2:Y:S02]  /*2ff70*/  SYNCS.PHASECHK.TRANS64.TRYWAIT P3, [R115+URZ+0x288b0], R128 ;  /* 0x0288b080730075a7 */ /* 0x0022a4000806017f */
[----:B--2---:R-:W-:Y:S05]  /*2ff80*/  @!P3 NANOSLEEP.SYNCS 0x989680 ;  /* 0x009896800000b95d */ /* 0x004fea0003900000 */
[----:B------:R-:W2:Y:S02]  /*2ff90*/  @!P3 SYNCS.PHASECHK.TRANS64 P3, [R115+URZ+0x288b0], R128 ;  /* 0x0288b0807300b5a7 */ /* 0x000ea4000806007f */
[----:B--2---:R-:W-:Y:S05]  /*2ffa0*/  @!P3 BRA `(.L_x_1389) ;  /* 0xfffffffc00f0b947 */ /* 0x004fea000383ffff */
[----:B------:R-:W-:Y:S05]  /*2ffb0*/  BRA `(.L_x_1703) ;  /* 0xfffffd9400f47947 */ /* 0x000fea000383ffff */
.L_x_1409:
[----:B------:R-:W0:Y:S01]  /*2ffc0*/  S2R R7, SR_TID.X ;  /* 0x0000000000077919 */ /* 0x000e220000002100 */
[----:B------:R-:W-:Y:S01]  /*2ffd0*/  BSSY B0, `(.L_x_1704) ;  /* 0x000000c000007945 */ /* 0x000fe20003800000 */
[----:B------:R-:W-:Y:S02]  /*2ffe0*/  IMAD.MOV.U32 R12, RZ, RZ, RZ ;  /* 0x000000ffff0c7224 */ /* 0x000fe400078e00ff */
[----:B------:R-:W-:Y:S02]  /*2fff0*/  IMAD.MOV.U32 R11, RZ, RZ, 0x1f ;  /* 0x0000001fff0b7424 */ /* 0x000fe400078e00ff */
        /* <DEDUP_REMOVED lines=9> */
.L_x_1705:
[----:B------:R-:W-:Y:S05]  /*30090*/  BSYNC B0 ;  /* 0x0000000000007941 */ /* 0x000fea0003800000 */
.L_x_1704:
[----:B------:R-:W-:Y:S01]  /*300a0*/  IMAD.MOV.U32 R220, RZ, RZ, R14 ;  /* 0x000000ffffdc7224 */ /* 0x000fe200078e000e */
[----:B------:R-:W-:Y:S06]  /*300b0*/  BRA `(.L_x_1706) ;  /* 0xfffffda400dc7947 */ /* 0x000fec000383ffff */
.L_x_1421:
[----:B------:R-:W-:Y:S01]  /*300c0*/  BSSY B1, `(.L_x_1707) ;  /* 0x0000008000017945 */ /* 0x000fe20003800000 */
[----:B------:R-:W-:Y:S02]  /*300d0*/  IMAD.MOV.U32 R13, RZ, RZ, R6 ;  /* 0x000000ffff0d7224 */ /* 0x000fe400078e0006 */
[----:B------:R-:W-:Y:S02]  /*300e0*/  IMAD.MOV.U32 R12, RZ, RZ, RZ ;  /* 0x000000ffff0c7224 */ /* 0x000fe400078e00ff */
[----:B------:R-:W-:Y:S02]  /*300f0*/  IMAD.MOV.U32 R11, RZ, RZ, 0x1c1f ;  /* 0x00001c1fff0b7424 */ /* 0x000fe400078e00ff */
[----:B------:R-:W-:-:S07]  /*30100*/  IMAD.MOV.U32 R15, RZ, RZ, -0x1 ;  /* 0xffffffffff0f7424 */ /* 0x000fce00078e00ff */
[----:B------:R-:W-:Y:S05]  /*30110*/  WARPSYNC.COLLECTIVE R15, `(.L_x_1708) ;  /* 0x000000000f087348 */ /* 0x000fea0003c00000 */
[----:B------:R0:W1:Y:S02]  /*30120*/  SHFL.IDX P6, R14, R13, R12, R11 ;  /* 0x0000000c0d0e7389 */ /* 0x00006400000c000b */
[----:B01----:R-:W-:Y:S01]  /*30130*/  ENDCOLLECTIVE ;  /* 0x000000000000791b */ /* 0x003fe20003800000 */
.L_x_1708:
[----:B------:R-:W-:Y:S05]  /*30140*/  BSYNC B1 ;  /* 0x0000000000017941 */ /* 0x000fea0003800000 */
.L_x_1707:
[----:B------:R-:W-:Y:S02]  /*30150*/  IMAD.MOV.U32 R13, RZ, RZ, R5 ;  /* 0x000000ffff0d7224 */ /* 0x000fe400078e0005 */
[----:B------:R-:W-:Y:S02]  /*30160*/  IMAD.MOV.U32 R12, RZ, RZ, RZ ;  /* 0x000000ffff0c7224 */ /* 0x000fe400078e00ff */
[----:B------:R-:W-:Y:S02]  /*30170*/  IMAD.MOV.U32 R11, RZ, RZ, 0x1c1f ;  /* 0x00001c1fff0b7424 */ /* 0x000fe400078e00ff */
[----:B------:R-:W-:Y:S02]  /*30180*/  IMAD.MOV.U32 R15, RZ, RZ, -0x1 ;  /* 0xffffffffff0f7424 */ /* 0x000fe400078e00ff */
[----:B------:R-:W-:-:S07]  /*30190*/  IMAD.MOV.U32 R0, RZ, RZ, R14 ;  /* 0x000000ffff007224 */ /* 0x000fce00078e000e */
[----:B------:R-:W-:Y:S05]  /*301a0*/  WARPSYNC.COLLECTIVE R15, `(.L_x_1709) ;  /* 0x000000000f087348 */ /* 0x000fea0003c00000 */
[----:B------:R0:W1:Y:S02]  /*301b0*/  SHFL.IDX P6, R14, R13, R12, R11 ;  /* 0x0000000c0d0e7389 */ /* 0x00006400000c000b */
[----:B01----:R-:W-:Y:S01]  /*301c0*/  ENDCOLLECTIVE ;  /* 0x000000000000791b */ /* 0x003fe20003800000 */
.L_x_1709:
[----:B------:R-:W-:Y:S02]  /*301d0*/  IMAD.MOV.U32 R13, RZ, RZ, R8 ;  /* 0x000000ffff0d7224 */ /* 0x000fe400078e0008 */
[----:B------:R-:W-:-:S07]  /*301e0*/  IMAD.MOV.U32 R3, RZ, RZ, R14 ;  /* 0x000000ffff037224 */ /* 0x000fce00078e000e */
[----:B------:R-:W-:Y:S05]  /*301f0*/  WARPSYNC.COLLECTIVE R15, `(.L_x_1710) ;  /* 0x000000000f087348 */ /* 0x000fea0003c00000 */
[----:B------:R0:W1:Y:S02]  /*30200*/  SHFL.IDX P6, R14, R13, R12, R11 ;  /* 0x0000000c0d0e7389 */ /* 0x00006400000c000b */
[----:B01----:R-:W-:Y:S01]  /*30210*/  ENDCOLLECTIVE ;  /* 0x000000000000791b */ /* 0x003fe20003800000 */
.L_x_1710:
[----:B------:R-:W-:Y:S02]  /*30220*/  IMAD.MOV.U32 R13, RZ, RZ, R7 ;  /* 0x000000ffff0d7224 */ /* 0x000fe400078e0007 */
[----:B------:R-:W-:-:S07]  /*30230*/  IMAD.MOV.U32 R4, RZ, RZ, R14 ;  /* 0x000000ffff047224 */ /* 0x000fce00078e000e */
[----:B------:R-:W-:Y:S05]  /*30240*/  WARPSYNC.COLLECTIVE R15, `(.L_x_1711) ;  /* 0x000000000f087348 */ /* 0x000fea0003c00000 */
[----:B------:R0:W1:Y:S02]  /*30250*/  SHFL.IDX P6, R14, R13, R12, R11 ;  /* 0x0000000c0d0e7389 */ /* 0x00006400000c000b */
[----:B01----:R-:W-:Y:S01]  /*30260*/  ENDCOLLECTIVE ;  /* 0x000000000000791b */ /* 0x003fe20003800000 */
.L_x_1711:
[----:B------:R-:W-:Y:S05]  /*30270*/  BRA `(.L_x_1712) ;  /* 0xfffffdac00dc7947 */ /* 0x000fea000383ffff */
.L_x_1424:
[----:B------:R-:W-:Y:S01]  /*30280*/  BSSY B1, `(.L_x_1713) ;  /* 0x0000008000017945 */ /* 0x000fe20003800000 */
[----:B------:R-:W-:Y:S02]  /*30290*/  IMAD.MOV.U32 R13, RZ, RZ, R6 ;  /* 0x000000ffff0d7224 */ /* 0x000fe400078e0006 */
[----:B------:R-:W-:Y:S02]  /*302a0*/  IMAD.MOV.U32 R12, RZ, RZ, 0x1 ;  /* 0x00000001ff0c7424 */ /* 0x000fe400078e00ff */
[----:B------:R-:W-:Y:S02]  /*302b0*/  IMAD.MOV.U32 R11, RZ, RZ, 0x1c1f ;  /* 0x00001c1fff0b7424 */ /* 0x000fe400078e00ff */
[----:B------:R-:W-:-:S07]  /*302c0*/  IMAD.MOV.U32 R15, RZ, RZ, -0x1 ;  /* 0xffffffffff0f7424 */ /* 0x000fce00078e00ff */
[----:B0-2345:R-:W-:Y:S05]  /*302d0*/  WARPSYNC.COLLECTIVE R15, `(.L_x_1714) ;  /* 0x000000000f087348 */ /* 0x03dfea0003c00000 */
[----:B----4-:R1:W4:Y:S02]  /*302e0*/  SHFL.IDX P6, R14, R13, R12, R11 ;  /* 0x0000000c0d0e7389 */ /* 0x01032400000c000b */
[----:B012345:R-:W-:Y:S01]  /*302f0*/  ENDCOLLECTIVE ;  /* 0x000000000000791b */ /* 0x03ffe20003800000 */
.L_x_1714:
[----:B------:R-:W-:Y:S05]  /*30300*/  BSYNC B1 ;  /* 0x0000000000017941 */ /* 0x000fea0003800000 */
.L_x_1713:
[----:B------:R-:W-:Y:S02]  /*30310*/  IMAD.MOV.U32 R13, RZ, RZ, R5 ;  /* 0x000000ffff0d7224 */ /* 0x000fe400078e0005 */
[----:B------:R-:W-:Y:S02]  /*30320*/  IMAD.MOV.U32 R12, RZ, RZ, 0x1 ;  /* 0x00000001ff0c7424 */ /* 0x000fe400078e00ff */
[----:B------:R-:W-:Y:S02]  /*30330*/  IMAD.MOV.U32 R11, RZ, RZ, 0x1c1f ;  /* 0x00001c1fff0b7424 */ /* 0x000fe400078e00ff */
[----:B------:R-:W-:Y:S02]  /*30340*/  IMAD.MOV.U32 R15, RZ, RZ, -0x1 ;  /* 0xffffffffff0f7424 */ /* 0x000fe400078e00ff */
[----:B------:R-:W-:-:S07]  /*30350*/  IMAD.MOV.U32 R0, RZ, RZ, R14 ;  /* 0x000000ffff007224 */ /* 0x000fce00078e000e */
[----:B------:R-:W-:Y:S05]  /*30360*/  WARPSYNC.COLLECTIVE R15, `(.L_x_1715) ;  /* 0x000000000f087348 */ /* 0x000fea0003c00000 */
[----:B------:R0:W1:Y:S02]  /*30370*/  SHFL.IDX P6, R14, R13, R12, R11 ;  /* 0x0000000c0d0e7389 */ /* 0x00006400000c000b */
[----:B01----:R-:W-:Y:S01]  /*30380*/  ENDCOLLECTIVE ;  /* 0x000000000000791b */ /* 0x003fe20003800000 */
.L_x_1715:
[----:B------:R-:W-:Y:S02]  /*30390*/  IMAD.MOV.U32 R13, RZ, RZ, R8 ;  /* 0x000000ffff0d7224 */ /* 0x000fe400078e0008 */
[----:B------:R-:W-:-:S07]  /*303a0*/  IMAD.MOV.U32 R3, RZ, RZ, R14 ;  /* 0x000000ffff037224 */ /* 0x000fce00078e000e */
[----:B------:R-:W-:Y:S05]  /*303b0*/  WARPSYNC.COLLECTIVE R15, `(.L_x_1716) ;  /* 0x000000000f087348 */ /* 0x000fea0003c00000 */
[----:B------:R0:W1:Y:S02]  /*303c0*/  SHFL.IDX P6, R14, R13, R12, R11 ;  /* 0x0000000c0d0e7389 */ /* 0x00006400000c000b */
[----:B01----:R-:W-:Y:S01]  /*303d0*/  ENDCOLLECTIVE ;  /* 0x000000000000791b */ /* 0x003fe20003800000 */
.L_x_1716:
[----:B------:R-:W-:Y:S02]  /*303e0*/  IMAD.MOV.U32 R13, RZ, RZ, R7 ;  /* 0x000000ffff0d7224 */ /* 0x000fe400078e0007 */
[----:B------:R-:W-:-:S07]  /*303f0*/  IMAD.MOV.U32 R4, RZ, RZ, R14 ;  /* 0x000000ffff047224 */ /* 0x000fce00078e000e */
[----:B------:R-:W-:Y:S05]  /*30400*/  WARPSYNC.COLLECTIVE R15, `(.L_x_1717) ;  /* 0x000000000f087348 */ /* 0x000fea0003c00000 */
[----:B------:R0:W1:Y:S02]  /*30410*/  SHFL.IDX P6, R14, R13, R12, R11 ;  /* 0x0000000c0d0e7389 */ /* 0x00006400000c000b */
[----:B01----:R-:W-:Y:S01]  /*30420*/  ENDCOLLECTIVE ;  /* 0x000000000000791b */ /* 0x003fe20003800000 */
.L_x_1717:
[----:B------:R-:W-:Y:S05]  /*30430*/  BRA `(.L_x_1718) ;  /* 0xfffffdac00fc7947 */ /* 0x000fea000383ffff */
.L_x_1428:
[----:B0-----:R0:W1:Y:S02]  /*30440*/  SYNCS.PHASECHK.TRANS64.TRYWAIT P0, [R18+URZ+0x28800], R5 ;  /* 0x02880005120075a7 */ /* 0x001064000800017f */
[----:B-1----:R-:W-:Y:S05]  /*30450*/  @!P0 NANOSLEEP.SYNCS 0x989680 ;  /* 0x009896800000895d */ /* 0x002fea0003900000 */
[----:B------:R-:W1:Y:S02]  /*30460*/  @!P0 SYNCS.PHASECHK.TRANS64 P0, [R18+URZ+0x28800], R5 ;  /* 0x02880005120085a7 */ /* 0x000e64000800007f */
[----:B-1----:R-:W-:Y:S05]  /*30470*/  @!P0 BRA `(.L_x_1428) ;  /* 0xfffffffc00f08947 */ /* 0x002fea000383ffff */
[----:B------:R-:W-:Y:S05]  /*30480*/  BRA `(.L_x_1719) ;  /* 0xfffffdb000a47947 */ /* 0x000fea000383ffff */
.L_x_1436:
[----:B------:R-:W0:Y:S01]  /*30490*/  LDC R37, c[0x0][0x3f4] ;  /* 0x0000fd00ff257b82 */ /* 0x000e220000000800 */
[----:B------:R-:W-:Y:S01]  /*304a0*/  BSSY B1, `(.L_x_1720) ;  /* 0x0000008000017945 */ /* 0x000fe20003800000 */
[----:B------:R-:W-:Y:S02]  /*304b0*/  IMAD.MOV.U32 R13, RZ, RZ, R10 ;  /* 0x000000ffff0d7224 */ /* 0x000fe400078e000a */
[----:B------:R-:W-:Y:S02]  /*304c0*/  IMAD.MOV.U32 R12, RZ, RZ, RZ ;  /* 0x000000ffff0c7224 */ /* 0x000fe400078e00ff */
[----:B------:R-:W-:Y:S02]  /*304d0*/  IMAD.MOV.U32 R11, RZ, RZ, 0x1c1f ;  /* 0x00001c1fff0b7424 */ /* 0x000fe400078e00ff */
[----:B------:R-:W-:-:S07]  /*304e0*/  IMAD.MOV.U32 R15, RZ, RZ, -0x1 ;  /* 0xffffffffff0f7424 */ /* 0x000fce00078e00ff */
[----:B0-----:R-:W-:Y:S05]  /*304f0*/  WARPSYNC.COLLECTIVE R15, `(.L_x_1721) ;  /* 0x000000000f087348 */ /* 0x001fea0003c00000 */
[----:B------:R1:W2:Y:S02]  /*30500*/  SHFL.IDX P6, R14, R13, R12, R11 ;  /* 0x0000000c0d0e7389 */ /* 0x0002a400000c000b */
[----:B012---:R-:W-:Y:S01]  /*30510*/  ENDCOLLECTIVE ;  /* 0x000000000000791b */ /* 0x007fe20003800000 */
.L_x_1721:
[----:B------:R-:W-:Y:S05]  /*30520*/  BSYNC B1 ;  /* 0x0000000000017941 */ /* 0x000fea0003800000 */
.L_x_1720:
[----:B------:R-:W-:Y:S01]  /*30530*/  IMAD.MOV.U32 R13, RZ, RZ, R29 ;  /* 0x000000ffff0d7224 */ /* 0x000fe200078e001d */
[----:B------:R-:W-:Y:S01]  /*30540*/  ISETP.GE.AND P0, PT, R22, R37, PT ;  /* 0x000000251600720c */ /* 0x000fe20003f06270 */
[----:B------:R-:W-:Y:S02]  /*30550*/  IMAD.MOV.U32 R12, RZ, RZ, RZ ;  /* 0x000000ffff0c7224 */ /* 0x000fe400078e00ff */
[----:B------:R-:W-:Y:S02]  /*30560*/  IMAD.MOV.U32 R11, RZ, RZ, 0x1c1f ;  /* 0x00001c1fff0b7424 */ /* 0x000fe400078e00ff */
[----:B------:R-:W-:Y:S02]  /*30570*/  IMAD.MOV.U32 R15, RZ, RZ, -0x1 ;  /* 0xffffffffff0f7424 */ /* 0x000fe400078e00ff */
[----:B------:R-:W-:Y:S02]  /*30580*/  IMAD.MOV.U32 R3, RZ, RZ, R14 ;  /* 0x000000ffff037224 */ /* 0x000fe400078e000e */
[----:B------:R-:W-:-:S07]  /*30590*/  IMAD R30, R215, R30, RZ ;  /* 0x0000001ed71e7224 */ /* 0x000fce00078e02ff */
[----:B------:R-:W-:Y:S05]  /*305a0*/  WARPSYNC.COLLECTIVE R15, `(.L_x_1722) ;  /* 0x000000000f087348 */ /* 0x000fea0003c00000 */
[----:B------:R0:W1:Y:S02]  /*305b0*/  SHFL.IDX P6, R14, R13, R12, R11 ;  /* 0x0000000c0d0e7389 */ /* 0x00006400000c000b */
[----:B01----:R-:W-:Y:S01]  /*305c0*/  ENDCOLLECTIVE ;  /* 0x000000000000791b */ /* 0x003fe20003800000 */
.L_x_1722:
[----:B------:R-:W-:Y:S01]  /*305d0*/  ISETP.GE.OR P1, PT, R39, R30, P0 ;  /* 0x0000001e2700720c */ /* 0x000fe20000726670 */
[----:B------:R-:W-:Y:S02]  /*305e0*/  IMAD.MOV.U32 R13, RZ, RZ, R31 ;  /* 0x000000ffff0d7224 */ /* 0x000fe400078e001f */
[----:B------:R-:W-:-:S10]  /*305f0*/  IMAD.MOV.U32 R5, RZ, RZ, R14 ;  /* 0x000000ffff057224 */ /* 0x000fd400078e000e */
[----:B------:R-:W-:Y:S05]  /*30600*/  WARPSYNC.COLLECTIVE R15, `(.L_x_1723) ;  /* 0x000000000f087348 */ /* 0x000fea0003c00000 */
[----:B------:R0:W1:Y:S02]  /*30610*/  SHFL.IDX P6, R14, R13, R12, R11 ;  /* 0x0000000c0d0e7389 */ /* 0x00006400000c000b */
[----:B01----:R-:W-:Y:S01]  /*30620*/  ENDCOLLECTIVE ;  /* 0x000000000000791b */ /* 0x003fe20003800000 */
.L_x_1723:
[----:B------:R-:W-:-:S05]  /*30630*/  @!P1 IADD3 R0, P2, R22, R5, RZ ;  /* 0x0000000516009210 */ /* 0x000fca0007f5e0ff */
[----:B------:R-:W-:Y:S02]  /*30640*/  @!P1 IMAD.X R5, R3, 0x1, R23, P2 ;  /* 0x0000000103059824 */ /* 0x000fe400010e0617 */
[----:B------:R-:W-:Y:S02]  /*30650*/  @!P1 IMAD.MOV.U32 R4, RZ, RZ, R0 ;  /* 0x000000ffff049224 */ /* 0x000fe400078e0000 */
[----:B------:R-:W-:Y:S02]  /*30660*/  IMAD.MOV.U32 R13, RZ, RZ, R28 ;  /* 0x000000ffff0d7224 */ /* 0x000fe400078e001c */
[----:B------:R-:W-:-:S07]  /*30670*/  IMAD.MOV.U32 R7, RZ, RZ, R14 ;  /* 0x000000ffff077224 */ /* 0x000fce00078e000e */
[----:B------:R-:W-:Y:S05]  /*30680*/  WARPSYNC.COLLECTIVE R15, `(.L_x_1724) ;  /* 0x000000000f087348 */ /* 0x000fea0003c00000 */
[----:B------:R0:W1:Y:S02]  /*30690*/  SHFL.IDX P6, R14, R13, R12, R11 ;  /* 0x0000000c0d0e7389 */ /* 0x00006400000c000b */
[----:B01----:R-:W-:Y:S01]  /*306a0*/  ENDCOLLECTIVE ;  /* 0x000000000000791b */ /* 0x003fe20003800000 */
.L_x_1724:
[----:B------:R-:W-:-:S05]  /*306b0*/  @!P1 IADD3 R14, P3, R22, R14, RZ ;  /* 0x0000000e160e9210 */ /* 0x000fca0007f7e0ff */
[----:B------:R-:W-:Y:S02]  /*306c0*/  @!P1 IMAD.X R3, R7, 0x1, R23, P3 ;  /* 0x0000000107039824 */ /* 0x000fe400018e0617 */
[----:B------:R-:W-:Y:S01]  /*306d0*/  @!P1 IMAD.MOV.U32 R32, RZ, RZ, R14 ;  /* 0x000000ffff209224 */ /* 0x000fe200078e000e */
[----:B------:R-:W5:Y:S01]  /*306e0*/  @!P1 LD.E.128 R4, desc[UR38][R4.64] ;  /* 0x0000002604049980 */ /* 0x000f62000c101d00 */
[----:B------:R-:W-:-:S06]  /*306f0*/  @!P1 IMAD.MOV.U32 R33, RZ, RZ, R3 ;  /* 0x000000ffff219224 */ /* 0x000fcc00078e0003 */
[----:B------:R-:W5:Y:S01]  /*30700*/  @!P1 LD.E.128 R32, desc[UR38][R32.64] ;  /* 0x0000002620209980 */ /* 0x000f62000c101d00 */
[----:B------:R-:W-:Y:S01]  /*30710*/  IMAD.MOV.U32 R13, RZ, RZ, R10 ;  /* 0x000000ffff0d7224 */ /* 0x000fe200078e000a */
[----:B------:R-:W-:Y:S01]  /*30720*/  CS2R R26, SRZ ;  /* 0x00000000001a7805 */ /* 0x000fe2000001ff00 */
[----:B------:R-:W-:Y:S01]  /*30730*/  IMAD.MOV.U32 R12, RZ, RZ, 0x1 ;  /* 0x00000001ff0c7424 */ /* 0x000fe200078e00ff */
[----:B------:R-:W-:Y:S02]  /*30740*/  CS2R R24, SRZ ;  /* 0x0000000000187805 */ /* 0x000fe4000001ff00 */
[----:B------:R-:W-:Y:S02]  /*30750*/  CS2R R20, SRZ ;  /* 0x0000000000147805 */ /* 0x000fe4000001ff00 */
[----:B------:R-:W-:-:S07]  /*30760*/  CS2R R8, SRZ ;  /* 0x0000000000087805 */ /* 0x000fce000001ff00 */
[----:B-----5:R-:W-:Y:S05]  /*30770*/  WARPSYNC.COLLECTIVE R15, `(.L_x_1725) ;  /* 0x000000000f087348 */ /* 0x020fea0003c00000 */
[----:B------:R0:W1:Y:S02]  /*30780*/  SHFL.IDX P6, R14, R13, R12, R11 ;  /* 0x0000000c0d0e7389 */ /* 0x00006400000c000b */
[----:B01---5:R-:W-:Y:S01]  /*30790*/  ENDCOLLECTIVE ;  /* 0x000000000000791b */ /* 0x023fe20003800000 */
.L_x_1725:
[----:B------:R-:W-:Y:S02]  /*307a0*/  IMAD.MOV.U32 R13, RZ, RZ, R29 ;  /* 0x000000ffff0d7224 */ /* 0x000fe400078e001d */
[----:B------:R-:W-:-:S07]  /*307b0*/  IMAD.MOV.U32 R3, RZ, RZ, R14 ;  /* 0x000000ffff037224 */ /* 0x000fce00078e000e */
[----:B------:R-:W-:Y:S05]  /*307c0*/  WARPSYNC.COLLECTIVE R15, `(.L_x_1726) ;  /* 0x000000000f087348 */ /* 0x000fea0003c00000 */
[----:B------:R0:W1:Y:S02]  /*307d0*/  SHFL.IDX P6, R14, R13, R12, R11 ;  /* 0x0000000c0d0e7389 */ /* 0x00006400000c000b */
[----:B01----:R-:W-:Y:S01]  /*307e0*/  ENDCOLLECTIVE ;  /* 0x000000000000791b */ /* 0x003fe20003800000 */
.L_x_1726:
[----:B------:R-:W-:Y:S02]  /*307f0*/  IMAD.MOV.U32 R13, RZ, RZ, R31 ;  /* 0x000000ffff0d7224 */ /* 0x000fe400078e001f */
[----:B------:R-:W-:-:S07]  /*30800*/  IMAD.MOV.U32 R29, RZ, RZ, R14 ;  /* 0x000000ffff1d7224 */ /* 0x000fce00078e000e */
[----:B------:R-:W-:Y:S05]  /*30810*/  WARPSYNC.COLLECTIVE R15, `(.L_x_1727) ;  /* 0x000000000f087348 */ /* 0x000fea0003c00000 */
[----:B------:R0:W1:Y:S02]  /*30820*/  SHFL.IDX P6, R14, R13, R12, R11 ;  /* 0x0000000c0d0e7389 */ /* 0x00006400000c000b */
[----:B01----:R-:W-:Y:S01]  /*30830*/  ENDCOLLECTIVE ;  /* 0x000000000000791b */ /* 0x003fe20003800000 */
.L_x_1727:
[----:B------:R-:W-:Y:S02]  /*30840*/  IMAD.MOV.U32 R13, RZ, RZ, R28 ;  /* 0x000000ffff0d7224 */ /* 0x000fe400078e001c */
[----:B------:R-:W-:-:S07]  /*30850*/  IMAD.MOV.U32 R31, RZ, RZ, R14 ;  /* 0x000000ffff1f7224 */ /* 0x000fce00078e000e */
[----:B------:R-:W-:Y:S05]  /*30860*/  WARPSYNC.COLLECTIVE R15, `(.L_x_1728) ;  /* 0x000000000f087348 */ /* 0x000fea0003c00000 */
[----:B------:R0:W1:Y:S02]  /*30870*/  SHFL.IDX P6, R14, R13, R12, R11 ;  /* 0x0000000c0d0e7389 */ /* 0x00006400000c000b */
[----:B01----:R-:W-:Y:S01]  /*30880*/  ENDCOLLECTIVE ;  /* 0x000000000000791b */ /* 0x003fe20003800000 */
.L_x_1728:
[----:B------:R-:W-:Y:S02]  /*30890*/  @!P1 IMAD.MOV.U32 R26, RZ, RZ, R4 ;  /* 0x000000ffff1a9224 */ /* 0x000fe400078e0004 */
[----:B------:R-:W-:Y:S01]  /*308a0*/  @!P1 IMAD.MOV.U32 R27, RZ, RZ, R5 ;  /* 0x000000ffff1b9224 */ /* 0x000fe200078e0005 */
[----:B------:R-:W-:Y:S01]  /*308b0*/  CS2R R4, SRZ ;  /* 0x0000000000047805 */ /* 0x000fe2000001ff00 */
[----:B------:R-:W-:Y:S02]  /*308c0*/  @!P1 IMAD.MOV.U32 R24, RZ, RZ, R6 ;  /* 0x000000ffff189224 */ /* 0x000fe400078e0006 */
[----:B------:R-:W-:Y:S02]  /*308d0*/  @!P1 IMAD.MOV.U32 R25, RZ, RZ, R7 ;  /* 0x000000ffff199224 */ /* 0x000fe400078e0007 */
[----:B------:R-:W-:Y:S02]  /*308e0*/  @!P1 IMAD.MOV.U32 R20, RZ, RZ, R32 ;  /* 0x000000ffff149224 */ /* 0x000fe400078e0020 */
[----:B------:R-:W-:-:S02]  /*308f0*/  @!P1 IMAD.MOV.U32 R21, RZ, RZ, R33 ;  /* 0x000000ffff159224 */ /* 0x000fc400078e0021 */
[----:B------:R-:W-:Y:S02]  /*30900*/  @!P1 IMAD.MOV.U32 R8, RZ, RZ, R34 ;  /* 0x000000ffff089224 */ /* 0x000fe400078e0022 */
[----:B------:R-:W-:Y:S01]  /*30910*/  @!P1 IMAD.MOV.U32 R9, RZ, RZ, R35 ;  /* 0x000000ffff099224 */ /* 0x000fe200078e0023 */
[----:B------:R-:W-:Y:S06]  /*30920*/  BRA `(.L_x_1729) ;  /* 0xfffffdd000507947 */ /* 0x000fec000383ffff */
.L_x_1440:
[----:B0-----:R0:W1:Y:S02]  /*30930*/  SYNCS.PHASECHK.TRANS64.TRYWAIT P1, [R18+URZ+0x28800], R3 ;  /* 0x02880003120075a7 */ /* 0x001064000802017f */
[----:B-1----:R-:W-:Y:S05]  /*30940*/  @!P1 NANOSLEEP.SYNCS 0x989680 ;  /* 0x009896800000995d */ /* 0x002fea0003900000 */
[----:B------:R-:W1:Y:S02]  /*30950*/  @!P1 SYNCS.PHASECHK.TRANS64 P1, [R18+URZ+0x28800], R3 ;  /* 0x02880003120095a7 */ /* 0x000e64000802007f */
[----:B-1----:R-:W-:Y:S05]  /*30960*/  @!P1 BRA `(.L_x_1440) ;  /* 0xfffffffc00f09947 */ /* 0x002fea000383ffff */
[----:B------:R-:W-:Y:S05]  /*30970*/  BRA `(.L_x_1730) ;  /* 0xfffffdd000b47947 */ /* 0x000fea000383ffff */
.L_x_1446:
[----:B-1----:R1:W2:Y:S02]  /*30980*/  SYNCS.PHASECHK.TRANS64.TRYWAIT P1, [R20+URZ+0x28830], R3 ;  /* 0x02883003140075a7 */ /* 0x0022a4000802017f */
[----:B--2---:R-:W-:Y:S05]  /*30990*/  @!P1 NANOSLEEP.SYNCS 0x989680 ;  /* 0x009896800000995d */ /* 0x004fea0003900000 */
[----:B------:R-:W2:Y:S02]  /*309a0*/  @!P1 SYNCS.PHASECHK.TRANS64 P1, [R20+URZ+0x28830], R3 ;  /* 0x02883003140095a7 */ /* 0x000ea4000802007f */
[----:B--2---:R-:W-:Y:S05]  /*309b0*/  @!P1 BRA `(.L_x_1446) ;  /* 0xfffffffc00f09947 */ /* 0x004fea000383ffff */
[----:B------:R-:W-:Y:S05]  /*309c0*/  BRA `(.L_x_1445) ;  /* 0xfffffdf000dc7947 */ /* 0x000fea000383ffff */
.L_x_1464:
[----:B-1----:R1:W2:Y:S02]  /*309d0*/  SYNCS.PHASECHK.TRANS64.TRYWAIT P2, [R15+URZ+0x28830], R14 ;  /* 0x0288300e0f0075a7 */ /* 0x0022a4000804017f */
[----:B--2---:R-:W-:Y:S05]  /*309e0*/  @!P2 NANOSLEEP.SYNCS 0x989680 ;  /* 0x009896800000a95d */ /* 0x004fea0003900000 */
[----:B------:R-:W2:Y:S02]  /*309f0*/  @!P2 SYNCS.PHASECHK.TRANS64 P2, [R15+URZ+0x28830], R14 ;  /* 0x0288300e0f00a5a7 */ /* 0x000ea4000804007f */
[----:B--2---:R-:W-:Y:S05]  /*30a00*/  @!P2 BRA `(.L_x_1464) ;  /* 0xfffffffc00f0a947 */ /* 0x004fea000383ffff */
[----:B------:R-:W-:Y:S05]  /*30a10*/  BRA `(.L_x_1463) ;  /* 0xfffffe4400407947 */ /* 0x000fea000383ffff */
.L_x_1468:
[----:B-1----:R1:W2:Y:S02]  /*30a20*/  SYNCS.PHASECHK.TRANS64.TRYWAIT P1, [R15+URZ+0x28850], R14 ;  /* 0x0288500e0f0075a7 */ /* 0x0022a4000802017f */
[----:B--2---:R-:W-:Y:S05]  /*30a30*/  @!P1 NANOSLEEP.SYNCS 0x989680 ;  /* 0x009896800000995d */ /* 0x004fea0003900000 */
[----:B------:R-:W2:Y:S02]  /*30a40*/  @!P1 SYNCS.PHASECHK.TRANS64 P1, [R15+URZ+0x28850], R14 ;  /* 0x0288500e0f0095a7 */ /* 0x000ea4000802007f */
[----:B--2---:R-:W-:Y:S05]  /*30a50*/  @!P1 BRA `(.L_x_1468) ;  /* 0xfffffffc00f09947 */ /* 0x004fea000383ffff */
[----:B------:R-:W-:Y:S05]  /*30a60*/  BRA `(.L_x_1465) ;  /* 0xfffffe4800047947 */ /* 0x000fea000383ffff */
.L_x_1488:
[----:B-1----:R1:W2:Y:S02]  /*30a70*/  SYNCS.PHASECHK.TRANS64.TRYWAIT P2, [R15+URZ+0x28830], R20 ;  /* 0x028830140f0075a7 */ /* 0x0022a4000804017f */
[----:B--2---:R-:W-:Y:S05]  /*30a80*/  @!P2 NANOSLEEP.SYNCS 0x989680 ;  /* 0x009896800000a95d */ /* 0x004fea0003900000 */
[----:B------:R-:W2:Y:S02]  /*30a90*/  @!P2 SYNCS.PHASECHK.TRANS64 P2, [R15+URZ+0x28830], R20 ;  /* 0x028830140f00a5a7 */ /* 0x000ea4000804007f */
[----:B--2---:R-:W-:Y:S05]  /*30aa0*/  @!P2 BRA `(.L_x_1488) ;  /* 0xfffffffc00f0a947 */ /* 0x004fea000383ffff */
[----:B------:R-:W-:Y:S05]  /*30ab0*/  BRA `(.L_x_1487) ;  /* 0xfffffe9c00907947 */ /* 0x000fea000383ffff */
.L_x_1492:
[----:B-1----:R1:W2:Y:S02]  /*30ac0*/  SYNCS.PHASECHK.TRANS64.TRYWAIT P1, [R15+URZ+0x28850], R14 ;  /* 0x0288500e0f0075a7 */ /* 0x0022a4000802017f */
[----:B--2---:R-:W-:Y:S05]  /*30ad0*/  @!P1 NANOSLEEP.SYNCS 0x989680 ;  /* 0x009896800000995d */ /* 0x004fea0003900000 */
[----:B------:R-:W2:Y:S02]  /*30ae0*/  @!P1 SYNCS.PHASECHK.TRANS64 P1, [R15+URZ+0x28850], R14 ;  /* 0x0288500e0f0095a7 */ /* 0x000ea4000802007f */
[----:B--2---:R-:W-:Y:S05]  /*30af0*/  @!P1 BRA `(.L_x_1492) ;  /* 0xfffffffc00f09947 */ /* 0x004fea000383ffff */
[----:B------:R-:W-:Y:S05]  /*30b00*/  BRA `(.L_x_1489) ;  /* 0xfffffea000607947 */ /* 0x000fea000383ffff */
.L_x_1500:
[----:B-1----:R1:W2:Y:S02]  /*30b10*/  SYNCS.PHASECHK.TRANS64.TRYWAIT P2, [R15+URZ+0x28830], R20 ;  /* 0x028830140f0075a7 */ /* 0x0022a4000804017f */
[----:B--2---:R-:W-:Y:S05]  /*30b20*/  @!P2 NANOSLEEP.SYNCS 0x989680 ;  /* 0x009896800000a95d */ /* 0x004fea0003900000 */
[----:B------:R-:W2:Y:S02]  /*30b30*/  @!P2 SYNCS.PHASECHK.TRANS64 P2, [R15+URZ+0x28830], R20 ;  /* 0x028830140f00a5a7 */ /* 0x000ea4000804007f */
[----:B--2---:R-:W-:Y:S05]  /*30b40*/  @!P2 BRA `(.L_x_1500) ;  /* 0xfffffffc00f0a947 */ /* 0x004fea000383ffff */
[----:B------:R-:W-:Y:S05]  /*30b50*/  BRA `(.L_x_1499) ;  /* 0xfffffed000e47947 */ /* 0x000fea000383ffff */
.L_x_1504:
[----:B-1----:R1:W2:Y:S02]  /*30b60*/  SYNCS.PHASECHK.TRANS64.TRYWAIT P1, [R15+URZ+0x28850], R14 ;  /* 0x0288500e0f0075a7 */ /* 0x0022a4000802017f */
[----:B--2---:R-:W-:Y:S05]  /*30b70*/  @!P1 NANOSLEEP.SYNCS 0x989680 ;  /* 0x009896800000995d */ /* 0x004fea0003900000 */
[----:B------:R-:W2:Y:S02]  /*30b80*/  @!P1 SYNCS.PHASECHK.TRANS64 P1, [R15+URZ+0x28850], R14 ;  /* 0x0288500e0f0095a7 */ /* 0x000ea4000802007f */
[----:B--2---:R-:W-:Y:S05]  /*30b90*/  @!P1 BRA `(.L_x_1504) ;  /* 0xfffffffc00f09947 */ /* 0x004fea000383ffff */
[----:B------:R-:W-:Y:S05]  /*30ba0*/  BRA `(.L_x_1501) ;  /* 0xfffffed400b47947 */ /* 0x000fea000383ffff */
.L_x_1518:
[----:B-1----:R1:W2:Y:S02]  /*30bb0*/  SYNCS.PHASECHK.TRANS64.TRYWAIT P0, [R13+URZ+0x28850], R0 ;  /* 0x028850000d0075a7 */ /* 0x0022a4000800017f */
[----:B--2---:R-:W-:Y:S05]  /*30bc0*/  @!P0 NANOSLEEP.SYNCS 0x989680 ;  /* 0x009896800000895d */ /* 0x004fea0003900000 */
[----:B------:R-:W2:Y:S02]  /*30bd0*/  @!P0 SYNCS.PHASECHK.TRANS64 P0, [R13+URZ+0x28850], R0 ;  /* 0x028850000d0085a7 */ /* 0x000ea4000800007f */
[----:B--2---:R-:W-:Y:S05]  /*30be0*/  @!P0 BRA `(.L_x_1518) ;  /* 0xfffffffc00f08947 */ /* 0x004fea000383ffff */
[----:B------:R-:W-:Y:S05]  /*30bf0*/  BRA `(.L_x_1517) ;  /* 0xffffff2800787947 */ /* 0x000fea000383ffff */
.L_x_1522:
[----:B------:R-:W-:Y:S01]  /*30c00*/  SEL R25, R136, R137, P0 ;  /* 0x0000008988197207 */ /* 0x000fe20000000000 */
[----:B------:R-:W-:Y:S01]  /*30c10*/  IMAD.MOV.U32 R11, RZ, RZ, 0x1c1f ;  /* 0x00001c1fff0b7424 */ /* 0x000fe200078e00ff */
[----:B------:R-:W-:Y:S01]  /*30c20*/  SEL R127, R137, R136, P0 ;  /* 0x00000088897f7207 */ /* 0x000fe20000000000 */
[----:B------:R-:W-:Y:S01]  /*30c30*/  IMAD.MOV.U32 R15, RZ, RZ, -0x1 ;  /* 0xffffffffff0f7424 */ /* 0x000fe200078e00ff */
[----:B------:R-:W-:Y:S02]  /*30c40*/  SEL R137, R45, R12, P0 ;  /* 0x0000000c2d897207 */ /* 0x000fe40000000000 */
[----:B------:R-:W-:Y:S01]  /*30c50*/  SEL R45, R12, R45, P0 ;  /* 0x0000002d0c2d7207 */ /* 0x000fe20000000000 */
[----:B-----5:R-:W-:Y:S01]  /*30c60*/  IMAD.MOV.U32 R12, RZ, RZ, R10 ;  /* 0x000000ffff0c7224 */ /* 0x020fe200078e000a */
[----:B------:R-:W-:Y:S02]  /*30c70*/  SEL R119, R55, R0, P0 ;  /* 0x0000000037777207 */ /* 0x000fe40000000000 */
[----:B------:R-:W-:-:S07]  /*30c80*/  SEL R55, R0, R55, P0 ;  /* 0x0000003700377207 */ /* 0x000fce0000000000 */
[----:B012---:R-:W-:Y:S05]  /*30c90*/  WARPSYNC.COLLECTIVE R15, `(.L_x_1731) ;  /* 0x000000000f087348 */ /* 0x007fea0003c00000 */
[----:B------:R3:W4:Y:S02]  /*30ca0*/  SHFL.IDX P6, R14, R13, R12, R11 ;  /* 0x0000000c0d0e7389 */ /* 0x00072400000c000b */
[----:B01234-:R-:W-:Y:S01]  /*30cb0*/  ENDCOLLECTIVE ;  /* 0x000000000000791b */ /* 0x01ffe20003800000 */
.L_x_1731:
        /* <DEDUP_REMOVED lines=18> */
.L_x_1732:
        /* <DEDUP_REMOVED lines=8> */
[----:B------:R-:W-:Y:S01]  /*30e60*/  SEL R39, R30, R39, P0 ;  /* 0x000000271e277207 */ /* 0x000fe20000000000 */
[----:B------:R-:W-:Y:S01]  /*30e70*/  IMAD.MOV.U32 R12, RZ, RZ, R20 ;  /* 0x000000ffff0c7224 */ /* 0x000fe200078e0014 */
        /* <DEDUP_REMOVED lines=9> */
.L_x_1733:
        /* <DEDUP_REMOVED lines=18> */
.L_x_1734:
        /* <DEDUP_REMOVED lines=19> */
.L_x_1735:
[----:B------:R-:W-:Y:S02]  /*31160*/  SEL R87, R2, R87, P0 ;  /* 0x0000005702577207 */ /* 0x000fe40000000000 */
[----:B------:R-:W-:Y:S02]  /*31170*/  SEL R85, R182, R69, P0 ;  /* 0x00000045b6557207 */ /* 0x000fe40000000000 */
[----:B------:R-:W-:Y:S02]  /*31180*/  SEL R69, R69, R182, P0 ;  /* 0x000000b645457207 */ /* 0x000fe40000000000 */
[----:B------:R-:W-:Y:S02]  /*31190*/  SEL R3, R0, R5, P0 ;  /* 0x0000000500037207 */ /* 0x000fe40000000000 */
[----:B------:R-:W-:Y:S02]  /*311a0*/  SEL R5, R5, R0, P0 ;  /* 0x0000000005057207 */ /* 0x000fe40000000000 */
[----:B------:R-:W-:-:S02]  /*311b0*/  SEL R90, R4, R7, P0 ;  /* 0x00000007045a7207 */ /* 0x000fc40000000000 */
[----:B------:R-:W-:Y:S01]  /*311c0*/  SEL R104, R7, R4, P0 ;  /* 0x0000000407687207 */ /* 0x000fe20000000000 */
[----:B------:R-:W-:Y:S02]  /*311d0*/  IMAD.MOV.U32 R13, RZ, RZ, R143 ;  /* 0x000000ffff0d7224 */ /* 0x000fe400078e008f */
[----:B------:R-:W-:-:S07]  /*311e0*/  IMAD.MOV.U32 R6, RZ, RZ, R14 ;  /* 0x000000ffff067224 */ /* 0x000fce00078e000e */
[----:B------:R-:W-:Y:S05]  /*311f0*/  WARPSYNC.COLLECTIVE R15, `(.L_x_1736) ;  /* 0x000000000f087348 */ /* 0x000fea0003c00000 */
[----:B------:R0:W1:Y:S02]  /*31200*/  SHFL.IDX P6, R14, R13, R12, R11 ;  /* 0x0000000c0d0e7389 */ /* 0x00006400000c000b */
[----:B01----:R-:W-:Y:S01]  /*31210*/  ENDCOLLECTIVE ;  /* 0x000000000000791b */ /* 0x003fe20003800000 */
.L_x_1736:
[----:B------:R-:W-:Y:S02]  /*31220*/  IMAD.MOV.U32 R13, RZ, RZ, R9 ;  /* 0x000000ffff0d7224 */ /* 0x000fe400078e0009 */
[----:B------:R-:W-:Y:S02]  /*31230*/  IMAD.MOV.U32 R12, RZ, RZ, R20 ;  /* 0x000000ffff0c7224 */ /* 0x000fe400078e0014 */
[----:B------:R-:W-:-:S07]  /*31240*/  IMAD.MOV.U32 R8, RZ, RZ, R14 ;  /* 0x000000ffff087224 */ /* 0x000fce00078e000e */
[----:B------:R-:W-:Y:S05]  /*31250*/  WARPSYNC.COLLECTIVE R15, `(.L_x_1737) ;  /* 0x000000000f087348 */ /* 0x000fea0003c00000 */
[----:B------:R0:W1:Y:S02]  /*31260*/  SHFL.IDX P6, R14, R13, R12, R11 ;  /* 0x0000000c0d0e7389 */ /* 0x00006400000c000b */
[----:B01----:R-:W-:Y:S01]  /*31270*/  ENDCOLLECTIVE ;  /* 0x000000000000791b */ /* 0x003fe20003800000 */
.L_x_1737:
[----:B------:R-:W-:Y:S02]  /*31280*/  IMAD.MOV.U32 R13, RZ, RZ, R21 ;  /* 0x000000ffff0d7224 */ /* 0x000fe400078e0015 */
[----:B------:R-:W-:-:S07]  /*31290*/  IMAD.MOV.U32 R9, RZ, RZ, R14 ;  /* 0x000000ffff097224 */ /* 0x000fce00078e000e */
[----:B------:R-:W-:Y:S05]  /*312a0*/  WARPSYNC.COLLECTIVE R15, `(.L_x_1738) ;  /* 0x000000000f087348 */ /* 0x000fea0003c00000 */
[----:B------:R0:W1:Y:S02]  /*312b0*/  SHFL.IDX P6, R14, R13, R12, R11 ;  /* 0x0000000c0d0e7389 */ /* 0x00006400000c000b */
[----:B01----:R-:W-:Y:S01]  /*312c0*/  ENDCOLLECTIVE ;  /* 0x000000000000791b */ /* 0x003fe20003800000 */
.L_x_1738:
[----:B------:R-:W-:Y:S02]  /*312d0*/  IMAD.MOV.U32 R13, RZ, RZ, R141 ;  /* 0x000000ffff0d7224 */ /* 0x000fe400078e008d */
[----:B------:R-:W-:Y:S02]  /*312e0*/  IMAD.MOV.U32 R12, RZ, RZ, R10 ;  /* 0x000000ffff0c7224 */ /* 0x000fe400078e000a */
[----:B------:R-:W-:-:S07]  /*312f0*/  IMAD.MOV.U32 R21, RZ, RZ, R14 ;  /* 0x000000ffff157224 */ /* 0x000fce00078e000e */
[----:B------:R-:W-:Y:S05]  /*31300*/  WARPSYNC.COLLECTIVE R15, `(.L_x_1739) ;  /* 0x000000000f087348 */ /* 0x000fea0003c00000 */
[----:B------:R0:W1:Y:S02]  /*31310*/  SHFL.IDX P6, R14, R13, R12, R11 ;  /* 0x0000000c0d0e7389 */ /* 0x00006400000c000b */
[----:B01----:R-:W-:Y:S01]  /*31320*/  ENDCOLLECTIVE ;  /* 0x000000000000791b */ /* 0x003fe20003800000 */
.L_x_1739:
[----:B------:R-:W-:Y:S02]  /*31330*/  SEL R122, R8, R21, P0 ;  /* 0x00000015087a7207 */ /* 0x000fe40000000000 */
[----:B------:R-:W-:Y:S01]  /*31340*/  SEL R124, R21, R8, P0 ;  /* 0x00000008157c7207 */ /* 0x000fe20000000000 */
[----:B------:R-:W-:Y:S02]  /*31350*/  IMAD.MOV.U32 R13, RZ, RZ, R25 ;  /* 0x000000ffff0d7224 */ /* 0x000fe400078e0019 */
[----:B------:R-:W-:-:S07]  /*31360*/  IMAD.MOV.U32 R24, RZ, RZ, R14 ;  /* 0x000000ffff187224 */ /* 0x000fce00078e000e */
[----:B------:R-:W-:Y:S05]  /*31370*/  WARPSYNC.COLLECTIVE R15, `(.L_x_1740) ;  /* 0x000000000f087348 */ /* 0x000fea0003c00000 */
[----:B------:R0:W1:Y:S02]  /*31380*/  SHFL.IDX P6, R14, R13, R12, R11 ;  /* 0x0000000c0d0e7389 */ /* 0x00006400000c000b */
[----:B01----:R-:W-:Y:S01]  /*31390*/  ENDCOLLECTIVE ;  /* 0x000000000000791b */ /* 0x003fe20003800000 */
.L_x_1740:
[----:B------:R-:W-:Y:S02]  /*313a0*/  IMAD.MOV.U32 R13, RZ, RZ, R27 ;  /* 0x000000ffff0d7224 */ /* 0x000fe400078e001b */
[----:B------:R-:W-:Y:S02]  /*313b0*/  IMAD.MOV.U32 R12, RZ, RZ, R20 ;  /* 0x000000ffff0c7224 */ /* 0x000fe400078e0014 */
[----:B------:R-:W-:-:S07]  /*313c0*/  IMAD.MOV.U32 R25, RZ, RZ, R14 ;  /* 0x000000ffff197224 */ /* 0x000fce00078e000e */
[----:B------:R-:W-:Y:S05]  /*313d0*/  WARPSYNC.COLLECTIVE R15, `(.L_x_1741) ;  /* 0x000000000f087348 */ /* 0x000fea0003c00000 */
[----:B------:R0:W1:Y:S02]  /*313e0*/  SHFL.IDX P6, R14, R13, R12, R11 ;  /* 0x0000000c0d0e7389 */ /* 0x00006400000c000b */
[----:B01----:R-:W-:Y:S01]  /*313f0*/  ENDCOLLECTIVE ;  /* 0x000000000000791b */ /* 0x003fe20003800000 */
.L_x_1741:
[----:B------:R-:W-:Y:S02]  /*31400*/  IMAD.MOV.U32 R13, RZ, RZ, R127 ;  /* 0x000000ffff0d7224 */ /* 0x000fe400078e007f */
[----:B------:R-:W-:-:S07]  /*31410*/  IMAD.MOV.U32 R27, RZ, RZ, R14 ;  /* 0x000000ffff1b7224 */ /* 0x000fce00078e000e */
[----:B------:R-:W-:Y:S05]  /*31420*/  WARPSYNC.COLLECTIVE R15, `(.L_x_1742) ;  /* 0x000000000f087348 */ /* 0x000fea0003c00000 */
[----:B------:R0:W1:Y:S02]  /*31430*/  SHFL.IDX P6, R14, R13, R12, R11 ;  /* 0x0000000c0d0e7389 */ /* 0x00006400000c000b */
[----:B01----:R-:W-:Y:S01]  /*31440*/  ENDCOLLECTIVE ;  /* 0x000000000000791b */ /* 0x003fe20003800000 */
.L_x_1742:
[----:B------:R-:W-:Y:S02]  /*31450*/  SEL R127, R24, R27, P0 ;  /* 0x0000001b187f7207 */ /* 0x000fe40000000000 */
[----:B------:R-:W-:Y:S01]  /*31460*/  SEL R7, R27, R24, P0 ;  /* 0x000000181b077207 */ /* 0x000fe20000000000 */
[----:B------:R-:W-:Y:S01]  /*31470*/  IMAD.MOV.U32 R13, RZ, RZ, R125 ;  /* 0x000000ffff0d7224 */ /* 0x000fe200078e007d */
[----:B------:R-:W-:Y:S01]  /*31480*/  SEL R125, R9, R6, P0 ;  /* 0x00000006097d7207 */ /* 0x000fe20000000000 */
[----:B------:R-:W-:Y:S02]  /*31490*/  IMAD.MOV.U32 R12, RZ, RZ, R10 ;  /* 0x000000ffff0c7224 */ /* 0x000fe400078e000a */
[----:B------:R-:W-:-:S07]  /*314a0*/  IMAD.MOV.U32 R26, RZ, RZ, R14 ;  /* 0x000000ffff1a7224 */ /* 0x000fce00078e000e */
[----:B------:R-:W-:Y:S05]  /*314b0*/  WARPSYNC.COLLECTIVE R15, `(.L_x_1743) ;  /* 0x000000000f087348 */ /* 0x000fea0003c00000 */
[----:B------:R0:W1:Y:S02]  /*314c0*/  SHFL.IDX P6, R14, R13, R12, R11 ;  /* 0x0000000c0d0e7389 */ /* 0x00006400000c000b */
[----:B01----:R-:W-:Y:S01]  /*314d0*/  ENDCOLLECTIVE ;  /* 0x000000000000791b */ /* 0x003fe20003800000 */
.L_x_1743:
[----:B------:R-:W-:Y:S01]  /*314e0*/  SEL R0, R25, R26, P0 ;  /* 0x0000001a19007207 */ /* 0x000fe20000000000 */
[----:B------:R-:W-:Y:S01]  /*314f0*/  IMAD.MOV.U32 R13, RZ, RZ, R123 ;  /* 0x000000ffff0d7224 */ /* 0x000fe200078e007b */
[----:B------:R-:W-:Y:S02]  /*31500*/  SEL R123, R6, R9, P0 ;  /* 0x00000009067b7207 */ /* 0x000fe40000000000 */
[----:B------:R-:W-:Y:S01]  /*31510*/  SEL R6, R26, R25, P0 ;  /* 0x000000191a067207 */ /* 0x000fe20000000000 */
[----:B------:R-:W-:-:S07]  /*31520*/  IMAD.MOV.U32 R28, RZ, RZ, R14 ;  /* 0x000000ffff1c7224 */ /* 0x000fce00078e000e */
[----:B------:R-:W-:Y:S05]  /*31530*/  WARPSYNC.COLLECTIVE R15, `(.L_x_1744) ;  /* 0x000000000f087348 */ /* 0x000fea0003c00000 */
[----:B------:R0:W1:Y:S02]  /*31540*/  SHFL.IDX P6, R14, R13, R12, R11 ;  /* 0x0000000c0d0e7389 */ /* 0x00006400000c000b */
[----:B01----:R-:W-:Y:S01]  /*31550*/  ENDCOLLECTIVE ;  /* 0x000000000000791b */ /* 0x003fe20003800000 */
.L_x_1744:
[----:B------:R-:W-:Y:S02]  /*31560*/  IMAD.MOV.U32 R13, RZ, RZ, R31 ;  /* 0x000000ffff0d7224 */ /* 0x000fe400078e001f */
[----:B------:R-:W-:Y:S02]  /*31570*/  IMAD.MOV.U32 R12, RZ, RZ, R20 ;  /* 0x000000ffff0c7224 */ /* 0x000fe400078e0014 */
[----:B------:R-:W-:-:S07]  /*31580*/  IMAD.MOV.U32 R30, RZ, RZ, R14 ;  /* 0x000000ffff1e7224 */ /* 0x000fce00078e000e */
[----:B------:R-:W-:Y:S05]  /*31590*/  WARPSYNC.COLLECTIVE R15, `(.L_x_1745) ;  /* 0x000000000f087348 */ /* 0x000fea0003c00000 */
[----:B------:R0:W1:Y:S02]  /*315a0*/  SHFL.IDX P6, R14, R13, R12, R11 ;  /* 0x0000000c0d0e7389 */ /* 0x00006400000c000b */
[----:B01----:R-:W-:Y:S01]  /*315b0*/  ENDCOLLECTIVE ;  /* 0x000000000000791b */ /* 0x003fe20003800000 */
.L_x_1745:
[----:B------:R-:W-:Y:S02]  /*315c0*/  IMAD.MOV.U32 R13, RZ, RZ, R33 ;  /* 0x000000ffff0d7224 */ /* 0x000fe400078e0021 */
[----:B------:R-:W-:-:S07]  /*315d0*/  IMAD.MOV.U32 R31, RZ, RZ, R14 ;  /* 0x000000ffff1f7224 */ /* 0x000fce00078e000e */
[----:B------:R-:W-:Y:S05]  /*315e0*/  WARPSYNC.COLLECTIVE R15, `(.L_x_1746) ;  /* 0x000000000f087348 */ /* 0x000fea0003c00000 */
[----:B------:R0:W1:Y:S02]  /*315f0*/  SHFL.IDX P6, R14, R13, R12, R11 ;  /* 0x0000000c0d0e7389 */ /* 0x00006400000c000b */
[----:B01----:R-:W-:Y:S01]  /*31600*/  ENDCOLLECTIVE ;  /* 0x000000000000791b */ /* 0x003fe20003800000 */
.L_x_1746:
[----:B------:R-:W-:Y:S02]  /*31610*/  SEL R9, R28, R31, P0 ;  /* 0x0000001f1c097207 */ /* 0x000fe40000000000 */
[----:B------:R-:W-:Y:S01]  /*31620*/  SEL R21, R31, R28, P0 ;  /* 0x0000001c1f157207 */ /* 0x000fe20000000000 */
[----:B------:R-:W-:Y:S02]  /*31630*/  IMAD.MOV.U32 R13, RZ, RZ, R139 ;  /* 0x000000ffff0d7224 */ /* 0x000fe400078e008b */
[----:B------:R-:W-:Y:S02]  /*31640*/  IMAD.MOV.U32 R12, RZ, RZ, R10 ;  /* 0x000000ffff0c7224 */ /* 0x000fe400078e000a */
[----:B------:R-:W-:-:S07]  /*31650*/  IMAD.MOV.U32 R33, RZ, RZ, R14 ;  /* 0x000000ffff217224 */ /* 0x000fce00078e000e */
[----:B------:R-:W-:Y:S05]  /*31660*/  WARPSYNC.COLLECTIVE R15, `(.L_x_1747) ;  /* 0x000000000f087348 */ /* 0x000fea0003c00000 */
[----:B------:R0:W1:Y:S02]  /*31670*/  SHFL.IDX P6, R14, R13, R12, R11 ;  /* 0x0000000c0d0e7389 */ /* 0x00006400000c000b */
[----:B01----:R-:W-:Y:S01]  /*31680*/  ENDCOLLECTIVE ;  /* 0x000000000000791b */ /* 0x003fe20003800000 */
.L_x_1747:
[----:B------:R-:W-:Y:S02]  /*31690*/  SEL R8, R30, R33, P0 ;  /* 0x000000211e087207 */ /* 0x000fe40000000000 */
[----:B------:R-:W-:Y:S01]  /*316a0*/  SEL R4, R33, R30, P0 ;  /* 0x0000001e21047207 */ /* 0x000fe20000000000 */
[----:B------:R-:W-:Y:S02]  /*316b0*/  IMAD.MOV.U32 R13, RZ, RZ, R137 ;  /* 0x000000ffff0d7224 */ /* 0x000fe400078e0089 */
[----:B------:R-:W-:-:S07]  /*316c0*/  IMAD.MOV.U32 R32, RZ, RZ, R14 ;  /* 0x000000ffff207224 */ /* 0x000fce00078e000e */
[----:B------:R-:W-:Y:S05]  /*316d0*/  WARPSYNC.COLLECTIVE R15, `(.L_x_1748) ;  /* 0x000000000f087348 */ /* 0x000fea0003c00000 */
[----:B------:R0:W1:Y:S02]  /*316e0*/  SHFL.IDX P6, R14, R13, R12, R11 ;  /* 0x0000000c0d0e7389 */ /* 0x00006400000c000b */
[----:B01----:R-:W-:Y:S01]  /*316f0*/  ENDCOLLECTIVE ;  /* 0x000000000000791b */ /* 0x003fe20003800000 */
.L_x_1748:
[----:B------:R-:W-:Y:S02]  /*31700*/  IMAD.MOV.U32 R13, RZ, RZ, R35 ;  /* 0x000000ffff0d7224 */ /* 0x000fe400078e0023 */
[----:B------:R-:W-:Y:S02]  /*31710*/  IMAD.MOV.U32 R12, RZ, RZ, R20 ;  /* 0x000000ffff0c7224 */ /* 0x000fe400078e0014 */
[----:B------:R-:W-:-:S07]  /*31720*/  IMAD.MOV.U32 R34, RZ, RZ, R14 ;  /* 0x000000ffff227224 */ /* 0x000fce00078e000e */
[----:B------:R-:W-:Y:S05]  /*31730*/  WARPSYNC.COLLECTIVE R15, `(.L_x_1749) ;  /* 0x000000000f087348 */ /* 0x000fea0003c00000 */
[----:B------:R0:W1:Y:S02]  /*31740*/  SHFL.IDX P6, R14, R13, R12, R11 ;  /* 0x0000000c0d0e7389 */ /* 0x00006400000c000b */
[----:B01----:R-:W-:Y:S01]  /*31750*/  ENDCOLLECTIVE ;  /* 0x000000000000791b */ /* 0x003fe20003800000 */
.L_x_1749:
[----:B------:R-:W-:Y:S02]  /*31760*/  IMAD.MOV.U32 R13, RZ, RZ, R45 ;  /* 0x000000ffff0d7224 */ /* 0x000fe400078e002d */
[----:B------:R-:W-:-:S07]  /*31770*/  IMAD.MOV.U32 R35, RZ, RZ, R14 ;  /* 0x000000ffff237224 */ /* 0x000fce00078e000e */
[----:B------:R-:W-:Y:S05]  /*31780*/  WARPSYNC.COLLECTIVE R15, `(.L_x_1750) ;  /* 0x000000000f087348 */ /* 0x000fea0003c00000 */
[----:B------:R0:W1:Y:S02]  /*31790*/  SHFL.IDX P6, R14, R13, R12, R11 ;  /* 0x0000000c0d0e7389 */ /* 0x00006400000c000b */
[----:B01----:R-:W-:Y:S01]  /*317a0*/  ENDCOLLECTIVE ;  /* 0x000000000000791b */ /* 0x003fe20003800000 */
.L_x_1750:
        /* <DEDUP_REMOVED lines=8> */
.L_x_1751:
[----:B------:R-:W-:Y:S02]  /*31830*/  SEL R24, R34, R45, P0 ;  /* 0x0000002d22187207 */ /* 0x000fe40000000000 */
[----:B------:R-:W-:Y:S01]  /*31840*/  SEL R26, R45, R34, P0 ;  /* 0x000000222d1a7207 */ /* 0x000fe20000000000 */
[----:B------:R-:W-:Y:S02]  /*31850*/  IMAD.MOV.U32 R13, RZ, RZ, R133 ;  /* 0x000000ffff0d7224 */ /* 0x000fe400078e0085 */
[----:B------:R-:W-:-:S07]  /*31860*/  IMAD.MOV.U32 R36, RZ, RZ, R14 ;  /* 0x000000ffff247224 */ /* 0x000fce00078e000e */
[----:B------:R-:W-:Y:S05]  /*31870*/  WARPSYNC.COLLECTIVE R15, `(.L_x_1752) ;  /* 0x000000000f087348 */ /* 0x000fea0003c00000 */
[----:B------:R0:W1:Y:S02]  /*31880*/  SHFL.IDX P6, R14, R13, R12, R11 ;  /* 0x0000000c0d0e7389 */ /* 0x00006400000c000b */
[----:B01----:R-:W-:Y:S01]  /*31890*/  ENDCOLLECTIVE ;  /* 0x000000000000791b */ /* 0x003fe20003800000 */
.L_x_1752:
[----:B------:R-:W-:Y:S02]  /*318a0*/  IMAD.MOV.U32 R13, RZ, RZ, R47 ;  /* 0x000000ffff0d7224 */ /* 0x000fe400078e002f */
[----:B------:R-:W-:Y:S02]  /*318b0*/  IMAD.MOV.U32 R12, RZ, RZ, R20 ;  /* 0x000000ffff0c7224 */ /* 0x000fe400078e0014 */
[----:B------:R-:W-:-:S07]  /*318c0*/  IMAD.MOV.U32 R38, RZ, RZ, R14 ;  /* 0x000000ffff267224 */ /* 0x000fce00078e000e */
[----:B------:R-:W-:Y:S05]  /*318d0*/  WARPSYNC.COLLECTIVE R15, `(.L_x_1753) ;  /* 0x000000000f087348 */ /* 0x000fea0003c00000 */
[----:B------:R0:W1:Y:S02]  /*318e0*/  SHFL.IDX P6, R14, R13, R12, R11 ;  /* 0x0000000c0d0e7389 */ /* 0x00006400000c000b */
[----:B01----:R-:W-:Y:S01]  /*318f0*/  ENDCOLLECTIVE ;  /* 0x000000000000791b */ /* 0x003fe20003800000 */
.L_x_1753:
[----:B------:R-:W-:Y:S02]  /*31900*/  IMAD.MOV.U32 R13, RZ, RZ, R49 ;  /* 0x000000ffff0d7224 */ /* 0x000fe400078e0031 */
[----:B------:R-:W-:-:S07]  /*31910*/  IMAD.MOV.U32 R47, RZ, RZ, R14 ;  /* 0x000000ffff2f7224 */ /* 0x000fce00078e000e */
[----:B------:R-:W-:Y:S05]  /*31920*/  WARPSYNC.COLLECTIVE R15, `(.L_x_1754) ;  /* 0x000000000f087348 */ /* 0x000fea0003c00000 */
[----:B------:R0:W1:Y:S02]  /*31930*/  SHFL.IDX P6, R14, R13, R12, R11 ;  /* 0x0000000c0d0e7389 */ /* 0x00006400000c000b */
[----:B01----:R-:W-:Y:S01]  /*31940*/  ENDCOLLECTIVE ;  /* 0x000000000000791b */ /* 0x003fe20003800000 */
.L_x_1754:
        /* <DEDUP_REMOVED lines=8> */
.L_x_1755:
[----:B------:R-:W-:Y:S02]  /*319d0*/  SEL R28, R38, R49, P0 ;  /* 0x00000031261c7207 */ /* 0x000fe40000000000 */
[----:B------:R-:W-:Y:S01]  /*319e0*/  SEL R32, R49, R38, P0 ;  /* 0x0000002631207207 */ /* 0x000fe20000000000 */
[----:B------:R-:W-:Y:S02]  /*319f0*/  IMAD.MOV.U32 R13, RZ, RZ, R131 ;  /* 0x000000ffff0d7224 */ /* 0x000fe400078e0083 */
[----:B------:R-:W-:-:S07]  /*31a00*/  IMAD.MOV.U32 R57, RZ, RZ, R14 ;  /* 0x000000ffff397224 */ /* 0x000fce00078e000e */
[----:B------:R-:W-:Y:S05]  /*31a10*/  WARPSYNC.COLLECTIVE R15, `(.L_x_1756) ;  /* 0x000000000f087348 */ /* 0x000fea0003c00000 */
[----:B------:R0:W1:Y:S02]  /*31a20*/  SHFL.IDX P6, R14, R13, R12, R11 ;  /* 0x0000000c0d0e7389 */ /* 0x00006400000c000b */
[----:B01----:R-:W-:Y:S01]  /*31a30*/  ENDCOLLECTIVE ;  /* 0x000000000000791b */ /* 0x003fe20003800000 */
.L_x_1756:
[----:B------:R-:W-:Y:S02]  /*31a40*/  IMAD.MOV.U32 R13, RZ, RZ, R129 ;  /* 0x000000ffff0d7224 */ /* 0x000fe400078e0081 */
[----:B------:R-:W-:Y:S02]  /*31a50*/  IMAD.MOV.U32 R12, RZ, RZ, R20 ;  /* 0x000000ffff0c7224 */ /* 0x000fe400078e0014 */
[----:B------:R-:W-:-:S07]  /*31a60*/  IMAD.MOV.U32 R40, RZ, RZ, R14 ;  /* 0x000000ffff287224 */ /* 0x000fce00078e000e */
[----:B------:R-:W-:Y:S05]  /*31a70*/  WARPSYNC.COLLECTIVE R15, `(.L_x_1757) ;  /* 0x000000000f087348 */ /* 0x000fea0003c00000 */
[----:B------:R0:W1:Y:S02]  /*31a80*/  SHFL.IDX P6, R14, R13, R12, R11 ;  /* 0x0000000c0d0e7389 */ /* 0x00006400000c000b */
[----:B01----:R-:W-:Y:S01]  /*31a90*/  ENDCOLLECTIVE ;  /* 0x000000000000791b */ /* 0x003fe20003800000 */
.L_x_1757:
[----:B------:R-:W-:Y:S02]  /*31aa0*/  IMAD.MOV.U32 R13, RZ, RZ, R51 ;  /* 0x000000ffff0d7224 */ /* 0x000fe400078e0033 */
[----:B------:R-:W-:-:S07]  /*31ab0*/  IMAD.MOV.U32 R42, RZ, RZ, R14 ;  /* 0x000000ffff2a7224 */ /* 0x000fce00078e000e */
[----:B------:R-:W-:Y:S05]  /*31ac0*/  WARPSYNC.COLLECTIVE R15, `(.L_x_1758) ;  /* 0x000000000f087348 */ /* 0x000fea0003c00000 */
[----:B------:R0:W1:Y:S02]  /*31ad0*/  SHFL.IDX P6, R14, R13, R12, R11 ;  /* 0x0000000c0d0e7389 */ /* 0x00006400000c000b */
[----:B01----:R-:W-:Y:S01]  /*31ae0*/  ENDCOLLECTIVE ;  /* 0x000000000000791b */ /* 0x003fe20003800000 */
.L_x_1758:
        /* <DEDUP_REMOVED lines=8> */
.L_x_1759:
[----:B------:R-:W-:Y:S02]  /*31b70*/  SEL R30, R40, R51, P0 ;  /* 0x00000033281e7207 */ /* 0x000fe40000000000 */
[----:B------:R-:W-:Y:S01]  /*31b80*/  SEL R114, R51, R40, P0 ;  /* 0x0000002833727207 */ /* 0x000fe20000000000 */
[----:B------:R-:W-:Y:S02]  /*31b90*/  IMAD.MOV.U32 R13, RZ, RZ, R119 ;  /* 0x000000ffff0d7224 */ /* 0x000fe400078e0077 */
[----:B------:R-:W-:-:S07]  /*31ba0*/  IMAD.MOV.U32 R44, RZ, RZ, R14 ;  /* 0x000000ffff2c7224 */ /* 0x000fce00078e000e */
[----:B------:R-:W-:Y:S05]  /*31bb0*/  WARPSYNC.COLLECTIVE R15, `(.L_x_1760) ;  /* 0x000000000f087348 */ /* 0x000fea0003c00000 */
[----:B------:R0:W1:Y:S02]  /*31bc0*/  SHFL.IDX P6, R14, R13, R12, R11 ;  /* 0x0000000c0d0e7389 */ /* 0x00006400000c000b */
[----:B01----:R-:W-:Y:S01]  /*31bd0*/  ENDCOLLECTIVE ;  /* 0x000000000000791b */ /* 0x003fe20003800000 */
.L_x_1760:
[----:B------:R-:W-:Y:S02]  /*31be0*/  IMAD.MOV.U32 R13, RZ, RZ, R53 ;  /* 0x000000ffff0d7224 */ /* 0x000fe400078e0035 */
[----:B------:R-:W-:Y:S02]  /*31bf0*/  IMAD.MOV.U32 R12, RZ, RZ, R20 ;  /* 0x000000ffff0c7224 */ /* 0x000fe400078e0014 */
[----:B------:R-:W-:-:S07]  /*31c00*/  IMAD.MOV.U32 R46, RZ, RZ, R14 ;  /* 0x000000ffff2e7224 */ /* 0x000fce00078e000e */
[----:B------:R-:W-:Y:S05]  /*31c10*/  WARPSYNC.COLLECTIVE R15, `(.L_x_1761) ;  /* 0x000000000f087348 */ /* 0x000fea0003c00000 */
[----:B------:R0:W1:Y:S02]  /*31c20*/  SHFL.IDX P6, R14, R13, R12, R11 ;  /* 0x0000000c0d0e7389 */ /* 0x00006400000c000b */
[----:B01----:R-:W-:Y:S01]  /*31c30*/  ENDCOLLECTIVE ;  /* 0x000000000000791b */ /* 0x003fe20003800000 */
.L_x_1761:
[----:B------:R-:W-:Y:S02]  /*31c40*/  IMAD.MOV.U32 R13, RZ, RZ, R55 ;  /* 0x000000ffff0d7224 */ /* 0x000fe400078e0037 */
[----:B------:R-:W-:-:S07]  /*31c50*/  IMAD.MOV.U32 R53, RZ, RZ, R14 ;  /* 0x000000ffff357224 */ /* 0x000fce00078e000e */
[----:B------:R-:W-:Y:S05]  /*31c60*/  WARPSYNC.COLLECTIVE R15, `(.L_x_1762) ;  /* 0x000000000f087348 */ /* 0x000fea0003c00000 */
[----:B------:R0:W1:Y:S02]  /*31c70*/  SHFL.IDX P6, R14, R13, R12, R11 ;  /* 0x0000000c0d0e7389 */ /* 0x00006400000c000b */
[----:B01----:R-:W-:Y:S01]  /*31c80*/  ENDCOLLECTIVE ;  /* 0x000000000000791b */ /* 0x003fe20003800000 */
.L_x_1762:
[----:B------:R-:W-:Y:S01]  /*31c90*/  IMAD.MOV.U32 R13, RZ, RZ, R117 ;  /* 0x000000ffff0d7224 */ /* 0x000fe200078e0075 */
[----:B------:R-:W-:Y:S01]  /*31ca0*/  SEL R117, R44, R53, P0 ;  /* 0x000000352c757207 */ /* 0x000fe20000000000 */
[----:B------:R-:W-:Y:S02]  /*31cb0*/  IMAD.MOV.U32 R12, RZ, RZ, R10 ;  /* 0x000000ffff0c7224 */ /* 0x000fe400078e000a */
[----:B------:R-:W-:-:S07]  /*31cc0*/  IMAD.MOV.U32 R55, RZ, RZ, R14 ;  /* 0x000000ffff377224 */ /* 0x000fce00078e000e */
[----:B------:R-:W-:Y:S05]  /*31cd0*/  WARPSYNC.COLLECTIVE R15, `(.L_x_1763) ;  /* 0x000000000f087348 */ /* 0x000fea0003c00000 */
[----:B------:R0:W1:Y:S02]  /*31ce0*/  SHFL.IDX P6, R14, R13, R12, R11 ;  /* 0x0000000c0d0e7389 */ /* 0x00006400000c000b */
[----:B01----:R-:W-:Y:S01]  /*31cf0*/  ENDCOLLECTIVE ;  /* 0x000000000000791b */ /* 0x003fe20003800000 */
.L_x_1763:
[----:B------:R-:W-:Y:S02]  /*31d00*/  SEL R116, R46, R55, P0 ;  /* 0x000000372e747207 */ /* 0x000fe40000000000 */
[----:B------:R-:W-:Y:S01]  /*31d10*/  SEL R118, R55, R46, P0 ;  /* 0x0000002e37767207 */ /* 0x000fe20000000000 */
[----:B------:R-:W-:Y:S02]  /*31d20*/  IMAD.MOV.U32 R13, RZ, RZ, R115 ;  /* 0x000000ffff0d7224 */ /* 0x000fe400078e0073 */
[----:B------:R-:W-:-:S07]  /*31d30*/  IMAD.MOV.U32 R48, RZ, RZ, R14 ;  /* 0x000000ffff307224 */ /* 0x000fce00078e000e */
[----:B------:R-:W-:Y:S05]  /*31d40*/  WARPSYNC.COLLECTIVE R15, `(.L_x_1764) ;  /* 0x000000000f087348 */ /* 0x000fea0003c00000 */
[----:B------:R0:W1:Y:S02]  /*31d50*/  SHFL.IDX P6, R14, R13, R12, R11 ;  /* 0x0000000c0d0e7389 */ /* 0x00006400000c000b */
[----:B01----:R-:W-:Y:S01]  /*31d60*/  ENDCOLLECTIVE ;  /* 0x000000000000791b */ /* 0x003fe20003800000 */
.L_x_1764:
[----:B------:R-:W-:Y:S02]  /*31d70*/  IMAD.MOV.U32 R13, RZ, RZ, R59 ;  /* 0x000000ffff0d7224 */ /* 0x000fe400078e003b */
[----:B------:R-:W-:Y:S02]  /*31d80*/  IMAD.MOV.U32 R12, RZ, RZ, R20 ;  /* 0x000000ffff0c7224 */ /* 0x000fe400078e0014 */
[----:B------:R-:W-:-:S07]  /*31d90*/  IMAD.MOV.U32 R56, RZ, RZ, R14 ;  /* 0x000000ffff387224 */ /* 0x000fce00078e000e */
[----:B------:R-:W-:Y:S05]  /*31da0*/  WARPSYNC.COLLECTIVE R15, `(.L_x_1765) ;  /* 0x000000000f087348 */ /* 0x000fea0003c00000 */
[----:B------:R0:W1:Y:S02]  /*31db0*/  SHFL.IDX P6, R14, R13, R12, R11 ;  /* 0x0000000c0d0e7389 */ /* 0x00006400000c000b */
[----:B01----:R-:W-:Y:S01]  /*31dc0*/  ENDCOLLECTIVE ;  /* 0x000000000000791b */ /* 0x003fe20003800000 */
.L_x_1765:
[----:B------:R-:W-:Y:S02]  /*31dd0*/  IMAD.MOV.U32 R13, RZ, RZ, R61 ;  /* 0x000000ffff0d7224 */ /* 0x000fe400078e003d */
[----:B------:R-:W-:-:S07]  /*31de0*/  IMAD.MOV.U32 R59, RZ, RZ, R14 ;  /* 0x000000ffff3b7224 */ /* 0x000fce00078e000e */
[----:B------:R-:W-:Y:S05]  /*31df0*/  WARPSYNC.COLLECTIVE R15, `(.L_x_1766) ;  /* 0x000000000f087348 */ /* 0x000fea0003c00000 */
[----:B------:R0:W1:Y:S02]  /*31e00*/  SHFL.IDX P6, R14, R13, R12, R11 ;  /* 0x0000000c0d0e7389 */ /* 0x00006400000c000b */
[----:B01----:R-:W-:Y:S01]  /*31e10*/  ENDCOLLECTIVE ;  /* 0x000000000000791b */ /* 0x003fe20003800000 */
.L_x_1766:
        /* <DEDUP_REMOVED lines=8> */
.L_x_1767:
        /* <DEDUP_REMOVED lines=8> */
.L_x_1768:
[----:B------:R-:W-:Y:S02]  /*31f20*/  IMAD.MOV.U32 R13, RZ, RZ, R63 ;  /* 0x000000ffff0d7224 */ /* 0x000fe400078e003f */
[----:B------:R-:W-:Y:S02]  /*31f30*/  IMAD.MOV.U32 R12, RZ, RZ, R20 ;  /* 0x000000ffff0c7224 */ /* 0x000fe400078e0014 */
[----:B------:R-:W-:-:S07]  /*31f40*/  IMAD.MOV.U32 R60, RZ, RZ, R14 ;  /* 0x000000ffff3c7224 */ /* 0x000fce00078e000e */
[----:B------:R-:W-:Y:S05]  /*31f50*/  WARPSYNC.COLLECTIVE R15, `(.L_x_1769) ;  /* 0x000000000f087348 */ /* 0x000fea0003c00000 */
[----:B------:R0:W1:Y:S02]  /*31f60*/  SHFL.IDX P6, R14, R13, R12, R11 ;  /* 0x0000000c0d0e7389 */ /* 0x00006400000c000b */
[----:B01----:R-:W-:Y:S01]  /*31f70*/  ENDCOLLECTIVE ;  /* 0x000000000000791b */ /* 0x003fe20003800000 */
.L_x_1769:
[----:B------:R-:W-:Y:S02]  /*31f80*/  IMAD.MOV.U32 R13, RZ, RZ, R43 ;  /* 0x000000ffff0d7224 */ /* 0x000fe400078e002b */
[----:B------:R-:W-:-:S07]  /*31f90*/  IMAD.MOV.U32 R63, RZ, RZ, R14 ;  /* 0x000000ffff3f7224 */ /* 0x000fce00078e000e */
[----:B------:R-:W-:Y:S05]  /*31fa0*/  WARPSYNC.COLLECTIVE R15, `(.L_x_1770) ;  /* 0x000000000f087348 */ /* 0x000fea0003c00000 */
[----:B------:R0:W1:Y:S02]  /*31fb0*/  SHFL.IDX P6, R14, R13, R12, R11 ;  /* 0x0000000c0d0e7389 */ /* 0x00006400000c000b */
[----:B01----:R-:W-:Y:S01]  /*31fc0*/  ENDCOLLECTIVE ;  /* 0x000000000000791b */ /* 0x003fe20003800000 */
.L_x_1770:
        /* <DEDUP_REMOVED lines=8> */
.L_x_1771:
[----:B------:R-:W-:Y:S02]  /*32050*/  SEL R58, R60, R43, P0 ;  /* 0x0000002b3c3a7207 */ /* 0x000fe40000000000 */
[----:B------:R-:W-:Y:S01]  /*32060*/  SEL R60, R43, R60, P0 ;  /* 0x0000003c2b3c7207 */ /* 0x000fe20000000000 */
[----:B------:R-:W-:Y:S02]  /*32070*/  IMAD.MOV.U32 R13, RZ, RZ, R105 ;  /* 0x000000ffff0d7224 */ /* 0x000fe400078e0069 */
[----:B------:R-:W-:-:S07]  /*32080*/  IMAD.MOV.U32 R65, RZ, RZ, R14 ;  /* 0x000000ffff417224 */ /* 0x000fce00078e000e */
[----:B------:R-:W-:Y:S05]  /*32090*/  WARPSYNC.COLLECTIVE R15, `(.L_x_1772) ;  /* 0x000000000f087348 */ /* 0x000fea0003c00000 */
[----:B------:R0:W1:Y:S02]  /*320a0*/  SHFL.IDX P6, R14, R13, R12, R11 ;  /* 0x0000000c0d0e7389 */ /* 0x00006400000c000b */
[----:B01----:R-:W-:Y:S01]  /*320b0*/  ENDCOLLECTIVE ;  /* 0x000000000000791b */ /* 0x003fe20003800000 */
.L_x_1772:
[----:B------:R-:W-:Y:S02]  /*320c0*/  IMAD.MOV.U32 R13, RZ, RZ, R103 ;  /* 0x000000ffff0d7224 */ /* 0x000fe400078e0067 */
[----:B------:R-:W-:Y:S02]  /*320d0*/  IMAD.MOV.U32 R12, RZ, RZ, R20 ;  /* 0x000000ffff0c7224 */ /* 0x000fe400078e0014 */
[----:B------:R-:W-:-:S07]  /*320e0*/  IMAD.MOV.U32 R64, RZ, RZ, R14 ;  /* 0x000000ffff407224 */ /* 0x000fce00078e000e */
[----:B------:R-:W-:Y:S05]  /*320f0*/  WARPSYNC.COLLECTIVE R15, `(.L_x_1773) ;  /* 0x000000000f087348 */ /* 0x000fea0003c00000 */
[----:B------:R0:W1:Y:S02]  /*32100*/  SHFL.IDX P6, R14, R13, R12, R11 ;  /* 0x0000000c0d0e7389 */ /* 0x00006400000c000b */
[----:B01----:R-:W-:Y:S01]  /*32110*/  ENDCOLLECTIVE ;  /* 0x000000000000791b */ /* 0x003fe20003800000 */
.L_x_1773:
[----:B------:R-:W-:Y:S02]  /*32120*/  IMAD.MOV.U32 R13, RZ, RZ, R41 ;  /* 0x000000ffff0d7224 */ /* 0x000fe400078e0029 */
[----:B------:R-:W-:-:S07]  /*32130*/  IMAD.MOV.U32 R52, RZ, RZ, R14 ;  /* 0x000000ffff347224 */ /* 0x000fce00078e000e */
[----:B------:R-:W-:Y:S05]  /*32140*/  WARPSYNC.COLLECTIVE R15, `(.L_x_1774) ;  /* 0x000000000f087348 */ /* 0x000fea0003c00000 */
[----:B------:R0:W1:Y:S02]  /*32150*/  SHFL.IDX P6, R14, R13, R12, R11 ;  /* 0x0000000c0d0e7389 */ /* 0x00006400000c000b */
[----:B01----:R-:W-:Y:S01]  /*32160*/  ENDCOLLECTIVE ;  /* 0x000000000000791b */ /* 0x003fe20003800000 */
.L_x_1774:
        /* <DEDUP_REMOVED lines=8> */
.L_x_1775:
[----:B------:R-:W-:Y:S02]  /*321f0*/  SEL R62, R64, R41, P0 ;  /* 0x00000029403e7207 */ /* 0x000fe40000000000 */
[----:B------:R-:W-:Y:S01]  /*32200*/  SEL R64, R41, R64, P0 ;  /* 0x0000004029407207 */ /* 0x000fe20000000000 */
[----:B------:R-:W-:Y:S02]  /*32210*/  IMAD.MOV.U32 R13, RZ, RZ, R101 ;  /* 0x000000ffff0d7224 */ /* 0x000fe400078e0065 */
[----:B------:R-:W-:-:S07]  /*32220*/  IMAD.MOV.U32 R67, RZ, RZ, R14 ;  /* 0x000000ffff437224 */ /* 0x000fce00078e000e */
[----:B------:R-:W-:Y:S05]  /*32230*/  WARPSYNC.COLLECTIVE R15, `(.L_x_1776) ;  /* 0x000000000f087348 */ /* 0x000fea0003c00000 */
[----:B------:R0:W1:Y:S02]  /*32240*/  SHFL.IDX P6, R14, R13, R12, R11 ;  /* 0x0000000c0d0e7389 */ /* 0x00006400000c000b */
[----:B01----:R-:W-:Y:S01]  /*32250*/  ENDCOLLECTIVE ;  /* 0x000000000000791b */ /* 0x003fe20003800000 */
.L_x_1776:
[----:B------:R-:W-:Y:S02]  /*32260*/  IMAD.MOV.U32 R13, RZ, RZ, R99 ;  /* 0x000000ffff0d7224 */ /* 0x000fe400078e0063 */
[----:B------:R-:W-:Y:S02]  /*32270*/  IMAD.MOV.U32 R12, RZ, RZ, R20 ;  /* 0x000000ffff0c7224 */ /* 0x000fe400078e0014 */
[----:B------:R-:W-:-:S07]  /*32280*/  IMAD.MOV.U32 R66, RZ, RZ, R14 ;  /* 0x000000ffff427224 */ /* 0x000fce00078e000e */
[----:B------:R-:W-:Y:S05]  /*32290*/  WARPSYNC.COLLECTIVE R15, `(.L_x_1777) ;  /* 0x000000000f087348 */ /* 0x000fea0003c00000 */
[----:B------:R0:W1:Y:S02]  /*322a0*/  SHFL.IDX P6, R14, R13, R12, R11 ;  /* 0x0000000c0d0e7389 */ /* 0x00006400000c000b */
[----:B01----:R-:W-:Y:S01]  /*322b0*/  ENDCOLLECTIVE ;  /* 0x000000000000791b */ /* 0x003fe20003800000 */
.L_x_1777:
[----:B------:R-:W-:Y:S02]  /*322c0*/  IMAD.MOV.U32 R13, RZ, RZ, R39 ;  /* 0x000000ffff0d7224 */ /* 0x000fe400078e0027 */
[----:B------:R-:W-:-:S07]  /*322d0*/  IMAD.MOV.U32 R54, RZ, RZ, R14 ;  /* 0x000000ffff367224 */ /* 0x000fce00078e000e */
[----:B------:R-:W-:Y:S05]  /*322e0*/  WARPSYNC.COLLECTIVE R15, `(.L_x_1778) ;  /* 0x000000000f087348 */ /* 0x000fea0003c00000 */
[----:B------:R0:W1:Y:S02]  /*322f0*/  SHFL.IDX P6, R14, R13, R12, R11 ;  /* 0x0000000c0d0e7389 */ /* 0x00006400000c000b */
[----:B01----:R-:W-:Y:S01]  /*32300*/  ENDCOLLECTIVE ;  /* 0x000000000000791b */ /* 0x003fe20003800000 */
.L_x_1778:
[----:B------:R-:W-:Y:S02]  /*32310*/  IMAD.MOV.U32 R13, RZ, RZ, R71 ;  /* 0x000000ffff0d7224 */ /* 0x000fe400078e0047 */
[----:B------:R-:W-:Y:S02]  /*32320*/  IMAD.MOV.U32 R12, RZ, RZ, R10 ;  /* 0x000000ffff0c7224 */ /* 0x000fe400078e000a */
[----:B------:R-:W-:-:S07]  /*32330*/  IMAD.MOV.U32 R39, RZ, RZ, R14 ;  /* 0x000000ffff277224 */ /* 0x000fce00078e000e */
[----:B------:R-:W-:Y:S05]  /*32340*/  WARPSYNC.COLLECTIVE R15, `(.L_x_1779) ;  /* 0x000000000f087348 */ /* 0x000fea0003c00000 */
[----:B------:R0:W1:Y:S02]  /*32350*/  SHFL.IDX P6, R14, R13, R12, R11 ;  /* 0x0000000c0d0e7389 */ /* 0x00006400000c000b */
[----:B01----:R-:W-:Y:S01]  /*32360*/  ENDCOLLECTIVE ;  /* 0x000000000000791b */ /* 0x003fe20003800000 */
.L_x_1779:
[----:B------:R-:W-:Y:S02]  /*32370*/  IMAD.MOV.U32 R13, RZ, RZ, R97 ;  /* 0x000000ffff0d7224 */ /* 0x000fe400078e0061 */
[----:B------:R-:W-:-:S07]  /*32380*/  IMAD.MOV.U32 R71, RZ, RZ, R14 ;  /* 0x000000ffff477224 */ /* 0x000fce00078e000e */
[----:B------:R-:W-:Y:S05]  /*32390*/  WARPSYNC.COLLECTIVE R15, `(.L_x_1780) ;  /* 0x000000000f087348 */ /* 0x000fea0003c00000 */
[----:B------:R0:W1:Y:S02]  /*323a0*/  SHFL.IDX P6, R14, R13, R12, R11 ;  /* 0x0000000c0d0e7389 */ /* 0x00006400000c000b */
[----:B01----:R-:W-:Y:S01]  /*323b0*/  ENDCOLLECTIVE ;  /* 0x000000000000791b */ /* 0x003fe20003800000 */
.L_x_1780:
[----:B------:R-:W-:Y:S02]  /*323c0*/  IMAD.MOV.U32 R13, RZ, RZ, R95 ;  /* 0x000000ffff0d7224 */ /* 0x000fe400078e005f */
[----:B------:R-:W-:Y:S02]  /*323d0*/  IMAD.MOV.U32 R12, RZ, RZ, R20 ;  /* 0x000000ffff0c7224 */ /* 0x000fe400078e0014 */
[----:B------:R-:W-:-:S07]  /*323e0*/  IMAD.MOV.U32 R70, RZ, RZ, R14 ;  /* 0x000000ffff467224 */ /* 0x000fce00078e000e */
[----:B------:R-:W-:Y:S05]  /*323f0*/  WARPSYNC.COLLECTIVE R15, `(.L_x_1781) ;  /* 0x000000000f087348 */ /* 0x000fea0003c00000 */
[----:B------:R0:W1:Y:S02]  /*32400*/  SHFL.IDX P6, R14, R13, R12, R11 ;  /* 0x0000000c0d0e7389 */ /* 0x00006400000c000b */
[----:B01----:R-:W-:Y:S01]  /*32410*/  ENDCOLLECTIVE ;  /* 0x000000000000791b */ /* 0x003fe20003800000 */
.L_x_1781:
[----:B------:R-:W-:Y:S02]  /*32420*/  IMAD.MOV.U32 R13, RZ, RZ, R73 ;  /* 0x000000ffff0d7224 */ /* 0x000fe400078e0049 */
[----:B------:R-:W-:-:S07]  /*32430*/  IMAD.MOV.U32 R78, RZ, RZ, R14 ;  /* 0x000000ffff4e7224 */ /* 0x000fce00078e000e */
[----:B------:R-:W-:Y:S05]  /*32440*/  WARPSYNC.COLLECTIVE R15, `(.L_x_1782) ;  /* 0x000000000f087348 */ /* 0x000fea0003c00000 */
[----:B------:R0:W1:Y:S02]  /*32450*/  SHFL.IDX P6, R14, R13, R12, R11 ;  /* 0x0000000c0d0e7389 */ /* 0x00006400000c000b */
[----:B01----:R-:W-:Y:S01]  /*32460*/  ENDCOLLECTIVE ;  /* 0x000000000000791b */ /* 0x003fe20003800000 */
.L_x_1782:
[----:B------:R-:W-:Y:S02]  /*32470*/  IMAD.MOV.U32 R13, RZ, RZ, R77 ;  /* 0x000000ffff0d7224 */ /* 0x000fe400078e004d */
[----:B------:R-:W-:Y:S02]  /*32480*/  IMAD.MOV.U32 R12, RZ, RZ, R10 ;  /* 0x000000ffff0c7224 */ /* 0x000fe400078e000a */
[----:B------:R-:W-:-:S07]  /*32490*/  IMAD.MOV.U32 R73, RZ, RZ, R14 ;  /* 0x000000ffff497224 */ /* 0x000fce00078e000e */
[----:B------:R-:W-:Y:S05]  /*324a0*/  WARPSYNC.COLLECTIVE R15, `(.L_x_1783) ;  /* 0x000000000f087348 */ /* 0x000fea0003c00000 */
[----:B------:R0:W1:Y:S02]  /*324b0*/  SHFL.IDX P6, R14, R13, R12, R11 ;  /* 0x0000000c0d0e7389 */ /* 0x00006400000c000b */
[----:B01----:R-:W-:Y:S01]  /*324c0*/  ENDCOLLECTIVE ;  /* 0x000000000000791b */ /* 0x003fe20003800000 */
.L_x_1783:
[----:B------:R-:W-:Y:S02]  /*324d0*/  SEL R68, R70, R73, P0 ;  /* 0x0000004946447207 */ /* 0x000fe40000000000 */
[----:B------:R-:W-:Y:S01]  /*324e0*/  SEL R70, R73, R70, P0 ;  /* 0x0000004649467207 */ /* 0x000fe20000000000 */
[----:B------:R-:W-:Y:S02]  /*324f0*/  IMAD.MOV.U32 R13, RZ, RZ, R79 ;  /* 0x000000ffff0d7224 */ /* 0x000fe400078e004f */
[----:B------:R-:W-:-:S07]  /*32500*/  IMAD.MOV.U32 R77, RZ, RZ, R14 ;  /* 0x000000ffff4d7224 */ /* 0x000fce00078e000e */
[----:B------:R-:W-:Y:S05]  /*32510*/  WARPSYNC.COLLECTIVE R15, `(.L_x_1784) ;  /* 0x000000000f087348 */ /* 0x000fea0003c00000 */
[----:B------:R0:W1:Y:S02]  /*32520*/  SHFL.IDX P6, R14, R13, R12, R11 ;  /* 0x0000000c0d0e7389 */ /* 0x00006400000c000b */
[----:B01----:R-:W-:Y:S01]  /*32530*/  ENDCOLLECTIVE ;  /* 0x000000000000791b */ /* 0x003fe20003800000 */
.L_x_1784:
[----:B------:R-:W-:Y:S02]  /*32540*/  IMAD.MOV.U32 R13, RZ, RZ, R93 ;  /* 0x000000ffff0d7224 */ /* 0x000fe400078e005d */
[----:B------:R-:W-:Y:S02]  /*32550*/  IMAD.MOV.U32 R12, RZ, RZ, R20 ;  /* 0x000000ffff0c7224 */ /* 0x000fe400078e0014 */
[----:B------:R-:W-:-:S07]  /*32560*/  IMAD.MOV.U32 R79, RZ, RZ, R14 ;  /* 0x000000ffff4f7224 */ /* 0x000fce00078e000e */
[----:B------:R-:W-:Y:S05]  /*32570*/  WARPSYNC.COLLECTIVE R15, `(.L_x_1785) ;  /* 0x000000000f087348 */ /* 0x000fea0003c00000 */
[----:B------:R0:W1:Y:S02]  /*32580*/  SHFL.IDX P6, R14, R13, R12, R11 ;  /* 0x0000000c0d0e7389 */ /* 0x00006400000c000b */
[----:B01----:R-:W-:Y:S01]  /*32590*/  ENDCOLLECTIVE ;  /* 0x000000000000791b */ /* 0x003fe20003800000 */
.L_x_1785:
[----:B------:R-:W-:Y:S02]  /*325a0*/  IMAD.MOV.U32 R13, RZ, RZ, R91 ;  /* 0x000000ffff0d7224 */ /* 0x000fe400078e005b */
[----:B------:R-:W-:-:S07]  /*325b0*/  IMAD.MOV.U32 R80, RZ, RZ, R14 ;  /* 0x000000ffff507224 */ /* 0x000fce00078e000e */
[----:B------:R-:W-:Y:S05]  /*325c0*/  WARPSYNC.COLLECTIVE R15, `(.L_x_1786) ;  /* 0x000000000f087348 */ /* 0x000fea0003c00000 */
[----:B------:R0:W1:Y:S02]  /*325d0*/  SHFL.IDX P6, R14, R13, R12, R11 ;  /* 0x0000000c0d0e7389 */ /* 0x00006400000c000b */
[----:B01----:R-:W-:Y:S01]  /*325e0*/  ENDCOLLECTIVE ;  /* 0x000000000000791b */ /* 0x003fe20003800000 */
.L_x_1786:
        /* <DEDUP_REMOVED lines=8> */
.L_x_1787:
[----:B------:R-:W-:Y:S02]  /*32670*/  SEL R120, R79, R82, P0 ;  /* 0x000000524f787207 */ /* 0x000fe40000000000 */
[----:B------:R-:W-:Y:S01]  /*32680*/  SEL R126, R82, R79, P0 ;  /* 0x0000004f527e7207 */ /* 0x000fe20000000000 */
[----:B------:R-:W-:Y:S02]  /*32690*/  IMAD.MOV.U32 R13, RZ, RZ, R83 ;  /* 0x000000ffff0d7224 */ /* 0x000fe400078e0053 */
[----:B------:R-:W-:-:S07]  /*326a0*/  IMAD.MOV.U32 R81, RZ, RZ, R14 ;  /* 0x000000ffff517224 */ /* 0x000fce00078e000e */
[----:B------:R-:W-:Y:S05]  /*326b0*/  WARPSYNC.COLLECTIVE R15, `(.L_x_1788) ;  /* 0x000000000f087348 */ /* 0x000fea0003c00000 */
[----:B------:R0:W1:Y:S02]  /*326c0*/  SHFL.IDX P6, R14, R13, R12, R11 ;  /* 0x0000000c0d0e7389 */ /* 0x00006400000c000b */
[----:B01----:R-:W-:Y:S01]  /*326d0*/  ENDCOLLECTIVE ;  /* 0x000000000000791b */ /* 0x003fe20003800000 */
.L_x_1788:
[----:B------:R-:W-:Y:S02]  /*326e0*/  IMAD.MOV.U32 R13, RZ, RZ, R89 ;  /* 0x000000ffff0d7224 */ /* 0x000fe400078e0059 */
[----:B------:R-:W-:Y:S02]  /*326f0*/  IMAD.MOV.U32 R12, RZ, RZ, R20 ;  /* 0x000000ffff0c7224 */ /* 0x000fe400078e0014 */
[----:B------:R-:W-:-:S07]  /*32700*/  IMAD.MOV.U32 R83, RZ, RZ, R14 ;  /* 0x000000ffff537224 */ /* 0x000fce00078e000e */
[----:B------:R-:W-:Y:S05]  /*32710*/  WARPSYNC.COLLECTIVE R15, `(.L_x_1789) ;  /* 0x000000000f087348 */ /* 0x000fea0003c00000 */
[----:B------:R0:W1:Y:S02]  /*32720*/  SHFL.IDX P6, R14, R13, R12, R11 ;  /* 0x0000000c0d0e7389 */ /* 0x00006400000c000b */
[----:B01----:R-:W-:Y:S01]  /*32730*/  ENDCOLLECTIVE ;  /* 0x000000000000791b */ /* 0x003fe20003800000 */
.L_x_1789:
[----:B------:R-:W-:Y:S02]  /*32740*/  IMAD.MOV.U32 R13, RZ, RZ, R87 ;  /* 0x000000ffff0d7224 */ /* 0x000fe400078e0057 */
[----:B------:R-:W-:-:S07]  /*32750*/  IMAD.MOV.U32 R84, RZ, RZ, R14 ;  /* 0x000000ffff547224 */ /* 0x000fce00078e000e */
[----:B------:R-:W-:Y:S05]  /*32760*/  WARPSYNC.COLLECTIVE R15, `(.L_x_1790) ;  /* 0x000000000f087348 */ /* 0x000fea0003c00000 */
[----:B------:R0:W1:Y:S02]  /*32770*/  SHFL.IDX P6, R14, R13, R12, R11 ;  /* 0x0000000c0d0e7389 */ /* 0x00006400000c000b */
[----:B01----:R-:W-:Y:S01]  /*32780*/  ENDCOLLECTIVE ;  /* 0x000000000000791b */ /* 0x003fe20003800000 */
.L_x_1790:
[----:B------:R-:W-:Y:S02]  /*32790*/  SEL R87, R81, R84, P0 ;  /* 0x0000005451577207 */ /* 0x000fe40000000000 */
[----:B------:R-:W-:Y:S01]  /*327a0*/  SEL R89, R84, R81, P0 ;  /* 0x0000005154597207 */ /* 0x000fe20000000000 */
[----:B------:R-:W-:Y:S02]  /*327b0*/  IMAD.MOV.U32 R13, RZ, RZ, R85 ;  /* 0x000000ffff0d7224 */ /* 0x000fe400078e0055 */
[----:B------:R-:W-:Y:S01]  /*327c0*/  IMAD.MOV.U32 R12, RZ, RZ, R10 ;  /* 0x000000ffff0c7224 */ /* 0x000fe200078e000a */
[----:B------:R-:W-:Y:S02]  /*327d0*/  SEL R10, R66, R39, P0 ;  /* 0x00000027420a7207 */ /* 0x000fe40000000000 */
[----:B------:R-:W-:Y:S01]  /*327e0*/  SEL R66, R39, R66, P0 ;  /* 0x0000004227427207 */ /* 0x000fe20000000000 */
[----:B------:R-:W-:-:S07]  /*327f0*/  IMAD.MOV.U32 R86, RZ, RZ, R14 ;  /* 0x000000ffff567224 */ /* 0x000fce00078e000e */
[----:B------:R-:W-:Y:S05]  /*32800*/  WARPSYNC.COLLECTIVE R15, `(.L_x_1791) ;  /* 0x000000000f087348 */ /* 0x000fea0003c00000 */
[----:B------:R0:W1:Y:S02]  /*32810*/  SHFL.IDX P6, R14, R13, R12, R11 ;  /* 0x0000000c0d0e7389 */ /* 0x00006400000c000b */
[----:B01----:R-:W-:Y:S01]  /*32820*/  ENDCOLLECTIVE ;  /* 0x000000000000791b */ /* 0x003fe20003800000 */
.L_x_1791:
[----:B------:R-:W-:Y:S02]  /*32830*/  SEL R128, R83, R86, P0 ;  /* 0x0000005653807207 */ /* 0x000fe40000000000 */
[----:B------:R-:W-:Y:S01]  /*32840*/  SEL R86, R86, R83, P0 ;  /* 0x0000005356567207 */ /* 0x000fe20000000000 */
[----:B------:R-:W-:Y:S02]  /*32850*/  IMAD.MOV.U32 R13, RZ, RZ, R37 ;  /* 0x000000ffff0d7224 */ /* 0x000fe400078e0025 */
[----:B------:R-:W-:-:S07]  /*32860*/  IMAD.MOV.U32 R85, RZ, RZ, R14 ;  /* 0x000000ffff557224 */ /* 0x000fce00078e000e */
[----:B------:R-:W-:Y:S05]  /*32870*/  WARPSYNC.COLLECTIVE R15, `(.L_x_1792) ;  /* 0x000000000f087348 */ /* 0x000fea0003c00000 */
[----:B------:R0:W1:Y:S02]  /*32880*/  SHFL.IDX P6, R14, R13, R12, R11 ;  /* 0x0000000c0d0e7389 */ /* 0x00006400000c000b */
[----:B01----:R-:W-:Y:S01]  /*32890*/  ENDCOLLECTIVE ;  /* 0x000000000000791b */ /* 0x003fe20003800000 */
.L_x_1792:
[----:B------:R-:W-:Y:S01]  /*328a0*/  IMAD.MOV.U32 R13, RZ, RZ, R69 ;  /* 0x000000ffff0d7224 */ /* 0x000fe200078e0045 */
[----:B------:R-:W-:Y:S01]  /*328b0*/  SEL R69, R71, R78, P0 ;  /* 0x0000004e47457207 */ /* 0x000fe20000000000 */
[----:B------:R-:W-:Y:S01]  /*328c0*/  IMAD.MOV.U32 R12, RZ, RZ, R20 ;  /* 0x000000ffff0c7224 */ /* 0x000fe200078e0014 */
[----:B------:R-:W-:Y:S01]  /*328d0*/  SEL R71, R78, R71, P0 ;  /* 0x000000474e477207 */ /* 0x000fe20000000000 */
[----:B------:R-:W-:-:S07]  /*328e0*/  IMAD.MOV.U32 R2, RZ, RZ, R14 ;  /* 0x000000ffff027224 */ /* 0x000fce00078e000e */
[----:B------:R-:W-:Y:S05]  /*328f0*/  WARPSYNC.COLLECTIVE R15, `(.L_x_1793) ;  /* 0x000000000f087348 */ /* 0x000fea0003c00000 */
[----:B------:R0:W1:Y:S02]  /*32900*/  SHFL.IDX P6, R14, R13, R12, R11 ;  /* 0x0000000c0d0e7389 */ /* 0x00006400000c000b */
[----:B01----:R-:W-:Y:S01]  /*32910*/  ENDCOLLECTIVE ;  /* 0x000000000000791b */ /* 0x003fe20003800000 */
.L_x_1793:
[----:B------:R-:W-:Y:S01]  /*32920*/  IMAD.MOV.U32 R13, RZ, RZ, R29 ;  /* 0x000000ffff0d7224 */ /* 0x000fe200078e001d */
[----:B------:R-:W-:Y:S02]  /*32930*/  SEL R29, R67, R54, P0 ;  /* 0x00000036431d7207 */ /* 0x000fe40000000000 */
[----:B------:R-:W-:Y:S01]  /*32940*/  SEL R67, R54, R67, P0 ;  /* 0x0000004336437207 */ /* 0x000fe20000000000 */
[----:B------:R-:W-:-:S07]  /*32950*/  IMAD.MOV.U32 R88, RZ, RZ, R14 ;  /* 0x000000ffff587224 */ /* 0x000fce00078e000e */
[----:B------:R-:W-:Y:S05]  /*32960*/  WARPSYNC.COLLECTIVE R15, `(.L_x_1794) ;  /* 0x000000000f087348 */ /* 0x000fea0003c00000 */
[----:B------:R0:W1:Y:S02]  /*32970*/  SHFL.IDX P6, R14, R13, R12, R11 ;  /* 0x0000000c0d0e7389 */ /* 0x00006400000c000b */
[----:B01----:R-:W-:Y:S01]  /*32980*/  ENDCOLLECTIVE ;  /* 0x000000000000791b */ /* 0x003fe20003800000 */
.L_x_1794:
[----:B------:R-:W-:Y:S01]  /*32990*/  IMAD.MOV.U32 R11, RZ, RZ, RZ ;  /* 0x000000ffff0b7224 */ /* 0x000fe200078e00ff */
[----:B------:R-:W-:Y:S06]  /*329a0*/  BRA `(.L_x_1795) ;  /* 0xffffff2800107947 */ /* 0x000fec000383ffff */
.L_x_1525:
[----:B------:R-:W-:Y:S02]  /*329b0*/  IMAD.MOV.U32 R13, RZ, RZ, R3 ;  /* 0x000000ffff0d7224 */ /* 0x000fe400078e0003 */
[----:B------:R-:W-:Y:S02]  /*329c0*/  IMAD.MOV.U32 R12, RZ, RZ, RZ ;  /* 0x000000ffff0c7224 */ /* 0x000fe400078e00ff */
[----:B------:R-:W-:Y:S02]  /*329d0*/  IMAD.MOV.U32 R11, RZ, RZ, 0x181f ;  /* 0x0000181fff0b7424 */ /* 0x000fe400078e00ff */
[----:B------:R-:W-:-:S07]  /*329e0*/  IMAD.MOV.U32 R15, RZ, RZ, -0x1 ;  /* 0xffffffffff0f7424 */ /* 0x000fce00078e00ff */
[----:B-----5:R-:W-:Y:S05]  /*329f0*/  WARPSYNC.COLLECTIVE R15, `(.L_x_1796) ;  /* 0x000000000f087348 */ /* 0x020fea0003c00000 */
[----:B------:R0:W1:Y:S02]  /*32a00*/  SHFL.IDX P6, R14, R13, R12, R11 ;  /* 0x0000000c0d0e7389 */ /* 0x00006400000c000b */
[----:B01---5:R-:W-:Y:S01]  /*32a10*/  ENDCOLLECTIVE ;  /* 0x000000000000791b */ /* 0x023fe20003800000 */
.L_x_1796:
[----:B------:R-:W-:Y:S02]  /*32a20*/  IMAD.MOV.U32 R13, RZ, RZ, R2 ;  /* 0x000000ffff0d7224 */ /* 0x000fe400078e0002 */
[----:B------:R-:W-:-:S07]  /*32a30*/  IMAD.MOV.U32 R0, RZ, RZ, R14 ;  /* 0x000000ffff007224 */ /* 0x000fce00078e000e */
[----:B------:R-:W-:Y:S05]  /*32a40*/  WARPSYNC.COLLECTIVE R15, `(.L_x_1797) ;  /* 0x000000000f087348 */ /* 0x000fea0003c00000 */
[----:B------:R0:W1:Y:S02]  /*32a50*/  SHFL.IDX P6, R14, R13, R12, R11 ;  /* 0x0000000c0d0e7389 */ /* 0x00006400000c000b */
[----:B01----:R-:W-:Y:S01]  /*32a60*/  ENDCOLLECTIVE ;  /* 0x000000000000791b */ /* 0x003fe20003800000 */
.L_x_1797:
[----:B------:R-:W-:Y:S05]  /*32a70*/  BRA `(.L_x_1798) ;  /* 0xffffff3400907947 */ /* 0x000fea000383ffff */
.L_x_1528:
[----:B------:R-:W-:Y:S01]  /*32a80*/  BSSY B1, `(.L_x_1799) ;  /* 0x0000008000017945 */ /* 0x000fe20003800000 */
[----:B------:R-:W-:Y:S02]  /*32a90*/  IMAD.MOV.U32 R13, RZ, RZ, R3 ;  /* 0x000000ffff0d7224 */ /* 0x000fe400078e0003 */
[----:B------:R-:W-:Y:S02]  /*32aa0*/  IMAD.MOV.U32 R12, RZ, RZ, 0x1 ;  /* 0x00000001ff0c7424 */ /* 0x000fe400078e00ff */
[----:B------:R-:W-:Y:S02]  /*32ab0*/  IMAD.MOV.U32 R11, RZ, RZ, 0x181f ;  /* 0x0000181fff0b7424 */ /* 0x000fe400078e00ff */
[----:B---3--:R-:W-:-:S07]  /*32ac0*/  IMAD.MOV.U32 R15, RZ, RZ, -0x1 ;  /* 0xffffffffff0f7424 */ /* 0x008fce00078e00ff */
[----:B012--5:R-:W-:Y:S05]  /*32ad0*/  WARPSYNC.COLLECTIVE R15, `(.L_x_1800) ;  /* 0x000000000f087348 */ /* 0x027fea0003c00000 */
[----:B--2---:R2:W3:Y:S02]  /*32ae0*/  SHFL.IDX P6, R14, R13, R12, R11 ;  /* 0x0000000c0d0e7389 */ /* 0x0044e400000c000b */
[----:B0123-5:R-:W-:Y:S01]  /*32af0*/  ENDCOLLECTIVE ;  /* 0x000000000000791b */ /* 0x02ffe20003800000 */
.L_x_1800:
[----:B------:R-:W-:Y:S05]  /*32b00*/  BSYNC B1 ;  /* 0x0000000000017941 */ /* 0x000fea0003800000 */
.L_x_1799:
        /* <DEDUP_REMOVED lines=8> */
.L_x_1801:
[----:B------:R-:W-:Y:S05]  /*32b90*/  BRA `(.L_x_1802) ;  /* 0xffffff3400907947 */ /* 0x000fea000383ffff */
.L_x_1531:
[----:B------:R-:W-:Y:S01]  /*32ba0*/  BSSY B1, `(.L_x_1803) ;  /* 0x0000008000017945 */ /* 0x000fe20003800000 */
[----:B------:R-:W-:Y:S02]  /*32bb0*/  IMAD.MOV.U32 R13, RZ, RZ, R3 ;  /* 0x000000ffff0d7224 */ /* 0x000fe400078e0003 */
[----:B------:R-:W-:Y:S02]  /*32bc0*/  IMAD.MOV.U32 R12, RZ, RZ, 0x2 ;  /* 0x00000002ff0c7424 */ /* 0x000fe400078e00ff */
[----:B------:R-:W-:Y:S02]  /*32bd0*/  IMAD.MOV.U32 R11, RZ, RZ, 0x181f ;  /* 0x0000181fff0b7424 */ /* 0x000fe400078e00ff */
[----:B---3--:R-:W-:-:S07]  /*32be0*/  IMAD.MOV.U32 R15, RZ, RZ, -0x1 ;  /* 0xffffffffff0f7424 */ /* 0x008fce00078e00ff */
[----:B012-45:R-:W-:Y:S05]  /*32bf0*/  WARPSYNC.COLLECTIVE R15, `(.L_x_1804) ;  /* 0x000000000f087348 */ /* 0x037fea0003c00000 */
[----:B--2---:R2:W3:Y:S02]  /*32c00*/  SHFL.IDX P6, R14, R13, R12, R11 ;  /* 0x0000000c0d0e7389 */ /* 0x0044e400000c000b */
[----:B012345:R-:W-:Y:S01]  /*32c10*/  ENDCOLLECTIVE ;  /* 0x000000000000791b */ /* 0x03ffe20003800000 */
.L_x_1804:
[----:B------:R-:W-:Y:S05]  /*32c20*/  BSYNC B1 ;  /* 0x0000000000017941 */ /* 0x000fea0003800000 */
.L_x_1803:
        /* <DEDUP_REMOVED lines=8> */
.L_x_1805:
[----:B------:R-:W-:Y:S05]  /*32cb0*/  BRA `(.L_x_1806) ;  /* 0xffffff3400907947 */ /* 0x000fea000383ffff */
.L_x_1534:
        /* <DEDUP_REMOVED lines=8> */
.L_x_1808:
[----:B------:R-:W-:Y:S05]  /*32d40*/  BSYNC B1 ;  /* 0x0000000000017941 */ /* 0x000fea0003800000 */
.L_x_1807:
        /* <DEDUP_REMOVED lines=8> */
.L_x_1809:
[----:B------:R-:W-:Y:S05]  /*32dd0*/  BRA `(.L_x_1810) ;  /* 0xffffff3400907947 */ /* 0x000fea000383ffff */
.L_x_1536:
[----:B------:R-:W-:Y:S02]  /*32de0*/  IMAD.MOV.U32 R13, RZ, RZ, R20 ;  /* 0x000000ffff0d7224 */ /* 0x000fe400078e0014 */
[----:B------:R-:W-:Y:S02]  /*32df0*/  IMAD.MOV.U32 R12, RZ, RZ, RZ ;  /* 0x000000ffff0c7224 */ /* 0x000fe400078e00ff */
[----:B------:R-:W-:Y:S02]  /*32e00*/  IMAD.MOV.U32 R11, RZ, RZ, 0x1c1f ;  /* 0x00001c1fff0b7424 */ /* 0x000fe400078e00ff */
[----:B------:R-:W-:-:S07]  /*32e10*/  IMAD.MOV.U32 R15, RZ, RZ, -0x1 ;  /* 0xffffffffff0f7424 */ /* 0x000fce00078e00ff */
[----:B------:R-:W-:Y:S05]  /*32e20*/  WARPSYNC.COLLECTIVE R15, `(.L_x_1811) ;  /* 0x000000000f087348 */ /* 0x000fea0003c00000 */
[----:B------:R0:W1:Y:S02]  /*32e30*/  SHFL.IDX P6, R14, R13, R12, R11 ;  /* 0x0000000c0d0e7389 */ /* 0x00006400000c000b */
[----:B01----:R-:W-:Y:S01]  /*32e40*/  ENDCOLLECTIVE ;  /* 0x000000000000791b */ /* 0x003fe20003800000 */
.L_x_1811:
[----:B------:R-:W-:Y:S02]  /*32e50*/  IMAD.MOV.U32 R13, RZ, RZ, R2 ;  /* 0x000000ffff0d7224 */ /* 0x000fe400078e0002 */
[----:B------:R-:W-:-:S07]  /*32e60*/  IMAD.MOV.U32 R37, RZ, RZ, R14 ;  /* 0x000000ffff257224 */ /* 0x000fce00078e000e */
[----:B------:R-:W-:Y:S05]  /*32e70*/  WARPSYNC.COLLECTIVE R15, `(.L_x_1812) ;  /* 0x000000000f087348 */ /* 0x000fea0003c00000 */
[----:B------:R0:W1:Y:S02]  /*32e80*/  SHFL.IDX P6, R14, R13, R12, R11 ;  /* 0x0000000c0d0e7389 */ /* 0x00006400000c000b */
[----:B01----:R-:W-:Y:S01]  /*32e90*/  ENDCOLLECTIVE ;  /* 0x000000000000791b */ /* 0x003fe20003800000 */
.L_x_1812:
[----:B------:R-:W-:Y:S05]  /*32ea0*/  BRA `(.L_x_1813) ;  /* 0xffffff3800c47947 */ /* 0x000fea000383ffff */
.L_x_1539:
[----:B------:R-:W-:Y:S01]  /*32eb0*/  BSSY B1, `(.L_x_1814) ;  /* 0x0000008000017945 */ /* 0x000fe20003800000 */
[----:B---3--:R-:W-:Y:S02]  /*32ec0*/  IMAD.MOV.U32 R13, RZ, RZ, R20 ;  /* 0x000000ffff0d7224 */ /* 0x008fe400078e0014 */
[----:B------:R-:W-:Y:S02]  /*32ed0*/  IMAD.MOV.U32 R12, RZ, RZ, 0x1 ;  /* 0x00000001ff0c7424 */ /* 0x000fe400078e00ff */
[----:B------:R-:W-:Y:S02]  /*32ee0*/  IMAD.MOV.U32 R11, RZ, RZ, 0x1c1f ;  /* 0x00001c1fff0b7424 */ /* 0x000fe400078e00ff */
[----:B------:R-:W-:-:S07]  /*32ef0*/  IMAD.MOV.U32 R15, RZ, RZ, -0x1 ;  /* 0xffffffffff0f7424 */ /* 0x000fce00078e00ff */
[----:B012---:R-:W-:Y:S05]  /*32f00*/  WARPSYNC.COLLECTIVE R15, `(.L_x_1815) ;  /* 0x000000000f087348 */ /* 0x007fea0003c00000 */
[----:B--2---:R2:W3:Y:S02]  /*32f10*/  SHFL.IDX P6, R14, R13, R12, R11 ;  /* 0x0000000c0d0e7389 */ /* 0x0044e400000c000b */
[----:B0123--:R-:W-:Y:S01]  /*32f20*/  ENDCOLLECTIVE ;  /* 0x000000000000791b */ /* 0x00ffe20003800000 */
.L_x_1815:
[----:B------:R-:W-:Y:S05]  /*32f30*/  BSYNC B1 ;  /* 0x0000000000017941 */ /* 0x000fea0003800000 */
.L_x_1814:
        /* <DEDUP_REMOVED lines=8> */
.L_x_1816:
[----:B------:R-:W-:Y:S05]  /*32fc0*/  BRA `(.L_x_1817) ;  /* 0xffffff3c00e07947 */ /* 0x000fea000383ffff */
.L_x_1543:
[----:B------:R-:W-:Y:S02]  /*32fd0*/  IMAD.MOV.U32 R13, RZ, RZ, R3 ;  /* 0x000000ffff0d7224 */ /* 0x000fe400078e0003 */
[----:B------:R-:W-:Y:S02]  /*32fe0*/  IMAD.MOV.U32 R12, RZ, RZ, RZ ;  /* 0x000000ffff0c7224 */ /* 0x000fe400078e00ff */
[----:B------:R-:W-:Y:S02]  /*32ff0*/  IMAD.MOV.U32 R11, RZ, RZ, 0x181f ;  /* 0x0000181fff0b7424 */ /* 0x000fe400078e00ff */
[----:B------:R-:W-:-:S07]  /*33000*/  IMAD.MOV.U32 R15, RZ, RZ, -0x1 ;  /* 0xffffffffff0f7424 */ /* 0x000fce00078e00ff */
[----:B0-2---:R-:W-:Y:S05]  /*33010*/  WARPSYNC.COLLECTIVE R15, `(.L_x_1818) ;  /* 0x000000000f087348 */ /* 0x005fea0003c00000 */
[----:B------:R1:W3:Y:S02]  /*33020*/  SHFL.IDX P6, R14, R13, R12, R11 ;  /* 0x0000000c0d0e7389 */ /* 0x0002e400000c000b */
[----:B0123--:R-:W-:Y:S01]  /*33030*/  ENDCOLLECTIVE ;  /* 0x000000000000791b */ /* 0x00ffe20003800000 */
.L_x_1818:
[----:B------:R-:W-:Y:S02]  /*33040*/  IMAD.MOV.U32 R13, RZ, RZ, R2 ;  /* 0x000000ffff0d7224 */ /* 0x000fe400078e0002 */
[----:B------:R-:W-:-:S07]  /*33050*/  IMAD.MOV.U32 R0, RZ, RZ, R14 ;  /* 0x000000ffff007224 */ /* 0x000fce00078e000e */
[----:B------:R-:W-:Y:S05]  /*33060*/  WARPSYNC.COLLECTIVE R15, `(.L_x_1819) ;  /* 0x000000000f087348 */ /* 0x000fea0003c00000 */
[----:B------:R0:W1:Y:S02]  /*33070*/  SHFL.IDX P6, R14, R13, R12, R11 ;  /* 0x0000000c0d0e7389 */ /* 0x00006400000c000b */
[----:B01----:R-:W-:Y:S01]  /*33080*/  ENDCOLLECTIVE ;  /* 0x000000000000791b */ /* 0x003fe20003800000 */
.L_x_1819:
[----:B------:R-:W-:Y:S05]  /*33090*/  BRA `(.L_x_1820) ;  /* 0xffffff4800d47947 */ /* 0x000fea000383ffff */
.L_x_1546:
[----:B------:R-:W-:Y:S01]  /*330a0*/  BSSY B1, `(.L_x_1821) ;  /* 0x0000008000017945 */ /* 0x000fe20003800000 */
[----:B------:R-:W-:Y:S02]  /*330b0*/  IMAD.MOV.U32 R13, RZ, RZ, R3 ;  /* 0x000000ffff0d7224 */ /* 0x000fe400078e0003 */
[----:B------:R-:W-:Y:S02]  /*330c0*/  IMAD.MOV.U32 R12, RZ, RZ, 0x1 ;  /* 0x00000001ff0c7424 */ /* 0x000fe400078e00ff */
[----:B------:R-:W-:Y:S02]  /*330d0*/  IMAD.MOV.U32 R11, RZ, RZ, 0x181f ;  /* 0x0000181fff0b7424 */ /* 0x000fe400078e00ff */
[----:B---3--:R-:W-:-:S07]  /*330e0*/  IMAD.MOV.U32 R15, RZ, RZ, -0x1 ;  /* 0xffffffffff0f7424 */ /* 0x008fce00078e00ff */
[----:B012-4-:R-:W-:Y:S05]  /*330f0*/  WARPSYNC.COLLECTIVE R15, `(.L_x_1822) ;  /* 0x000000000f087348 */ /* 0x017fea0003c00000 */
[----:B----4-:R3:W4:Y:S02]  /*33100*/  SHFL.IDX P6, R14, R13, R12, R11 ;  /* 0x0000000c0d0e7389 */ /* 0x01072400000c000b */
[----:B01234-:R-:W-:Y:S01]  /*33110*/  ENDCOLLECTIVE ;  /* 0x000000000000791b */ /* 0x01ffe20003800000 */
.L_x_1822:
[----:B------:R-:W-:Y:S05]  /*33120*/  BSYNC B1 ;  /* 0x0000000000017941 */ /* 0x000fea0003800000 */
.L_x_1821:
        /* <DEDUP_REMOVED lines=8> */
.L_x_1823:
[----:B------:R-:W-:Y:S05]  /*331b0*/  BRA `(.L_x_1824) ;  /* 0xffffff4800d87947 */ /* 0x000fea000383ffff */
.L_x_1549:
        /* <DEDUP_REMOVED lines=8> */
.L_x_1826:
[----:B------:R-:W-:Y:S05]  /*33240*/  BSYNC B1 ;  /* 0x0000000000017941 */ /* 0x000fea0003800000 */
.L_x_1825:
        /* <DEDUP_REMOVED lines=8> */
.L_x_1827:
[----:B------:R-:W-:Y:S05]  /*332d0*/  BRA `(.L_x_1828) ;  /* 0xffffff4800d87947 */ /* 0x000fea000383ffff */
.L_x_1552:
[----:B------:R-:W-:Y:S01]  /*332e0*/  BSSY B1, `(.L_x_1829) ;  /* 0x0000008000017945 */ /* 0x000fe20003800000 */
[----:B------:R-:W-:Y:S02]  /*332f0*/  IMAD.MOV.U32 R13, RZ, RZ, R3 ;  /* 0x000000ffff0d7224 */ /* 0x000fe400078e0003 */
[----:B------:R-:W-:Y:S02]  /*33300*/  IMAD.MOV.U32 R12, RZ, RZ, 0x3 ;  /* 0x00000003ff0c7424 */ /* 0x000fe400078e00ff */
[----:B------:R-:W-:Y:S02]  /*33310*/  IMAD.MOV.U32 R11, RZ, RZ, 0x181f ;  /* 0x0000181fff0b7424 */ /* 0x000fe400078e00ff */
[----:B0-----:R-:W-:-:S07]  /*33320*/  IMAD.MOV.U32 R15, RZ, RZ, -0x1 ;  /* 0xffffffffff0f7424 */ /* 0x001fce00078e00ff */
[----:B-1234-:R-:W-:Y:S05]  /*33330*/  WARPSYNC.COLLECTIVE R15, `(.L_x_1830) ;  /* 0x000000000f087348 */ /* 0x01efea0003c00000 */
[----:B------:R0:W0:Y:S02]  /*33340*/  SHFL.IDX P6, R14, R13, R12, R11 ;  /* 0x0000000c0d0e7389 */ /* 0x00002400000c000b */
[----:B01234-:R-:W-:Y:S01]  /*33350*/  ENDCOLLECTIVE ;  /* 0x000000000000791b */ /* 0x01ffe20003800000 */
.L_x_1830:
[----:B------:R-:W-:Y:S05]  /*33360*/  BSYNC B1 ;  /* 0x0000000000017941 */ /* 0x000fea0003800000 */
.L_x_1829:
        /* <DEDUP_REMOVED lines=8> */
.L_x_1831:
[----:B------:R-:W-:Y:S05]  /*333f0*/  BRA `(.L_x_1832) ;  /* 0xffffff4800d87947 */ /* 0x000fea000383ffff */
.L_x_1579:
[----:B------:R-:W1:Y:S01]  /*33400*/  S2R R11, SR_TID.X ;  /* 0x00000000000b7919 */ /* 0x000e620000002100 */
[----:B------:R-:W-:Y:S01]  /*33410*/  BSSY B1, `(.L_x_1833) ;  /* 0x000000a000017945 */ /* 0x000fe20003800000 */
[----:B------:R-:W-:Y:S02]  /*33420*/  IMAD.MOV.U32 R12, RZ, RZ, RZ ;  /* 0x000000ffff0c7224 */ /* 0x000fe400078e00ff */
[----:B0-----:R-:W-:Y:S01]  /*33430*/  IMAD.MOV.U32 R15, RZ, RZ, -0x1 ;  /* 0xffffffffff0f7424 */ /* 0x001fe200078e00ff */
[----:B-1----:R-:W-:-:S04]  /*33440*/  SHF.R.U32.HI R11, RZ, 0x5, R11 ;  /* 0x00000005ff0b7819 */ /* 0x002fc8000001160b */
[----:B------:R-:W-:-:S05]  /*33450*/  LOP3.LUT R11, R11, 0x3, RZ, 0xc0, !PT ;  /* 0x000000030b0b7812 */ /* 0x000fca00078ec0ff */
[----:B------:R-:W-:Y:S02]  /*33460*/  IMAD.MOV.U32 R13, RZ, RZ, R11 ;  /* 0x000000ffff0d7224 */ /* 0x000fe400078e000b */
[----:B------:R-:W-:-:S07]  /*33470*/  IMAD.MOV.U32 R11, RZ, RZ, 0x1f ;  /* 0x0000001fff0b7424 */ /* 0x000fce00078e00ff */
[----:B------:R-:W-:Y:S05]  /*33480*/  WARPSYNC.COLLECTIVE R15, `(.L_x_1834) ;  /* 0x000000000f087348 */ /* 0x000fea0003c00000 */
[----:B------:R0:W1:Y:S02]  /*33490*/  SHFL.IDX P6, R14, R13, R12, R11 ;  /* 0x0000000c0d0e7389 */ /* 0x00006400000c000b */
[----:B01----:R-:W-:Y:S01]  /*334a0*/  ENDCOLLECTIVE ;  /* 0x000000000000791b */ /* 0x003fe20003800000 */
.L_x_1834:
[----:B------:R-:W-:Y:S05]  /*334b0*/  BSYNC B1 ;  /* 0x0000000000017941 */ /* 0x000fea0003800000 */
.L_x_1833:
[----:B------:R-:W-:Y:S05]  /*334c0*/  BRA `(.L_x_1835) ;  /* 0xffffff6c00347947 */ /* 0x000fea000383ffff */
.L_x_1581:
[----:B------:R-:W-:Y:S01]  /*334d0*/  BSSY B1, `(.L_x_1836) ;  /* 0x0000006000017945 */ /* 0x000fe20003800000 */
[----:B0-----:R-:W-:-:S07]  /*334e0*/  IMAD.MOV.U32 R15, RZ, RZ, -0x1 ;  /* 0xffffffffff0f7424 */ /* 0x001fce00078e00ff */
[----:B-1----:R-:W-:Y:S05]  /*334f0*/  WARPSYNC.COLLECTIVE R15, `(.L_x_1837) ;  /* 0x000000000f0c7348 */ /* 0x002fea0003c00000 */
[----:B------:R-:W-:Y:S02]  /*33500*/  ELECT P6, UR62, PT ;  /* 0x00000000003e782f */ /* 0x000fe400038c0000 */
[----:B------:R-:W-:Y:S01]  /*33510*/  MOV R14, UR62 ;  /* 0x0000003e000e7c02 */ /* 0x000fe20008000f00 */
[----:B-1----:R-:W-:Y:S10]  /*33520*/  ENDCOLLECTIVE ;  /* 0x000000000000791b */ /* 0x002ff40003800000 */
.L_x_1837:
[----:B------:R-:W-:Y:S05]  /*33530*/  BSYNC B1 ;  /* 0x0000000000017941 */ /* 0x000fea0003800000 */
.L_x_1836:
[----:B------:R-:W-:Y:S05]  /*33540*/  BRA `(.L_x_1580) ;  /* 0xffffff6c002c7947 */ /* 0x000fea000383ffff */
.L_x_1583:
[----:B-1----:R1:W2:Y:S02]  /*33550*/  SYNCS.PHASECHK.TRANS64.TRYWAIT P0, [R19+URZ+0x28820], R5 ;  /* 0x02882005130075a7 */ /* 0x0022a4000800017f */
[----:B--2---:R-:W-:Y:S05]  /*33560*/  @!P0 NANOSLEEP.SYNCS 0x989680 ;  /* 0x009896800000895d */ /* 0x004fea0003900000 */
[----:B------:R-:W2:Y:S02]  /*33570*/  @!P0 SYNCS.PHASECHK.TRANS64 P0, [R19+URZ+0x28820], R5 ;  /* 0x02882005130085a7 */ /* 0x000ea4000800007f */
[----:B--2---:R-:W-:Y:S05]  /*33580*/  @!P0 BRA `(.L_x_1583) ;  /* 0xfffffffc00f08947 */ /* 0x004fea000383ffff */
[----:B------:R-:W-:Y:S05]  /*33590*/  BRA `(.L_x_1838) ;  /* 0xffffff6c003c7947 */ /* 0x000fea000383ffff */
.L_x_1587:
[----:B--2---:R2:W3:Y:S02]  /*335a0*/  SYNCS.PHASECHK.TRANS64.TRYWAIT P0, [R8+URZ+0x288a0], R10 ;  /* 0x0288a00a080075a7 */ /* 0x0044e4000800017f */
[----:B---3--:R-:W-:Y:S05]  /*335b0*/  @!P0 NANOSLEEP.SYNCS 0x989680 ;  /* 0x009896800000895d */ /* 0x008fea0003900000 */
[----:B------:R-:W3:Y:S02]  /*335c0*/  @!P0 SYNCS.PHASECHK.TRANS64 P0, [R8+URZ+0x288a0], R10 ;  /* 0x0288a00a080085a7 */ /* 0x000ee4000800007f */
[----:B---3--:R-:W-:Y:S05]  /*335d0*/  @!P0 BRA `(.L_x_1587) ;  /* 0xfffffffc00f08947 */ /* 0x008fea000383ffff */
[----:B------:R-:W-:Y:S05]  /*335e0*/  BRA `(.L_x_1839) ;  /* 0xffffff6c005c7947 */ /* 0x000fea000383ffff */
.L_x_1592:
[----:B-1----:R1:W3:Y:S02]  /*335f0*/  SYNCS.PHASECHK.TRANS64.TRYWAIT P0, [R8+URZ+0x288c0], R10 ;  /* 0x0288c00a080075a7 */ /* 0x0022e4000800017f */
[----:B---3--:R-:W-:Y:S05]  /*33600*/  @!P0 NANOSLEEP.SYNCS 0x989680 ;  /* 0x009896800000895d */ /* 0x008fea0003900000 */
[----:B------:R-:W3:Y:S02]  /*33610*/  @!P0 SYNCS.PHASECHK.TRANS64 P0, [R8+URZ+0x288c0], R10 ;  /* 0x0288c00a080085a7 */ /* 0x000ee4000800007f */
[----:B---3--:R-:W-:Y:S05]  /*33620*/  @!P0 BRA `(.L_x_1592) ;  /* 0xfffffffc00f08947 */ /* 0x008fea000383ffff */
[----:B------:R-:W-:Y:S05]  /*33630*/  BRA `(.L_x_1840) ;  /* 0xffffff6c00dc7947 */ /* 0x000fea000383ffff */
.L_x_1599:
[----:B-1----:R1:W2:Y:S02]  /*33640*/  SYNCS.PHASECHK.TRANS64.TRYWAIT P1, [R6+URZ+0x288a0], R7 ;  /* 0x0288a007060075a7 */ /* 0x0022a4000802017f */
[----:B--2---:R-:W-:Y:S05]  /*33650*/  @!P1 NANOSLEEP.SYNCS 0x989680 ;  /* 0x009896800000995d */ /* 0x004fea0003900000 */
[----:B------:R-:W2:Y:S02]  /*33660*/  @!P1 SYNCS.PHASECHK.TRANS64 P1, [R6+URZ+0x288a0], R7 ;  /* 0x0288a007060095a7 */ /* 0x000ea4000802007f */
[----:B--2---:R-:W-:Y:S05]  /*33670*/  @!P1 BRA `(.L_x_1599) ;  /* 0xfffffffc00f09947 */ /* 0x004fea000383ffff */
[----:B------:R-:W-:Y:S05]  /*33680*/  BRA `(.L_x_1841) ;  /* 0xffffff7000b07947 */ /* 0x000fea000383ffff */
.L_x_1604:
[----:B--2---:R2:W3:Y:S02]  /*33690*/  SYNCS.PHASECHK.TRANS64.TRYWAIT P1, [R6+URZ+0x288c0], R7 ;  /* 0x0288c007060075a7 */ /* 0x0044e4000802017f */
[----:B---3--:R-:W-:Y:S05]  /*336a0*/  @!P1 NANOSLEEP.SYNCS 0x989680 ;  /* 0x009896800000995d */ /* 0x008fea0003900000 */
[----:B------:R-:W3:Y:S02]  /*336b0*/  @!P1 SYNCS.PHASECHK.TRANS64 P1, [R6+URZ+0x288c0], R7 ;  /* 0x0288c007060095a7 */ /* 0x000ee4000802007f */
[----:B---3--:R-:W-:Y:S05]  /*336c0*/  @!P1 BRA `(.L_x_1604) ;  /* 0xfffffffc00f09947 */ /* 0x008fea000383ffff */
[----:B------:R-:W-:Y:S05]  /*336d0*/  BRA `(.L_x_1842) ;  /* 0xffffff74002c7947 */ /* 0x000fea000383ffff */
.L_x_1629:
[----:B------:R-:W3:Y:S01]  /*336e0*/  S2R R0, SR_TID.X ;  /* 0x0000000000007919 */ /* 0x000ee20000002100 */
[----:B------:R-:W-:Y:S01]  /*336f0*/  BSSY B0, `(.L_x_1843) ;  /* 0x000000a000007945 */ /* 0x000fe20003800000 */
[----:B------:R-:W-:Y:S02]  /*33700*/  IMAD.MOV.U32 R12, RZ, RZ, RZ ;  /* 0x000000ffff0c7224 */ /* 0x000fe400078e00ff */
[----:B------:R-:W-:Y:S02]  /*33710*/  IMAD.MOV.U32 R11, RZ, RZ, 0x1f ;  /* 0x0000001fff0b7424 */ /* 0x000fe400078e00ff */
[----:B0-----:R-:W-:Y:S01]  /*33720*/  IMAD.MOV.U32 R15, RZ, RZ, -0x1 ;  /* 0xffffffffff0f7424 */ /* 0x001fe200078e00ff */
[----:B---3--:R-:W-:-:S04]  /*33730*/  SHF.R.U32.HI R0, RZ, 0x5, R0 ;  /* 0x00000005ff007819 */ /* 0x008fc80000011600 */
[----:B------:R-:W-:-:S05]  /*33740*/  LOP3.LUT R0, R0, 0x3, RZ, 0xc0, !PT ;  /* 0x0000000300007812 */ /* 0x000fca00078ec0ff */
[----:B------:R-:W-:-:S07]  /*33750*/  IMAD.MOV.U32 R13, RZ, RZ, R0 ;  /* 0x000000ffff0d7224 */ /* 0x000fce00078e0000 */
[----:B-12---:R-:W-:Y:S05]  /*33760*/  WARPSYNC.COLLECTIVE R15, `(.L_x_1844) ;  /* 0x000000000f087348 */ /* 0x006fea0003c00000 */
[----:B------:R0:W3:Y:S02]  /*33770*/  SHFL.IDX P6, R14, R13, R12, R11 ;  /* 0x0000000c0d0e7389 */ /* 0x0000e400000c000b */
[----:B0123--:R-:W-:Y:S01]  /*33780*/  ENDCOLLECTIVE ;  /* 0x000000000000791b */ /* 0x00ffe20003800000 */
.L_x_1844:
[----:B------:R-:W-:Y:S05]  /*33790*/  BSYNC B0 ;  /* 0x0000000000007941 */ /* 0x000fea0003800000 */
.L_x_1843:
[----:B------:R-:W-:Y:S05]  /*337a0*/  BRA `(.L_x_1845) ;  /* 0xffffff8400547947 */ /* 0x000fea000383ffff */
.L_x_1631:
[----:B------:R-:W-:Y:S01]  /*337b0*/  BSSY B0, `(.L_x_1846) ;  /* 0x0000006000007945 */ /* 0x000fe20003800000 */
[----:B0-----:R-:W-:-:S07]  /*337c0*/  IMAD.MOV.U32 R15, RZ, RZ, -0x1 ;  /* 0xffffffffff0f7424 */ /* 0x001fce00078e00ff */
[----:B-123--:R-:W-:Y:S05]  /*337d0*/  WARPSYNC.COLLECTIVE R15, `(.L_x_1847) ;  /* 0x000000000f0c7348 */ /* 0x00efea0003c00000 */
[----:B------:R-:W-:Y:S02]  /*337e0*/  ELECT P6, UR62, PT ;  /* 0x00000000003e782f */ /* 0x000fe400038c0000 */
[----:B------:R-:W-:Y:S01]  /*337f0*/  MOV R14, UR62 ;  /* 0x0000003e000e7c02 */ /* 0x000fe20008000f00 */
[----:B-123--:R-:W-:Y:S10]  /*33800*/  ENDCOLLECTIVE ;  /* 0x000000000000791b */ /* 0x00eff40003800000 */
.L_x_1847:
[----:B------:R-:W-:Y:S05]  /*33810*/  BSYNC B0 ;  /* 0x0000000000007941 */ /* 0x000fea0003800000 */
.L_x_1846:
[----:B------:R-:W-:Y:S05]  /*33820*/  BRA `(.L_x_1848) ;  /* 0xffffff8400547947 */ /* 0x000fea000383ffff */
.L_x_1633:
[----:B-1----:R1:W2:Y:S02]  /*33830*/  SYNCS.PHASECHK.TRANS64.TRYWAIT P0, [R2+URZ+0x28880], R4 ;  /* 0x02888004020075a7 */ /* 0x0022a4000800017f */
[----:B--2---:R-:W-:Y:S05]  /*33840*/  @!P0 NANOSLEEP.SYNCS 0x989680 ;  /* 0x009896800000895d */ /* 0x004fea0003900000 */
[----:B------:R-:W2:Y:S02]  /*33850*/  @!P0 SYNCS.PHASECHK.TRANS64 P0, [R2+URZ+0x28880], R4 ;  /* 0x02888004020085a7 */ /* 0x000ea4000800007f */
[----:B--2---:R-:W-:Y:S05]  /*33860*/  @!P0 BRA `(.L_x_1633) ;  /* 0xfffffffc00f08947 */ /* 0x004fea000383ffff */
[----:B------:R-:W-:Y:S05]  /*33870*/  BRA `(.L_x_1849) ;  /* 0xffffff8400c07947 */ /* 0x000fea000383ffff */
.L_x_1635:
[----:B--2---:R2:W3:Y:S02]  /*33880*/  SYNCS.PHASECHK.TRANS64.TRYWAIT P0, [R2+URZ+0x28840], R4 ;  /* 0x02884004020075a7 */ /* 0x0044e4000800017f */
[----:B---3--:R-:W-:Y:S05]  /*33890*/  @!P0 NANOSLEEP.SYNCS 0x989680 ;  /* 0x009896800000895d */ /* 0x008fea0003900000 */
[----:B------:R-:W3:Y:S02]  /*338a0*/  @!P0 SYNCS.PHASECHK.TRANS64 P0, [R2+URZ+0x28840], R4 ;  /* 0x02884004020085a7 */ /* 0x000ee4000800007f */
[----:B---3--:R-:W-:Y:S05]  /*338b0*/  @!P0 BRA `(.L_x_1635) ;  /* 0xfffffffc00f08947 */ /* 0x008fea000383ffff */
[----:B------:R-:W-:Y:S05]  /*338c0*/  BRA `(.L_x_1850) ;  /* 0xffffff8800187947 */ /* 0x000fea000383ffff */
.L_x_1639:
[----:B------:R-:W2:Y:S01]  /*338d0*/  LDL.LU R11, [R1+0x38] ;  /* 0x00003800010b7983 */ /* 0x000ea20000300800 */
[----:B------:R-:W-:Y:S02]  /*338e0*/  IMAD.MOV.U32 R5, RZ, RZ, R12 ;  /* 0x000000ffff057224 */ /* 0x000fe400078e000c */
[----:B------:R-:W-:Y:S02]  /*338f0*/  IMAD.MOV.U32 R13, RZ, RZ, R3 ;  /* 0x000000ffff0d7224 */ /* 0x000fe400078e0003 */
        /* <DEDUP_REMOVED lines=10> */
.L_x_1851:
[----:B------:R-:W-:Y:S02]  /*339a0*/  IMAD.MOV.U32 R13, RZ, RZ, R4 ;  /* 0x000000ffff0d7224 */ /* 0x000fe400078e0004 */
[----:B------:R-:W-:-:S07]  /*339b0*/  IMAD.MOV.U32 R6, RZ, RZ, R14 ;  /* 0x000000ffff067224 */ /* 0x000fce00078e000e */
[----:B------:R-:W-:Y:S05]  /*339c0*/  WARPSYNC.COLLECTIVE R15, `(.L_x_1852) ;  /* 0x000000000f087348 */ /* 0x000fea0003c00000 */
[----:B------:R0:W1:Y:S02]  /*339d0*/  SHFL.IDX P6, R14, R13, R12, R11 ;  /* 0x0000000c0d0e7389 */ /* 0x00006400000c000b */
[----:B01----:R-:W-:Y:S01]  /*339e0*/  ENDCOLLECTIVE ;  /* 0x000000000000791b */ /* 0x003fe20003800000 */
.L_x_1852:
[----:B------:R-:W-:Y:S02]  /*339f0*/  IMAD.MOV.U32 R13, RZ, RZ, R3 ;  /* 0x000000ffff0d7224 */ /* 0x000fe400078e0003 */
[----:B------:R-:W-:Y:S02]  /*33a00*/  IMAD.MOV.U32 R12, RZ, RZ, 0x1 ;  /* 0x00000001ff0c7424 */ /* 0x000fe400078e00ff */
[----:B------:R-:W-:-:S07]  /*33a10*/  IMAD.MOV.U32 R7, RZ, RZ, R14 ;  /* 0x000000ffff077224 */ /* 0x000fce00078e000e */
[----:B------:R-:W-:Y:S05]  /*33a20*/  WARPSYNC.COLLECTIVE R15, `(.L_x_1853) ;  /* 0x000000000f087348 */ /* 0x000fea0003c00000 */
[----:B------:R0:W1:Y:S02]  /*33a30*/  SHFL.IDX P6, R14, R13, R12, R11 ;  /* 0x0000000c0d0e7389 */ /* 0x00006400000c000b */
[----:B01----:R-:W-:Y:S01]  /*33a40*/  ENDCOLLECTIVE ;  /* 0x000000000000791b */ /* 0x003fe20003800000 */
.L_x_1853:
        /* <DEDUP_REMOVED lines=15> */
.L_x_1854:
[----:B------:R-:W-:Y:S02]  /*33b40*/  IMAD.MOV.U32 R13, RZ, RZ, R3 ;  /* 0x000000ffff0d7224 */ /* 0x000fe400078e0003 */
[----:B------:R-:W-:Y:S02]  /*33b50*/  IMAD.MOV.U32 R12, RZ, RZ, 0x2 ;  /* 0x00000002ff0c7424 */ /* 0x000fe400078e00ff */
[----:B------:R-:W-:-:S07]  /*33b60*/  IMAD.MOV.U32 R5, RZ, RZ, R14 ;  /* 0x000000ffff057224 */ /* 0x000fce00078e000e */
[----:B------:R-:W-:Y:S05]  /*33b70*/  WARPSYNC.COLLECTIVE R15, `(.L_x_1855) ;  /* 0x000000000f087348 */ /* 0x000fea0003c00000 */
[----:B------:R0:W1:Y:S02]  /*33b80*/  SHFL.IDX P6, R14, R13, R12, R11 ;  /* 0x0000000c0d0e7389 */ /* 0x00006400000c000b */
[----:B01----:R-:W-:Y:S01]  /*33b90*/  ENDCOLLECTIVE ;  /* 0x000000000000791b */ /* 0x003fe20003800000 */
.L_x_1855:
[----:B------:R-:W-:-:S05]  /*33ba0*/  @!P1 IADD3 R5, P2, R9, R5, RZ ;  /* 0x0000000509059210 */ /* 0x000fca0007f5e0ff */
[----:B------:R-:W-:-:S04]  /*33bb0*/  @!P1 IMAD.X R6, RZ, RZ, R6, P2 ;  /* 0x000000ffff069224 */ /* 0x000fc800010e0606 */
        /* <DEDUP_REMOVED lines=13> */
.L_x_1856:
[----:B------:R-:W-:Y:S02]  /*33c90*/  IMAD.MOV.U32 R13, RZ, RZ, R3 ;  /* 0x000000ffff0d7224 */ /* 0x000fe400078e0003 */
[----:B------:R-:W-:Y:S02]  /*33ca0*/  IMAD.MOV.U32 R12, RZ, RZ, 0x3 ;  /* 0x00000003ff0c7424 */ /* 0x000fe400078e00ff */
[----:B------:R-:W-:-:S07]  /*33cb0*/  IMAD.MOV.U32 R5, RZ, RZ, R14 ;  /* 0x000000ffff057224 */ /* 0x000fce00078e000e */
[----:B------:R-:W-:Y:S05]  /*33cc0*/  WARPSYNC.COLLECTIVE R15, `(.L_x_1857) ;  /* 0x000000000f087348 */ /* 0x000fea0003c00000 */
[----:B------:R0:W1:Y:S02]  /*33cd0*/  SHFL.IDX P6, R14, R13, R12, R11 ;  /* 0x0000000c0d0e7389 */ /* 0x00006400000c000b */
[----:B01----:R-:W-:Y:S01]  /*33ce0*/  ENDCOLLECTIVE ;  /* 0x000000000000791b */ /* 0x003fe20003800000 */
.L_x_1857:
        /* <DEDUP_REMOVED lines=15> */
.L_x_1858:
[----:B------:R-:W-:Y:S02]  /*33de0*/  IMAD.MOV.U32 R13, RZ, RZ, R3 ;  /* 0x000000ffff0d7224 */ /* 0x000fe400078e0003 */
[----:B------:R-:W-:Y:S02]  /*33df0*/  IMAD.MOV.U32 R12, RZ, RZ, 0x4 ;  /* 0x00000004ff0c7424 */ /* 0x000fe400078e00ff */
[----:B------:R-:W-:-:S07]  /*33e00*/  IMAD.MOV.U32 R5, RZ, RZ, R14 ;  /* 0x000000ffff057224 */ /* 0x000fce00078e000e */
[----:B------:R-:W-:Y:S05]  /*33e10*/  WARPSYNC.COLLECTIVE R15, `(.L_x_1859) ;  /* 0x000000000f087348 */ /* 0x000fea0003c00000 */
[----:B------:R0:W1:Y:S02]  /*33e20*/  SHFL.IDX P6, R14, R13, R12, R11 ;  /* 0x0000000c0d0e7389 */ /* 0x00006400000c000b */
[----:B01----:R-:W-:Y:S01]  /*33e30*/  ENDCOLLECTIVE ;  /* 0x000000000000791b */ /* 0x003fe20003800000 */
.L_x_1859:
        /* <DEDUP_REMOVED lines=15> */
.L_x_1860:
[----:B------:R-:W-:Y:S02]  /*33f30*/  IMAD.MOV.U32 R13, RZ, RZ, R3 ;  /* 0x000000ffff0d7224 */ /* 0x000fe400078e0003 */
[----:B------:R-:W-:Y:S02]  /*33f40*/  IMAD.MOV.U32 R12, RZ, RZ, 0x5 ;  /* 0x00000005ff0c7424 */ /* 0x000fe400078e00ff */
[----:B------:R-:W-:-:S07]  /*33f50*/  IMAD.MOV.U32 R5, RZ, RZ, R14 ;  /* 0x000000ffff057224 */ /* 0x000fce00078e000e */
[----:B------:R-:W-:Y:S05]  /*33f60*/  WARPSYNC.COLLECTIVE R15, `(.L_x_1861) ;  /* 0x000000000f087348 */ /* 0x000fea0003c00000 */
[----:B------:R0:W1:Y:S02]  /*33f70*/  SHFL.IDX P6, R14, R13, R12, R11 ;  /* 0x0000000c0d0e7389 */ /* 0x00006400000c000b */
[----:B01----:R-:W-:Y:S01]  /*33f80*/  ENDCOLLECTIVE ;  /* 0x000000000000791b */ /* 0x003fe20003800000 */
.L_x_1861:
        /* <DEDUP_REMOVED lines=15> */
.L_x_1862:
[----:B------:R-:W-:Y:S02]  /*34080*/  IMAD.MOV.U32 R13, RZ, RZ, R3 ;  /* 0x000000ffff0d7224 */ /* 0x000fe400078e0003 */
[----:B------:R-:W-:Y:S02]  /*34090*/  IMAD.MOV.U32 R12, RZ, RZ, 0x6 ;  /* 0x00000006ff0c7424 */ /* 0x000fe400078e00ff */
[----:B------:R-:W-:-:S07]  /*340a0*/  IMAD.MOV.U32 R5, RZ, RZ, R14 ;  /* 0x000000ffff057224 */ /* 0x000fce00078e000e */
[----:B------:R-:W-:Y:S05]  /*340b0*/  WARPSYNC.COLLECTIVE R15, `(.L_x_1863) ;  /* 0x000000000f087348 */ /* 0x000fea0003c00000 */
[----:B------:R0:W1:Y:S02]  /*340c0*/  SHFL.IDX P6, R14, R13, R12, R11 ;  /* 0x0000000c0d0e7389 */ /* 0x00006400000c000b */
[----:B01----:R-:W-:Y:S01]  /*340d0*/  ENDCOLLECTIVE ;  /* 0x000000000000791b */ /* 0x003fe20003800000 */
.L_x_1863:
[----:B------:R-:W-:-:S05]  /*340e0*/  @!P1 IADD3 R5, P2, R9, R5, RZ ;  /* 0x0000000509059210 */ /* 0x000fca0007f5e0ff */
[----:B------:R-:W-:-:S04]  /*340f0*/  @!P1 IMAD.X R6, RZ, RZ, R6, P2 ;  /* 0x000000ffff069224 */ /* 0x000fc800010e0606 */
[----:B------:R-:W-:Y:S02]  /*34100*/  @!P1 IMAD.MOV.U32 R7, RZ, RZ, R6 ;  /* 0x000000ffff079224 */ /* 0x000fe400078e0006 */
[----:B------:R-:W-:Y:S02]  /*34110*/  @!P1 IMAD.MOV.U32 R6, RZ, RZ, R5 ;  /* 0x000000ffff069224 */ /* 0x000fe400078e0005 */
[----:B------:R-:W-:-:S03]  /*34120*/  IMAD.MOV.U32 R13, RZ, RZ, R4 ;  /* 0x000000ffff0d7224 */ /* 0x000fc600078e0004 */
[----:B------:R-:W-:Y:S01]  /*34130*/  @!PT LDS RZ, [RZ] ;  /* 0x00000000fffff984 */ /* 0x000fe20000000800 */
[----:B------:R-:W-:Y:S01]  /*34140*/  @!PT LDS RZ, [RZ] ;  /* 0x00000000fffff984 */ /* 0x000fe20000000800 */
[----:B------:R-:W-:Y:S01]  /*34150*/  @!PT LDS RZ, [RZ] ;  /* 0x00000000fffff984 */ /* 0x000fe20000000800 */
[----:B------:R0:W-:Y:S02]  /*34160*/  @!P1 LDGSTS.E.BYPASS.LTC128B.128 [R8+0x1ac00], desc[UR38][R6.64], !P0 ;  /* 0x1ac0000006089fae */ /* 0x0001e4000c101d66 */
[----:B0-----:R-:W-:-:S07]  /*34170*/  IMAD.MOV.U32 R6, RZ, RZ, R14 ;  /* 0x000000ffff067224 */ /* 0x001fce00078e000e */
[----:B------:R-:W-:Y:S05]  /*34180*/  WARPSYNC.COLLECTIVE R15, `(.L_x_1864) ;  /* 0x000000000f087348 */ /* 0x000fea0003c00000 */
[----:B------:R0:W1:Y:S02]  /*34190*/  SHFL.IDX P6, R14, R13, R12, R11 ;  /* 0x0000000c0d0e7389 */ /* 0x00006400000c000b */
[----:B01----:R-:W-:Y:S01]  /*341a0*/  ENDCOLLECTIVE ;  /* 0x000000000000791b */ /* 0x003fe20003800000 */
.L_x_1864:
        /* <DEDUP_REMOVED lines=8> */
.L_x_1865:
        /* <DEDUP_REMOVED lines=13> */
.L_x_1866:
[----:B------:R-:W-:Y:S01]  /*34300*/  IMAD.MOV.U32 R3, RZ, RZ, R14 ;  /* 0x000000ffff037224 */ /* 0x000fe200078e000e */
[----:B------:R-:W-:Y:S06]  /*34310*/  BRA `(.L_x_1867) ;  /* 0xffffff88006c7947 */ /* 0x000fec000383ffff */
.L_x_1642:
[----:B0-----:R0:W1:Y:S02]  /*34320*/  SYNCS.PHASECHK.TRANS64.TRYWAIT P0, [R19+URZ+0x28820], R0 ;  /* 0x02882000130075a7 */ /* 0x001064000800017f */
[----:B-1----:R-:W-:Y:S05]  /*34330*/  @!P0 NANOSLEEP.SYNCS 0x989680 ;  /* 0x009896800000895d */ /* 0x002fea0003900000 */
[----:B------:R-:W1:Y:S02]  /*34340*/  @!P0 SYNCS.PHASECHK.TRANS64 P0, [R19+URZ+0x28820], R0 ;  /* 0x02882000130085a7 */ /* 0x000e64000800007f */
[----:B-1----:R-:W-:Y:S05]  /*34350*/  @!P0 BRA `(.L_x_1642) ;  /* 0xfffffffc00f08947 */ /* 0x002fea000383ffff */
[----:B------:R-:W-:Y:S05]  /*34360*/  BRA `(.L_x_1868) ;  /* 0xffffff8800c87947 */ /* 0x000fea000383ffff */
.L_x_1648:
[----:B--2---:R2:W3:Y:S02]  /*34370*/  SYNCS.PHASECHK.TRANS64.TRYWAIT P0, [R6+URZ+0x28880], R5 ;  /* 0x02888005060075a7 */ /* 0x0044e4000800017f */
[----:B---3--:R-:W-:Y:S05]  /*34380*/  @!P0 NANOSLEEP.SYNCS 0x989680 ;  /* 0x009896800000895d */ /* 0x008fea0003900000 */
[----:B------:R-:W3:Y:S02]  /*34390*/  @!P0 SYNCS.PHASECHK.TRANS64 P0, [R6+URZ+0x28880], R5 ;  /* 0x02888005060085a7 */ /* 0x000ee4000800007f */
[----:B---3--:R-:W-:Y:S05]  /*343a0*/  @!P0 BRA `(.L_x_1648) ;  /* 0xfffffffc00f08947 */ /* 0x008fea000383ffff */
[----:B------:R-:W-:Y:S05]  /*343b0*/  BRA `(.L_x_1869) ;  /* 0xffffff8c00807947 */ /* 0x000fea000383ffff */
.L_x_1653:
[----:B-1----:R1:W3:Y:S02]  /*343c0*/  SYNCS.PHASECHK.TRANS64.TRYWAIT P0, [R6+URZ+0x28840], R5 ;  /* 0x02884005060075a7 */ /* 0x0022e4000800017f */
[----:B---3--:R-:W-:Y:S05]  /*343d0*/  @!P0 NANOSLEEP.SYNCS 0x989680 ;  /* 0x009896800000895d */ /* 0x008fea0003900000 */
[----:B------:R-:W3:Y:S02]  /*343e0*/  @!P0 SYNCS.PHASECHK.TRANS64 P0, [R6+URZ+0x28840], R5 ;  /* 0x02884005060085a7 */ /* 0x000ee4000800007f */
[----:B---3--:R-:W-:Y:S05]  /*343f0*/  @!P0 BRA `(.L_x_1653) ;  /* 0xfffffffc00f08947 */ /* 0x008fea000383ffff */
[----:B------:R-:W-:Y:S05]  /*34400*/  BRA `(.L_x_1870) ;  /* 0xffffff9000007947 */ /* 0x000fea000383ffff */
.L_x_1659:
[----:B--2---:R2:W3:Y:S02]  /*34410*/  SYNCS.PHASECHK.TRANS64.TRYWAIT P0, [R20+URZ+0x28870], R4 ;  /* 0x02887004140075a7 */ /* 0x0044e4000800017f */
[----:B---3--:R-:W-:Y:S05]  /*34420*/  @!P0 NANOSLEEP.SYNCS 0x989680 ;  /* 0x009896800000895d */ /* 0x008fea0003900000 */
[----:B------:R-:W3:Y:S02]  /*34430*/  @!P0 SYNCS.PHASECHK.TRANS64 P0, [R20+URZ+0x28870], R4 ;  /* 0x02887004140085a7 */ /* 0x000ee4000800007f */
[----:B---3--:R-:W-:Y:S05]  /*34440*/  @!P0 BRA `(.L_x_1659) ;  /* 0xfffffffc00f08947 */ /* 0x008fea000383ffff */
[----:B------:R-:W-:Y:S05]  /*34450*/  BRA `(.L_x_1871) ;  /* 0xffffff90009c7947 */ /* 0x000fea000383ffff */
.L_x_1661:
[----:B---3--:R3:W4:Y:S02]  /*34460*/  SYNCS.PHASECHK.TRANS64.TRYWAIT P0, [R20+URZ+0x28860], R2 ;  /* 0x02886002140075a7 */ /* 0x008724000800017f */
[----:B----4-:R-:W-:Y:S05]  /*34470*/  @!P0 NANOSLEEP.SYNCS 0x989680 ;  /* 0x009896800000895d */ /* 0x010fea0003900000 */
[----:B------:R-:W4:Y:S02]  /*34480*/  @!P0 SYNCS.PHASECHK.TRANS64 P0, [R20+URZ+0x28860], R2 ;  /* 0x02886002140085a7 */ /* 0x000f24000800007f */
[----:B----4-:R-:W-:Y:S05]  /*34490*/  @!P0 BRA `(.L_x_1661) ;  /* 0xfffffffc00f08947 */ /* 0x010fea000383ffff */
[----:B------:R-:W-:Y:S05]  /*344a0*/  BRA `(.L_x_1872) ;  /* 0xffffff9000a47947 */ /* 0x000fea000383ffff */
.L_x_1668:
[----:B0-----:R0:W1:Y:S02]  /*344b0*/  SYNCS.PHASECHK.TRANS64.TRYWAIT P1, [R18+URZ+0x28870], R0 ;  /* 0x02887000120075a7 */ /* 0x001064000802017f */
[----:B-1----:R-:W-:Y:S05]  /*344c0*/  @!P1 NANOSLEEP.SYNCS 0x989680 ;  /* 0x009896800000995d */ /* 0x002fea0003900000 */
[----:B------:R-:W1:Y:S02]  /*344d0*/  @!P1 SYNCS.PHASECHK.TRANS64 P1, [R18+URZ+0x28870], R0 ;  /* 0x02887000120095a7 */ /* 0x000e64000802007f */
[----:B-1----:R-:W-:Y:S05]  /*344e0*/  @!P1 BRA `(.L_x_1668) ;  /* 0xfffffffc00f09947 */ /* 0x002fea000383ffff */
[----:B------:R-:W-:Y:S05]  /*344f0*/  BRA `(.L_x_1873) ;  /* 0xffffff9800f07947 */ /* 0x000fea000383ffff */
.L_x_1670:
[----:B0-----:R0:W1:Y:S02]  /*34500*/  SYNCS.PHASECHK.TRANS64.TRYWAIT P1, [R18+URZ+0x28860], R0 ;  /* 0x02886000120075a7 */ /* 0x001064000802017f */
[----:B-1----:R-:W-:Y:S05]  /*34510*/  @!P1 NANOSLEEP.SYNCS 0x989680 ;  /* 0x009896800000995d */ /* 0x002fea0003900000 */
[----:B------:R-:W1:Y:S02]  /*34520*/  @!P1 SYNCS.PHASECHK.TRANS64 P1, [R18+URZ+0x28860], R0 ;  /* 0x02886000120095a7 */ /* 0x000e64000802007f */
[----:B-1----:R-:W-:Y:S05]  /*34530*/  @!P1 BRA `(.L_x_1670) ;  /* 0xfffffffc00f09947 */ /* 0x002fea000383ffff */
[----:B------:R-:W-:Y:S05]  /*34540*/  BRA `(.L_x_1874) ;  /* 0xffffff9800f87947 */ /* 0x000fea000383ffff */
.L_x_1674:
[----:B------:R-:W2:Y:S01]  /*34550*/  LDL R0, [R1] ;  /* 0x0000000001007983 */ /* 0x000ea20000100800 */
[----:B------:R-:W-:Y:S01]  /*34560*/  BSSY B0, `(.L_x_1875) ;  /* 0x0000008000007945 */ /* 0x000fe20003800000 */
[----:B------:R-:W-:Y:S02]  /*34570*/  IMAD.MOV.U32 R12, RZ, RZ, RZ ;  /* 0x000000ffff0c7224 */ /* 0x000fe400078e00ff */
[----:B------:R-:W-:Y:S02]  /*34580*/  IMAD.MOV.U32 R11, RZ, RZ, 0x1f ;  /* 0x0000001fff0b7424 */ /* 0x000fe400078e00ff */
[----:B------:R-:W-:Y:S02]  /*34590*/  IMAD.MOV.U32 R15, RZ, RZ, -0x1 ;  /* 0xffffffffff0f7424 */ /* 0x000fe400078e00ff */
[----:B--2---:R-:W-:-:S07]  /*345a0*/  IMAD.MOV.U32 R13, RZ, RZ, R0 ;  /* 0x000000ffff0d7224 */ /* 0x004fce00078e0000 */
[----:B-1----:R-:W-:Y:S05]  /*345b0*/  WARPSYNC.COLLECTIVE R15, `(.L_x_1876) ;  /* 0x000000000f087348 */ /* 0x002fea0003c00000 */
[----:B------:R0:W2:Y:S02]  /*345c0*/  SHFL.IDX P6, R14, R13, R12, R11 ;  /* 0x0000000c0d0e7389 */ /* 0x0000a400000c000b */
[----:B012---:R-:W-:Y:S01]  /*345d0*/  ENDCOLLECTIVE ;  /* 0x000000000000791b */ /* 0x007fe20003800000 */
.L_x_1876:
[----:B------:R-:W-:Y:S05]  /*345e0*/  BSYNC B0 ;  /* 0x0000000000007941 */ /* 0x000fea0003800000 */
.L_x_1875:
[----:B------:R0:W5:Y:S01]  /*345f0*/  LDL R2, [R1+0xc] ;  /* 0x00000c0001027983 */ /* 0x0001620000100800 */
[----:B------:R-:W-:Y:S02]  /*34600*/  IMAD.MOV.U32 R13, RZ, RZ, R0 ;  /* 0x000000ffff0d7224 */ /* 0x000fe400078e0000 */
[----:B------:R-:W-:Y:S02]  /*34610*/  IMAD.MOV.U32 R12, RZ, RZ, 0x1 ;  /* 0x00000001ff0c7424 */ /* 0x000fe400078e00ff */
[----:B------:R-:W-:Y:S02]  /*34620*/  IMAD.MOV.U32 R11, RZ, RZ, 0x1f ;  /* 0x0000001fff0b7424 */ /* 0x000fe400078e00ff */
[----:B------:R-:W-:Y:S02]  /*34630*/  IMAD.MOV.U32 R15, RZ, RZ, -0x1 ;  /* 0xffffffffff0f7424 */ /* 0x000fe400078e00ff */
[----:B0-----:R-:W-:-:S07]  /*34640*/  IMAD.MOV.U32 R5, RZ, RZ, R14 ;  /* 0x000000ffff057224 */ /* 0x001fce00078e000e */
[----:B-----5:R-:W-:Y:S05]  /*34650*/  WARPSYNC.COLLECTIVE R15, `(.L_x_1877) ;  /* 0x000000000f087348 */ /* 0x020fea0003c00000 */
[----:B------:R0:W1:Y:S02]  /*34660*/  SHFL.IDX P6, R14, R13, R12, R11 ;  /* 0x0000000c0d0e7389 */ /* 0x00006400000c000b */
[----:B01---5:R-:W-:Y:S01]  /*34670*/  ENDCOLLECTIVE ;  /* 0x000000000000791b */ /* 0x023fe20003800000 */
.L_x_1877:
        /* <DEDUP_REMOVED lines=11> */
[----:B------:R-:W-:Y:S01]  /*34730*/  IMAD.MOV.U32 R4, RZ, RZ, RZ ;  /* 0x000000ffff047224 */ /* 0x000fe200078e00ff */
[C---:B------:R-:W-:Y:S01]  /*34740*/  ISETP.GE.U32.AND P2, PT, R17.reuse, 0x2, PT ;  /* 0x000000021100780c */ /* 0x040fe20003f46070 */
[----:B------:R-:W-:Y:S01]  /*34750*/  IMAD.MOV.U32 R6, RZ, RZ, RZ ;  /* 0x000000ffff067224 */ /* 0x000fe200078e00ff */
[C---:B------:R-:W-:Y:S02]  /*34760*/  ISETP.GE.U32.AND P3, PT, R17.reuse, 0x4, PT ;  /* 0x000000041100780c */ /* 0x040fe40003f66070 */
[C---:B------:R-:W-:Y:S02]  /*34770*/  ISETP.GE.U32.AND P4, PT, R17.reuse, 0x8, PT ;  /* 0x000000081100780c */ /* 0x040fe40003f86070 */
[----:B------:R-:W-:Y:S01]  /*34780*/  ISETP.GE.U32.AND P5, PT, R17, 0x10, PT ;  /* 0x000000101100780c */ /* 0x000fe20003fa6070 */
[----:B--2---:R-:W-:Y:S02]  /*34790*/  @!P1 IMAD.MOV.U32 R4, RZ, RZ, R8 ;  /* 0x000000ffff049224 */ /* 0x004fe400078e0008 */
[----:B------:R-:W-:-:S02]  /*347a0*/  IMAD.MOV.U32 R8, RZ, RZ, RZ ;  /* 0x000000ffff087224 */ /* 0x000fc400078e00ff */
[----:B---3--:R-:W-:Y:S01]  /*347b0*/  @!P1 IMAD.MOV.U32 R6, RZ, RZ, R2 ;  /* 0x000000ffff069224 */ /* 0x008fe200078e0002 */
[----:B------:R-:W-:-:S03]  /*347c0*/  ISETP.NE.AND P1, PT, R17, RZ, PT ;  /* 0x000000ff1100720c */ /* 0x000fc60003f25270 */
[----:B------:R-:W-:-:S04]  /*347d0*/  IMAD R2, R6, R4, RZ ;  /* 0x0000000406027224 */ /* 0x000fc800078e02ff */
[----:B------:R-:W-:-:S07]  /*347e0*/  IMAD.MOV.U32 R13, RZ, RZ, R2 ;  /* 0x000000ffff0d7224 */ /* 0x000fce00078e0002 */
[----:B------:R-:W-:Y:S05]  /*347f0*/  WARPSYNC.COLLECTIVE R15, `(.L_x_1878) ;  /* 0x000000000f087348 */ /* 0x000fea0003c00000 */
[----:B------:R0:W1:Y:S02]  /*34800*/  SHFL.UP P6, R14, R13, R12, R11 ;  /* 0x0400000c0d0e7389 */ /* 0x00006400000c000b */
[----:B01----:R-:W-:Y:S01]  /*34810*/  ENDCOLLECTIVE ;  /* 0x000000000000791b */ /* 0x003fe20003800000 */
.L_x_1878:
[----:B------:R-:W-:Y:S02]  /*34820*/  IMAD.MOV.U32 R12, RZ, RZ, 0x2 ;  /* 0x00000002ff0c7424 */ /* 0x000fe400078e00ff */
[----:B------:R-:W-:-:S05]  /*34830*/  IMAD.MOV.U32 R3, RZ, RZ, R14 ;  /* 0x000000ffff037224 */ /* 0x000fca00078e000e */
[----:B------:R-:W-:-:S05]  /*34840*/  SEL R3, R3, RZ, P1 ;  /* 0x000000ff03037207 */ /* 0x000fca0000800000 */
[----:B------:R-:W-:-:S04]  /*34850*/  IMAD.IADD R2, R2, 0x1, R3 ;  /* 0x0000000102027824 */ /* 0x000fc800078e0203 */
[----:B------:R-:W-:-:S07]  /*34860*/  IMAD.MOV.U32 R13, RZ, RZ, R2 ;  /* 0x000000ffff0d7224 */ /* 0x000fce00078e0002 */
[----:B------:R-:W-:Y:S05]  /*34870*/  WARPSYNC.COLLECTIVE R15, `(.L_x_1879) ;  /* 0x000000000f087348 */ /* 0x000fea0003c00000 */
[----:B------:R0:W1:Y:S02]  /*34880*/  SHFL.UP P6, R14, R13, R12, R11 ;  /* 0x0400000c0d0e7389 */ /* 0x00006400000c000b */
[----:B01----:R-:W-:Y:S01]  /*34890*/  ENDCOLLECTIVE ;  /* 0x000000000000791b */ /* 0x003fe20003800000 */
.L_x_1879:
        /* <DEDUP_REMOVED lines=8> */
.L_x_1880:
        /* <DEDUP_REMOVED lines=8> */
.L_x_1881:
        /* <DEDUP_REMOVED lines=8> */
.L_x_1882:
[----:B------:R-:W-:Y:S02]  /*34a20*/  IMAD.MOV.U32 R12, RZ, RZ, 0x1f ;  /* 0x0000001fff0c7424 */ /* 0x000fe400078e00ff */
[----:B------:R-:W-:Y:S02]  /*34a30*/  IMAD.MOV.U32 R11, RZ, RZ, 0x1f ;  /* 0x0000001fff0b7424 */ /* 0x000fe400078e00ff */
[----:B------:R-:W-:-:S05]  /*34a40*/  IMAD.MOV.U32 R3, RZ, RZ, R14 ;  /* 0x000000ffff037224 */ /* 0x000fca00078e000e */
[----:B------:R-:W-:-:S05]  /*34a50*/  SEL R3, R3, RZ, P5 ;  /* 0x000000ff03037207 */ /* 0x000fca0002800000 */
[----:B------:R-:W-:-:S04]  /*34a60*/  IMAD.IADD R3, R2, 0x1, R3 ;  /* 0x0000000102037824 */ /* 0x000fc800078e0203 */
[----:B------:R-:W-:-:S07]  /*34a70*/  IMAD.MOV.U32 R13, RZ, RZ, R3 ;  /* 0x000000ffff0d7224 */ /* 0x000fce00078e0003 */
[----:B------:R-:W-:Y:S05]  /*34a80*/  WARPSYNC.COLLECTIVE R15, `(.L_x_1883) ;  /* 0x000000000f087348 */ /* 0x000fea0003c00000 */
[----:B------:R0:W1:Y:S02]  /*34a90*/  SHFL.IDX P6, R14, R13, R12, R11 ;  /* 0x0000000c0d0e7389 */ /* 0x00006400000c000b */
[----:B01----:R-:W-:Y:S01]  /*34aa0*/  ENDCOLLECTIVE ;  /* 0x000000000000791b */ /* 0x003fe20003800000 */
.L_x_1883:
[----:B------:R-:W-:Y:S01]  /*34ab0*/  IMAD.MOV.U32 R9, RZ, RZ, R14 ;  /* 0x000000ffff097224 */ /* 0x000fe200078e000e */
[----:B------:R-:W-:Y:S06]  /*34ac0*/  BRA `(.L_x_1884) ;  /* 0xffffffa000487947 */ /* 0x000fec000383ffff */
.L_x_1677:
[----:B------:R-:W-:Y:S01]  /*34ad0*/  BSSY B0, `(.L_x_1885) ;  /* 0x0000008000007945 */ /* 0x000fe20003800000 */
[----:B------:R-:W-:Y:S02]  /*34ae0*/  IMAD.MOV.U32 R13, RZ, RZ, R2 ;  /* 0x000000ffff0d7224 */ /* 0x000fe400078e0002 */
[----:B------:R-:W-:Y:S02]  /*34af0*/  IMAD.MOV.U32 R12, RZ, RZ, 0x1 ;  /* 0x00000001ff0c7424 */ /* 0x000fe400078e00ff */
[----:B------:R-:W-:Y:S02]  /*34b00*/  IMAD.MOV.U32 R11, RZ, RZ, RZ ;  /* 0x000000ffff0b7224 */ /* 0x000fe400078e00ff */
[----:B------:R-:W-:-:S07]  /*34b10*/  IMAD.MOV.U32 R15, RZ, RZ, -0x1 ;  /* 0xffffffffff0f7424 */ /* 0x000fce00078e00ff */
[----:B------:R-:W-:Y:S05]  /*34b20*/  WARPSYNC.COLLECTIVE R15, `(.L_x_1886) ;  /* 0x000000000f087348 */ /* 0x000fea0003c00000 */
[----:B------:R0:W1:Y:S02]  /*34b30*/  SHFL.UP P6, R14, R13, R12, R11 ;  /* 0x0400000c0d0e7389 */ /* 0x00006400000c000b */
[----:B01----:R-:W-:Y:S01]  /*34b40*/  ENDCOLLECTIVE ;  /* 0x000000000000791b */ /* 0x003fe20003800000 */
.L_x_1886:
[----:B------:R-:W-:Y:S05]  /*34b50*/  BSYNC B0 ;  /* 0x0000000000007941 */ /* 0x000fea0003800000 */
.L_x_1885:
[----:B------:R-:W-:Y:S02]  /*34b60*/  IMAD.MOV.U32 R3, RZ, RZ, R14 ;  /* 0x000000ffff037224 */ /* 0x000fe400078e000e */
[----:B------:R-:W-:Y:S02]  /*34b70*/  IMAD.MOV.U32 R12, RZ, RZ, 0x2 ;  /* 0x00000002ff0c7424 */ /* 0x000fe400078e00ff */
[----:B------:R-:W-:Y:S01]  /*34b80*/  IMAD.MOV.U32 R11, RZ, RZ, RZ ;  /* 0x000000ffff0b7224 */ /* 0x000fe200078e00ff */
[----:B------:R-:W-:Y:S01]  /*34b90*/  SEL R3, R3, RZ, P1 ;  /* 0x000000ff03037207 */ /* 0x000fe20000800000 */
[----:B------:R-:W-:-:S04]  /*34ba0*/  IMAD.MOV.U32 R15, RZ, RZ, -0x1 ;  /* 0xffffffffff0f7424 */ /* 0x000fc800078e00ff */
[----:B------:R-:W-:-:S04]  /*34bb0*/  IMAD.IADD R2, R2, 0x1, R3 ;  /* 0x0000000102027824 */ /* 0x000fc800078e0203 */
[----:B------:R-:W-:-:S07]  /*34bc0*/  IMAD.MOV.U32 R13, RZ, RZ, R2 ;  /* 0x000000ffff0d7224 */ /* 0x000fce00078e0002 */
[----:B------:R-:W-:Y:S05]  /*34bd0*/  WARPSYNC.COLLECTIVE R15, `(.L_x_1887) ;  /* 0x000000000f087348 */ /* 0x000fea0003c00000 */
[----:B------:R0:W1:Y:S02]  /*34be0*/  SHFL.UP P6, R14, R13, R12, R11 ;  /* 0x0400000c0d0e7389 */ /* 0x00006400000c000b */
[----:B01----:R-:W-:Y:S01]  /*34bf0*/  ENDCOLLECTIVE ;  /* 0x000000000000791b */ /* 0x003fe20003800000 */
.L_x_1887:
        /* <DEDUP_REMOVED lines=8> */
.L_x_1888:
        /* <DEDUP_REMOVED lines=8> */
.L_x_1889:
        /* <DEDUP_REMOVED lines=8> */
.L_x_1890:
        /* <DEDUP_REMOVED lines=9> */
.L_x_1891:
[----:B------:R-:W-:Y:S01]  /*34e10*/  IMAD.MOV.U32 R9, RZ, RZ, R14 ;  /* 0x000000ffff097224 */ /* 0x000fe200078e000e */
[----:B------:R-:W-:Y:S06]  /*34e20*/  BRA `(.L_x_1892) ;  /* 0xffffffa000207947 */ /* 0x000fec000383ffff */
.L_x_1679:
[----:B------:R-:W-:Y:S01]  /*34e30*/  BSSY B0, `(.L_x_1893) ;  /* 0x0000006000007945 */ /* 0x000fe20003800000 */
[----:B------:R-:W-:Y:S01]  /*34e40*/  PLOP3.LUT P6, PT, P6, PT, PT, 0x8, 0x0 ;  /* 0x000000000000781c */ /* 0x000fe200037ce170 */
[----:B------:R-:W-:-:S12]  /*34e50*/  IMAD.MOV.U32 R15, RZ, RZ, -0x1 ;  /* 0xffffffffff0f7424 */ /* 0x000fd800078e00ff */
[----:B0-----:R-:W-:Y:S05]  /*34e60*/  WARPSYNC.COLLECTIVE R15, `(.L_x_1894) ;  /* 0x000000000f087348 */ /* 0x001fea0003c00000 */
[----:B------:R-:W-:Y:S01]  /*34e70*/  VOTE.ANY R14, PT, P6 ;  /* 0x00000000000e7806 */ /* 0x000fe200030e0100 */
[----:B0-----:R-:W-:Y:S06]  /*34e80*/  ENDCOLLECTIVE ;  /* 0x000000000000791b */ /* 0x001fec0003800000 */
.L_x_1894:
[----:B------:R-:W-:Y:S05]  /*34e90*/  BSYNC B0 ;  /* 0x0000000000007941 */ /* 0x000fea0003800000 */
.L_x_1893:
[----:B------:R0:W5:Y:S01]  /*34ea0*/  LDL.LU R10, [R1+0xc] ;  /* 0x00000c00010a7983 */ /* 0x0001620000300800 */
[----:B------:R-:W-:Y:S02]  /*34eb0*/  IMAD.MOV.U32 R3, RZ, RZ, R14 ;  /* 0x000000ffff037224 */ /* 0x000fe400078e000e */
[----:B------:R-:W-:Y:S02]  /*34ec0*/  IMAD.MOV.U32 R13, RZ, RZ, R4 ;  /* 0x000000ffff0d7224 */ /* 0x000fe400078e0004 */
[----:B------:R-:W1:Y:S01]  /*34ed0*/  POPC R0, R3 ;  /* 0x0000000300007309 */ /* 0x000e620000000000 */
[----:B------:R-:W-:Y:S02]  /*34ee0*/  IMAD.MOV.U32 R11, RZ, RZ, 0x1f ;  /* 0x0000001fff0b7424 */ /* 0x000fe400078e00ff */
[----:B------:R-:W-:Y:S02]  /*34ef0*/  IMAD.MOV.U32 R15, RZ, RZ, -0x1 ;  /* 0xffffffffff0f7424 */ /* 0x000fe400078e00ff */
[----:B01----:R-:W-:-:S07]  /*34f00*/  IMAD.MOV.U32 R12, RZ, RZ, R0 ;  /* 0x000000ffff0c7224 */ /* 0x003fce00078e0000 */
[----:B-----5:R-:W-:Y:S05]  /*34f10*/  WARPSYNC.COLLECTIVE R15, `(.L_x_1895) ;  /* 0x000000000f087348 */ /* 0x020fea0003c00000 */
[----:B------:R0:W1:Y:S02]  /*34f20*/  SHFL.IDX P6, R14, R13, R12, R11 ;  /* 0x0000000c0d0e7389 */ /* 0x00006400000c000b */
[----:B01---5:R-:W-:Y:S01]  /*34f30*/  ENDCOLLECTIVE ;  /* 0x000000000000791b */ /* 0x023fe20003800000 */
.L_x_1895:
[----:B------:R-:W-:Y:S02]  /*34f40*/  IMAD.MOV.U32 R13, RZ, RZ, R6 ;  /* 0x000000ffff0d7224 */ /* 0x000fe400078e0006 */
[----:B------:R-:W-:-:S07]  /*34f50*/  IMAD.MOV.U32 R4, RZ, RZ, R14 ;  /* 0x000000ffff047224 */ /* 0x000fce00078e000e */
[----:B------:R-:W-:Y:S05]  /*34f60*/  WARPSYNC.COLLECTIVE R15, `(.L_x_1896) ;  /* 0x000000000f087348 */ /* 0x000fea0003c00000 */
[----:B------:R0:W1:Y:S02]  /*34f70*/  SHFL.IDX P6, R14, R13, R12, R11 ;  /* 0x0000000c0d0e7389 */ /* 0x00006400000c000b */
[----:B01----:R-:W-:Y:S01]  /*34f80*/  ENDCOLLECTIVE ;  /* 0x000000000000791b */ /* 0x003fe20003800000 */
.L_x_1896:
[----:B------:R-:W-:Y:S02]  /*34f90*/  IMAD.MOV.U32 R6, RZ, RZ, R14 ;  /* 0x000000ffff067224 */ /* 0x000fe400078e000e */
[----:B------:R-:W-:-:S05]  /*34fa0*/  IMAD.IADD R10, R0, 0x1, R10 ;  /* 0x00000001000a7824 */ /* 0x000fca00078e020a */
[----:B------:R1:W-:Y:S01]  /*34fb0*/  STL [R1+0xc], R10 ;  /* 0x00000c0a01007387 */ /* 0x0003e20000100800 */
[----:B------:R-:W-:Y:S05]  /*34fc0*/  BRA `(.L_x_1897) ;  /* 0xffffffa000007947 */ /* 0x000fea000383ffff */
.L_x_1681:
[----:B------:R-:W-:Y:S01]  /*34fd0*/  BSSY B0, `(.L_x_1898) ;  /* 0x0000008000007945 */ /* 0x000fe20003800000 */
[----:B------:R-:W-:Y:S02]  /*34fe0*/  IMAD.MOV.U32 R13, RZ, RZ, R7 ;  /* 0x000000ffff0d7224 */ /* 0x000fe400078e0007 */
[----:B------:R-:W-:Y:S02]  /*34ff0*/  IMAD.MOV.U32 R12, RZ, RZ, R0 ;  /* 0x000000ffff0c7224 */ /* 0x000fe400078e0000 */
[----:B------:R-:W-:Y:S02]  /*35000*/  IMAD.MOV.U32 R11, RZ, RZ, 0x1f ;  /* 0x0000001fff0b7424 */ /* 0x000fe400078e00ff */
[----:B------:R-:W-:-:S07]  /*35010*/  IMAD.MOV.U32 R15, RZ, RZ, -0x1 ;  /* 0xffffffffff0f7424 */ /* 0x000fce00078e00ff */
[----:B-1----:R-:W-:Y:S05]  /*35020*/  WARPSYNC.COLLECTIVE R15, `(.L_x_1899) ;  /* 0x000000000f087348 */ /* 0x002fea0003c00000 */
[----:B------:R0:W2:Y:S02]  /*35030*/  SHFL.IDX P6, R14, R13, R12, R11 ;  /* 0x0000000c0d0e7389 */ /* 0x0000a400000c000b */
[----:B012---:R-:W-:Y:S01]  /*35040*/  ENDCOLLECTIVE ;  /* 0x000000000000791b */ /* 0x007fe20003800000 */
.L_x_1899:
[----:B------:R-:W-:Y:S05]  /*35050*/  BSYNC B0 ;  /* 0x0000000000007941 */ /* 0x000fea0003800000 */
.L_x_1898:
[----:B------:R-:W-:Y:S01]  /*35060*/  IMAD.MOV.U32 R0, RZ, RZ, R14 ;  /* 0x000000ffff007224 */ /* 0x000fe200078e000e */
[----:B------:R-:W-:Y:S06]  /*35070*/  BRA `(.L_x_1900) ;  /* 0xffffff9c00ec7947 */ /* 0x000fec000383ffff */
.L_x_1687:
[----:B0-----:R0:W1:Y:S02]  /*35080*/  SYNCS.PHASECHK.TRANS64.TRYWAIT P0, [R0+URZ+0x28820], R3 ;  /* 0x02882003000075a7 */ /* 0x001064000800017f */
[----:B-1----:R-:W-:Y:S05]  /*35090*/  @!P0 NANOSLEEP.SYNCS 0x989680 ;  /* 0x009896800000895d */ /* 0x002fea0003900000 */
[----:B------:R-:W1:Y:S02]  /*350a0*/  @!P0 SYNCS.PHASECHK.TRANS64 P0, [R0+URZ+0x28820], R3 ;  /* 0x02882003000085a7 */ /* 0x000e64000800007f */
[----:B-1----:R-:W-:Y:S05]  /*350b0*/  @!P0 BRA `(.L_x_1687) ;  /* 0xfffffffc00f08947 */ /* 0x002fea000383ffff */
[----:B------:R-:W-:Y:S05]  /*350c0*/  BRA `(.L_x_1901) ;  /* 0xffffffa800907947 */ /* 0x000fea000383ffff */
.L_x_1688:
        /* <DEDUP_REMOVED lines=11> */
.L_x_1903:
[----:B------:R-:W-:Y:S05]  /*35180*/  BSYNC B0 ;  /* 0x0000000000007941 */ /* 0x000fea0003800000 */
.L_x_1902:
[----:B------:R-:W-:Y:S05]  /*35190*/  BRA `(.L_x_1904) ;  /* 0xffffffa800787947 */ /* 0x000fea000383ffff */
.L_x_1689:
[----:B------:R-:W-:Y:S01]  /*351a0*/  BSSY B0, `(.L_x_1905) ;  /* 0x0000006000007945 */ /* 0x000fe20003800000 */
[----:B------:R-:W-:-:S07]  /*351b0*/  IMAD.MOV.U32 R15, RZ, RZ, -0x1 ;  /* 0xffffffffff0f7424 */ /* 0x000fce00078e00ff */
[----:B01----:R-:W-:Y:S05]  /*351c0*/  WARPSYNC.COLLECTIVE R15, `(.L_x_1906) ;  /* 0x000000000f0c7348 */ /* 0x003fea0003c00000 */
[----:B------:R-:W-:Y:S02]  /*351d0*/  ELECT P6, UR62, PT ;  /* 0x00000000003e782f */ /* 0x000fe400038c0000 */
[----:B------:R-:W-:Y:S01]  /*351e0*/  MOV R14, UR62 ;  /* 0x0000003e000e7c02 */ /* 0x000fe20008000f00 */
[----:B01----:R-:W-:Y:S10]  /*351f0*/  ENDCOLLECTIVE ;  /* 0x000000000000791b */ /* 0x003ff40003800000 */
.L_x_1906:
[----:B------:R-:W-:Y:S05]  /*35200*/  BSYNC B0 ;  /* 0x0000000000007941 */ /* 0x000fea0003800000 */
.L_x_1905:
[----:B------:R-:W-:Y:S05]  /*35210*/  BRA `(.L_x_1907) ;  /* 0xffffffa8006c7947 */ /* 0x000fea000383ffff */
.L_x_1691:
[----:B0-----:R0:W1:Y:S02]  /*35220*/  SYNCS.PHASECHK.TRANS64.TRYWAIT P1, [R6+URZ], R5 ;  /* 0x00000005060075a7 */ /* 0x001064000802017f */
[----:B-1----:R-:W-:Y:S05]  /*35230*/  @!P1 NANOSLEEP.SYNCS 0x989680 ;  /* 0x009896800000995d */ /* 0x002fea0003900000 */
[----:B------:R-:W1:Y:S02]  /*35240*/  @!P1 SYNCS.PHASECHK.TRANS64 P1, [R6+URZ], R5 ;  /* 0x00000005060095a7 */ /* 0x000e64000802007f */
[----:B-1----:R-:W-:Y:S05]  /*35250*/  @!P1 BRA `(.L_x_1691) ;  /* 0xfffffffc00f09947 */ /* 0x002fea000383ffff */
[----:B------:R-:W-:Y:S05]  /*35260*/  BRA `(.L_x_1908) ;  /* 0xffffffa800a87947 */ /* 0x000fea000383ffff */
.L_x_1692:
[----:B-1----:R1:W2:Y:S02]  /*35270*/  SYNCS.PHASECHK.TRANS64.TRYWAIT P1, [R7+URZ], R2 ;  /* 0x00000002070075a7 */ /* 0x0022a4000802017f */
[----:B--2---:R-:W-:Y:S05]  /*35280*/  @!P1 NANOSLEEP.SYNCS 0x989680 ;  /* 0x009896800000995d */ /* 0x004fea0003900000 */
[----:B------:R-:W2:Y:S02]  /*35290*/  @!P1 SYNCS.PHASECHK.TRANS64 P1, [R7+URZ], R2 ;  /* 0x00000002070095a7 */ /* 0x000ea4000802007f */
[----:B--2---:R-:W-:Y:S05]  /*352a0*/  @!P1 BRA `(.L_x_1692) ;  /* 0xfffffffc00f09947 */ /* 0x004fea000383ffff */
[----:B------:R-:W-:Y:S05]  /*352b0*/  BRA `(.L_x_1909) ;  /* 0xffffffa8009c7947 */ /* 0x000fea000383ffff */
.L_x_1694:
[----:B--2---:R2:W3:Y:S02]  /*352c0*/  SYNCS.PHASECHK.TRANS64.TRYWAIT P1, [R4+URZ+0x28860], R5 ;  /* 0x02886005040075a7 */ /* 0x0044e4000802017f */
[----:B---3--:R-:W-:Y:S05]  /*352d0*/  @!P1 NANOSLEEP.SYNCS 0x989680 ;  /* 0x009896800000995d */ /* 0x008fea0003900000 */
[----:B------:R-:W3:Y:S02]  /*352e0*/  @!P1 SYNCS.PHASECHK.TRANS64 P1, [R4+URZ+0x28860], R5 ;  /* 0x02886005040095a7 */ /* 0x000ee4000802007f */
[----:B---3--:R-:W-:Y:S05]  /*352f0*/  @!P1 BRA `(.L_x_1694) ;  /* 0xfffffffc00f09947 */ /* 0x008fea000383ffff */
[----:B------:R-:W-:Y:S05]  /*35300*/  BRA `(.L_x_1910) ;  /* 0xffffffa800a07947 */ /* 0x000fea000383ffff */
.L_x_1696:
[----:B---3--:R3:W4:Y:S02]  /*35310*/  SYNCS.PHASECHK.TRANS64.TRYWAIT P1, [R3+URZ+0x28860], R2 ;  /* 0x02886002030075a7 */ /* 0x008724000802017f */
[----:B----4-:R-:W-:Y:S05]  /*35320*/  @!P1 NANOSLEEP.SYNCS 0x989680 ;  /* 0x009896800000995d */ /* 0x010fea0003900000 */
[----:B------:R-:W4:Y:S02]  /*35330*/  @!P1 SYNCS.PHASECHK.TRANS64 P1, [R3+URZ+0x28860], R2 ;  /* 0x02886002030095a7 */ /* 0x000f24000802007f */
[----:B----4-:R-:W-:Y:S05]  /*35340*/  @!P1 BRA `(.L_x_1696) ;  /* 0xfffffffc00f09947 */ /* 0x010fea000383ffff */
[----:B------:R-:W-:Y:S05]  /*35350*/  BRA `(.L_x_1911) ;  /* 0xffffffa800a07947 */ /* 0x000fea000383ffff */
.L_x_1698:
[----:B----4-:R4:W0:Y:S02]  /*35360*/  SYNCS.PHASECHK.TRANS64.TRYWAIT P0, [R4+URZ+0x28880], R5 ;  /* 0x02888005040075a7 */ /* 0x010824000800017f */
[----:B0-----:R-:W-:Y:S05]  /*35370*/  @!P0 NANOSLEEP.SYNCS 0x989680 ;  /* 0x009896800000895d */ /* 0x001fea0003900000 */
[----:B------:R-:W0:Y:S02]  /*35380*/  @!P0 SYNCS.PHASECHK.TRANS64 P0, [R4+URZ+0x28880], R5 ;  /* 0x02888005040085a7 */ /* 0x000e24000800007f */
[----:B0-----:R-:W-:Y:S05]  /*35390*/  @!P0 BRA `(.L_x_1698) ;  /* 0xfffffffc00f08947 */ /* 0x001fea000383ffff */
[----:B------:R-:W-:Y:S05]  /*353a0*/  BRA `(.L_x_1699) ;  /* 0xffffffa8009c7947 */ /* 0x000fea000383ffff */
.L_x_1912:
        /* <DEDUP_REMOVED lines=13> */
.L_x_2821:


//--------------------- .text._ZN7cutlass13device_kernelIN5flash11enable_sm90INS1_16FlashAttnFwdSm90INS1_25CollectiveMainloopFwdSm90ILi2EN4cute5tupleIJNS5_1CILi1EEES8_S8_EEENS6_IJNS7_ILi128EEENS7_ILi224EEESA_EEELi128ENS_12float_e4m3_tEfNS_4arch4Sm90ELb1ELb0ELb1ELb0ELb0ELb0ELb0ELb1ELb1ELb1ELb1ELb0EEENS1_21CollectiveEpilogueFwdINS6_IJSA_SA_SB_EEES9_NS_10bfloat16_tESF_Li256ELb0ELb1ELb1ELb1EEENS1_19SingleTileSchedulerILb0ELb1ELb1ELi128EEEEEEEEEvNT_6ParamsE --------------------------
	.section	.text._ZN7cutlass13device_kernelIN5flash11enable_sm90INS1_16FlashAttnFwdSm90INS1_25CollectiveMainloopFwdSm90ILi2EN4cute5tupleIJNS5_1CILi1EEES8_S8_EEENS6_IJNS7_ILi128EEENS7_ILi224EEESA_EEELi128ENS_12float_e4m3_tEfNS_4arch4Sm90ELb1ELb0ELb1ELb0ELb0ELb0ELb0ELb1ELb1ELb1ELb1ELb0EEENS1_21CollectiveEpilogueFwdINS6_IJSA_SA_SB_EEES9_NS_10bfloat16_tESF_Li256ELb0ELb1ELb1ELb1EEENS1_19SingleTileSchedulerILb0ELb1ELb1ELi128EEEEEEEEEvNT_6ParamsE,"ax",@progbits
	.align	128
.text._ZN7cutlass13device_kernelIN5flash11enable_sm90INS1_16FlashAttnFwdSm90INS1_25CollectiveMainloopFwdSm90ILi2EN4cute5tupleIJNS5_1CILi1EEES8_S8_EEENS6_IJNS7_ILi128EEENS7_ILi224EEESA_EEELi128ENS_12float_e4m3_tEfNS_4arch4Sm90ELb1ELb0ELb1ELb0ELb0ELb0ELb0ELb1ELb1ELb1ELb1ELb0EEENS1_21CollectiveEpilogueFwdINS6_IJSA_SA_SB_EEES9_NS_10bfloat16_tESF_Li256ELb0ELb1ELb1ELb1EEENS1_19SingleTileSchedulerILb0ELb1ELb1ELi128EEEEEEEEEvNT_6ParamsE:
        .type           _ZN7cutlass13device_kernelIN5flash11enable_sm90INS1_16FlashAttnFwdSm90INS1_25CollectiveMainloopFwdSm90ILi2EN4cute5tupleIJNS5_1CILi1EEES8_S8_EEENS6_IJNS7_ILi128EEENS7_ILi224EEESA_EEELi128ENS_12float_e4m3_tEfNS_4arch4Sm90ELb1ELb0ELb1ELb0ELb0ELb0ELb0ELb1ELb1ELb1ELb1ELb0EEENS1_21CollectiveEpilogueFwdINS6_IJSA_SA_SB_EEES9_NS_10bfloat16_tESF_Li256ELb0ELb1ELb1ELb1EEENS1_19SingleTileSchedulerILb0ELb1ELb1ELi128EEEEEEEEEvNT_6ParamsE,@function
        .size           _ZN7cutlass13device_kernelIN5flash11enable_sm90INS1_16FlashAttnFwdSm90INS1_25CollectiveMainloopFwdSm90ILi2EN4cute5tupleIJNS5_1CILi1EEES8_S8_EEENS6_IJNS7_ILi128EEENS7_ILi224EEESA_EEELi128ENS_12float_e4m3_tEfNS_4arch4Sm90ELb1ELb0ELb1ELb0ELb0ELb0ELb0ELb1ELb1ELb1ELb1ELb0EEENS1_21CollectiveEpilogueFwdINS6_IJSA_SA_SB_EEES9_NS_10bfloat16_tESF_Li256ELb0ELb1ELb1ELb1EEENS1_19SingleTileSchedulerILb0ELb1ELb1ELi128EEEEEEEEEvNT_6ParamsE,(.L_x_2822 - _ZN7cutlass13device_kernelIN5flash11enable_sm90INS1_16FlashAttnFwdSm90INS1_25CollectiveMainloopFwdSm90ILi2EN4cute5tupleIJNS5_1CILi1EEES8_S8_EEENS6_IJNS7_ILi128EEENS7_ILi224EEESA_EEELi128ENS_12float_e4m3_tEfNS_4arch4Sm90ELb1ELb0ELb1ELb0ELb0ELb0ELb0ELb1ELb1ELb1ELb1ELb0EEENS1_21CollectiveEpilogueFwdINS6_IJSA_SA_SB_EEES9_NS_10bfloat16_tESF_Li256ELb0ELb1ELb1ELb1EEENS1_19SingleTileSchedulerILb0ELb1ELb1ELi128EEEEEEEEEvNT_6ParamsE)
        .other          _ZN7cutlass13device_kernelIN5flash11enable_sm90INS1_16FlashAttnFwdSm90INS1_25CollectiveMainloopFwdSm90ILi2EN4cute5tupleIJNS5_1CILi1EEES8_S8_EEENS6_IJNS7_ILi128EEENS7_ILi224EEESA_EEELi128ENS_12float_e4m3_tEfNS_4arch4Sm90ELb1ELb0ELb1ELb0ELb0ELb0ELb0ELb1ELb1ELb1ELb1ELb0EEENS1_21CollectiveEpilogueFwdINS6_IJSA_SA_SB_EEES9_NS_10bfloat16_tESF_Li256ELb0ELb1ELb1ELb1EEENS1_19SingleTileSchedulerILb0ELb1ELb1ELi128EEEEEEEEEvNT_6ParamsE,@"STO_CUDA_ENTRY STV_DEFAULT"
_ZN7cutlass13device_kernelIN5flash11enable_sm90INS1_16FlashAttnFwdSm90INS1_25CollectiveMainloopFwdSm90ILi2EN4cute5tupleIJNS5_1CILi1EEES8_S8_EEENS6_IJNS7_ILi128EEENS7_ILi224EEESA_EEELi128ENS_12float_e4m3_tEfNS_4arch4Sm90ELb1ELb0ELb1ELb0ELb0ELb0ELb0ELb1ELb1ELb1ELb1ELb0EEENS1_21CollectiveEpilogueFwdINS6_IJSA_SA_SB_EEES9_NS_10bfloat16_tESF_Li256ELb0ELb1ELb1ELb1EEENS1_19SingleTileSchedulerILb0ELb1ELb1ELi128EEEEEEEEEvNT_6ParamsE:
        /* <DEDUP_REMOVED lines=17> */
.L_x_1914:
[----:B------:R-:W-:Y:S05]  /*0110*/  BSYNC B0 ;  /* 0x0000000000007941 */ /* 0x000fea0003800000 */
.L_x_1913:
        /* <DEDUP_REMOVED lines=40> */
.L_x_1915:
        /* <DEDUP_REMOVED lines=22> */
.L_x_1916:
        /* <DEDUP_REMOVED lines=18> */
.L_x_1917:
        /* <DEDUP_REMOVED lines=22> */
.L_x_1918:
        /* <DEDUP_REMOVED lines=22> */
.L_x_1919:
        /* <DEDUP_REMOVED lines=9> */
.L_x_1922:
[----:B------:R-:W-:-:S08]  /*0970*/  NOP ;  /* 0x0000000000007918 */ /* 0x000fd00000000000 */
[----:B------:R-:W0:Y:S02]  /*0980*/  USETMAXREG.TRY_ALLOC.CTAPOOL UP0, 0xf0 ;  /* 0x000000f0000079c8 */ /* 0x000e240008000600 */
[----:B0-----:R-:W-:-:S13]  /*0990*/  PLOP3.LUT P0, PT, PT, PT, UP0, 0x80, 0x0 ;  /* 0x000000000000781c */ /* 0x001fda0003f0f008 */
[----:B------:R-:W-:Y:S05]  /*09a0*/  @!P0 BRA `(.L_x_1922) ;  /* 0xfffffffc00f08947 */ /* 0x000fea000383ffff */
[----:B--2---:R-:W0:Y:S01]  /*09b0*/  LDC R2, c[0x0][0xc50] ;  /* 0x00031400ff027b82 */ /* 0x004e220000000800 */
[----:B------:R-:W1:Y:S07]  /*09c0*/  S2R R12, SR_TID.X ;  /* 0x00000000000c7919 */ /* 0x000e6e0000002100 */
[----:B------:R-:W2:Y:S08]  /*09d0*/  S2UR UR4, SR_CTAID.Y ;  /* 0x00000000000479c3 */ /* 0x000eb00000002600 */
[----:B------:R-:W3:Y:S08]  /*09e0*/  S2UR UR36, SR_CTAID.Z ;  /* 0x00000000002479c3 */ /* 0x000ef00000002700 */
[----:B------:R-:W-:Y:S06]  /*09f0*/  BAR.ARV 0x8, 0x180 ;  /* 0x0206000000007b1d */ /* 0x000fec0000002000 */
[----:B0-----:R-:W-:Y:S01]  /*0a00*/  ISETP.NE.AND P1, PT, R2, 0x1, PT ;  /* 0x000000010200780c */ /* 0x001fe20003f25270 */
[----:B--2---:R-:W-:Y:S01]  /*0a10*/  IMAD.U32 R17, RZ, RZ, UR4 ;  /* 0x00000004ff117e24 */ /* 0x004fe2000f8e00ff */
[----:B-1----:R-:W-:-:S11]  /*0a20*/  LOP3.LUT R4, R12, 0xffffff80, RZ, 0xc0, !PT ;  /* 0xffffff800c047812 */ /* 0x002fd600078ec0ff */
[----:B------:R-:W0:Y:S01]  /*0a30*/  @P1 LDC R0, c[0x0][0xc54] ;  /* 0x00031500ff001b82 */ /* 0x000e220000000800 */
[----:B------:R-:W-:-:S07]  /*0a40*/  ISETP.NE.AND P0, PT, R4, 0x80, PT ;  /* 0x000000800400780c */ /* 0x000fce0003f05270 */
[----:B------:R-:W1:Y:S08]  /*0a50*/  @P1 LDC R3, c[0x0][0xc58] ;  /* 0x00031600ff031b82 */ /* 0x000e700000000800 */
[----:B------:R-:W-:Y:S06]  /*0a60*/  @!P0 BAR.ARV 0x9, 0x100 ;  /* 0x0244000000008b1d */ /* 0x000fec0000002000 */
[----:B---3--:R-:W-:Y:S01]  /*0a70*/  ISETP.LE.AND P0, PT, RZ, UR36, PT ;  /* 0x00000024ff007c0c */ /* 0x008fe2000bf03270 */
[----:B0-----:R-:W-:-:S05]  /*0a80*/  @P1 IMAD.HI.U32 R0, R0, UR4, RZ ;  /* 0x0000000400001c27 */ /* 0x001fca000f8e00ff */
[----:B-1----:R-:W-:-:S05]  /*0a90*/  @P1 SHF.R.U32.HI R17, RZ, R3, R0 ;  /* 0x00000003ff111219 */ /* 0x002fca0000011600 */
[----:B------:R-:W-:-:S04]  /*0aa0*/  IMAD.MOV R3, RZ, RZ, -R17 ;  /* 0x000000ffff037224 */ /* 0x000fc800078e0a11 */
[----:B------:R-:W-:Y:S01]  /*0ab0*/  IMAD R18, R2, R3, UR4 ;  /* 0x0000000402127e24 */ /* 0x000fe2000f8e0203 */
[----:B------:R-:W-:Y:S06]  /*0ac0*/  @!P0 BRA `(.L_x_1923) ;  /* 0x0000015c00008947 */ /* 0x000fec0003800000 */
[----:B------:R-:W0:Y:S01]  /*0ad0*/  LDC R0, c[0x0][0x448] ;  /* 0x00011200ff007b82 */ /* 0x000e220000000800 */
[----:B------:R-:W1:Y:S01]  /*0ae0*/  S2R R22, SR_CTAID.X ;  /* 0x0000000000167919 */ /* 0x000e620000002500 */
[----:B------:R-:W-:Y:S02]  /*0af0*/  IMAD.MOV.U32 R2, RZ, RZ, RZ ;  /* 0x000000ffff027224 */ /* 0x000fe400078e00ff */
[----:B------:R-:W-:-:S04]  /*0b00*/  IMAD.MOV.U32 R23, RZ, RZ, RZ ;  /* 0x000000ffff177224 */ /* 0x000fc800078e00ff */
[----:B------:R-:W2:Y:S08]  /*0b10*/  LDC.64 R10, c[0x0][0x418] ;  /* 0x00010600ff0a7b82 */ /* 0x000eb00000000a00 */
[----:B------:R-:W3:Y:S01]  /*0b20*/  LDC R3, c[0x0][0x288] ;  /* 0x0000a200ff037b82 */ /* 0x000ee20000000800 */
[----:B0-----:R-:W-:-:S07]  /*0b30*/  ISETP.NE.AND P1, PT, R0, 0x1, PT ;  /* 0x000000010000780c */ /* 0x001fce0003f25270 */
[----:B------:R-:W0:Y:S01]  /*0b40*/  LDC R16, c[0x0][0x424] ;  /* 0x00010900ff107b82 */ /* 0x000e220000000800 */
[----:B--2---:R-:W-:-:S07]  /*0b50*/  ISETP.NE.U32.AND P0, PT, R10, RZ, PT ;  /* 0x000000ff0a00720c */ /* 0x004fce0003f05070 */
[----:B------:R-:W2:Y:S01]  /*0b60*/  LDC R7, c[0x0][0x2f0] ;  /* 0x0000bc00ff077b82 */ /* 0x000ea20000000800 */
[----:B-1----:R-:W-:Y:S01]  /*0b70*/  IMAD.SHL.U32 R22, R22, 0x80, RZ ;  /* 0x0000008016167824 */ /* 0x002fe200078e00ff */
[----:B------:R-:W-:-:S03]  /*0b80*/  ISETP.NE.AND.EX P0, PT, R11, RZ, PT, P0 ;  /* 0x000000ff0b00720c */ /* 0x000fc60003f05300 */
[C---:B------:R-:W-:Y:S01]  /*0b90*/  @P1 VIADD R0, R22.reuse, 0x7f ;  /* 0x0000007f16001836 */ /* 0x040fe20000000000 */
[----:B---3--:R-:W-:Y:S02]  /*0ba0*/  IADD3 R3, -R3, 0xe0, RZ ;  /* 0x000000e003037810 */ /* 0x008fe40007ffe1ff */
[----:B------:R-:W1:Y:S01]  /*0bb0*/  @P1 LDC R5, c[0x0][0x44c] ;  /* 0x00011300ff051b82 */ /* 0x000e620000000800 */
[----:B------:R-:W-:-:S07]  /*0bc0*/  VIADD R4, R22, 0x7f ;  /* 0x0000007f16047836 */ /* 0x000fce0000000000 */
[----:B------:R-:W3:Y:S01]  /*0bd0*/  @P1 LDC R9, c[0x0][0x450] ;  /* 0x00011400ff091b82 */ /* 0x000ee20000000800 */
[----:B0-----:R-:W-:Y:S01]  /*0be0*/  SEL R16, R16, 0x1, P0 ;  /* 0x0000000110107807 */ /* 0x001fe20000000000 */
[----:B-1----:R-:W-:-:S04]  /*0bf0*/  @P1 IMAD.HI.U32 R0, R0, R5, RZ ;  /* 0x0000000500001227 */ /* 0x002fc800078e00ff */
[CC--:B--2---:R-:W-:Y:S02]  /*0c00*/  IMAD R5, R16.reuse, R7.reuse, R3 ;  /* 0x0000000710057224 */ /* 0x0c4fe400078e0203 */
[----:B------:R-:W-:Y:S01]  /*0c10*/  IMAD R3, R16, R7, 0xdf ;  /* 0x000000df10037424 */ /* 0x000fe200078e0207 */
[----:B---3--:R-:W-:Y:S02]  /*0c20*/  @P1 SHF.R.U32.HI R4, RZ, R9, R0 ;  /* 0x00000009ff041219 */ /* 0x008fe40000011600 */
[----:B------:R-:W-:Y:S01]  /*0c30*/  SHF.R.U32.HI R0, RZ, 0x10, R18 ;  /* 0x00000010ff007819 */ /* 0x000fe20000011612 */
[----:B------:R-:W-:Y:S01]  /*0c40*/  IMAD.HI R2, R3, -0x6db6db6d, R2 ;  /* 0x9249249303027827 */ /* 0x000fe200078e0202 */
[----:B------:R-:W-:Y:S02]  /*0c50*/  LOP3.LUT R18, R18, 0xffff, RZ, 0xc0, !PT ;  /* 0x0000ffff12127812 */ /* 0x000fe400078ec0ff */
[----:B------:R-:W-:Y:S01]  /*0c60*/  ISETP.NE.AND P0, PT, R0, RZ, PT ;  /* 0x000000ff0000720c */ /* 0x000fe20003f05270 */
[----:B------:R-:W-:Y:S01]  /*0c70*/  IMAD.IADD R5, R5, 0x1, R4 ;  /* 0x0000000105057824 */ /* 0x000fe200078e0204 */
[----:B------:R-:W-:Y:S01]  /*0c80*/  SHF.R.U32.HI R3, RZ, 0x1f, R2 ;  /* 0x0000001fff037819 */ /* 0x000fe20000011602 */
[----:B------:R-:W-:-:S03]  /*0c90*/  IMAD.MOV.U32 R4, RZ, RZ, RZ ;  /* 0x000000ffff047224 */ /* 0x000fc600078e00ff */
[----:B------:R-:W-:Y:S01]  /*0ca0*/  LEA.HI.SX32 R3, R2, R3, 0x19 ;  /* 0x0000000302037211 */ /* 0x000fe200078fcaff */
[----:B------:R-:W-:-:S05]  /*0cb0*/  IMAD.HI R4, R5, -0x6db6db6d, R4 ;  /* 0x9249249305047827 */ /* 0x000fca00078e0204 */
[----:B------:R-:W-:Y:S01]  /*0cc0*/  SHF.R.U32.HI R5, RZ, 0x1f, R4 ;  /* 0x0000001fff057819 */ /* 0x000fe20000011604 */
[----:B------:R-:W0:Y:S03]  /*0cd0*/  @!P0 LDC R0, c[0x0][0x9f0] ;  /* 0x00027c00ff008b82 */ /* 0x000e260000000800 */
[----:B------:R-:W-:-:S04]  /*0ce0*/  LEA.HI.SX32 R4, R4, R5, 0x19 ;  /* 0x0000000504047211 */ /* 0x000fc800078fcaff */
[----:B------:R-:W-:-:S04]  /*0cf0*/  VIMNMX R13, R3, R4, PT ;  /* 0x00000004030d7248 */ /* 0x000fc80003fe0100 */
[----:B------:R-:W-:-:S13]  /*0d00*/  ISETP.GE.AND P1, PT, R13, 0x1, PT ;  /* 0x000000010d00780c */ /* 0x000fda0003f26270 */
[----:B------:R-:W-:Y:S05]  /*0d10*/  @!P1 BRA `(.L_x_1924) ;  /* 0x00000000006c9947 */ /* 0x000fea0003800000 */
        /* <DEDUP_REMOVED lines=25> */
[----:B------:R-:W-:-:S05]  /*0eb0*/  @!P1 LOP3.LUT R3, RZ, R0, RZ, 0x33, !PT ;  /* 0x00000000ff039212 */ /* 0x000fca00078e33ff */
[----:B------:R-:W-:-:S07]  /*0ec0*/  IMAD.MOV.U32 R23, RZ, RZ, R3 ;  /* 0x000000ffff177224 */ /* 0x000fce00078e0003 */
.L_x_1924:
[-C--:B------:R-:W-:Y:S01]  /*0ed0*/  IMAD R18, R18, R23.reuse, RZ ;  /* 0x0000001712127224 */ /* 0x080fe200078e02ff */
[----:B------:R-:W-:Y:S01]  /*0ee0*/  USHF.R.S32.HI UR37, URZ, 0x1f, UR36 ;  /* 0x0000001f3f257899 */ /* 0x000fe20008011424 */
[----:B------:R-:W-:Y:S01]  /*0ef0*/  VIADD R137, R12, 0xffffff80 ;  /* 0xffffff800c897836 */ /* 0x000fe20000000000 */
[----:B------:R-:W-:Y:S02]  /*0f00*/  PLOP3.LUT P0, PT, PT, PT, PT, 0x80, 0x0 ;  /* 0x000000000000781c */ /* 0x000fe40003f0f070 */
[----:B------:R-:W-:Y:S02]  /*0f10*/  CS2R R28, SRZ ;  /* 0x00000000001c7805 */ /* 0x000fe4000001ff00 */
[----:B------:R-:W-:Y:S01]  /*0f20*/  VIADDMNMX R23, R18, R23, R13, PT ;  /* 0x0000001712177246 */ /* 0x000fe2000380010d */
[----:B------:R-:W-:Y:S01]  /*0f30*/  IMAD.MOV.U32 R2, RZ, RZ, RZ ;  /* 0x000000ffff027224 */ /* 0x000fe200078e00ff */
[----:B------:R-:W-:Y:S01]  /*0f40*/  CS2R R24, SRZ ;  /* 0x0000000000187805 */ /* 0x000fe2000001ff00 */
[----:B0-----:R-:W-:Y:S01]  /*0f50*/  IMAD.MOV.U32 R0, RZ, RZ, RZ ;  /* 0x000000ffff007224 */ /* 0x001fe200078e00ff */
[----:B------:R-:W-:-:S02]  /*0f60*/  ISETP.GT.AND P1, PT, R23, R18, PT ;  /* 0x000000121700720c */ /* 0x000fc40003f24270 */
        /* <DEDUP_REMOVED lines=30> */
[----:B------:R-:W-:Y:S01]  /*1150*/  IMAD R136, R16, R7, RZ ;  /* 0x0000000710887224 */ /* 0x000fe200078e02ff */
        /* <DEDUP_REMOVED lines=35> */
.L_x_1926:
        /* <DEDUP_REMOVED lines=16> */
[C---:B-1----:R-:W-:Y:S02]  /*1490*/  @P1 IMAD R4, R10.reuse, UR37, RZ ;  /* 0x000000250a041c24 */ /* 0x042fe4000f8e02ff */
[----:B------:R-:W-:Y:S01]  /*14a0*/  @P0 IMAD.IADD R3, R3, 0x1, R9 ;  /* 0x0000000103030824 */ /* 0x000fe200078e0209 */
[----:B------:R-:W-:Y:S01]  /*14b0*/  @P1 SHF.R.S32.HI R9, RZ, 0x1f, R17 ;  /* 0x0000001fff091819 */ /* 0x000fe20000011411 */
[----:B------:R-:W-:Y:S02]  /*14c0*/  @P1 IMAD R11, R11, UR36, R4 ;  /* 0x000000240b0b1c24 */ /* 0x000fe4000f8e0204 */
[----:B------:R-:W-:-:S04]  /*14d0*/  @P1 IMAD.WIDE.U32 R4, R10, UR36, RZ ;  /* 0x000000240a041c25 */ /* 0x000fc8000f8e00ff */
[----:B---3--:R-:W-:Y:S02]  /*14e0*/  @P1 IMAD R6, R9, R24, RZ ;  /* 0x0000001809061224 */ /* 0x008fe400078e02ff */
[----:B------:R-:W-:Y:S02]  /*14f0*/  @P1 IMAD.IADD R5, R5, 0x1, R11 ;  /* 0x0000000105051824 */ /* 0x000fe400078e020b */
[----:B------:R-:W-:Y:S02]  /*1500*/  @P1 IMAD R11, R17, R25, R6 ;  /* 0x00000019110b1224 */ /* 0x000fe400078e0206 */
[-C--:B----4-:R-:W-:Y:S02]  /*1510*/  @P0 IMAD R0, R7, R14.reuse, RZ ;  /* 0x0000000e07000224 */ /* 0x090fe400078e02ff */
[----:B------:R-:W-:-:S04]  /*1520*/  @P0 IMAD.WIDE.U32 R2, R17, R14, R2 ;  /* 0x0000000e11020225 */ /* 0x000fc800078e0002 */
        /* <DEDUP_REMOVED lines=19> */
.L_x_2017:
[----:B------:R-:W-:Y:S05]  /*1660*/  @!P1 BRA `(.L_x_1928) ;  /* 0x0000000000049947 */ /* 0x000fea0003800000 */
[----:B------:R-:W-:Y:S01]  /*1670*/  BPT.TRAP 0x1 ;  /* 0x000000040000795c */ /* 0x000fe20000300000 */
.L_x_1928:
[----:B------:R1:W2:Y:S01]  /*1680*/  SYNCS.PHASECHK.TRANS64.TRYWAIT P2, [UR41+0x2e830], R6 ;  /* 0x02e83006ff0075a7 */ /* 0x0002a20008040169 */
[----:B------:R-:W-:Y:S05]  /*1690*/  @!P1 BRA `(.L_x_1929) ;  /* 0x0000000000049947 */ /* 0x000fea0003800000 */
[----:B------:R-:W-:Y:S01]  /*16a0*/  BPT.TRAP 0x1 ;  /* 0x000000040000795c */ /* 0x000fe20000300000 */
.L_x_1929:
[----:B------:R-:W3:Y:S02]  /*16b0*/  S2R R2, SR_TID.X ;  /* 0x0000000000027919 */ /* 0x000ee40000002100 */
[----:B---3--:R-:W-:-:S04]  /*16c0*/  LOP3.LUT R2, R2, 0x7f, RZ, 0xc0, !PT ;  /* 0x0000007f02027812 */ /* 0x008fc800078ec0ff */
[----:B------:R-:W-:Y:S01]  /*16d0*/  ISETP.NE.AND P0, PT, R2, RZ, PT ;  /* 0x000000ff0200720c */ /* 0x000fe20003f05270 */
[----:B------:R-:W-:-:S05]  /*16e0*/  IMAD.U32 R2, RZ, RZ, UR42 ;  /* 0x0000002aff027e24 */ /* 0x000fca000f8e00ff */
[----:B------:R-:W-:Y:S01]  /*16f0*/  LOP3.LUT R2, R2, 0x10000, RZ, 0xfc, !PT ;  /* 0x0001000002027812 */ /* 0x000fe200078efcff */
[----:B--2---:R-:W-:Y:S06]  /*1700*/  @P2 BRA `(.L_x_1930) ;  /* 0x0000000000082947 */ /* 0x004fec0003800000 */
[----:B------:R-:W2:Y:S02]  /*1710*/  SYNCS.PHASECHK.TRANS64.TRYWAIT P2, [UR41+0x2e830], R6 ;  /* 0x02e83006ff0075a7 */ /* 0x000ea40008040169 */
[----:B--2---:R-:W-:Y:S05]  /*1720*/  @!P2 BRA `(.L_x_1931) ;  /* 0x000001500008a947 */ /* 0x004fea0003800000 */
.L_x_1930:
[----:B------:R-:W-:Y:S05]  /*1730*/  WARPSYNC.ALL ;  /* 0x0000000000007948 */ /* 0x000fea0003800000 */
[----:B0-----:R-:W-:Y:S01]  /*1740*/  IMAD.MOV.U32 R3, RZ, RZ, 0x40000040 ;  /* 0x40000040ff037424 */ /* 0x001fe200078e00ff */
[----:B------:R-:W-:Y:S01]  /*1750*/  UIADD3 UR4, UR41, 0x20400, URZ ;  /* 0x0002040029047890 */ /* 0x000fe2000fffe03f */
[C---:B------:R-:W-:Y:S01]  /*1760*/  R2UR UR8, R2.reuse ;  /* 0x00000000020872ca */ /* 0x040fe200000e0000 */
[----:B------:R-:W-:Y:S02]  /*1770*/  WARPGROUP.ARRIVE ;  /* 0x00000000000079c5 */ /* 0x000fe40000000000 */
        /* <DEDUP_REMOVED lines=22> */
[----:B------:R-:W0:Y:S01]  /*18e0*/  LDC R7, c[0x0][0x448] ;  /* 0x00011200ff077b82 */ /* 0x000e220000000800 */
[----:B------:R-:W-:Y:S01]  /*18f0*/  UMOV UR18, UR12 ;  /* 0x0000000c00127c82 */ /* 0x000fe20008000000 */
[----:B------:R-:W-:Y:S01]  /*1900*/  UMOV UR23, 0x40000040 ;  /* 0x4000004000177882 */ /* 0x000fe20000000000 */
[----:B------:R-:W-:Y:S01]  /*1910*/  UMOV UR9, 0x40000040 ;  /* 0x4000004000097882 */ /* 0x000fe20000000000 */
[----:B------:R-:W-:Y:S01]  /*1920*/  UMOV UR30, UR8 ;  /* 0x00000008001e7c82 */ /* 0x000fe20008000000 */
[----:B------:R-:W-:Y:S01]  /*1930*/  UIADD3 UR8, UR6, 0x400, URZ ;  /* 0x0000040006087890 */ /* 0x000fe2000fffe03f */
[----:B------:R-:W-:Y:S01]  /*1940*/  LOP3.LUT R8, R139, 0xffffff80, RZ, 0xc0, !PT ;  /* 0xffffff808b087812 */ /* 0x000fe200078ec0ff */
[----:B------:R-:W-:Y:S01]  /*1950*/  UMOV UR26, UR10 ;  /* 0x0000000a001a7c82 */ /* 0x000fe20008000000 */
[----:B------:R-:W-:Y:S01]  /*1960*/  UIADD3 UR10, UR6, 0x2, URZ ;  /* 0x00000002060a7890 */ /* 0x000fe2000fffe03f */
[----:B------:R-:W-:Y:S01]  /*1970*/  LEA.HI R140, R140, R137, RZ, 0x2 ;  /* 0x000000898c8c7211 */ /* 0x000fe200078f10ff */
[----:B------:R-:W-:Y:S01]  /*1980*/  UMOV UR11, 0x40000040 ;  /* 0x40000040000b7882 */ /* 0x000fe20000000000 */
[----:B------:R-:W-:Y:S01]  /*1990*/  UIADD3 UR5, UR6, 0x202, URZ ;  /* 0x0000020206057890 */ /* 0x000fe2000fffe03f */
[----:B------:R-:W-:Y:S01]  /*19a0*/  IMAD.IADD R8, R137, 0x1, -R8 ;  /* 0x0000000189087824 */ /* 0x000fe200078e0a08 */
[----:B------:R-:W-:Y:S01]  /*19b0*/  UMOV UR22, UR8 ;  /* 0x0000000800167c82 */ /* 0x000fe20008000000 */
[----:B------:R-:W-:Y:S01]  /*19c0*/  UIADD3 UR8, UR4, 0x2, URZ ;  /* 0x0000000204087890 */ /* 0x000fe2000fffe03f */
[----:B------:R-:W-:Y:S01]  /*19d0*/  LOP3.LUT R140, R140, 0xfffffffc, RZ, 0xc0, !PT ;  /* 0xfffffffc8c8c7812 */ /* 0x000fe200078ec0ff */
[----:B------:R-:W-:-:S02]  /*19e0*/  UIADD3 UR7, UR6, 0x302, URZ ;  /* 0x0000030206077890 */ /* 0x000fc4000fffe03f */
[----:B------:R-:W-:Y:S02]  /*19f0*/  UIADD3 UR12, UR4, 0x4, URZ ;  /* 0x00000004040c7890 */ /* 0x000fe4000fffe03f */
[----:B------:R-:W-:Y:S01]  /*1a00*/  UIADD3 UR14, UR6, 0x4, URZ ;  /* 0x00000004060e7890 */ /* 0x000fe2000fffe03f */
[----:B------:R-:W-:Y:S01]  /*1a10*/  IMAD.IADD R140, R137, 0x1, -R140 ;  /* 0x00000001898c7824 */ /* 0x000fe200078e0a8c */
[----:B------:R-:W-:Y:S01]  /*1a20*/  UMOV UR13, 0x40000040 ;  /* 0x40000040000d7882 */ /* 0x000fe20000000000 */
[----:B------:R-:W-:Y:S01]  /*1a30*/  UMOV UR15, 0x40000040 ;  /* 0x40000040000f7882 */ /* 0x000fe20000000000 */
[----:B0-----:R-:W-:Y:S01]  /*1a40*/  ISETP.NE.AND P2, PT, R7, 0x1, PT ;  /* 0x000000010700780c */ /* 0x001fe20003f45270 */
[----:B------:R-:W-:Y:S01]  /*1a50*/  UMOV UR42, URZ ;  /* 0x0000003f002a7c82 */ /* 0x000fe20008000000 */
[----:B------:R-:W-:Y:S01]  /*1a60*/  SHF.R.S32.HI R7, RZ, 0x1f, R8 ;  /* 0x0000001fff077819 */ /* 0x000fe20000011408 */
        /* <DEDUP_REMOVED lines=112> */
[C---:B--2---:R-:W-:Y:S01]  /*2170*/  FMUL.FTZ R5, R0.reuse, R120 ;  /* 0x0000007800057220 */ /* 0x044fe20000410000 */
[C---:B------:R-:W-:Y:S01]  /*2180*/  FMUL.FTZ R120, R0.reuse, R122 ;  /* 0x0000007a00787220 */ /* 0x040fe20000410000 */
[C---:B------:R-:W-:Y:S01]  /*2190*/  FMUL.FTZ R122, R0.reuse, R126 ;  /* 0x0000007e007a7220 */ /* 0x040fe20000410000 */
[C---:B------:R-:W-:Y:S01]  /*21a0*/  FMUL.FTZ R126, R0.reuse, R134 ;  /* 0x00000086007e7220 */ /* 0x040fe20000410000 */
[C---:B------:R-:W-:Y:S01]  /*21b0*/  FMUL.FTZ R10, R0.reuse, R128 ;  /* 0x00000080000a7220 */ /* 0x040fe20000410000 */
[----:B------:R-:W-:Y:S01]  /*21c0*/  QGMMA.64x32x32.F32.E4M3.E4M3 R104, gdesc[UR16], R104, gsb0 ;  /* 0x00600000106879f3 */ /* 0x000fe20008000868 */
[----:B------:R-:W-:Y:S01]  /*21d0*/  UIADD3 UR18, UR6, 0x206, URZ ;  /* 0x0000020606127890 */ /* 0x000fe2000fffe03f */
[C---:B-1----:R-:W-:Y:S01]  /*21e0*/  FMUL.FTZ R6, R0.reuse, R124 ;  /* 0x0000007c00067220 */ /* 0x042fe20000410000 */
[----:B------:R-:W-:Y:S01]  /*21f0*/  UMOV UR19, 0x40000040 ;  /* 0x4000004000137882 */ /* 0x000fe20000000000 */
[C---:B------:R-:W-:Y:S01]  /*2200*/  FMUL.FTZ R124, R0.reuse, R130 ;  /* 0x00000082007c7220 */ /* 0x040fe20000410000 */
[C---:B------:R-:W-:Y:S01]  /*2210*/  FMUL.FTZ R4, R0.reuse, R121 ;  /* 0x0000007900047220 */ /* 0x040fe20000410000 */
[----:B------:R-:W0:Y:S01]  /*2220*/  @P2 LDC R130, c[0x0][0x450] ;  /* 0x00011400ff822b82 */ /* 0x000e220000000800 */
        /* <DEDUP_REMOVED lines=8> */
[----:B------:R-:W-:Y:S01]  /*22b0*/  FMUL.FTZ R13, R0, R133 ;  /* 0x00000085000d7220 */ /* 0x000fe20000410000 */
[----:B------:R-:W2:Y:S08]  /*22c0*/  MUFU.TANH R121, R121 ;  /* 0x0000007900797308 */ /* 0x000eb00000002400 */
[----:B------:R-:W3:Y:S08]  /*22d0*/  MUFU.TANH R122, R122 ;  /* 0x0000007a007a7308 */ /* 0x000ef00000002400 */
[----:B------:R-:W4:Y:S08]  /*22e0*/  MUFU.TANH R123, R123 ;  /* 0x0000007b007b7308 */ /* 0x000f300000002400 */
        /* <DEDUP_REMOVED lines=14> */
[----:B------:R-:W1:Y:S01]  /*23d0*/  @P2 LDC R118, c[0x0][0x44c] ;  /* 0x00011300ff762b82 */ /* 0x000e620000000800 */
        /* <DEDUP_REMOVED lines=8> */
[C---:B------:R-:W-:Y:S01]  /*2460*/  FMUL.FTZ R21, R0.reuse, R109 ;  /* 0x0000006d00157220 */ /* 0x040fe20000410000 */
[C---:B------:R-:W-:Y:S01]  /*2470*/  FMUL.FTZ R109, R0.reuse, R117 ;  /* 0x00000075006d7220 */ /* 0x040fe20000410000 */
[----:B------:R-:W-:Y:S01]  /*2480*/  FMUL.FTZ R117, R0, R119 ;  /* 0x0000007700757220 */ /* 0x000fe20000410000 */
        /* <DEDUP_REMOVED lines=14> */
[C---:B------:R-:W-:Y:S01]  /*2570*/  FMUL.FTZ R101, R0.reuse, R90 ;  /* 0x0000005a00657220 */ /* 0x040fe20000410000 */
[C---:B------:R-:W-:Y:S01]  /*2580*/  FMUL.FTZ R90, R0.reuse, R91 ;  /* 0x0000005b005a7220 */ /* 0x040fe20000410000 */
[C---:B------:R-:W-:Y:S01]  /*2590*/  FMUL.FTZ R91, R0.reuse, R94 ;  /* 0x0000005e005b7220 */ /* 0x040fe20000410000 */
[C---:B------:R-:W-:Y:S01]  /*25a0*/  FMUL.FTZ R94, R0.reuse, R98 ;  /* 0x00000062005e7220 */ /* 0x040fe20000410000 */
[----:B------:R-:W-:Y:S01]  /*25b0*/  UIADD3 UR18, UR6, 0x406, URZ ;  /* 0x0000040606127890 */ /* 0x000fe2000fffe03f */
[C---:B------:R-:W-:Y:S01]  /*25c0*/  FMUL.FTZ R148, R0.reuse, R103 ;  /* 0x0000006700947220 */ /* 0x040fe20000410000 */
[----:B------:R-:W-:Y:S01]  /*25d0*/  UMOV UR19, 0x40000040 ;  /* 0x4000004000137882 */ /* 0x000fe20000000000 */
[C---:B------:R-:W-:Y:S01]  /*25e0*/  FMUL.FTZ R106, R0.reuse, R89 ;  /* 0x00000059006a7220 */ /* 0x040fe20000410000 */
[C---:B------:R-:W-:Y:S01]  /*25f0*/  FMUL.FTZ R89, R0.reuse, R95 ;  /* 0x0000005f00597220 */ /* 0x040fe20000410000 */
[C---:B------:R-:W-:Y:S01]  /*2600*/  FMUL.FTZ R95, R0.reuse, R99 ;  /* 0x00000063005f7220 */ /* 0x040fe20000410000 */
[----:B------:R-:W5:Y:S01]  /*2610*/  MUFU.TANH R116, R116 ;  /* 0x0000007400747308 */ /* 0x000f620000002400 */
[C---:B------:R-:W-:Y:S01]  /*2620*/  FMUL.FTZ R88, R0.reuse, R88 ;  /* 0x0000005800587220 */ /* 0x040fe20000410000 */
[C---:B------:R-:W-:Y:S01]  /*2630*/  FMUL.FTZ R92, R0.reuse, R92 ;  /* 0x0000005c005c7220 */ /* 0x040fe20000410000 */
[----:B------:R-:W-:-:S05]  /*2640*/  FMUL.FTZ R97, R0, R97 ;  /* 0x0000006100617220 */ /* 0x000fca0000410000 */
[----:B------:R-:W5:Y:S08]  /*2650*/  MUFU.TANH R117, R117 ;  /* 0x0000007500757308 */ /* 0x000f700000002400 */
[----:B------:R-:W5:Y:S08]  /*2660*/  MUFU.TANH R101, R101 ;  /* 0x0000006500657308 */ /* 0x000f700000002400 */
[----:B------:R-:W5:Y:S08]  /*2670*/  MUFU.TANH R90, R90 ;  /* 0x0000005a005a7308 */ /* 0x000f700000002400 */
[----:B------:R-:W5:Y:S08]  /*2680*/  MUFU.TANH R91, R91 ;  /* 0x0000005b005b7308 */ /* 0x000f700000002400 */
[----:B------:R-:W5:Y:S08]  /*2690*/  MUFU.TANH R89, R89 ;  /* 0x0000005900597308 */ /* 0x000f700000002400 */
[----:B------:R-:W5:Y:S01]  /*26a0*/  MUFU.TANH R94, R94 ;  /* 0x0000005e005e7308 */ /* 0x000f620000002400 */
[----:B------:R-:W-:-:S02]  /*26b0*/  WARPGROUP.DEPBAR.LE gsb0, 0x0 ;  /* 0x00008000000079c5 */ /* 0x000fc40000010000 */
[C---:B------:R-:W-:Y:S01]  /*26c0*/  FMUL.FTZ R146, R0.reuse, R74 ;  /* 0x0000004a00927220 */ /* 0x040fe20000410000 */
[C---:B------:R-:W-:Y:S01]  /*26d0*/  FMUL.FTZ R74, R0.reuse, R75 ;  /* 0x0000004b004a7220 */ /* 0x040fe20000410000 */
[----:B------:R-:W-:Y:S01]  /*26e0*/  FMUL.FTZ R134, R0, R78 ;  /* 0x0000004e00867220 */ /* 0x000fe20000410000 */
[----:B------:R-:W-:Y:S01]  /*26f0*/  LEA.HI R75, R138, R138, RZ, 0x1 ;  /* 0x0000008a8a4b7211 */ /* 0x000fe200078f08ff */
[C---:B------:R-:W-:Y:S01]  /*2700*/  FMUL.FTZ R78, R0.reuse, R82 ;  /* 0x00000052004e7220 */ /* 0x040fe20000410000 */
[C---:B------:R-:W-:Y:S01]  /*2710*/  FMUL.FTZ R82, R0.reuse, R83 ;  /* 0x0000005300527220 */ /* 0x040fe20000410000 */
[C---:B------:R-:W-:Y:S01]  /*2720*/  FMUL.FTZ R128, R0.reuse, R79 ;  /* 0x0000004f00807220 */ /* 0x040fe20000410000 */
[-C--:B------:R-:W-:Y:S01]  /*2730*/  LEA.HI R83, R7, R8.reuse, RZ, 0x2 ;  /* 0x0000000807537211 */ /* 0x080fe200078f10ff */
[----:B------:R-:W-:Y:S01]  /*2740*/  FMUL.FTZ R98, R0, R87 ;  /* 0x0000005700627220 */ /* 0x000fe20000410000 */
[----:B------:R-:W-:Y:S01]  /*2750*/  LOP3.LUT R79, R75, 0x3fffffe, RZ, 0xc0, !PT ;  /* 0x03fffffe4b4f7812 */ /* 0x000fe200078ec0ff */
[----:B------:R-:W-:Y:S01]  /*2760*/  WARPGROUP.ARRIVE ;  /* 0x00000000000079c5 */ /* 0x000fe20000000000 */
[----:B------:R-:W-:Y:S01]  /*2770*/  LEA.HI R75, R7, R8, RZ, 0x5 ;  /* 0x00000008074b7211 */ /* 0x000fe200078f28ff */
[----:B------:R-:W5:Y:S01]  /*2780*/  MUFU.TANH R95, R95 ;  /* 0x0000005f005f7308 */ /* 0x000f620000002400 */
[----:B------:R-:W-:Y:S01]  /*2790*/  SHF.R.S32.HI R7, RZ, 0x2, R83 ;  /* 0x00000002ff077819 */ /* 0x000fe20000011453 */
[----:B------:R-:W-:Y:S01]  /*27a0*/  IMAD.IADD R79, R138, 0x1, -R79 ;  /* 0x000000018a4f7824 */ /* 0x000fe200078e0a4f */
[----:B------:R-:W-:Y:S01]  /*27b0*/  SHF.R.S32.HI R102, RZ, 0x1f, R83 ;  /* 0x0000001fff667819 */ /* 0x000fe20000011453 */
[----:B------:R-:W-:Y:S01]  /*27c0*/  QGMMA.64x32x32.F32.E4M3.E4M3 R56, gdesc[UR16], R56, gsb0 ;  /* 0x00600000103879f3 */ /* 0x000fe20008000838 */
[----:B------:R-:W-:Y:S01]  /*27d0*/  SHF.R.S32.HI R75, RZ, 0x5, R75 ;  /* 0x00000005ff4b7819 */ /* 0x000fe2000001144b */
[----:B------:R-:W-:Y:S01]  /*27e0*/  UIADD3 UR18, UR6, 0x506, URZ ;  /* 0x0000050606127890 */ /* 0x000fe2000fffe03f */
[-C--:B------:R-:W-:Y:S01]  /*27f0*/  LEA.HI R102, R102, R7.reuse, RZ, 0x3 ;  /* 0x0000000766667211 */ /* 0x080fe200078f18ff */
[----:B------:R-:W-:Y:S01]  /*2800*/  UMOV UR19, 0x40000040 ;  /* 0x4000004000137882 */ /* 0x000fe20000000000 */
[----:B------:R-:W-:Y:S01]  /*2810*/  LEA.HI R87, R140, R140, RZ, 0x1 ;  /* 0x0000008c8c577211 */ /* 0x000fe200078f08ff */
[----:B------:R-:W-:Y:S01]  /*2820*/  IMAD R75, R75, 0x10, R22 ;  /* 0x000000104b4b7824 */ /* 0x000fe200078e0216 */
[----:B------:R-:W-:Y:S01]  /*2830*/  LOP3.LUT R102, R102, 0xfffffff8, RZ, 0xc0, !PT ;  /* 0xfffffff866667812 */ /* 0x000fe200078ec0ff */
[----:B------:R-:W5:Y:S01]  /*2840*/  MUFU.TANH R152, R152 ;  /* 0x0000009800987308 */ /* 0x000f620000002400 */
[----:B------:R-:W-:Y:S01]  /*2850*/  LOP3.LUT R87, R87, 0x1ffffffe, RZ, 0xc0, !PT ;  /* 0x1ffffffe57577812 */ /* 0x000fe200078ec0ff */
[C---:B------:R-:W-:Y:S01]  /*2860*/  FMUL.FTZ R86, R0.reuse, R86 ;  /* 0x0000005600567220 */ /* 0x040fe20000410000 */
[----:B------:R-:W-:Y:S01]  /*2870*/  IADD3 R102, R75, R7, -R102 ;  /* 0x000000074b667210 */ /* 0x000fe20007ffe866 */
[----:B------:R-:W-:Y:S01]  /*2880*/  FMUL.FTZ R72, R0, R72 ;  /* 0x0000004800487220 */ /* 0x000fe20000410000 */
[----:B------:R-:W-:Y:S01]  /*2890*/  LOP3.LUT R83, R83, 0x7ffffffc, RZ, 0xc0, !PT ;  /* 0x7ffffffc53537812 */ /* 0x000fe200078ec0ff */
[----:B------:R-:W-:-:S02]  /*28a0*/  IMAD.IADD R7, R140, 0x1, -R87 ;  /* 0x000000018c077824 */ /* 0x000fc400078e0a57 */
[C---:B------:R-:W-:Y:S01]  /*28b0*/  FMUL.FTZ R73, R0.reuse, R73 ;  /* 0x0000004900497220 */ /* 0x040fe20000410000 */
[----:B------:R-:W-:Y:S01]  /*28c0*/  IMAD R102, R79, 0x40, R102 ;  /* 0x000000404f667824 */ /* 0x000fe200078e0266 */
[----:B------:R-:W5:Y:S01]  /*28d0*/  MUFU.TANH R148, R148 ;  /* 0x0000009400947308 */ /* 0x000f620000002400 */
[----:B------:R-:W-:Y:S02]  /*28e0*/  IMAD R87, R23, -0xe0, R136 ;  /* 0xffffff2017577824 */ /* 0x000fe400078e0288 */
[C---:B------:R-:W-:Y:S01]  /*28f0*/  FMUL.FTZ R76, R0.reuse, R76 ;  /* 0x0000004c004c7220 */ /* 0x040fe20000410000 */
[----:B------:R-:W-:Y:S02]  /*2900*/  IMAD R7, R7, 0x8, R102 ;  /* 0x0000000807077824 */ /* 0x000fe400078e0266 */
[C---:B------:R-:W-:Y:S01]  /*2910*/  FMUL.FTZ R77, R0.reuse, R77 ;  /* 0x0000004d004d7220 */ /* 0x040fe20000410000 */
[----:B------:R-:W-:Y:S02]  /*2920*/  IMAD.MOV.U32 R102, RZ, RZ, -0xe0 ;  /* 0xffffff20ff667424 */ /* 0x000fe400078e00ff */
[C---:B------:R-:W-:Y:S01]  /*2930*/  FMUL.FTZ R80, R0.reuse, R80 ;  /* 0x0000005000507220 */ /* 0x040fe20000410000 */
[----:B-1----:R-:W-:Y:S01]  /*2940*/  @P2 IMAD.HI.U32 R75, R7, R118, RZ ;  /* 0x00000076074b2227 */ /* 0x002fe200078e00ff */
[----:B------:R-:W1:Y:S03]  /*2950*/  MUFU.TANH R146, R146 ;  /* 0x0000009200927308 */ /* 0x000e660000002400 */
[C---:B------:R-:W-:Y:S01]  /*2960*/  FMUL.FTZ R81, R0.reuse, R81 ;  /* 0x0000005100517220 */ /* 0x040fe20000410000 */
[----:B------:R-:W-:Y:S01]  /*2970*/  FMUL.FTZ R84, R0, R84 ;  /* 0x0000005400547220 */ /* 0x000fe20000410000 */
[----:B------:R-:W-:Y:S01]  /*2980*/  IMAD.MOV.U32 R79, RZ, RZ, R7 ;  /* 0x000000ffff4f7224 */ /* 0x000fe200078e0007 */
[----:B0-----:R-:W-:Y:S01]  /*2990*/  @P2 SHF.R.U32.HI R79, RZ, R130, R75 ;  /* 0x00000082ff4f2219 */ /* 0x001fe2000001164b */
[----:B------:R-:W-:Y:S01]  /*29a0*/  IMAD.IADD R8, R8, 0x1, -R83 ;  /* 0x0000000108087824 */ /* 0x000fe200078e0a53 */
[----:B------:R-:W0:Y:S01]  /*29b0*/  LDC R75, c[0x0][0x288] ;  /* 0x0000a200ff4b7b82 */ /* 0x000e220000000800 */
[----:B------:R-:W-:Y:S01]  /*29c0*/  IMAD R99, R23, R102, 0xe1 ;  /* 0x000000e117637424 */ /* 0x000fe200078e0266 */
[----:B------:R-:W1:Y:S01]  /*29d0*/  MUFU.TANH R74, R74 ;  /* 0x0000004a004a7308 */ /* 0x000e620000002400 */
[----:B------:R-:W2:Y:S01]  /*29e0*/  SHFL.IDX PT, R103, R79, 0x1, 0x1c1f ;  /* 0x003c1f004f677f89 */ /* 0x000ea200000e0000 */
[----:B------:R-:W-:-:S02]  /*29f0*/  VIADD R83, R87, 0xe0 ;  /* 0x000000e057537836 */ /* 0x000fc40000000000 */
[----:B------:R-:W-:Y:S01]  /*2a00*/  FMUL.FTZ R85, R0, R85 ;  /* 0x0000005500557220 */ /* 0x000fe20000410000 */
[C---:B------:R-:W-:Y:S01]  /*2a10*/  IMAD R99, R8.reuse, -0x2, R99 ;  /* 0xfffffffe08637824 */ /* 0x040fe200078e0263 */
[----:B------:R-:W1:Y:S01]  /*2a20*/  SHFL.IDX PT, R79, R79, RZ, 0x1c1f ;  /* 0x001c1fff4f4f7589 */ /* 0x000e6200000e0000 */
[----:B------:R-:W-:Y:S01]  /*2a30*/  IMAD R83, R8, -0x2, R83 ;  /* 0xfffffffe08537824 */ /* 0x000fe200078e0253 */
[----:B------:R-:W1:Y:S08]  /*2a40*/  MUFU.TANH R134, R134 ;  /* 0x0000008600867308 */ /* 0x000e700000002400 */
[----:B------:R-:W1:Y:S01]  /*2a50*/  MUFU.TANH R128, R128 ;  /* 0x0000008000807308 */ /* 0x000e620000002400 */
[----:B0-----:R-:W-:-:S07]  /*2a60*/  IADD3 R102, R99, -R75, R136 ;  /* 0x8000004b63667210 */ /* 0x001fce0007ffe088 */
[----:B------:R-:W0:Y:S01]  /*2a70*/  MUFU.TANH R78, R78 ;  /* 0x0000004e004e7308 */ /* 0x000e220000002400 */
[----:B--2---:R-:W-:Y:S01]  /*2a80*/  VIADDMNMX R87, R103, R102, R83, PT ;  /* 0x0000006667577246 */ /* 0x004fe20003800153 */
[----:B------:R-:W-:Y:S02]  /*2a90*/  WARPGROUP.DEPBAR.LE gsb0, 0x0 ;  /* 0x00008000000079c5 */ /* 0x000fe40000010000 */
[----:B------:R-:W-:Y:S01]  /*2aa0*/  WARPGROUP.ARRIVE ;  /* 0x00000000000079c5 */ /* 0x000fe20000000000 */
[C---:B------:R-:W-:Y:S01]  /*2ab0*/  ISETP.GT.AND P5, PT, R87.reuse, RZ, PT ;  /* 0x000000ff5700720c */ /* 0x040fe20003fa4270 */
[----:B------:R-:W-:Y:S01]  /*2ac0*/  FMUL.FTZ R58, R0, R58 ;  /* 0x0000003a003a7220 */ /* 0x000fe20000410000 */
[C---:B------:R-:W-:Y:S01]  /*2ad0*/  ISETP.GT.AND P6, PT, R87.reuse, 0x1, PT ;  /* 0x000000015700780c */ /* 0x040fe20003fc4270 */
[----:B------:R-:W2:Y:S01]  /*2ae0*/  MUFU.TANH R82, R82 ;  /* 0x0000005200527308 */ /* 0x000ea20000002400 */
[----:B------:R-:W-:Y:S01]  /*2af0*/  ISETP.GT.AND P3, PT, R87, 0x8, PT ;  /* 0x000000085700780c */ /* 0x000fe20003f64270 */
[----:B------:R-:W-:Y:S01]  /*2b00*/  QGMMA.64x32x32.F32.E4M3.E4M3 R40, gdesc[UR16], R40, gsb0 ;  /* 0x00600000102879f3 */ /* 0x000fe20008000828 */
[----:B------:R-:W-:Y:S01]  /*2b10*/  FSEL R130, R120, -INF , P5 ;  /* 0xff80000078827808 */ /* 0x000fe20002800000 */
[----:B------:R-:W-:Y:S01]  /*2b20*/  UIADD3 UR18, UR6, 0x606, URZ ;  /* 0x0000060606127890 */ /* 0x000fe2000fffe03f */
[----:B------:R-:W-:Y:S01]  /*2b30*/  FSEL R132, R121, -INF , P6 ;  /* 0xff80000079847808 */ /* 0x000fe20003000000 */
[----:B------:R-:W-:Y:S01]  /*2b40*/  UMOV UR19, 0x40000040 ;  /* 0x4000004000137882 */ /* 0x000fe20000000000 */
[C---:B------:R-:W-:Y:S01]  /*2b50*/  ISETP.GT.AND P4, PT, R87.reuse, 0x9, PT ;  /* 0x000000095700780c */ /* 0x040fe20003f84270 */
[----:B------:R-:W2:Y:S01]  /*2b60*/  MUFU.TANH R86, R86 ;  /* 0x0000005600567308 */ /* 0x000ea20000002400 */
[----:B---3--:R-:W-:Y:S01]  /*2b70*/  FSEL R140, R122, -INF , P3 ;  /* 0xff8000007a8c7808 */ /* 0x008fe20001800000 */
[----:B------:R-:W-:Y:S01]  /*2b80*/  FMUL.FTZ R59, R0, R59 ;  /* 0x0000003b003b7220 */ /* 0x000fe20000410000 */
[----:B------:R-:W-:Y:S01]  /*2b90*/  FMNMX.FTZ R99, R130, R132, !PT ;  /* 0x0000008482637209 */ /* 0x000fe20007810000 */
[C---:B------:R-:W-:Y:S01]  /*2ba0*/  FMUL.FTZ R62, R0.reuse, R62 ;  /* 0x0000003e003e7220 */ /* 0x040fe20000410000 */
[----:B------:R-:W-:Y:S01]  /*2bb0*/  ISETP.GT.AND P5, PT, R87, 0x10, PT ;  /* 0x000000105700780c */ /* 0x000fe20003fa4270 */
[----:B------:R-:W-:Y:S01]  /*2bc0*/  FMUL.FTZ R63, R0, R63 ;  /* 0x0000003f003f7220 */ /* 0x000fe20000410000 */
[----:B----4-:R-:W-:Y:S01]  /*2bd0*/  FSEL R142, R123, -INF , P4 ;  /* 0xff8000007b8e7808 */ /* 0x010fe20002000000 */
[----:B------:R-:W3:Y:S01]  /*2be0*/  MUFU.TANH R98, R98 ;  /* 0x0000006200627308 */ /* 0x000ee20000002400 */
[----:B------:R-:W-:Y:S01]  /*2bf0*/  FMNMX.FTZ R99, R140, R99, !PT ;  /* 0x000000638c637209 */ /* 0x000fe20007810000 */
[C---:B------:R-:W-:Y:S01]  /*2c00*/  FMUL.FTZ R66, R0.reuse, R66 ;  /* 0x0000004200427220 */ /* 0x040fe20000410000 */
[C---:B------:R-:W-:Y:S01]  /*2c10*/  ISETP.GT.AND P6, PT, R87.reuse, 0x11, PT ;  /* 0x000000115700780c */ /* 0x040fe20003fc4270 */
[----:B------:R-:W-:Y:S01]  /*2c20*/  FMUL.FTZ R67, R0, R67 ;  /* 0x0000004300437220 */ /* 0x000fe20000410000 */
[----:B-----5:R-:W-:Y:S01]  /*2c30*/  FSEL R144, R124, -INF , P5 ;  /* 0xff8000007c907808 */ /* 0x020fe20002800000 */
[----:B------:R-:W-:Y:S01]  /*2c40*/  FMUL.FTZ R70, R0, R70 ;  /* 0x0000004600467220 */ /* 0x000fe20000410000 */
[----:B------:R-:W-:Y:S01]  /*2c50*/  FMNMX.FTZ R99, R142, R99, !PT ;  /* 0x000000638e637209 */ /* 0x000fe20007810000 */
[----:B------:R-:W4:Y:S01]  /*2c60*/  MUFU.TANH R58, R58 ;  /* 0x0000003a003a7308 */ /* 0x000f220000002400 */
[----:B------:R-:W-:Y:S01]  /*2c70*/  ISETP.GT.AND P3, PT, R87, 0x18, PT ;  /* 0x000000185700780c */ /* 0x000fe20003f64270 */
[C---:B------:R-:W-:Y:S01]  /*2c80*/  FMUL.FTZ R71, R0.reuse, R71 ;  /* 0x0000004700477220 */ /* 0x040fe20000410000 */
[----:B------:R-:W-:Y:S01]  /*2c90*/  FSEL R150, R125, -INF , P6 ;  /* 0xff8000007d967808 */ /* 0x000fe20003000000 */
[----:B------:R-:W-:Y:S01]  /*2ca0*/  FMUL.FTZ R56, R0, R56 ;  /* 0x0000003800387220 */ /* 0x000fe20000410000 */
[----:B------:R-:W-:Y:S01]  /*2cb0*/  FMNMX.FTZ R99, R144, R99, !PT ;  /* 0x0000006390637209 */ /* 0x000fe20007810000 */
[----:B------:R-:W-:Y:S01]  /*2cc0*/  FMUL.FTZ R57, R0, R57 ;  /* 0x0000003900397220 */ /* 0x000fe20000410000 */
[C---:B------:R-:W-:Y:S01]  /*2cd0*/  ISETP.GT.AND P4, PT, R87.reuse, 0x19, PT ;  /* 0x000000195700780c */ /* 0x040fe20003f84270 */
[----:B------:R-:W5:Y:S01]  /*2ce0*/  MUFU.TANH R59, R59 ;  /* 0x0000003b003b7308 */ /* 0x000f620000002400 */
[----:B------:R-:W-:Y:S01]  /*2cf0*/  FSEL R164, R126, -INF , P3 ;  /* 0xff8000007ea47808 */ /* 0x000fe20001800000 */
[----:B------:R-:W-:Y:S01]  /*2d00*/  FMUL.FTZ R60, R0, R60 ;  /* 0x0000003c003c7220 */ /* 0x000fe20000410000 */
[----:B------:R-:W-:Y:S01]  /*2d10*/  FMNMX.FTZ R99, R150, R99, !PT ;  /* 0x0000006396637209 */ /* 0x000fe20007810000 */
[C---:B------:R-:W-:Y:S01]  /*2d20*/  FMUL.FTZ R61, R0.reuse, R61 ;  /* 0x0000003d003d7220 */ /* 0x040fe20000410000 */
[----:B------:R-:W-:Y:S01]  /*2d30*/  ISETP.GT.AND P3, PT, R87, 0x20, PT ;  /* 0x000000205700780c */ /* 0x000fe20003f64270 */
[----:B------:R-:W-:Y:S01]  /*2d40*/  FMUL.FTZ R64, R0, R64 ;  /* 0x0000004000407220 */ /* 0x000fe20000410000 */
[----:B------:R-:W-:Y:S01]  /*2d50*/  FSEL R166, R127, -INF , P4 ;  /* 0xff8000007fa67808 */ /* 0x000fe20002000000 */
[----:B------:R-:W5:Y:S01]  /*2d60*/  MUFU.TANH R62, R62 ;  /* 0x0000003e003e7308 */ /* 0x000f620000002400 */
[----:B------:R-:W-:Y:S01]  /*2d70*/  FMNMX.FTZ R99, R164, R99, !PT ;  /* 0x00000063a4637209 */ /* 0x000fe20007810000 */
[C---:B------:R-:W-:Y:S01]  /*2d80*/  FMUL.FTZ R65, R0.reuse, R65 ;  /* 0x0000004100417220 */ /* 0x040fe20000410000 */
[C---:B------:R-:W-:Y:S01]  /*2d90*/  ISETP.GT.AND P4, PT, R87.reuse, 0x21, PT ;  /* 0x000000215700780c */ /* 0x040fe20003f84270 */
[----:B------:R-:W-:Y:S01]  /*2da0*/  FMUL.FTZ R68, R0, R68 ;  /* 0x0000004400447220 */ /* 0x000fe20000410000 */
[----:B------:R-:W-:Y:S01]  /*2db0*/  FSEL R168, R112, -INF , P3 ;  /* 0xff80000070a87808 */ /* 0x000fe20001800000 */
[----:B------:R-:W-:Y:S01]  /*2dc0*/  FMUL.FTZ R69, R0, R69 ;  /* 0x0000004500457220 */ /* 0x000fe20000410000 */
[----:B------:R-:W-:Y:S01]  /*2dd0*/  FMNMX.FTZ R99, R166, R99, !PT ;  /* 0x00000063a6637209 */ /* 0x000fe20007810000 */
[----:B------:R-:W5:Y:S01]  /*2de0*/  MUFU.TANH R63, R63 ;  /* 0x0000003f003f7308 */ /* 0x000f620000002400 */
[----:B------:R-:W-:-:S02]  /*2df0*/  ISETP.GT.AND P3, PT, R87, 0x28, PT ;  /* 0x000000285700780c */ /* 0x000fc40003f64270 */
[----:B------:R-:W-:Y:S02]  /*2e00*/  FSEL R170, R113, -INF , P4 ;  /* 0xff80000071aa7808 */ /* 0x000fe40002000000 */
[----:B------:R-:W-:Y:S02]  /*2e10*/  FMNMX.FTZ R99, R168, R99, !PT ;  /* 0x00000063a8637209 */ /* 0x000fe40007810000 */
[C---:B------:R-:W-:Y:S01]  /*2e20*/  ISETP.GT.AND P4, PT, R87.reuse, 0x29, PT ;  /* 0x000000295700780c */ /* 0x040fe20003f84270 */
[----:B------:R-:W5:Y:S01]  /*2e30*/  MUFU.TANH R66, R66 ;  /* 0x0000004200427308 */ /* 0x000f620000002400 */
[----:B------:R-:W-:Y:S02]  /*2e40*/  FSEL R172, R110, -INF , P3 ;  /* 0xff8000006eac7808 */ /* 0x000fe40001800000 */
[----:B------:R-:W-:Y:S02]  /*2e50*/  FMNMX.FTZ R99, R170, R99, !PT ;  /* 0x00000063aa637209 */ /* 0x000fe40007810000 */
[----:B------:R-:W-:Y:S01]  /*2e60*/  ISETP.GT.AND P3, PT, R87, 0x30, PT ;  /* 0x000000305700780c */ /* 0x000fe20003f64270 */
[----:B------:R-:W-:-:S02]  /*2e70*/  WARPGROUP.DEPBAR.LE gsb0, 0x0 ;  /* 0x00008000000079c5 */ /* 0x000fc40000010000 */
[----:B------:R-:W-:Y:S01]  /*2e80*/  FSEL R176, R111, -INF , P4 ;  /* 0xff8000006fb07808 */ /* 0x000fe20002000000 */
[----:B------:R-:W-:Y:S01]  /*2e90*/  WARPGROUP.ARRIVE ;  /* 0x00000000000079c5 */ /* 0x000fe20000000000 */
[----:B------:R-:W-:Y:S01]  /*2ea0*/  FMNMX.FTZ R99, R172, R99, !PT ;  /* 0x00000063ac637209 */ /* 0x000fe20007810000 */
[----:B------:R-:W5:Y:S01]  /*2eb0*/  MUFU.TANH R67, R67 ;  /* 0x0000004300437308 */ /* 0x000f620000002400 */
[C---:B------:R-:W-:Y:S01]  /*2ec0*/  ISETP.GT.AND P4, PT, R87.reuse, 0x31, PT ;  /* 0x000000315700780c */ /* 0x040fe20003f84270 */
[----:B------:R-:W-:Y:S01]  /*2ed0*/  FMUL.FTZ R42, R0, R42 ;  /* 0x0000002a002a7220 */ /* 0x000fe20000410000 */
[----:B------:R-:W-:Y:S01]  /*2ee0*/  FSEL R178, R114, -INF , P3 ;  /* 0xff80000072b27808 */ /* 0x000fe20001800000 */
[----:B------:R-:W-:Y:S01]  /*2ef0*/  QGMMA.64x32x32.F32.E4M3.E4M3 R24, gdesc[UR16], R24, gsb0 ;  /* 0x00600000101879f3 */ /* 0x000fe20008000818 */
[----:B------:R-:W-:Y:S01]  /*2f00*/  FMNMX.FTZ R99, R176, R99, !PT ;  /* 0x00000063b0637209 */ /* 0x000fe20007810000 */
[C---:B------:R-:W-:Y:S01]  /*2f10*/  FMUL.FTZ R43, R0.reuse, R43 ;  /* 0x0000002b002b7220 */ /* 0x040fe20000410000 */
[----:B------:R-:W-:Y:S01]  /*2f20*/  ISETP.GT.AND P3, PT, R87, 0x38, PT ;  /* 0x000000385700780c */ /* 0x000fe20003f64270 */
[----:B------:R-:W5:Y:S01]  /*2f30*/  MUFU.TANH R70, R70 ;  /* 0x0000004600467308 */ /* 0x000f620000002400 */
[----:B------:R-:W-:Y:S01]  /*2f40*/  FSEL R184, R115, -INF , P4 ;  /* 0xff80000073b87808 */ /* 0x000fe20002000000 */
[----:B------:R-:W-:Y:S01]  /*2f50*/  FMUL.FTZ R46, R0, R46 ;  /* 0x0000002e002e7220 */ /* 0x000fe20000410000 */
[----:B------:R-:W-:Y:S01]  /*2f60*/  FMNMX.FTZ R99, R178, R99, !PT ;  /* 0x00000063b2637209 */ /* 0x000fe20007810000 */
[C---:B------:R-:W-:Y:S01]  /*2f70*/  FMUL.FTZ R54, R0.reuse, R54 ;  /* 0x0000003600367220 */ /* 0x040fe20000410000 */
[C---:B------:R-:W-:Y:S01]  /*2f80*/  ISETP.GT.AND P6, PT, R87.reuse, 0x39, PT ;  /* 0x000000395700780c */ /* 0x040fe20003fc4270 */
[----:B------:R-:W-:Y:S01]  /*2f90*/  FMUL.FTZ R47, R0, R47 ;  /* 0x0000002f002f7220 */ /* 0x000fe20000410000 */
[----:B------:R-:W-:Y:S01]  /*2fa0*/  FSEL R182, R116, -INF , P3 ;  /* 0xff80000074b67808 */ /* 0x000fe20001800000 */
[----:B------:R-:W5:Y:S01]  /*2fb0*/  MUFU.TANH R71, R71 ;  /* 0x0000004700477308 */ /* 0x000f620000002400 */
[----:B------:R-:W-:Y:S01]  /*2fc0*/  FMNMX.FTZ R99, R184, R99, !PT ;  /* 0x00000063b8637209 */ /* 0x000fe20007810000 */
[C---:B------:R-:W-:Y:S01]  /*2fd0*/  FMUL.FTZ R50, R0.reuse, R50 ;  /* 0x0000003200327220 */ /* 0x040fe20000410000 */
[----:B------:R-:W-:Y:S01]  /*2fe0*/  ISETP.GT.AND P4, PT, R87, 0x40, PT ;  /* 0x000000405700780c */ /* 0x000fe20003f84270 */
[C---:B------:R-:W-:Y:S01]  /*2ff0*/  FMUL.FTZ R51, R0.reuse, R51 ;  /* 0x0000003300337220 */ /* 0x040fe20000410000 */
[----:B------:R-:W-:Y:S01]  /*3000*/  FSEL R180, R117, -INF , P6 ;  /* 0xff80000075b47808 */ /* 0x000fe20003000000 */
[----:B------:R-:W-:Y:S01]  /*3010*/  FMUL.FTZ R55, R0, R55 ;  /* 0x0000003700377220 */ /* 0x000fe20000410000 */
[----:B------:R-:W-:Y:S01]  /*3020*/  FMNMX.FTZ R99, R182, R99, !PT ;  /* 0x00000063b6637209 */ /* 0x000fe20007810000 */
[----:B------:R-:W-:Y:S01]  /*3030*/  MUFU.TANH R46, R46 ;  /* 0x0000002e002e7308 */ /* 0x000fe20000002400 */
[----:B------:R-:W-:Y:S01]  /*3040*/  ISETP.GT.AND P5, PT, R87, 0x41, PT ;  /* 0x000000415700780c */ /* 0x000fe20003fa4270 */
[C---:B------:R-:W-:Y:S01]  /*3050*/  FMUL.FTZ R40, R0.reuse, R40 ;  /* 0x0000002800287220 */ /* 0x040fe20000410000 */
[----:B------:R-:W-:Y:S01]  /*3060*/  FSEL R174, R101, -INF , P4 ;  /* 0xff80000065ae7808 */ /* 0x000fe20002000000 */
[----:B------:R-:W-:Y:S01]  /*3070*/  FMUL.FTZ R41, R0, R41 ;  /* 0x0000002900297220 */ /* 0x000fe20000410000 */
[----:B------:R-:W-:Y:S01]  /*3080*/  FMNMX.FTZ R99, R180, R99, !PT ;  /* 0x00000063b4637209 */ /* 0x000fe20007810000 */
[----:B------:R-:W-:Y:S01]  /*3090*/  IMAD.U32 R101, RZ, RZ, UR41 ;  /* 0x00000029ff657e24 */ /* 0x000fe2000f8e00ff */
[----:B------:R-:W-:Y:S01]  /*30a0*/  ISETP.GT.AND P3, PT, R87, 0x48, PT ;  /* 0x000000485700780c */ /* 0x000fe20003f64270 */
[----:B------:R-:W-:Y:S01]  /*30b0*/  MUFU.TANH R47, R47 ;  /* 0x0000002f002f7308 */ /* 0x000fe20000002400 */
[----:B------:R-:W-:Y:S01]  /*30c0*/  FSEL R162, R90, -INF , P5 ;  /* 0xff8000005aa27808 */ /* 0x000fe20002800000 */
[----:B------:R-:W-:Y:S01]  /*30d0*/  @!P0 VIADD R101, R101, 0x2e840 ;  /* 0x0002e84065658836 */ /* 0x000fe20000000000 */
[----:B------:R-:W-:-:S02]  /*30e0*/  FMNMX.FTZ R99, R174, R99, !PT ;  /* 0x00000063ae637209 */ /* 0x000fc40007810000 */
[----:B------:R-:W-:Y:S02]  /*30f0*/  ISETP.GT.AND P4, PT, R87, 0x49, PT ;  /* 0x000000495700780c */ /* 0x000fe40003f84270 */
[----:B------:R-:W-:Y:S01]  /*3100*/  FSEL R160, R91, -INF , P3 ;  /* 0xff8000005ba07808 */ /* 0x000fe20001800000 */
[----:B------:R1:W-:Y:S01]  /*3110*/  MUFU.TANH R90, R43 ;  /* 0x0000002b005a7308 */ /* 0x0003e20000002400 */
[----:B------:R-:W-:Y:S02]  /*3120*/  FMNMX.FTZ R99, R162, R99, !PT ;  /* 0x00000063a2637209 */ /* 0x000fe40007810000 */
[----:B------:R-:W-:Y:S02]  /*3130*/  ISETP.GT.AND P5, PT, R87, 0x50, PT ;  /* 0x000000505700780c */ /* 0x000fe40003fa4270 */
[----:B------:R-:W-:Y:S02]  /*3140*/  FSEL R158, R89, -INF , P4 ;  /* 0xff800000599e7808 */ /* 0x000fe40002000000 */
[----:B------:R-:W-:Y:S01]  /*3150*/  FMNMX.FTZ R99, R160, R99, !PT ;  /* 0x00000063a0637209 */ /* 0x000fe20007810000 */
[----:B------:R-:W5:Y:S01]  /*3160*/  MUFU.TANH R89, R42 ;  /* 0x0000002a00597308 */ /* 0x000f620000002400 */
[----:B------:R-:W-:-:S02]  /*3170*/  ISETP.GT.AND P3, PT, R87, 0x51, PT ;  /* 0x000000515700780c */ /* 0x000fc40003f64270 */
[----:B------:R-:W-:Y:S02]  /*3180*/  FSEL R156, R94, -INF , P5 ;  /* 0xff8000005e9c7808 */ /* 0x000fe40002800000 */
[----:B------:R-:W-:Y:S02]  /*3190*/  FMNMX.FTZ R99, R158, R99, !PT ;  /* 0x000000639e637209 */ /* 0x000fe40007810000 */
[----:B------:R-:W-:Y:S01]  /*31a0*/  ISETP.GT.AND P4, PT, R87, 0x58, PT ;  /* 0x000000585700780c */ /* 0x000fe20003f84270 */
[----:B------:R-:W-:Y:S01]  /*31b0*/  MUFU.TANH R51, R51 ;  /* 0x0000003300337308 */ /* 0x000fe20000002400 */
[----:B------:R-:W-:Y:S02]  /*31c0*/  FSEL R154, R95, -INF , P3 ;  /* 0xff8000005f9a7808 */ /* 0x000fe40001800000 */
[----:B------:R-:W-:Y:S02]  /*31d0*/  FMNMX.FTZ R99, R156, R99, !PT ;  /* 0x000000639c637209 */ /* 0x000fe40007810000 */
[----:B------:R-:W-:-:S02]  /*31e0*/  ISETP.GT.AND P3, PT, R87, 0x59, PT ;  /* 0x000000595700780c */ /* 0x000fc40003f64270 */
[----:B------:R-:W-:Y:S01]  /*31f0*/  FSEL R152, R152, -INF , P4 ;  /* 0xff80000098987808 */ /* 0x000fe20002000000 */
[----:B------:R-:W-:Y:S02]  /*3200*/  WARPGROUP.DEPBAR.LE gsb0, 0x0 ;  /* 0x00008000000079c5 */ /* 0x000fe40000010000 */
[----:B------:R-:W-:Y:S01]  /*3210*/  FMNMX.FTZ R99, R154, R99, !PT ;  /* 0x000000639a637209 */ /* 0x000fe20007810000 */
[C---:B------:R-:W-:Y:S01]  /*3220*/  FMUL.FTZ R26, R0.reuse, R26 ;  /* 0x0000001a001a7220 */ /* 0x040fe20000410000 */
[C---:B------:R-:W-:Y:S01]  /*3230*/  ISETP.GT.AND P4, PT, R87.reuse, 0x60, PT ;  /* 0x000000605700780c */ /* 0x040fe20003f84270 */
[----:B-1----:R-:W-:Y:S01]  /*3240*/  FMUL.FTZ R43, R0, R30 ;  /* 0x0000001e002b7220 */ /* 0x002fe20000410000 */
[----:B------:R-:W-:Y:S01]  /*3250*/  FSEL R148, R148, -INF , P3 ;  /* 0xff80000094947808 */ /* 0x000fe20001800000 */
[----:B------:R-:W-:Y:S01]  /*3260*/  MUFU.TANH R55, R55 ;  /* 0x0000003700377308 */ /* 0x000fe20000002400 */
[----:B------:R-:W-:Y:S01]  /*3270*/  FMNMX.FTZ R99, R152, R99, !PT ;  /* 0x0000006398637209 */ /* 0x000fe20007810000 */
[C---:B------:R-:W-:Y:S01]  /*3280*/  FMUL.FTZ R27, R0.reuse, R27 ;  /* 0x0000001b001b7220 */ /* 0x040fe20000410000 */
[C---:B------:R-:W-:Y:S01]  /*3290*/  ISETP.GT.AND P3, PT, R87.reuse, 0x61, PT ;  /* 0x000000615700780c */ /* 0x040fe20003f64270 */
[----:B------:R-:W-:Y:S01]  /*32a0*/  FMUL.FTZ R31, R0, R31 ;  /* 0x0000001f001f7220 */ /* 0x000fe20000410000 */
[----:B------:R-:W-:Y:S01]  /*32b0*/  FSEL R146, R146, -INF , P4 ;  /* 0xff80000092927808 */ /* 0x000fe20002000000 */
[----:B------:R-:W-:Y:S01]  /*32c0*/  FMUL.FTZ R35, R0, R35 ;  /* 0x0000002300237220 */ /* 0x000fe20000410000 */
[----:B------:R-:W-:Y:S01]  /*32d0*/  FMNMX.FTZ R99, R148, R99, !PT ;  /* 0x0000006394637209 */ /* 0x000fe20007810000 */
[----:B------:R-:W-:Y:S01]  /*32e0*/  MUFU.TANH R43, R43 ;  /* 0x0000002b002b7308 */ /* 0x000fe20000002400 */
[C---:B------:R-:W-:Y:S01]  /*32f0*/  ISETP.GT.AND P4, PT, R87.reuse, 0x68, PT ;  /* 0x000000685700780c */ /* 0x040fe20003f84270 */
[----:B------:R-:W-:Y:S01]  /*3300*/  FMUL.FTZ R39, R0, R39 ;  /* 0x0000002700277220 */ /* 0x000fe20000410000 */
[----:B------:R-:W-:Y:S01]  /*3310*/  FSEL R138, R74, -INF , P3 ;  /* 0xff8000004a8a7808 */ /* 0x000fe20001800000 */
[----:B------:R-:W-:Y:S01]  /*3320*/  FMUL.FTZ R91, R0, R36 ;  /* 0x00000024005b7220 */ /* 0x000fe20000410000 */
[----:B------:R-:W-:Y:S01]  /*3330*/  FMNMX.FTZ R99, R146, R99, !PT ;  /* 0x0000006392637209 */ /* 0x000fe20007810000 */
[----:B------:R-:W-:Y:S01]  /*3340*/  FMUL.FTZ R95, R0, R37 ;  /* 0x00000025005f7220 */ /* 0x000fe20000410000 */
[----:B------:R-:W-:Y:S01]  /*3350*/  ISETP.GT.AND P3, PT, R87, 0x69, PT ;  /* 0x000000695700780c */ /* 0x000fe20003f64270 */
[----:B------:R-:W1:Y:S01]  /*3360*/  MUFU.TANH R74, R50 ;  /* 0x00000032004a7308 */ /* 0x000e620000002400 */
[----:B------:R-:W-:-:S02]  /*3370*/  FSEL R134, R134, -INF , P4 ;  /* 0xff80000086867808 */ /* 0x000fc40002000000 */
[----:B------:R-:W-:Y:S02]  /*3380*/  FMNMX.FTZ R99, R138, R99, !PT ;  /* 0x000000638a637209 */ /* 0x000fe40007810000 */
[C---:B------:R-:W-:Y:S02]  /*3390*/  ISETP.GT.AND P4, PT, R87.reuse, 0x70, PT ;  /* 0x000000705700780c */ /* 0x040fe40003f84270 */
[----:B------:R-:W-:Y:S01]  /*33a0*/  FSEL R128, R128, -INF , P3 ;  /* 0xff80000080807808 */ /* 0x000fe20001800000 */
[----:B------:R-:W-:Y:S01]  /*33b0*/  MUFU.TANH R31, R31 ;  /* 0x0000001f001f7308 */ /* 0x000fe20000002400 */
[----:B------:R-:W-:Y:S02]  /*33c0*/  FMNMX.FTZ R99, R134, R99, !PT ;  /* 0x0000006386637209 */ /* 0x000fe40007810000 */
[----:B------:R-:W-:Y:S02]  /*33d0*/  ISETP.GT.AND P3, PT, R87, 0x71, PT ;  /* 0x000000715700780c */ /* 0x000fe40003f64270 */
[----:B0-----:R-:W-:-:S02]  /*33e0*/  FSEL R126, R78, -INF , P4 ;  /* 0xff8000004e7e7808 */ /* 0x001fc40002000000 */
[----:B------:R-:W-:Y:S01]  /*33f0*/  FMNMX.FTZ R99, R128, R99, !PT ;  /* 0x0000006380637209 */ /* 0x000fe20007810000 */
[----:B------:R0:W1:Y:S01]  /*3400*/  MUFU.TANH R78, R54 ;  /* 0x00000036004e7308 */ /* 0x0000620000002400 */
[C---:B------:R-:W-:Y:S02]  /*3410*/  ISETP.GT.AND P4, PT, R87.reuse, 0x78, PT ;  /* 0x000000785700780c */ /* 0x040fe40003f84270 */
[----:B--2---:R-:W-:Y:S02]  /*3420*/  FSEL R124, R82, -INF , P3 ;  /* 0xff800000527c7808 */ /* 0x004fe40001800000 */
[----:B------:R-:W-:Y:S02]  /*3430*/  FMNMX.FTZ R99, R126, R99, !PT ;  /* 0x000000637e637209 */ /* 0x000fe40007810000 */
[----:B------:R-:W-:Y:S01]  /*3440*/  ISETP.GT.AND P3, PT, R87, 0x79, PT ;  /* 0x000000795700780c */ /* 0x000fe20003f64270 */
[----:B------:R-:W-:Y:S01]  /*3450*/  MUFU.TANH R35, R35 ;  /* 0x0000002300237308 */ /* 0x000fe20000002400 */
[----:B------:R-:W-:-:S02]  /*3460*/  FSEL R122, R86, -INF , P4 ;  /* 0xff800000567a7808 */ /* 0x000fc40002000000 */
[----:B------:R-:W-:Y:S02]  /*3470*/  FMNMX.FTZ R99, R124, R99, !PT ;  /* 0x000000637c637209 */ /* 0x000fe40007810000 */
[C---:B------:R-:W-:Y:S02]  /*3480*/  ISETP.GT.AND P4, PT, R87.reuse, 0x80, PT ;  /* 0x000000805700780c */ /* 0x040fe40003f84270 */
[----:B---3--:R-:W-:Y:S01]  /*3490*/  FSEL R120, R98, -INF , P3 ;  /* 0xff80000062787808 */ /* 0x008fe20001800000 */
[----:B------:R-:W-:Y:S01]  /*34a0*/  MUFU.TANH R39, R39 ;  /* 0x0000002700277308 */ /* 0x000fe20000002400 */
[----:B------:R-:W-:Y:S02]  /*34b0*/  FMNMX.FTZ R99, R122, R99, !PT ;  /* 0x000000637a637209 */ /* 0x000fe40007810000 */
[----:B------:R-:W-:Y:S02]  /*34c0*/  ISETP.GT.AND P3, PT, R87, 0x81, PT ;  /* 0x000000815700780c */ /* 0x000fe40003f64270 */
[----:B----4-:R-:W-:-:S02]  /*34d0*/  FSEL R118, R58, -INF , P4 ;  /* 0xff8000003a767808 */ /* 0x010fc40002000000 */
[----:B------:R-:W-:Y:S01]  /*34e0*/  FMNMX.FTZ R99, R120, R99, !PT ;  /* 0x0000006378637209 */ /* 0x000fe20007810000 */
[----:B------:R-:W-:Y:S01]  /*34f0*/  MUFU.TANH R5, R5 ;  /* 0x0000000500057308 */ /* 0x000fe20000002400 */
[----:B------:R-:W-:Y:S02]  /*3500*/  ISETP.GT.AND P4, PT, R87, 0x88, PT ;  /* 0x000000885700780c */ /* 0x000fe40003f84270 */
[----:B-----5:R-:W-:Y:S02]  /*3510*/  FSEL R116, R59, -INF , P3 ;  /* 0xff8000003b747808 */ /* 0x020fe40001800000 */
[----:B------:R-:W-:Y:S02]  /*3520*/  FMNMX.FTZ R99, R118, R99, !PT ;  /* 0x0000006376637209 */ /* 0x000fe40007810000 */
[----:B------:R-:W-:Y:S01]  /*3530*/  ISETP.GT.AND P3, PT, R87, 0x89, PT ;  /* 0x000000895700780c */ /* 0x000fe20003f64270 */
[----:B------:R-:W2:Y:S01]  /*3540*/  MUFU.TANH R59, R26 ;  /* 0x0000001a003b7308 */ /* 0x000ea20000002400 */
[----:B------:R-:W-:-:S02]  /*3550*/  FSEL R114, R62, -INF , P4 ;  /* 0xff8000003e727808 */ /* 0x000fc40002000000 */
[----:B------:R-:W-:Y:S02]  /*3560*/  FMNMX.FTZ R99, R116, R99, !PT ;  /* 0x0000006374637209 */ /* 0x000fe40007810000 */
[----:B------:R-:W-:Y:S02]  /*3570*/  ISETP.GT.AND P4, PT, R87, 0x90, PT ;  /* 0x000000905700780c */ /* 0x000fe40003f84270 */
[----:B------:R-:W-:Y:S01]  /*3580*/  FSEL R112, R63, -INF , P3 ;  /* 0xff8000003f707808 */ /* 0x000fe20001800000 */
[----:B------:R-:W-:Y:S01]  /*3590*/  MUFU.TANH R4, R4 ;  /* 0x0000000400047308 */ /* 0x000fe20000002400 */
[----:B------:R-:W-:Y:S02]  /*35a0*/  FMNMX.FTZ R99, R114, R99, !PT ;  /* 0x0000006372637209 */ /* 0x000fe40007810000 */
[----:B------:R-:W-:Y:S02]  /*35b0*/  ISETP.GT.AND P3, PT, R87, 0x91, PT ;  /* 0x000000915700780c */ /* 0x000fe40003f64270 */
[----:B------:R-:W-:-:S02]  /*35c0*/  FSEL R110, R66, -INF , P4 ;  /* 0xff800000426e7808 */ /* 0x000fc40002000000 */
[----:B------:R-:W-:Y:S01]  /*35d0*/  FMNMX.FTZ R99, R112, R99, !PT ;  /* 0x0000006370637209 */ /* 0x000fe20007810000 */
[----:B------:R3:W4:Y:S01]  /*35e0*/  MUFU.TANH R63, R27 ;  /* 0x0000001b003f7308 */ /* 0x0007220000002400 */
[----:B------:R-:W-:Y:S02]  /*35f0*/  ISETP.GT.AND P4, PT, R87, 0x98, PT ;  /* 0x000000985700780c */ /* 0x000fe40003f84270 */
[----:B------:R-:W-:Y:S01]  /*3600*/  FSEL R62, R67, -INF , P3 ;  /* 0xff800000433e7808 */ /* 0x000fe20001800000 */
[----:B------:R-:W-:Y:S01]  /*3610*/  FMUL.FTZ R67, R0, R32 ;  /* 0x0000002000437220 */ /* 0x000fe20000410000 */
[----:B------:R-:W-:Y:S02]  /*3620*/  FMNMX.FTZ R99, R110, R99, !PT ;  /* 0x000000636e637209 */ /* 0x000fe40007810000 */
[----:B------:R-:W-:Y:S01]  /*3630*/  ISETP.GT.AND P3, PT, R87, 0x99, PT ;  /* 0x000000995700780c */ /* 0x000fe20003f64270 */
[----:B------:R-:W-:Y:S01]  /*3640*/  MUFU.TANH R6, R6 ;  /* 0x0000000600067308 */ /* 0x000fe20000002400 */
[----:B0-----:R-:W-:Y:S01]  /*3650*/  FSEL R54, R70, -INF , P4 ;  /* 0xff80000046367808 */ /* 0x001fe20002000000 */
[----:B---3--:R-:W-:Y:S01]  /*3660*/  FMUL.FTZ R27, R0, R34 ;  /* 0x00000022001b7220 */ /* 0x008fe20000410000 */
[----:B------:R-:W-:-:S02]  /*3670*/  FMNMX.FTZ R99, R62, R99, !PT ;  /* 0x000000633e637209 */ /* 0x000fc40007810000 */
[----:B------:R-:W-:Y:S02]  /*3680*/  ISETP.GT.AND P4, PT, R87, 0xa0, PT ;  /* 0x000000a05700780c */ /* 0x000fe40003f84270 */
[----:B------:R-:W-:Y:S01]  /*3690*/  FSEL R42, R71, -INF , P3 ;  /* 0xff800000472a7808 */ /* 0x000fe20001800000 */
[----:B------:R0:W3:Y:S01]  /*36a0*/  MUFU.TANH R86, R27 ;  /* 0x0000001b00567308 */ /* 0x0000e20000002400 */
[----:B------:R-:W-:Y:S01]  /*36b0*/  FMNMX.FTZ R99, R54, R99, !PT ;  /* 0x0000006336637209 */ /* 0x000fe20007810000 */
[----:B------:R-:W-:Y:S01]  /*36c0*/  FMUL.FTZ R71, R0, R29 ;  /* 0x0000001d00477220 */ /* 0x000fe20000410000 */
[----:B------:R-:W-:Y:S02]  /*36d0*/  ISETP.GT.AND P3, PT, R87, 0xa1, PT ;  /* 0x000000a15700780c */ /* 0x000fe40003f64270 */
[----:B------:R-:W-:Y:S01]  /*36e0*/  FSEL R30, R89, -INF , P4 ;  /* 0xff800000591e7808 */ /* 0x000fe20002000000 */
[----:B------:R-:W-:Y:S01]  /*36f0*/  IMAD.U32 R89, RZ, RZ, UR4 ;  /* 0x00000004ff597e24 */ /* 0x000fe2000f8e00ff */
[----:B------:R-:W-:Y:S01]  /*3700*/  FMNMX.FTZ R99, R42, R99, !PT ;  /* 0x000000632a637209 */ /* 0x000fe20007810000 */
[----:B------:R-:W-:Y:S01]  /*3710*/  MUFU.TANH R9, R9 ;  /* 0x0000000900097308 */ /* 0x000fe20000002400 */
[----:B------:R-:W-:Y:S01]  /*3720*/  ISETP.GT.AND P4, PT, R87, 0xa8, PT ;  /* 0x000000a85700780c */ /* 0x000fe20003f84270 */
[----:B0-----:R-:W-:Y:S01]  /*3730*/  FMUL.FTZ R27, R0, R38 ;  /* 0x00000026001b7220 */ /* 0x001fe20000410000 */
[----:B------:R-:W-:Y:S01]  /*3740*/  FSEL R26, R90, -INF , P3 ;  /* 0xff8000005a1a7808 */ /* 0x000fe20001800000 */
[----:B------:R-:W0:Y:S01]  /*3750*/  S2UR UR4, SR_CgaCtaId ;  /* 0x00000000000479c3 */ /* 0x000e220000008800 */
[----:B------:R-:W-:-:S02]  /*3760*/  FMNMX.FTZ R99, R30, R99, !PT ;  /* 0x000000631e637209 */ /* 0x000fc40007810000 */
[C---:B------:R-:W-:Y:S01]  /*3770*/  ISETP.GT.AND P3, PT, R87.reuse, 0xa9, PT ;  /* 0x000000a95700780c */ /* 0x040fe20003f64270 */
[----:B------:R-:W5:Y:S01]  /*3780*/  MUFU.TANH R27, R27 ;  /* 0x0000001b001b7308 */ /* 0x000f620000002400 */
[----:B------:R-:W-:Y:S02]  /*3790*/  FSEL R46, R46, -INF , P4 ;  /* 0xff8000002e2e7808 */ /* 0x000fe40002000000 */
[----:B------:R-:W-:Y:S02]  /*37a0*/  FMNMX.FTZ R99, R26, R99, !PT ;  /* 0x000000631a637209 */ /* 0x000fe40007810000 */
[----:B------:R-:W-:Y:S02]  /*37b0*/  ISETP.GT.AND P4, PT, R87, 0xb0, PT ;  /* 0x000000b05700780c */ /* 0x000fe40003f84270 */
[----:B------:R-:W-:Y:S01]  /*37c0*/  FSEL R50, R47, -INF , P3 ;  /* 0xff8000002f327808 */ /* 0x000fe20001800000 */
[----:B------:R-:W-:Y:S01]  /*37d0*/  FMUL.FTZ R47, R0, R45 ;  /* 0x0000002d002f7220 */ /* 0x000fe20000410000 */
[----:B------:R-:W-:Y:S01]  /*37e0*/  FMNMX.FTZ R99, R46, R99, !PT ;  /* 0x000000632e637209 */ /* 0x000fe20007810000 */
[----:B------:R-:W-:Y:S01]  /*37f0*/  FMUL.FTZ R45, R0, R48 ;  /* 0x00000030002d7220 */ /* 0x000fe20000410000 */
[----:B------:R-:W-:Y:S01]  /*3800*/  ISETP.GT.AND P3, PT, R87, 0xb1, PT ;  /* 0x000000b15700780c */ /* 0x000fe20003f64270 */
[----:B------:R-:W0:Y:S01]  /*3810*/  MUFU.TANH R10, R10 ;  /* 0x0000000a000a7308 */ /* 0x000e220000002400 */
[----:B-1----:R-:W-:-:S02]  /*3820*/  FSEL R58, R74, -INF , P4 ;  /* 0xff8000004a3a7808 */ /* 0x002fc40002000000 */
[----:B------:R-:W-:Y:S02]  /*3830*/  FMNMX.FTZ R99, R50, R99, !PT ;  /* 0x0000006332637209 */ /* 0x000fe40007810000 */
[----:B------:R-:W-:Y:S02]  /*3840*/  ISETP.GT.AND P4, PT, R87, 0xb8, PT ;  /* 0x000000b85700780c */ /* 0x000fe40003f84270 */
[----:B------:R-:W-:Y:S01]  /*3850*/  FSEL R34, R51, -INF , P3 ;  /* 0xff80000033227808 */ /* 0x000fe20001800000 */
[----:B------:R-:W1:Y:S01]  /*3860*/  MUFU.TANH R12, R12 ;  /* 0x0000000c000c7308 */ /* 0x000e620000002400 */
[----:B------:R-:W-:Y:S01]  /*3870*/  FMNMX.FTZ R99, R58, R99, !PT ;  /* 0x000000633a637209 */ /* 0x000fe20007810000 */
[C---:B------:R-:W-:Y:S01]  /*3880*/  FMUL.FTZ R51, R0.reuse, R49 ;  /* 0x0000003100337220 */ /* 0x040fe20000410000 */
[----:B------:R-:W-:Y:S01]  /*3890*/  ISETP.GT.AND P3, PT, R87, 0xb9, PT ;  /* 0x000000b95700780c */ /* 0x000fe20003f64270 */
[----:B------:R-:W-:Y:S01]  /*38a0*/  FMUL.FTZ R49, R0, R52 ;  /* 0x0000003400317220 */ /* 0x000fe20000410000 */
[----:B------:R-:W-:-:S02]  /*38b0*/  FSEL R70, R78, -INF , P4 ;  /* 0xff8000004e467808 */ /* 0x000fc40002000000 */
[----:B------:R-:W-:Y:S01]  /*38c0*/  FMNMX.FTZ R99, R34, R99, !PT ;  /* 0x0000006322637209 */ /* 0x000fe20007810000 */
[----:B------:R-:W1:Y:S01]  /*38d0*/  MUFU.TANH R11, R11 ;  /* 0x0000000b000b7308 */ /* 0x000e620000002400 */
[----:B------:R-:W-:Y:S02]  /*38e0*/  ISETP.GT.AND P4, PT, R87, 0xc0, PT ;  /* 0x000000c05700780c */ /* 0x000fe40003f84270 */
[----:B------:R-:W-:Y:S01]  /*38f0*/  FSEL R66, R55, -INF , P3 ;  /* 0xff80000037427808 */ /* 0x000fe20001800000 */
[----:B------:R-:W-:Y:S01]  /*3900*/  FMUL.FTZ R55, R0, R53 ;  /* 0x0000003500377220 */ /* 0x000fe20000410000 */
[----:B------:R-:W-:Y:S01]  /*3910*/  FMNMX.FTZ R99, R70, R99, !PT ;  /* 0x0000006346637209 */ /* 0x000fe20007810000 */
[C---:B------:R-:W-:Y:S01]  /*3920*/  FMUL.FTZ R53, R0.reuse, R24 ;  /* 0x0000001800357220 */ /* 0x040fe20000410000 */
[----:B------:R-:W-:Y:S01]  /*3930*/  ISETP.GT.AND P3, PT, R87, 0xc1, PT ;  /* 0x000000c15700780c */ /* 0x000fe20003f64270 */
[----:B------:R-:W1:Y:S01]  /*3940*/  MUFU.TANH R13, R13 ;  /* 0x0000000d000d7308 */ /* 0x000e620000002400 */
[----:B--2---:R-:W-:Y:S01]  /*3950*/  FSEL R74, R59, -INF , P4 ;  /* 0xff8000003b4a7808 */ /* 0x004fe20002000000 */
[----:B------:R-:W-:Y:S01]  /*3960*/  FMUL.FTZ R59, R0, R28 ;  /* 0x0000001c003b7220 */ /* 0x000fe20000410000 */
[----:B------:R-:W-:-:S02]  /*3970*/  FMNMX.FTZ R99, R66, R99, !PT ;  /* 0x0000006342637209 */ /* 0x000fc40007810000 */
[----:B------:R-:W-:Y:S02]  /*3980*/  ISETP.GT.AND P4, PT, R87, 0xc8, PT ;  /* 0x000000c85700780c */ /* 0x000fe40003f84270 */
[----:B----4-:R-:W-:Y:S01]  /*3990*/  FSEL R38, R63, -INF , P3 ;  /* 0xff8000003f267808 */ /* 0x010fe20001800000 */
[----:B------:R-:W-:Y:S01]  /*39a0*/  FMUL.FTZ R63, R0, R25 ;  /* 0x00000019003f7220 */ /* 0x000fe20000410000 */
[----:B------:R-:W-:Y:S01]  /*39b0*/  FMNMX.FTZ R99, R74, R99, !PT ;  /* 0x000000634a637209 */ /* 0x000fe20007810000 */
[----:B------:R-:W2:Y:S01]  /*39c0*/  MUFU.TANH R14, R14 ;  /* 0x0000000e000e7308 */ /* 0x000ea20000002400 */
[----:B------:R-:W-:Y:S02]  /*39d0*/  ISETP.GT.AND P3, PT, R87, 0xc9, PT ;  /* 0x000000c95700780c */ /* 0x000fe40003f64270 */
[----:B------:R-:W-:Y:S01]  /*39e0*/  FSEL R82, R43, -INF , P4 ;  /* 0xff8000002b527808 */ /* 0x000fe20002000000 */
[----:B------:R-:W-:Y:S01]  /*39f0*/  FMUL.FTZ R43, R0, R44 ;  /* 0x0000002c002b7220 */ /* 0x000fe20000410000 */
[----:B------:R-:W-:-:S02]  /*3a00*/  FMNMX.FTZ R99, R38, R99, !PT ;  /* 0x0000006326637209 */ /* 0x000fc40007810000 */
[----:B------:R-:W-:Y:S01]  /*3a10*/  ISETP.GT.AND P4, PT, R87, 0xd0, PT ;  /* 0x000000d05700780c */ /* 0x000fe20003f84270 */
[----:B------:R-:W4:Y:S01]  /*3a20*/  MUFU.TANH R20, R20 ;  /* 0x0000001400147308 */ /* 0x000f220000002400 */
[----:B------:R-:W-:Y:S02]  /*3a30*/  FSEL R78, R31, -INF , P3 ;  /* 0xff8000001f4e7808 */ /* 0x000fe40001800000 */
[----:B------:R-:W-:Y:S02]  /*3a40*/  FMNMX.FTZ R99, R82, R99, !PT ;  /* 0x0000006352637209 */ /* 0x000fe40007810000 */
[----:B------:R-:W-:Y:S02]  /*3a50*/  ISETP.GT.AND P3, PT, R87, 0xd1, PT ;  /* 0x000000d15700780c */ /* 0x000fe40003f64270 */
[----:B---3--:R-:W-:Y:S01]  /*3a60*/  FSEL R86, R86, -INF , P4 ;  /* 0xff80000056567808 */ /* 0x008fe20002000000 */
[----:B------:R-:W3:Y:S01]  /*3a70*/  MUFU.TANH R15, R15 ;  /* 0x0000000f000f7308 */ /* 0x000ee20000002400 */
[----:B------:R-:W-:-:S02]  /*3a80*/  FMNMX.FTZ R99, R78, R99, !PT ;  /* 0x000000634e637209 */ /* 0x000fc40007810000 */
[----:B------:R-:W-:Y:S02]  /*3a90*/  ISETP.GT.AND P4, PT, R87, 0xd8, PT ;  /* 0x000000d85700780c */ /* 0x000fe40003f84270 */
[----:B------:R-:W-:Y:S02]  /*3aa0*/  FSEL R44, R35, -INF , P3 ;  /* 0xff800000232c7808 */ /* 0x000fe40001800000 */
[----:B------:R-:W-:Y:S01]  /*3ab0*/  FMNMX.FTZ R99, R86, R99, !PT ;  /* 0x0000006356637209 */ /* 0x000fe20007810000 */
[----:B------:R-:W3:Y:S01]  /*3ac0*/  MUFU.TANH R21, R21 ;  /* 0x0000001500157308 */ /* 0x000ee20000002400 */
[----:B------:R-:W-:Y:S01]  /*3ad0*/  ISETP.GT.AND P3, PT, R87, 0xd9, PT ;  /* 0x000000d95700780c */ /* 0x000fe20003f64270 */
[----:B------:R-:W-:Y:S01]  /*3ae0*/  FMUL.FTZ R87, R0, R33 ;  /* 0x0000002100577220 */ /* 0x000fe20000410000 */
[----:B-----5:R-:W-:Y:S02]  /*3af0*/  FSEL R94, R27, -INF , P4 ;  /* 0xff8000001b5e7808 */ /* 0x020fe40002000000 */
[----:B------:R-:W-:-:S02]  /*3b00*/  FMNMX.FTZ R99, R44, R99, !PT ;  /* 0x000000632c637209 */ /* 0x000fc40007810000 */
[----:B------:R-:W-:Y:S01]  /*3b10*/  FSEL R98, R39, -INF , P3 ;  /* 0xff80000027627808 */ /* 0x000fe20001800000 */
[----:B------:R-:W5:Y:S01]  /*3b20*/  MUFU.TANH R104, R104 ;  /* 0x0000006800687308 */ /* 0x000f620000002400 */
[----:B------:R-:W-:Y:S02]  /*3b30*/  FMNMX.FTZ R99, R94, R99, !PT ;  /* 0x000000635e637209 */ /* 0x000fe40007810000 */
[----:B------:R-:W-:Y:S02]  /*3b40*/  VIADDMNMX R83, R79, R102, R83, PT ;  /* 0x000000664f537246 */ /* 0x000fe40003800153 */
[----:B------:R-:W-:Y:S02]  /*3b50*/  FMNMX.FTZ R99, R98, R99, !PT ;  /* 0x0000006362637209 */ /* 0x000fe40007810000 */
[C---:B------:R-:W-:Y:S01]  /*3b60*/  ISETP.GT.AND P4, PT, R83.reuse, 0x1, PT ;  /* 0x000000015300780c */ /* 0x040fe20003f84270 */
[----:B------:R-:W5:Y:S01]  /*3b70*/  MUFU.TANH R108, R108 ;  /* 0x0000006c006c7308 */ /* 0x000f620000002400 */
[----:B------:R-:W-:Y:S01]  /*3b80*/  ISETP.GT.AND P5, PT, R83, 0x8, PT ;  /* 0x000000085300780c */ /* 0x000fe20003fa4270 */
[----:B------:R-:W0:Y:S01]  /*3b90*/  SHFL.BFLY PT, R48, R99, 0x2, 0x1f ;  /* 0x0c401f0063307f89 */ /* 0x000e2200000e0000 */
[----:B------:R-:W-:-:S02]  /*3ba0*/  FSEL R79, R4, -INF , P4 ;  /* 0xff800000044f7808 */ /* 0x000fc40002000000 */
[----:B------:R-:W-:Y:S02]  /*3bb0*/  ISETP.GT.AND P4, PT, R83, 0x10, PT ;  /* 0x000000105300780c */ /* 0x000fe40003f84270 */
[----:B------:R-:W-:Y:S01]  /*3bc0*/  @!P0 PRMT R101, RZ, 0x654, R101 ;  /* 0x00000654ff658816 */ /* 0x000fe20000000065 */
[----:B------:R-:W5:Y:S03]  /*3bd0*/  MUFU.TANH R105, R105 ;  /* 0x0000006900697308 */ /* 0x000f660000002400 */
[----:B------:R5:W-:Y:S05]  /*3be0*/  @!P0 SYNCS.ARRIVE.TRANS64.RED.A1T0 RZ, [R101+URZ], RZ ;  /* 0x000000ff65ff89a7 */ /* 0x000bea000810043f */
[----:B------:R-:W5:Y:S08]  /*3bf0*/  MUFU.TANH R109, R109 ;  /* 0x0000006d006d7308 */ /* 0x000f700000002400 */
[----:B------:R-:W5:Y:S01]  /*3c00*/  MUFU.TANH R88, R88 ;  /* 0x0000005800587308 */ /* 0x000f620000002400 */
[----:B0-----:R-:W-:-:S05]  /*3c10*/  FMNMX.FTZ R48, R99, R48, !PT ;  /* 0x0000003063307209 */ /* 0x001fca0007810000 */
[----:B------:R-:W0:Y:S02]  /*3c20*/  SHFL.BFLY PT, R25, R48, 0x1, 0x1f ;  /* 0x0c201f0030197f89 */ /* 0x000e2400000e0000 */
[----:B------:R-:W5:Y:S08]  /*3c30*/  MUFU.TANH R106, R106 ;  /* 0x0000006a006a7308 */ /* 0x000f700000002400 */
[----:B------:R-:W5:Y:S08]  /*3c40*/  MUFU.TANH R92, R92 ;  /* 0x0000005c005c7308 */ /* 0x000f700000002400 */
[----:B------:R-:W5:Y:S01]  /*3c50*/  MUFU.TANH R107, R107 ;  /* 0x0000006b006b7308 */ /* 0x000f620000002400 */
[----:B0-----:R-:W-:-:S07]  /*3c60*/  FMNMX.FTZ R90, R48, R25, !PT ;  /* 0x00000019305a7209 */ /* 0x001fce0007810000 */
[----:B------:R-:W0:Y:S01]  /*3c70*/  MUFU.TANH R93, R93 ;  /* 0x0000005d005d7308 */ /* 0x000e220000002400 */
[C---:B------:R-:W-:Y:S01]  /*3c80*/  FSETP.NEU.FTZ.AND P3, PT, R90.reuse, -INF , PT ;  /* 0xff8000005a00780b */ /* 0x040fe20003f7d000 */
[----:B------:R-:W-:-:S06]  /*3c90*/  FFMA.FTZ R25, R90, R89, -8 ;  /* 0xc10000005a197423 */ /* 0x000fcc0000010059 */
[----:B------:R-:W0:Y:S01]  /*3ca0*/  MUFU.TANH R97, R97 ;  /* 0x0000006100617308 */ /* 0x000e220000002400 */
[----:B------:R-:W-:Y:S02]  /*3cb0*/  FSEL R25, R25, RZ, P3 ;  /* 0x000000ff19197208 */ /* 0x000fe40001800000 */
[----:B------:R-:W-:-:S03]  /*3cc0*/  ISETP.GT.AND P3, PT, R83, RZ, PT ;  /* 0x000000ff5300720c */ /* 0x000fc60003f64270 */
[-CC-:B------:R-:W-:Y:S01]  /*3cd0*/  FFMA.FTZ R24, R130, R89.reuse, -R25.reuse ;  /* 0x0000005982187223 */ /* 0x180fe20000010819 */
[----:B------:R-:W-:Y:S01]  /*3ce0*/  FSEL R130, R5, -INF , P3 ;  /* 0xff80000005827808 */ /* 0x000fe20001800000 */
[-CC-:B------:R-:W-:Y:S01]  /*3cf0*/  FFMA.FTZ R27, R132, R89.reuse, -R25.reuse ;  /* 0x00000059841b7223 */ /* 0x180fe20000010819 */
[----:B------:R-:W-:Y:S01]  /*3d00*/  ISETP.GT.AND P3, PT, R83, 0x9, PT ;  /* 0x000000095300780c */ /* 0x000fe20003f64270 */
[-CC-:B------:R-:W-:Y:S01]  /*3d10*/  FFMA.FTZ R28, R140, R89.reuse, -R25.reuse ;  /* 0x000000598c1c7223 */ /* 0x180fe20000010819 */
[----:B------:R-:W-:Y:S01]  /*3d20*/  FSEL R132, R6, -INF , P5 ;  /* 0xff80000006847808 */ /* 0x000fe20002800000 */
[--C-:B------:R-:W-:Y:S01]  /*3d30*/  FFMA.FTZ R29, R142, R89, -R25.reuse ;  /* 0x000000598e1d7223 */ /* 0x100fe20000010819 */
[----:B------:R-:W-:Y:S01]  /*3d40*/  FMNMX.FTZ R99, R130, R79, !PT ;  /* 0x0000004f82637209 */ /* 0x000fe20007810000 */
[-CC-:B------:R-:W-:Y:S01]  /*3d50*/  FFMA.FTZ R31, R144, R89.reuse, -R25.reuse ;  /* 0x00000059901f7223 */ /* 0x180fe20000010819 */
[----:B------:R-:W-:Y:S01]  /*3d60*/  FSEL R140, R9, -INF , P3 ;  /* 0xff800000098c7808 */ /* 0x000fe20001800000 */
[--C-:B------:R-:W-:Y:S01]  /*3d70*/  FFMA.FTZ R32, R150, R89, -R25.reuse ;  /* 0x0000005996207223 */ /* 0x100fe20000010819 */
[----:B------:R-:W-:Y:S01]  /*3d80*/  FMNMX.FTZ R99, R132, R99, !PT ;  /* 0x0000006384637209 */ /* 0x000fe20007810000 */
[-CC-:B------:R-:W-:Y:S01]  /*3d90*/  FFMA.FTZ R9, R162, R89.reuse, -R25.reuse ;  /* 0x00000059a2097223 */ /* 0x180fe20000010819 */
[C---:B------:R-:W-:Y:S01]  /*3da0*/  ISETP.GT.AND P3, PT, R83.reuse, 0x11, PT ;  /* 0x000000115300780c */ /* 0x040fe20003f64270 */
[-CC-:B------:R-:W-:Y:S01]  /*3db0*/  FFMA.FTZ R33, R164, R89.reuse, -R25.reuse ;  /* 0x00000059a4217223 */ /* 0x180fe20000010819 */
[----:B------:R-:W-:Y:S01]  /*3dc0*/  FSEL R142, R10, -INF , P4 ;  /* 0xff8000000a8e7808 */ /* 0x000fe20002000000 */
[--C-:B------:R-:W-:Y:S01]  /*3dd0*/  FFMA.FTZ R10, R160, R89, -R25.reuse ;  /* 0x00000059a00a7223 */ /* 0x100fe20000010819 */
[----:B------:R-:W-:Y:S01]  /*3de0*/  FMNMX.FTZ R99, R140, R99, !PT ;  /* 0x000000638c637209 */ /* 0x000fe20007810000 */
[-CC-:B------:R-:W-:Y:S01]  /*3df0*/  FFMA.FTZ R36, R166, R89.reuse, -R25.reuse ;  /* 0x00000059a6247223 */ /* 0x180fe20000010819 */
[C---:B------:R-:W-:Y:S01]  /*3e00*/  ISETP.GT.AND P4, PT, R83.reuse, 0x18, PT ;  /* 0x000000185300780c */ /* 0x040fe20003f84270 */
[-CC-:B------:R-:W-:Y:S01]  /*3e10*/  FFMA.FTZ R35, R168, R89.reuse, -R25.reuse ;  /* 0x00000059a8237223 */ /* 0x180fe20000010819 */
[----:B-1----:R-:W-:Y:S01]  /*3e20*/  FSEL R144, R12, -INF , P3 ;  /* 0xff8000000c907808 */ /* 0x002fe20001800000 */
[--C-:B------:R-:W-:Y:S01]  /*3e30*/  FFMA.FTZ R12, R156, R89, -R25.reuse ;  /* 0x000000599c0c7223 */ /* 0x100fe20000010819 */
[----:B------:R-:W-:Y:S01]  /*3e40*/  FMNMX.FTZ R99, R142, R99, !PT ;  /* 0x000000638e637209 */ /* 0x000fe20007810000 */
[----:B------:R-:W1:Y:S01]  /*3e50*/  MUFU.TANH R96, R96 ;  /* 0x0000006000607308 */ /* 0x000e620000002400 */
[----:B------:R-:W-:Y:S01]  /*3e60*/  ISETP.GT.AND P3, PT, R83, 0x19, PT ;  /* 0x000000195300780c */ /* 0x000fe20003f64270 */
[-CC-:B------:R-:W-:Y:S01]  /*3e70*/  FFMA.FTZ R48, R170, R89.reuse, -R25.reuse ;  /* 0x00000059aa307223 */ /* 0x180fe20000010819 */
[----:B------:R-:W-:Y:S01]  /*3e80*/  FSEL R150, R11, -INF , P4 ;  /* 0xff8000000b967808 */ /* 0x000fe20002000000 */
[--C-:B------:R-:W-:Y:S01]  /*3e90*/  FFMA.FTZ R11, R158, R89, -R25.reuse ;  /* 0x000000599e0b7223 */ /* 0x100fe20000010819 */
[----:B------:R-:W-:Y:S01]  /*3ea0*/  FMNMX.FTZ R99, R144, R99, !PT ;  /* 0x0000006390637209 */ /* 0x000fe20007810000 */
[-CC-:B------:R-:W-:Y:S01]  /*3eb0*/  FFMA.FTZ R37, R172, R89.reuse, -R25.reuse ;  /* 0x00000059ac257223 */ /* 0x180fe20000010819 */
[----:B------:R-:W-:Y:S01]  /*3ec0*/  ISETP.GT.AND P4, PT, R83, 0x20, PT ;  /* 0x000000205300780c */ /* 0x000fe20003f84270 */
[----:B------:R-:W1:Y:S01]  /*3ed0*/  MUFU.TANH R100, R100 ;  /* 0x0000006400647308 */ /* 0x000e620000002400 */
[----:B------:R-:W-:Y:S01]  /*3ee0*/  FSEL R162, R13, -INF , P3 ;  /* 0xff8000000da27808 */ /* 0x000fe20001800000 */
[--C-:B------:R-:W-:Y:S01]  /*3ef0*/  FFMA.FTZ R13, R154, R89, -R25.reuse ;  /* 0x000000599a0d7223 */ /* 0x100fe20000010819 */
[----:B------:R-:W-:Y:S01]  /*3f00*/  FMNMX.FTZ R99, R150, R99, !PT ;  /* 0x0000006396637209 */ /* 0x000fe20007810000 */
[-CC-:B------:R-:W-:Y:S01]  /*3f10*/  FFMA.FTZ R6, R174, R89.reuse, -R25.reuse ;  /* 0x00000059ae067223 */ /* 0x180fe20000010819 */
[C---:B------:R-:W-:Y:S01]  /*3f20*/  ISETP.GT.AND P3, PT, R83.reuse, 0x21, PT ;  /* 0x000000215300780c */ /* 0x040fe20003f64270 */
[--C-:B------:R-:W-:Y:S01]  /*3f30*/  FFMA.FTZ R52, R176, R89, -R25.reuse ;  /* 0x00000059b0347223 */ /* 0x100fe20000010819 */
[----:B--2---:R-:W-:Y:S01]  /*3f40*/  FSEL R164, R14, -INF , P4 ;  /* 0xff8000000ea47808 */ /* 0x004fe20002000000 */
[----:B------:R-:W2:Y:S01]  /*3f50*/  MUFU.TANH R72, R72 ;  /* 0x0000004800487308 */ /* 0x000ea20000002400 */
[----:B------:R-:W-:Y:S01]  /*3f60*/  FMNMX.FTZ R99, R162, R99, !PT ;  /* 0x00000063a2637209 */ /* 0x000fe20007810000 */
[-CC-:B------:R-:W-:Y:S01]  /*3f70*/  FFMA.FTZ R14, R152, R89.reuse, -R25.reuse ;  /* 0x00000059980e7223 */ /* 0x180fe20000010819 */
[C---:B------:R-:W-:Y:S01]  /*3f80*/  ISETP.GT.AND P4, PT, R83.reuse, 0x28, PT ;  /* 0x000000285300780c */ /* 0x040fe20003f84270 */
[-CC-:B------:R-:W-:Y:S01]  /*3f90*/  FFMA.FTZ R39, R178, R89.reuse, -R25.reuse ;  /* 0x00000059b2277223 */ /* 0x180fe20000010819 */
[----:B----4-:R-:W-:Y:S01]  /*3fa0*/  FSEL R160, R20, -INF , P3 ;  /* 0xff80000014a07808 */ /* 0x010fe20001800000 */
[--C-:B------:R-:W-:Y:S01]  /*3fb0*/  FFMA.FTZ R20, R138, R89, -R25.reuse ;  /* 0x000000598a147223 */ /* 0x100fe20000010819 */
[----:B------:R-:W-:Y:S01]  /*3fc0*/  FMNMX.FTZ R99, R164, R99, !PT ;  /* 0x00000063a4637209 */ /* 0x000fe20007810000 */
[----:B------:R-:W4:Y:S01]  /*3fd0*/  MUFU.TANH R73, R73 ;  /* 0x0000004900497308 */ /* 0x000f220000002400 */
[----:B------:R-:W-:Y:S01]  /*3fe0*/  ISETP.GT.AND P3, PT, R83, 0x29, PT ;  /* 0x000000295300780c */ /* 0x000fe20003f64270 */
[-CC-:B------:R-:W-:Y:S01]  /*3ff0*/  FFMA.FTZ R4, R180, R89.reuse, -R25.reuse ;  /* 0x00000059b4047223 */ /* 0x180fe20000010819 */
[----:B---3--:R-:W-:Y:S01]  /*4000*/  FSEL R166, R15, -INF , P4 ;  /* 0xff8000000fa67808 */ /* 0x008fe20002000000 */
[--C-:B------:R-:W-:Y:S01]  /*4010*/  FFMA.FTZ R15, R146, R89, -R25.reuse ;  /* 0x00000059920f7223 */ /* 0x100fe20000010819 */
[----:B------:R-:W-:Y:S01]  /*4020*/  FMNMX.FTZ R99, R160, R99, !PT ;  /* 0x00000063a0637209 */ /* 0x000fe20007810000 */
[-CC-:B------:R-:W-:Y:S01]  /*4030*/  FFMA.FTZ R182, R182, R89.reuse, -R25.reuse ;  /* 0x00000059b6b67223 */ /* 0x180fe20000010819 */
[----:B------:R-:W-:Y:S01]  /*4040*/  ISETP.GT.AND P4, PT, R83, 0x30, PT ;  /* 0x000000305300780c */ /* 0x000fe20003f84270 */
[----:B------:R-:W3:Y:S01]  /*4050*/  MUFU.TANH R76, R76 ;  /* 0x0000004c004c7308 */ /* 0x000ee20000002400 */
[----:B------:R-:W-:Y:S01]  /*4060*/  FSEL R158, R21, -INF , P3 ;  /* 0xff800000159e7808 */ /* 0x000fe20001800000 */
[--C-:B------:R-:W-:Y:S01]  /*4070*/  FFMA.FTZ R21, R148, R89, -R25.reuse ;  /* 0x0000005994157223 */ /* 0x100fe20000010819 */
[----:B------:R-:W-:Y:S01]  /*4080*/  FMNMX.FTZ R99, R166, R99, !PT ;  /* 0x00000063a6637209 */ /* 0x000fe20007810000 */
[-CC-:B------:R-:W-:Y:S01]  /*4090*/  FFMA.FTZ R184, R184, R89.reuse, -R25.reuse ;  /* 0x00000059b8b87223 */ /* 0x180fe20000010819 */
[C---:B------:R-:W-:Y:S01]  /*40a0*/  ISETP.GT.AND P3, PT, R83.reuse, 0x31, PT ;  /* 0x000000315300780c */ /* 0x040fe20003f64270 */
[--C-:B------:R-:W-:Y:S01]  /*40b0*/  FFMA.FTZ R62, R62, R89, -R25.reuse ;  /* 0x000000593e3e7223 */ /* 0x100fe20000010819 */
[----:B-----5:R-:W-:Y:S01]  /*40c0*/  FSEL R104, R104, -INF , P4 ;  /* 0xff80000068687808 */ /* 0x020fe20002000000 */
[----:B------:R-:W5:Y:S01]  /*40d0*/  MUFU.TANH R77, R77 ;  /* 0x0000004d004d7308 */ /* 0x000f620000002400 */
[----:B------:R-:W-:Y:S01]  /*40e0*/  FMNMX.FTZ R99, R158, R99, !PT ;  /* 0x000000639e637209 */ /* 0x000fe20007810000 */
[-CC-:B------:R-:W-:Y:S01]  /*40f0*/  FFMA.FTZ R42, R42, R89.reuse, -R25.reuse ;  /* 0x000000592a2a7223 */ /* 0x180fe20000010819 */
[----:B------:R-:W-:Y:S01]  /*4100*/  ISETP.GT.AND P4, PT, R83, 0x38, PT ;  /* 0x000000385300780c */ /* 0x000fe20003f84270 */
[----:B------:R-:W-:Y:S01]  /*4110*/  FFMA.FTZ R30, R30, R89, -R25 ;  /* 0x000000591e1e7223 */ /* 0x000fe20000010819 */
[----:B------:R-:W-:-:S02]  /*4120*/  FSEL R108, R108, -INF , P3 ;  /* 0xff8000006c6c7808 */ /* 0x000fc40001800000 */
[----:B------:R-:W-:Y:S01]  /*4130*/  FMNMX.FTZ R99, R104, R99, !PT ;  /* 0x0000006368637209 */ /* 0x000fe20007810000 */
[----:B------:R-:W5:Y:S01]  /*4140*/  MUFU.TANH R80, R80 ;  /* 0x0000005000507308 */ /* 0x000f620000002400 */
[----:B------:R-:W-:Y:S02]  /*4150*/  ISETP.GT.AND P3, PT, R83, 0x39, PT ;  /* 0x000000395300780c */ /* 0x000fe40003f64270 */
[----:B------:R-:W-:Y:S02]  /*4160*/  FSEL R156, R105, -INF , P4 ;  /* 0xff800000699c7808 */ /* 0x000fe40002000000 */
[----:B------:R-:W-:Y:S02]  /*4170*/  FMNMX.FTZ R99, R108, R99, !PT ;  /* 0x000000636c637209 */ /* 0x000fe40007810000 */
[----:B------:R-:W-:Y:S01]  /*4180*/  ISETP.GT.AND P4, PT, R83, 0x40, PT ;  /* 0x000000405300780c */ /* 0x000fe20003f84270 */
[----:B------:R-:W5:Y:S01]  /*4190*/  MUFU.TANH R81, R81 ;  /* 0x0000005100517308 */ /* 0x000f620000002400 */
[----:B------:R-:W-:-:S02]  /*41a0*/  FSEL R154, R109, -INF , P3 ;  /* 0xff8000006d9a7808 */ /* 0x000fc40001800000 */
[----:B------:R-:W-:Y:S02]  /*41b0*/  FMNMX.FTZ R99, R156, R99, !PT ;  /* 0x000000639c637209 */ /* 0x000fe40007810000 */
[C---:B------:R-:W-:Y:S02]  /*41c0*/  ISETP.GT.AND P3, PT, R83.reuse, 0x41, PT ;  /* 0x000000415300780c */ /* 0x040fe40003f64270 */
[----:B------:R-:W-:Y:S01]  /*41d0*/  FSEL R168, R88, -INF , P4 ;  /* 0xff80000058a87808 */ /* 0x000fe20002000000 */
[----:B------:R-:W5:Y:S01]  /*41e0*/  MUFU.TANH R84, R84 ;  /* 0x0000005400547308 */ /* 0x000f620000002400 */
[----:B------:R-:W-:Y:S02]  /*41f0*/  FMNMX.FTZ R99, R154, R99, !PT ;  /* 0x000000639a637209 */ /* 0x000fe40007810000 */
[----:B------:R-:W-:Y:S02]  /*4200*/  ISETP.GT.AND P4, PT, R83, 0x48, PT ;  /* 0x000000485300780c */ /* 0x000fe40003f84270 */
[----:B------:R-:W-:-:S02]  /*4210*/  FSEL R106, R106, -INF , P3 ;  /* 0xff8000006a6a7808 */ /* 0x000fc40001800000 */
[----:B------:R-:W-:Y:S01]  /*4220*/  FMNMX.FTZ R99, R168, R99, !PT ;  /* 0x00000063a8637209 */ /* 0x000fe20007810000 */
[----:B------:R-:W5:Y:S01]  /*4230*/  MUFU.TANH R85, R85 ;  /* 0x0000005500557308 */ /* 0x000f620000002400 */
[C---:B------:R-:W-:Y:S02]  /*4240*/  ISETP.GT.AND P3, PT, R83.reuse, 0x49, PT ;  /* 0x000000495300780c */ /* 0x040fe40003f64270 */
[----:B------:R-:W-:Y:S02]  /*4250*/  FSEL R92, R92, -INF , P4 ;  /* 0xff8000005c5c7808 */ /* 0x000fe40002000000 */
[----:B------:R-:W-:Y:S02]  /*4260*/  FMNMX.FTZ R99, R106, R99, !PT ;  /* 0x000000636a637209 */ /* 0x000fe40007810000 */
[----:B------:R-:W-:Y:S01]  /*4270*/  ISETP.GT.AND P4, PT, R83, 0x50, PT ;  /* 0x000000505300780c */ /* 0x000fe20003f84270 */
[----:B------:R-:W5:Y:S01]  /*4280*/  MUFU.TANH R56, R56 ;  /* 0x0000003800387308 */ /* 0x000f620000002400 */
[----:B------:R-:W-:-:S02]  /*4290*/  FSEL R148, R107, -INF , P3 ;  /* 0xff8000006b947808 */ /* 0x000fc40001800000 */
[----:B------:R-:W-:Y:S02]  /*42a0*/  FMNMX.FTZ R99, R92, R99, !PT ;  /* 0x000000635c637209 */ /* 0x000fe40007810000 */
[----:B------:R-:W-:Y:S02]  /*42b0*/  ISETP.GT.AND P3, PT, R83, 0x51, PT ;  /* 0x000000515300780c */ /* 0x000fe40003f64270 */
[----:B0-----:R-:W-:Y:S01]  /*42c0*/  FSEL R152, R93, -INF , P4 ;  /* 0xff8000005d987808 */ /* 0x001fe20002000000 */
[----:B------:R-:W0:Y:S01]  /*42d0*/  MUFU.TANH R57, R57 ;  /* 0x0000003900397308 */ /* 0x000e220000002400 */
[----:B------:R-:W-:Y:S02]  /*42e0*/  FMNMX.FTZ R99, R148, R99, !PT ;  /* 0x0000006394637209 */ /* 0x000fe40007810000 */
[----:B------:R-:W-:Y:S02]  /*42f0*/  ISETP.GT.AND P4, PT, R83, 0x58, PT ;  /* 0x000000585300780c */ /* 0x000fe40003f84270 */
[----:B------:R-:W-:-:S02]  /*4300*/  FSEL R146, R97, -INF , P3 ;  /* 0xff80000061927808 */ /* 0x000fc40001800000 */
[----:B------:R-:W-:Y:S01]  /*4310*/  FMNMX.FTZ R99, R152, R99, !PT ;  /* 0x0000006398637209 */ /* 0x000fe20007810000 */
[----:B------:R-:W0:Y:S01]  /*4320*/  MUFU.TANH R60, R60 ;  /* 0x0000003c003c7308 */ /* 0x000e220000002400 */
[C---:B------:R-:W-:Y:S02]  /*4330*/  ISETP.GT.AND P3, PT, R83.reuse, 0x59, PT ;  /* 0x000000595300780c */ /* 0x040fe40003f64270 */
[----:B-1----:R-:W-:Y:S02]  /*4340*/  FSEL R96, R96, -INF , P4 ;  /* 0xff80000060607808 */ /* 0x002fe40002000000 */
[----:B------:R-:W-:Y:S02]  /*4350*/  FMNMX.FTZ R99, R146, R99, !PT ;  /* 0x0000006392637209 */ /* 0x000fe40007810000 */
[----:B------:R-:W-:Y:S01]  /*4360*/  ISETP.GT.AND P4, PT, R83, 0x60, PT ;  /* 0x000000605300780c */ /* 0x000fe20003f84270 */
[----:B------:R-:W1:Y:S01]  /*4370*/  MUFU.TANH R61, R61 ;  /* 0x0000003d003d7308 */ /* 0x000e620000002400 */
[----:B------:R-:W-:-:S02]  /*4380*/  FSEL R100, R100, -INF , P3 ;  /* 0xff80000064647808 */ /* 0x000fc40001800000 */
[----:B------:R-:W-:Y:S02]  /*4390*/  FMNMX.FTZ R99, R96, R99, !PT ;  /* 0x0000006360637209 */ /* 0x000fe40007810000 */
[C---:B------:R-:W-:Y:S02]  /*43a0*/  ISETP.GT.AND P3, PT, R83.reuse, 0x61, PT ;  /* 0x000000615300780c */ /* 0x040fe40003f64270 */
[----:B--2---:R-:W-:Y:S01]  /*43b0*/  FSEL R138, R72, -INF , P4 ;  /* 0xff800000488a7808 */ /* 0x004fe20002000000 */
[--C-:B------:R-:W-:Y:S01]  /*43c0*/  FFMA.FTZ R72, R134, R89, -R25.reuse ;  /* 0x0000005986487223 */ /* 0x100fe20000010819 */
[----:B------:R-:W-:Y:S01]  /*43d0*/  FMNMX.FTZ R99, R100, R99, !PT ;  /* 0x0000006364637209 */ /* 0x000fe20007810000 */
[----:B------:R-:W2:Y:S01]  /*43e0*/  MUFU.TANH R64, R64 ;  /* 0x0000004000407308 */ /* 0x000ea20000002400 */
[----:B------:R-:W-:Y:S02]  /*43f0*/  ISETP.GT.AND P4, PT, R83, 0x68, PT ;  /* 0x000000685300780c */ /* 0x000fe40003f84270 */
[----:B----4-:R-:W-:Y:S01]  /*4400*/  FSEL R134, R73, -INF , P3 ;  /* 0xff80000049867808 */ /* 0x010fe20001800000 */
[----:B------:R-:W-:Y:S01]  /*4410*/  FFMA.FTZ R73, R126, R89, -R25 ;  /* 0x000000597e497223 */ /* 0x000fe20000010819 */
[----:B------:R-:W-:-:S02]  /*4420*/  FMNMX.FTZ R99, R138, R99, !PT ;  /* 0x000000638a637209 */ /* 0x000fc40007810000 */
[C---:B------:R-:W-:Y:S01]  /*4430*/  ISETP.GT.AND P3, PT, R83.reuse, 0x69, PT ;  /* 0x000000695300780c */ /* 0x040fe20003f64270 */
[----:B------:R-:W4:Y:S01]  /*4440*/  MUFU.TANH R65, R65 ;  /* 0x0000004100417308 */ /* 0x000f220000002400 */
[----:B---3--:R-:W-:Y:S01]  /*4450*/  FSEL R170, R76, -INF , P4 ;  /* 0xff8000004caa7808 */ /* 0x008fe20002000000 */
[----:B------:R-:W-:Y:S01]  /*4460*/  FFMA.FTZ R76, R128, R89, -R25 ;  /* 0x00000059804c7223 */ /* 0x000fe20000010819 */
[----:B------:R-:W-:Y:S02]  /*4470*/  FMNMX.FTZ R99, R134, R99, !PT ;  /* 0x0000006386637209 */ /* 0x000fe40007810000 */
[----:B------:R-:W-:Y:S02]  /*4480*/  ISETP.GT.AND P4, PT, R83, 0x70, PT ;  /* 0x000000705300780c */ /* 0x000fe40003f84270 */
[----:B-----5:R-:W-:Y:S01]  /*4490*/  FSEL R128, R77, -INF , P3 ;  /* 0xff8000004d807808 */ /* 0x020fe20001800000 */
[----:B------:R-:W3:Y:S01]  /*44a0*/  MUFU.TANH R68, R68 ;  /* 0x0000004400447308 */ /* 0x000ee20000002400 */
[----:B------:R-:W-:-:S02]  /*44b0*/  FMNMX.FTZ R99, R170, R99, !PT ;  /* 0x00000063aa637209 */ /* 0x000fc40007810000 */
[C---:B------:R-:W-:Y:S02]  /*44c0*/  ISETP.GT.AND P3, PT, R83.reuse, 0x71, PT ;  /* 0x000000715300780c */ /* 0x040fe40003f64270 */
[----:B------:R-:W-:Y:S02]  /*44d0*/  FSEL R80, R80, -INF , P4 ;  /* 0xff80000050507808 */ /* 0x000fe40002000000 */
[----:B------:R-:W-:Y:S01]  /*44e0*/  FMNMX.FTZ R99, R128, R99, !PT ;  /* 0x0000006380637209 */ /* 0x000fe20007810000 */
[----:B------:R5:W-:Y:S01]  /*44f0*/  MUFU.EX2 R77, R76 ;  /* 0x0000004c004d7308 */ /* 0x000be20000000800 */
[----:B------:R-:W-:Y:S02]  /*4500*/  ISETP.GT.AND P4, PT, R83, 0x78, PT ;  /* 0x000000785300780c */ /* 0x000fe40003f84270 */
[----:B------:R-:W-:Y:S02]  /*4510*/  FSEL R126, R81, -INF , P3 ;  /* 0xff800000517e7808 */ /* 0x000fe40001800000 */
[----:B------:R-:W-:-:S02]  /*4520*/  FMNMX.FTZ R99, R80, R99, !PT ;  /* 0x0000006350637209 */ /* 0x000fc40007810000 */
[C---:B------:R-:W-:Y:S01]  /*4530*/  ISETP.GT.AND P3, PT, R83.reuse, 0x79, PT ;  /* 0x000000795300780c */ /* 0x040fe20003f64270 */
[----:B------:R-:W3:Y:S01]  /*4540*/  MUFU.TANH R69, R69 ;  /* 0x0000004500457308 */ /* 0x000ee20000002400 */
[----:B------:R-:W-:Y:S01]  /*4550*/  FSEL R84, R84, -INF , P4 ;  /* 0xff80000054547808 */ /* 0x000fe20002000000 */
[----:B-----5:R-:W-:Y:S01]  /*4560*/  FFMA.FTZ R76, R124, R89, -R25 ;  /* 0x000000597c4c7223 */ /* 0x020fe20000010819 */
[----:B------:R-:W-:Y:S02]  /*4570*/  FMNMX.FTZ R99, R126, R99, !PT ;  /* 0x000000637e637209 */ /* 0x000fe40007810000 */
[----:B------:R-:W-:Y:S02]  /*4580*/  ISETP.GT.AND P4, PT, R83, 0x80, PT ;  /* 0x000000805300780c */ /* 0x000fe40003f84270 */
[----:B------:R-:W-:Y:S01]  /*4590*/  FSEL R124, R85, -INF , P3 ;  /* 0xff800000557c7808 */ /* 0x000fe20001800000 */
[----:B------:R-:W5:Y:S01]  /*45a0*/  MUFU.TANH R40, R40 ;  /* 0x0000002800287308 */ /* 0x000f620000002400 */
[----:B------:R-:W-:-:S02]  /*45b0*/  FMNMX.FTZ R99, R84, R99, !PT ;  /* 0x0000006354637209 */ /* 0x000fc40007810000 */
[C---:B------:R-:W-:Y:S02]  /*45c0*/  ISETP.GT.AND P3, PT, R83.reuse, 0x81, PT ;  /* 0x000000815300780c */ /* 0x040fe40003f64270 */
[----:B------:R-:W-:Y:S01]  /*45d0*/  FSEL R172, R56, -INF , P4 ;  /* 0xff80000038ac7808 */ /* 0x000fe20002000000 */
[--C-:B------:R-:W-:Y:S01]  /*45e0*/  FFMA.FTZ R56, R122, R89, -R25.reuse ;  /* 0x000000597a387223 */ /* 0x100fe20000010819 */
[----:B------:R-:W-:Y:S01]  /*45f0*/  FMNMX.FTZ R99, R124, R99, !PT ;  /* 0x000000637c637209 */ /* 0x000fe20007810000 */
[----:B------:R-:W5:Y:S01]  /*4600*/  MUFU.TANH R41, R41 ;  /* 0x0000002900297308 */ /* 0x000f620000002400 */
[----:B------:R-:W-:Y:S02]  /*4610*/  ISETP.GT.AND P4, PT, R83, 0x88, PT ;  /* 0x000000885300780c */ /* 0x000fe40003f84270 */
[----:B0-----:R-:W-:Y:S01]  /*4620*/  FSEL R122, R57, -INF , P3 ;  /* 0xff800000397a7808 */ /* 0x001fe20001800000 */
[----:B------:R-:W-:Y:S01]  /*4630*/  FFMA.FTZ R57, R120, R89, -R25 ;  /* 0x0000005978397223 */ /* 0x000fe20000010819 */
[----:B------:R-:W-:-:S02]  /*4640*/  FMNMX.FTZ R99, R172, R99, !PT ;  /* 0x00000063ac637209 */ /* 0x000fc40007810000 */
[C---:B------:R-:W-:Y:S01]  /*4650*/  ISETP.GT.AND P3, PT, R83.reuse, 0x89, PT ;  /* 0x000000895300780c */ /* 0x040fe20003f64270 */
[----:B------:R-:W0:Y:S01]  /*4660*/  MUFU.TANH R43, R43 ;  /* 0x0000002b002b7308 */ /* 0x000e220000002400 */
[----:B------:R-:W-:Y:S01]  /*4670*/  FSEL R174, R60, -INF , P4 ;  /* 0xff8000003cae7808 */ /* 0x000fe20002000000 */
[--C-:B------:R-:W-:Y:S01]  /*4680*/  FFMA.FTZ R60, R118, R89, -R25.reuse ;  /* 0x00000059763c7223 */ /* 0x100fe20000010819 */
[----:B------:R-:W-:Y:S02]  /*4690*/  FMNMX.FTZ R99, R122, R99, !PT ;  /* 0x000000637a637209 */ /* 0x000fe40007810000 */
[----:B------:R-:W-:Y:S02]  /*46a0*/  ISETP.GT.AND P4, PT, R83, 0x90, PT ;  /* 0x000000905300780c */ /* 0x000fe40003f84270 */
[----:B-1----:R-:W-:Y:S01]  /*46b0*/  FSEL R120, R61, -INF , P3 ;  /* 0xff8000003d787808 */ /* 0x002fe20001800000 */
[----:B------:R-:W1:Y:S01]  /*46c0*/  MUFU.TANH R47, R47 ;  /* 0x0000002f002f7308 */ /* 0x000e620000002400 */
[----:B------:R-:W-:Y:S01]  /*46d0*/  FMNMX.FTZ R99, R174, R99, !PT ;  /* 0x00000063ae637209 */ /* 0x000fe20007810000 */
[----:B------:R-:W-:Y:S01]  /*46e0*/  FFMA.FTZ R61, R116, R89, -R25 ;  /* 0x00000059743d7223 */ /* 0x000fe20000010819 */
[----:B------:R-:W-:-:S02]  /*46f0*/  ISETP.GT.AND P3, PT, R83, 0x91, PT ;  /* 0x000000915300780c */ /* 0x000fc40003f64270 */
[----:B--2---:R-:W-:Y:S02]  /*4700*/  FSEL R64, R64, -INF , P4 ;  /* 0xff80000040407808 */ /* 0x004fe40002000000 */
[----:B------:R-:W-:Y:S01]  /*4710*/  FMNMX.FTZ R99, R120, R99, !PT ;  /* 0x0000006378637209 */ /* 0x000fe20007810000 */
[----:B------:R-:W2:Y:S01]  /*4720*/  MUFU.TANH R45, R45 ;  /* 0x0000002d002d7308 */ /* 0x000ea20000002400 */
[----:B------:R-:W-:Y:S02]  /*4730*/  ISETP.GT.AND P4, PT, R83, 0x98, PT ;  /* 0x000000985300780c */ /* 0x000fe40003f84270 */
[----:B----4-:R-:W-:Y:S02]  /*4740*/  FSEL R118, R65, -INF , P3 ;  /* 0xff80000041767808 */ /* 0x010fe40001800000 */
[----:B------:R-:W-:Y:S02]  /*4750*/  FMNMX.FTZ R99, R64, R99, !PT ;  /* 0x0000006340637209 */ /* 0x000fe40007810000 */
[----:B------:R-:W-:Y:S01]  /*4760*/  ISETP.GT.AND P3, PT, R83, 0x99, PT ;  /* 0x000000995300780c */ /* 0x000fe20003f64270 */
[----:B------:R-:W4:Y:S01]  /*4770*/  MUFU.TANH R51, R51 ;  /* 0x0000003300337308 */ /* 0x000f220000002400 */
[----:B---3--:R-:W-:-:S02]  /*4780*/  FSEL R68, R68, -INF , P4 ;  /* 0xff80000044447808 */ /* 0x008fc40002000000 */
[----:B------:R-:W-:Y:S02]  /*4790*/  FMNMX.FTZ R99, R118, R99, !PT ;  /* 0x0000006376637209 */ /* 0x000fe40007810000 */
[----:B------:R-:W-:Y:S02]  /*47a0*/  ISETP.GT.AND P4, PT, R83, 0xa0, PT ;  /* 0x000000a05300780c */ /* 0x000fe40003f84270 */
[----:B------:R-:W-:Y:S01]  /*47b0*/  FSEL R116, R69, -INF , P3 ;  /* 0xff80000045747808 */ /* 0x000fe20001800000 */
[----:B------:R-:W3:Y:S01]  /*47c0*/  MUFU.TANH R49, R49 ;  /* 0x0000003100317308 */ /* 0x000ee20000002400 */
[----:B------:R-:W-:Y:S02]  /*47d0*/  FMNMX.FTZ R99, R68, R99, !PT ;  /* 0x0000006344637209 */ /* 0x000fe40007810000 */
[C---:B------:R-:W-:Y:S02]  /*47e0*/  ISETP.GT.AND P3, PT, R83.reuse, 0xa1, PT ;  /* 0x000000a15300780c */ /* 0x040fe40003f64270 */
[----:B-----5:R-:W-:Y:S01]  /*47f0*/  FSEL R176, R40, -INF , P4 ;  /* 0xff80000028b07808 */ /* 0x020fe20002000000 */
[----:B------:R-:W-:Y:S01]  /*4800*/  FFMA.FTZ R40, R114, R89, -R25 ;  /* 0x0000005972287223 */ /* 0x000fe20000010819 */
[----:B------:R-:W-:Y:S01]  /*4810*/  FMNMX.FTZ R99, R116, R99, !PT ;  /* 0x0000006374637209 */ /* 0x000fe20007810000 */
[----:B------:R-:W-:Y:S01]  /*4820*/  MUFU.TANH R55, R55 ;  /* 0x0000003700377308 */ /* 0x000fe20000002400 */
[----:B------:R-:W-:-:S02]  /*4830*/  ISETP.GT.AND P4, PT, R83, 0xa8, PT ;  /* 0x000000a85300780c */ /* 0x000fc40003f84270 */
[----:B------:R-:W-:Y:S01]  /*4840*/  FSEL R114, R41, -INF , P3 ;  /* 0xff80000029727808 */ /* 0x000fe20001800000 */
[--C-:B------:R-:W-:Y:S01]  /*4850*/  FFMA.FTZ R41, R112, R89, -R25.reuse ;  /* 0x0000005970297223 */ /* 0x100fe20000010819 */
[----:B------:R-:W-:Y:S02]  /*4860*/  FMNMX.FTZ R99, R176, R99, !PT ;  /* 0x00000063b0637209 */ /* 0x000fe40007810000 */
[----:B------:R-:W-:Y:S01]  /*4870*/  ISETP.GT.AND P3, PT, R83, 0xa9, PT ;  /* 0x000000a95300780c */ /* 0x000fe20003f64270 */
[----:B------:R-:W5:Y:S01]  /*4880*/  MUFU.TANH R53, R53 ;  /* 0x0000003500357308 */ /* 0x000f620000002400 */
[----:B0-----:R-:W-:Y:S01]  /*4890*/  FSEL R178, R43, -INF , P4 ;  /* 0xff8000002bb27808 */ /* 0x001fe20002000000 */
[----:B------:R-:W-:Y:S01]  /*48a0*/  FFMA.FTZ R43, R110, R89, -R25 ;  /* 0x000000596e2b7223 */ /* 0x000fe20000010819 */
[----:B------:R-:W-:Y:S02]  /*48b0*/  FMNMX.FTZ R99, R114, R99, !PT ;  /* 0x0000006372637209 */ /* 0x000fe40007810000 */
[----:B------:R-:W-:-:S02]  /*48c0*/  ISETP.GT.AND P4, PT, R83, 0xb0, PT ;  /* 0x000000b05300780c */ /* 0x000fc40003f84270 */
[----:B-1----:R-:W-:Y:S01]  /*48d0*/  FSEL R112, R47, -INF , P3 ;  /* 0xff8000002f707808 */ /* 0x002fe20001800000 */
[----:B------:R-:W-:Y:S01]  /*48e0*/  MUFU.TANH R63, R63 ;  /* 0x0000003f003f7308 */ /* 0x000fe20000002400 */
[----:B------:R-:W-:Y:S01]  /*48f0*/  FMNMX.FTZ R99, R178, R99, !PT ;  /* 0x00000063b2637209 */ /* 0x000fe20007810000 */
[-CC-:B------:R-:W-:Y:S01]  /*4900*/  FFMA.FTZ R47, R26, R89.reuse, -R25.reuse ;  /* 0x000000591a2f7223 */ /* 0x180fe20000010819 */
[----:B------:R-:W-:Y:S01]  /*4910*/  ISETP.GT.AND P3, PT, R83, 0xb1, PT ;  /* 0x000000b15300780c */ /* 0x000fe20003f64270 */
[-CC-:B------:R-:W-:Y:S01]  /*4920*/  FFMA.FTZ R26, R46, R89.reuse, -R25.reuse ;  /* 0x000000592e1a7223 */ /* 0x180fe20000010819 */
[----:B--2---:R-:W-:Y:S01]  /*4930*/  FSEL R180, R45, -INF , P4 ;  /* 0xff8000002db47808 */ /* 0x004fe20002000000 */
[--C-:B------:R-:W-:Y:S01]  /*4940*/  FFMA.FTZ R45, R54, R89, -R25.reuse ;  /* 0x00000059362d7223 */ /* 0x100fe20000010819 */
[----:B------:R-:W-:Y:S01]  /*4950*/  FMNMX.FTZ R99, R112, R99, !PT ;  /* 0x0000006370637209 */ /* 0x000fe20007810000 */
[----:B------:R-:W0:Y:S01]  /*4960*/  MUFU.TANH R59, R59 ;  /* 0x0000003b003b7308 */ /* 0x000e220000002400 */
[----:B------:R-:W-:Y:S01]  /*4970*/  ISETP.GT.AND P4, PT, R83, 0xb8, PT ;  /* 0x000000b85300780c */ /* 0x000fe20003f84270 */
[-CC-:B------:R-:W-:Y:S01]  /*4980*/  FFMA.FTZ R46, R58, R89.reuse, -R25.reuse ;  /* 0x000000593a2e7223 */ /* 0x180fe20000010819 */
[----:B----4-:R-:W-:Y:S01]  /*4990*/  FSEL R110, R51, -INF , P3 ;  /* 0xff800000336e7808 */ /* 0x010fe20001800000 */
[--C-:B------:R-:W-:Y:S01]  /*49a0*/  FFMA.FTZ R58, R82, R89, -R25.reuse ;  /* 0x00000059523a7223 */ /* 0x100fe20000010819 */
[----:B------:R-:W-:Y:S01]  /*49b0*/  FMNMX.FTZ R99, R180, R99, !PT ;  /* 0x00000063b4637209 */ /* 0x000fe20007810000 */
[--C-:B------:R-:W-:Y:S01]  /*49c0*/  FFMA.FTZ R51, R34, R89, -R25.reuse ;  /* 0x0000005922337223 */ /* 0x100fe20000010819 */
[----:B------:R-:W-:Y:S01]  /*49d0*/  ISETP.GT.AND P3, PT, R83, 0xb9, PT ;  /* 0x000000b95300780c */ /* 0x000fe20003f64270 */
[----:B------:R3:W-:Y:S01]  /*49e0*/  MUFU.EX2 R5, R182 ;  /* 0x000000b600057308 */ /* 0x0007e20000000800 */
[----:B------:R-:W-:Y:S01]  /*49f0*/  FMNMX.FTZ R99, R110, R99, !PT ;  /* 0x000000636e637209 */ /* 0x000fe20007810000 */
[----:B------:R-:W-:-:S06]  /*4a00*/  FFMA.FTZ R34, R70, R89, -R25 ;  /* 0x0000005946227223 */ /* 0x000fcc0000010819 */
[----:B------:R-:W1:Y:S01]  /*4a10*/  MUFU.TANH R71, R71 ;  /* 0x0000004700477308 */ /* 0x000e620000002400 */
[----:B---3--:R-:W-:Y:S01]  /*4a20*/  FSEL R182, R49, -INF , P4 ;  /* 0xff80000031b67808 */ /* 0x008fe20002000000 */
[--C-:B------:R-:W-:Y:S01]  /*4a30*/  FFMA.FTZ R49, R50, R89, -R25.reuse ;  /* 0x0000005932317223 */ /* 0x100fe20000010819 */
[----:B------:R-:W-:Y:S02]  /*4a40*/  ISETP.GT.AND P4, PT, R83, 0xc0, PT ;  /* 0x000000c05300780c */ /* 0x000fe40003f84270 */
[----:B------:R-:W-:Y:S02]  /*4a50*/  FMNMX.FTZ R99, R182, R99, !PT ;  /* 0x00000063b6637209 */ /* 0x000fe40007810000 */
[----:B-----5:R-:W-:Y:S01]  /*4a60*/  FSEL R186, R53, -INF , P4 ;  /* 0xff80000035ba7808 */ /* 0x020fe20002000000 */
[----:B------:R2:W-:Y:S01]  /*4a70*/  MUFU.EX2 R102, R184 ;  /* 0x000000b800667308 */ /* 0x0005e20000000800 */
[----:B------:R-:W-:Y:S01]  /*4a80*/  ISETP.GT.AND P4, PT, R83, 0xc8, PT ;  /* 0x000000c85300780c */ /* 0x000fe20003f84270 */
[----:B------:R-:W-:-:S03]  /*4a90*/  FFMA.FTZ R53, R66, R89, -R25 ;  /* 0x0000005942357223 */ /* 0x000fc60000010819 */
[----:B0-----:R-:W-:Y:S01]  /*4aa0*/  FSEL R188, R59, -INF , P4 ;  /* 0xff8000003bbc7808 */ /* 0x001fe20002000000 */
[-CC-:B------:R-:W-:Y:S01]  /*4ab0*/  FFMA.FTZ R59, R78, R89.reuse, -R25.reuse ;  /* 0x000000594e3b7223 */ /* 0x180fe20000010819 */
[----:B------:R-:W-:Y:S01]  /*4ac0*/  ISETP.GT.AND P4, PT, R83, 0xd0, PT ;  /* 0x000000d05300780c */ /* 0x000fe20003f84270 */
[----:B------:R-:W0:Y:S01]  /*4ad0*/  MUFU.TANH R67, R67 ;  /* 0x0000004300437308 */ /* 0x000e220000002400 */
[----:B--2---:R-:W-:Y:S01]  /*4ae0*/  FSEL R184, R55, -INF , P3 ;  /* 0xff80000037b87808 */ /* 0x004fe20001800000 */
[-CC-:B------:R-:W-:Y:S01]  /*4af0*/  FFMA.FTZ R55, R38, R89.reuse, -R25.reuse ;  /* 0x0000005926377223 */ /* 0x180fe20000010819 */
[----:B------:R-:W-:Y:S01]  /*4b00*/  ISETP.GT.AND P3, PT, R83, 0xc1, PT ;  /* 0x000000c15300780c */ /* 0x000fe20003f64270 */
[----:B------:R-:W-:Y:S01]  /*4b10*/  FFMA.FTZ R38, R86, R89, -R25 ;  /* 0x0000005956267223 */ /* 0x000fe20000010819 */
[----:B------:R-:W-:Y:S02]  /*4b20*/  FMNMX.FTZ R99, R184, R99, !PT ;  /* 0x00000063b8637209 */ /* 0x000fe40007810000 */
[----:B------:R-:W-:Y:S01]  /*4b30*/  FSEL R54, R63, -INF , P3 ;  /* 0xff8000003f367808 */ /* 0x000fe20001800000 */
[----:B------:R-:W2:Y:S01]  /*4b40*/  MUFU.TANH R87, R87 ;  /* 0x0000005700577308 */ /* 0x000ea20000002400 */
[----:B------:R-:W-:-:S02]  /*4b50*/  FMNMX.FTZ R99, R186, R99, !PT ;  /* 0x00000063ba637209 */ /* 0x000fc40007810000 */
[----:B------:R-:W-:Y:S02]  /*4b60*/  ISETP.GT.AND P3, PT, R83, 0xc9, PT ;  /* 0x000000c95300780c */ /* 0x000fe40003f64270 */
[----:B------:R-:W-:Y:S02]  /*4b70*/  FMNMX.FTZ R99, R54, R99, !PT ;  /* 0x0000006336637209 */ /* 0x000fe40007810000 */
[----:B-1----:R-:W-:Y:S01]  /*4b80*/  FSEL R192, R71, -INF , P3 ;  /* 0xff80000047c07808 */ /* 0x002fe20001800000 */
[----:B------:R-:W1:Y:S01]  /*4b90*/  MUFU.TANH R91, R91 ;  /* 0x0000005b005b7308 */ /* 0x000e620000002400 */
[----:B------:R-:W-:Y:S02]  /*4ba0*/  FMNMX.FTZ R99, R188, R99, !PT ;  /* 0x00000063bc637209 */ /* 0x000fe40007810000 */
[----:B------:R-:W-:Y:S02]  /*4bb0*/  ISETP.GT.AND P3, PT, R83, 0xd1, PT ;  /* 0x000000d15300780c */ /* 0x000fe40003f64270 */
[----:B0-----:R-:W-:Y:S01]  /*4bc0*/  FSEL R190, R67, -INF , P4 ;  /* 0xff80000043be7808 */ /* 0x001fe20002000000 */
[--C-:B------:R-:W-:Y:S01]  /*4bd0*/  FFMA.FTZ R67, R44, R89, -R25.reuse ;  /* 0x000000592c437223 */ /* 0x100fe20000010819 */
[----:B------:R-:W-:Y:S01]  /*4be0*/  FMNMX.FTZ R99, R192, R99, !PT ;  /* 0x00000063c0637209 */ /* 0x000fe20007810000 */
[----:B------:R-:W0:Y:S01]  /*4bf0*/  MUFU.TANH R95, R95 ;  /* 0x0000005f005f7308 */ /* 0x000e220000002400 */
[----:B------:R-:W-:Y:S01]  /*4c00*/  ISETP.GT.AND P4, PT, R83, 0xd8, PT ;  /* 0x000000d85300780c */ /* 0x000fe20003f84270 */
[----:B------:R-:W-:Y:S01]  /*4c10*/  FFMA.FTZ R44, R94, R89, -R25 ;  /* 0x000000595e2c7223 */ /* 0x000fe20000010819 */
[----:B--2---:R-:W-:-:S02]  /*4c20*/  FSEL R194, R87, -INF , P3 ;  /* 0xff80000057c27808 */ /* 0x004fc40001800000 */
[----:B------:R-:W-:Y:S02]  /*4c30*/  FMNMX.FTZ R99, R190, R99, !PT ;  /* 0x00000063be637209 */ /* 0x000fe40007810000 */
[----:B------:R-:W-:Y:S01]  /*4c40*/  ISETP.GT.AND P3, PT, R83, 0xd9, PT ;  /* 0x000000d95300780c */ /* 0x000fe20003f64270 */
[----:B------:R-:W-:Y:S01]  /*4c50*/  MUFU.EX2 R24, R24 ;  /* 0x0000001800187308 */ /* 0x000fe20000000800 */
[----:B-1----:R-:W-:Y:S02]  /*4c60*/  FSEL R196, R91, -INF , P4 ;  /* 0xff8000005bc47808 */ /* 0x002fe40002000000 */
[----:B------:R-:W-:-:S04]  /*4c70*/  FMNMX.FTZ R99, R194, R99, !PT ;  /* 0x00000063c2637209 */ /* 0x000fc80007810000 */
[----:B------:R-:W-:Y:S01]  /*4c80*/  FMNMX.FTZ R99, R196, R99, !PT ;  /* 0x00000063c4637209 */ /* 0x000fe20007810000 */
[----:B------:R-:W1:Y:S01]  /*4c90*/  MUFU.EX2 R27, R27 ;  /* 0x0000001b001b7308 */ /* 0x000e620000000800 */
[----:B0-----:R-:W-:-:S04]  /*4ca0*/  FSEL R198, R95, -INF , P3 ;  /* 0xff8000005fc67808 */ /* 0x001fc80001800000 */
[----:B------:R-:W-:-:S03]  /*4cb0*/  FMNMX.FTZ R99, R198, R99, !PT ;  /* 0x00000063c6637209 */ /* 0x000fc60007810000 */
[----:B------:R-:W-:Y:S02]  /*4cc0*/  MUFU.EX2 R28, R28 ;  /* 0x0000001c001c7308 */ /* 0x000fe40000000800 */
[----:B------:R-:W0:Y:S06]  /*4cd0*/  SHFL.BFLY PT, R50, R99, 0x2, 0x1f ;  /* 0x0c401f0063327f89 */ /* 0x000e2c00000e0000 */
[----:B------:R-:W2:Y:S01]  /*4ce0*/  MUFU.EX2 R29, R29 ;  /* 0x0000001d001d7308 */ /* 0x000ea20000000800 */
[----:B-1----:R-:W-:-:S07]  /*4cf0*/  FADD.FTZ R105, R24, R27 ;  /* 0x0000001b18697221 */ /* 0x002fce0000010000 */
[----:B------:R-:W-:Y:S08]  /*4d00*/  MUFU.EX2 R31, R31 ;  /* 0x0000001f001f7308 */ /* 0x000ff00000000800 */
[----:B------:R-:W-:Y:S01]  /*4d10*/  MUFU.EX2 R32, R32 ;  /* 0x0000002000207308 */ /* 0x000fe20000000800 */
[----:B--2---:R-:W-:Y:S02]  /*4d20*/  F2FP.SATFINITE.E4M3.F32.PACK_AB_MERGE_C R225, R29, R28, RZ ;  /* 0x0000001c1de1723e */ /* 0x004fe400048070ff */
[----:B0-----:R-:W-:Y:S01]  /*4d30*/  FMNMX.FTZ R63, R99, R50, !PT ;  /* 0x00000032633f7209 */ /* 0x001fe20007810000 */
[-CC-:B------:R-:W-:Y:S01]  /*4d40*/  FFMA.FTZ R50, R74, R89.reuse, -R25.reuse ;  /* 0x000000594a327223 */ /* 0x180fe20000010819 */
[----:B------:R-:W-:Y:S01]  /*4d50*/  FFMA.FTZ R25, R98, R89, -R25 ;  /* 0x0000005962197223 */ /* 0x000fe20000010819 */
[----:B------:R-:W-:-:S02]  /*4d60*/  F2FP.SATFINITE.E4M3.F32.PACK_AB_MERGE_C R225, R27, R24, R225 ;  /* 0x000000181be1723e */ /* 0x000fc400048070e1 */
[----:B------:R-:W0:Y:S01]  /*4d70*/  SHFL.BFLY PT, R88, R63, 0x1, 0x1f ;  /* 0x0c201f003f587f89 */ /* 0x000e2200000e0000 */
[----:B------:R-:W-:Y:S08]  /*4d80*/  MUFU.EX2 R33, R33 ;  /* 0x0000002100217308 */ /* 0x000ff00000000800 */
[----:B------:R-:W1:Y:S08]  /*4d90*/  MUFU.EX2 R36, R36 ;  /* 0x0000002400247308 */ /* 0x000e700000000800 */
[----:B------:R-:W-:Y:S01]  /*4da0*/  MUFU.EX2 R35, R35 ;  /* 0x0000002300237308 */ /* 0x000fe20000000800 */
[----:B0-----:R-:W-:-:S07]  /*4db0*/  FMNMX.FTZ R88, R63, R88, !PT ;  /* 0x000000583f587209 */ /* 0x001fce0007810000 */
[----:B------:R-:W-:Y:S01]  /*4dc0*/  MUFU.EX2 R48, R48 ;  /* 0x0000003000307308 */ /* 0x000fe20000000800 */
[----:B-1----:R-:W-:Y:S02]  /*4dd0*/  F2FP.SATFINITE.E4M3.F32.PACK_AB_MERGE_C R227, R36, R33, RZ ;  /* 0x0000002124e3723e */ /* 0x002fe400048070ff */
[C---:B------:R-:W-:Y:S01]  /*4de0*/  FSETP.NEU.FTZ.AND P3, PT, R88.reuse, -INF , PT ;  /* 0xff8000005800780b */ /* 0x040fe20003f7d000 */
[----:B------:R-:W-:Y:S01]  /*4df0*/  FFMA.FTZ R71, R88, R89, -8 ;  /* 0xc100000058477423 */ /* 0x000fe20000010059 */
[----:B------:R-:W-:-:S03]  /*4e00*/  F2FP.SATFINITE.E4M3.F32.PACK_AB_MERGE_C R227, R32, R31, R227 ;  /* 0x0000001f20e3723e */ /* 0x000fc600048070e3 */
[----:B------:R0:W-:Y:S01]  /*4e10*/  MUFU.EX2 R63, R67 ;  /* 0x00000043003f7308 */ /* 0x0001e20000000800 */
[----:B------:R-:W-:-:S05]  /*4e20*/  FSEL R71, R71, RZ, P3 ;  /* 0x000000ff47477208 */ /* 0x000fca0001800000 */
[-CC-:B------:R-:W-:Y:S01]  /*4e30*/  FFMA.FTZ R65, R130, R89.reuse, -R71.reuse ;  /* 0x0000005982417223 */ /* 0x180fe20000010847 */
[-CC-:B------:R-:W-:Y:S01]  /*4e40*/  FFMA.FTZ R66, R79, R89.reuse, -R71.reuse ;  /* 0x000000594f427223 */ /* 0x180fe20000010847 */
[-CC-:B------:R-:W-:Y:S01]  /*4e50*/  FFMA.FTZ R79, R132, R89.reuse, -R71.reuse ;  /* 0x00000059844f7223 */ /* 0x180fe20000010847 */
[-CC-:B------:R-:W-:Y:S01]  /*4e60*/  FFMA.FTZ R82, R140, R89.reuse, -R71.reuse ;  /* 0x000000598c527223 */ /* 0x180fe20000010847 */
[-CC-:B0-----:R-:W-:Y:S01]  /*4e70*/  FFMA.FTZ R67, R142, R89.reuse, -R71.reuse ;  /* 0x000000598e437223 */ /* 0x181fe20000010847 */
[-CC-:B------:R-:W-:Y:S01]  /*4e80*/  FFMA.FTZ R70, R144, R89.reuse, -R71.reuse ;  /* 0x0000005990467223 */ /* 0x180fe20000010847 */
[----:B------:R-:W-:Y:S01]  /*4e90*/  MUFU.EX2 R65, R65 ;  /* 0x0000004100417308 */ /* 0x000fe20000000800 */
[-CC-:B------:R-:W-:Y:S01]  /*4ea0*/  FFMA.FTZ R85, R150, R89.reuse, -R71.reuse ;  /* 0x0000005996557223 */ /* 0x180fe20000010847 */
[-C--:B------:R-:W-:Y:S01]  /*4eb0*/  FFMA.FTZ R97, R126, R89.reuse, -R71 ;  /* 0x000000597e617223 */ /* 0x080fe20000010847 */
        /* <DEDUP_REMOVED lines=8> */
[----:B------:R-:W-:Y:S01]  /*4f40*/  FADD.FTZ R113, R31, R126 ;  /* 0x0000007e1f717221 */ /* 0x000fe20000010000 */
        /* <DEDUP_REMOVED lines=11> */
[-CC-:B------:R-:W-:Y:S01]  /*5000*/  FFMA.FTZ R106, R148, R89.reuse, -R71.reuse ;  /* 0x00000059946a7223 */ /* 0x180fe20000010847 */
[----:B------:R-:W2:Y:S01]  /*5010*/  MUFU.EX2 R82, R82 ;  /* 0x0000005200527308 */ /* 0x000ea20000000800 */
[----:B0-----:R-:W-:Y:S01]  /*5020*/  FADD.FTZ R124, R65, R66 ;  /* 0x00000042417c7221 */ /* 0x001fe20000010000 */
[-CC-:B------:R-:W-:Y:S01]  /*5030*/  FFMA.FTZ R87, R152, R89.reuse, -R71.reuse ;  /* 0x0000005998577223 */ /* 0x180fe20000010847 */
[-CC-:B------:R-:W-:Y:S01]  /*5040*/  FFMA.FTZ R92, R146, R89.reuse, -R71.reuse ;  /* 0x00000059925c7223 */ /* 0x180fe20000010847 */
[-CC-:B------:R-:W-:Y:S01]  /*5050*/  FFMA.FTZ R103, R96, R89.reuse, -R71.reuse ;  /* 0x0000005960677223 */ /* 0x180fe20000010847 */
[-CC-:B------:R-:W-:Y:S01]  /*5060*/  FFMA.FTZ R108, R100, R89.reuse, -R71.reuse ;  /* 0x00000059646c7223 */ /* 0x180fe20000010847 */
[-CC-:B------:R-:W-:Y:S01]  /*5070*/  FFMA.FTZ R93, R138, R89.reuse, -R71.reuse ;  /* 0x000000598a5d7223 */ /* 0x180fe20000010847 */
[-C--:B------:R-:W-:Y:S01]  /*5080*/  FFMA.FTZ R96, R134, R89.reuse, -R71 ;  /* 0x0000005986607223 */ /* 0x080fe20000010847 */
[----:B------:R-:W0:Y:S01]  /*5090*/  MUFU.EX2 R67, R67 ;  /* 0x0000004300437308 */ /* 0x000e220000000800 */
[----:B-1----:R-:W-:Y:S01]  /*50a0*/  FADD.FTZ R105, R79, R124 ;  /* 0x0000007c4f697221 */ /* 0x002fe20000010000 */
[----:B------:R-:W-:Y:S01]  /*50b0*/  FADD.FTZ R124, R32, R113 ;  /* 0x00000071207c7221 */ /* 0x000fe20000010000 */
[-CC-:B------:R-:W-:Y:S01]  /*50c0*/  FFMA.FTZ R113, R64, R89.reuse, -R71.reuse ;  /* 0x0000005940717223 */ /* 0x180fe20000010847 */
[-CC-:B------:R-:W-:Y:S01]  /*50d0*/  FFMA.FTZ R100, R170, R89.reuse, -R71.reuse ;  /* 0x00000059aa647223 */ /* 0x180fe20000010847 */
[-CC-:B------:R-:W-:Y:S01]  /*50e0*/  FFMA.FTZ R109, R128, R89.reuse, -R71.reuse ;  /* 0x00000059806d7223 */ /* 0x180fe20000010847 */
[----:B------:R-:W-:Y:S01]  /*50f0*/  FADD.FTZ R119, R33, R124 ;  /* 0x0000007c21777221 */ /* 0x000fe20000010000 */
[-C--:B------:R-:W-:Y:S01]  /*5100*/  FFMA.FTZ R80, R80, R89.reuse, -R71 ;  /* 0x0000005950507223 */ /* 0x080fe20000010847 */
[----:B------:R-:W1:Y:S01]  /*5110*/  MUFU.EX2 R70, R70 ;  /* 0x0000004600467308 */ /* 0x000e620000000800 */
[----:B--2---:R-:W-:Y:S01]  /*5120*/  FADD.FTZ R122, R82, R105 ;  /* 0x00000069527a7221 */ /* 0x004fe20000010000 */
[-C--:B------:R-:W-:Y:S01]  /*5130*/  FFMA.FTZ R105, R118, R89.reuse, -R71 ;  /* 0x0000005976697223 */ /* 0x080fe20000010847 */
[----:B------:R-:W-:Y:S01]  /*5140*/  FADD.FTZ R118, R36, R119 ;  /* 0x0000007724767221 */ /* 0x000fe20000010000 */
[-CC-:B------:R-:W-:Y:S01]  /*5150*/  FFMA.FTZ R84, R84, R89.reuse, -R71.reuse ;  /* 0x0000005954547223 */ /* 0x180fe20000010847 */
[-CC-:B------:R-:W-:Y:S01]  /*5160*/  FFMA.FTZ R172, R172, R89.reuse, -R71.reuse ;  /* 0x00000059acac7223 */ /* 0x180fe20000010847 */
[-CC-:B------:R-:W-:Y:S01]  /*5170*/  FFMA.FTZ R111, R174, R89.reuse, -R71.reuse ;  /* 0x00000059ae6f7223 */ /* 0x180fe20000010847 */
[----:B------:R-:W-:Y:S01]  /*5180*/  FADD.FTZ R119, R35, R118 ;  /* 0x0000007623777221 */ /* 0x000fe20000010000 */
[----:B------:R-:W2:Y:S01]  /*5190*/  MUFU.EX2 R85, R85 ;  /* 0x0000005500557308 */ /* 0x000ea20000000800 */
[----:B0-----:R-:W-:Y:S01]  /*51a0*/  FADD.FTZ R117, R67, R122 ;  /* 0x0000007a43757221 */ /* 0x001fe20000010000 */
[-C--:B------:R-:W-:Y:S01]  /*51b0*/  FFMA.FTZ R120, R120, R89.reuse, -R71 ;  /* 0x0000005978787223 */ /* 0x080fe20000010847 */
[----:B------:R-:W-:Y:S01]  /*51c0*/  FADD.FTZ R118, R48, R119 ;  /* 0x0000007730767221 */ /* 0x000fe20000010000 */
[-CC-:B------:R-:W-:Y:S01]  /*51d0*/  FFMA.FTZ R116, R116, R89.reuse, -R71.reuse ;  /* 0x0000005974747223 */ /* 0x180fe20000010847 */
[-CC-:B------:R-:W-:Y:S01]  /*51e0*/  FFMA.FTZ R176, R176, R89.reuse, -R71.reuse ;  /* 0x00000059b0b07223 */ /* 0x180fe20000010847 */
[-CC-:B------:R-:W-:Y:S01]  /*51f0*/  FFMA.FTZ R114, R114, R89.reuse, -R71.reuse ;  /* 0x0000005972727223 */ /* 0x180fe20000010847 */
[-C--:B------:R-:W-:Y:S01]  /*5200*/  FFMA.FTZ R178, R178, R89.reuse, -R71 ;  /* 0x00000059b2b27223 */ /* 0x080fe20000010847 */
[----:B------:R-:W0:Y:S01]  /*5210*/  MUFU.EX2 R94, R94 ;  /* 0x0000005e005e7308 */ /* 0x000e220000000800 */
[----:B-1----:R-:W-:Y:S01]  /*5220*/  FADD.FTZ R68, R70, R117 ;  /* 0x0000007546447221 */ /* 0x002fe20000010000 */
[-CC-:B------:R-:W-:Y:S01]  /*5230*/  FFMA.FTZ R112, R112, R89.reuse, -R71.reuse ;  /* 0x0000005970707223 */ /* 0x180fe20000010847 */
[-CC-:B------:R-:W-:Y:S01]  /*5240*/  FFMA.FTZ R180, R180, R89.reuse, -R71.reuse ;  /* 0x00000059b4b47223 */ /* 0x180fe20000010847 */
[-CC-:B------:R-:W-:Y:S01]  /*5250*/  FFMA.FTZ R110, R110, R89.reuse, -R71.reuse ;  /* 0x000000596e6e7223 */ /* 0x180fe20000010847 */
[-CC-:B------:R-:W-:Y:S01]  /*5260*/  FFMA.FTZ R182, R182, R89.reuse, -R71.reuse ;  /* 0x00000059b6b67223 */ /* 0x180fe20000010847 */
[-CC-:B------:R-:W-:Y:S01]  /*5270*/  FFMA.FTZ R184, R184, R89.reuse, -R71.reuse ;  /* 0x00000059b8b87223 */ /* 0x180fe20000010847 */
[-CC-:B------:R-:W-:Y:S01]  /*5280*/  FFMA.FTZ R186, R186, R89.reuse, -R71.reuse ;  /* 0x00000059baba7223 */ /* 0x180fe20000010847 */
[----:B------:R-:W1:Y:S01]  /*5290*/  MUFU.EX2 R69, R69 ;  /* 0x0000004500457308 */ /* 0x000e620000000800 */
[----:B--2---:R-:W-:Y:S01]  /*52a0*/  FADD.FTZ R117, R85, R68 ;  /* 0x0000004455757221 */ /* 0x004fe20000010000 */
[-CC-:B------:R-:W-:Y:S01]  /*52b0*/  FFMA.FTZ R54, R54, R89.reuse, -R71.reuse ;  /* 0x0000005936367223 */ /* 0x180fe20000010847 */
[----:B------:R-:W2:Y:S01]  /*52c0*/  @P2 LDC R31, c[0x0][0x450] ;  /* 0x00011400ff1f2b82 */ /* 0x000ea20000000800 */
[-CC-:B------:R-:W-:Y:S01]  /*52d0*/  FFMA.FTZ R188, R188, R89.reuse, -R71.reuse ;  /* 0x00000059bcbc7223 */ /* 0x180fe20000010847 */
[-CC-:B------:R-:W-:Y:S01]  /*52e0*/  FFMA.FTZ R192, R192, R89.reuse, -R71.reuse ;  /* 0x00000059c0c07223 */ /* 0x180fe20000010847 */
[-CC-:B------:R-:W-:Y:S01]  /*52f0*/  FFMA.FTZ R190, R190, R89.reuse, -R71.reuse ;  /* 0x00000059bebe7223 */ /* 0x180fe20000010847 */
[-C--:B------:R-:W-:Y:S01]  /*5300*/  FFMA.FTZ R194, R194, R89.reuse, -R71 ;  /* 0x00000059c2c27223 */ /* 0x080fe20000010847 */
[----:B------:R-:W3:Y:S01]  /*5310*/  MUFU.EX2 R37, R37 ;  /* 0x0000002500257308 */ /* 0x000ee20000000800 */
[----:B0-----:R-:W-:Y:S01]  /*5320*/  FADD.FTZ R68, R94, R117 ;  /* 0x000000755e447221 */ /* 0x001fe20000010000 */
[-CC-:B------:R-:W-:Y:S01]  /*5330*/  FFMA.FTZ R196, R196, R89.reuse, -R71.reuse ;  /* 0x00000059c4c47223 */ /* 0x180fe20000010847 */
[----:B------:R-:W-:Y:S01]  /*5340*/  FFMA.FTZ R71, R198, R89, -R71 ;  /* 0x00000059c6477223 */ /* 0x000fe20000010847 */
[----:B------:R-:W-:-:S02]  /*5350*/  F2FP.SATFINITE.E4M3.F32.PACK_AB_MERGE_C R224, R82, R79, RZ ;  /* 0x0000004f52e0723e */ /* 0x000fc400048070ff */
[----:B------:R-:W-:Y:S02]  /*5360*/  CS2R R32, SRZ ;  /* 0x0000000000207805 */ /* 0x000fe4000001ff00 */
[----:B------:R-:W-:Y:S01]  /*5370*/  F2FP.SATFINITE.E4M3.F32.PACK_AB_MERGE_C R226, R94, R85, RZ ;  /* 0x000000555ee2723e */ /* 0x000fe200048070ff */
[----:B------:R-:W0:Y:S01]  /*5380*/  MUFU.EX2 R74, R74 ;  /* 0x0000004a004a7308 */ /* 0x000e220000000800 */
[----:B-1----:R-:W-:Y:S01]  /*5390*/  FADD.FTZ R117, R69, R68 ;  /* 0x0000004445757221 */ /* 0x002fe20000010000 */
[----:B------:R-:W-:Y:S02]  /*53a0*/  F2FP.SATFINITE.E4M3.F32.PACK_AB_MERGE_C R224, R66, R65, R224 ;  /* 0x0000004142e0723e */ /* 0x000fe400048070e0 */
[----:B------:R-:W-:Y:S02]  /*53b0*/  F2FP.SATFINITE.E4M3.F32.PACK_AB_MERGE_C R226, R70, R67, R226 ;  /* 0x0000004346e2723e */ /* 0x000fe400048070e2 */
[----:B------:R-:W-:Y:S02]  /*53c0*/  CS2R R66, SRZ ;  /* 0x0000000000427805 */ /* 0x000fe4000001ff00 */
[----:B------:R-:W1:Y:S01]  /*53d0*/  MUFU.EX2 R52, R52 ;  /* 0x0000003400347308 */ /* 0x000e620000000800 */
[----:B---3--:R-:W-:-:S07]  /*53e0*/  FADD.FTZ R119, R37, R118 ;  /* 0x0000007625777221 */ /* 0x008fce0000010000 */
[----:B------:R-:W3:Y:S01]  /*53f0*/  MUFU.EX2 R91, R91 ;  /* 0x0000005b005b7308 */ /* 0x000ee20000000800 */
[----:B0-----:R-:W-:-:S07]  /*5400*/  FADD.FTZ R68, R74, R117 ;  /* 0x000000754a447221 */ /* 0x001fce0000010000 */
[----:B------:R-:W0:Y:S01]  /*5410*/  MUFU.EX2 R39, R39 ;  /* 0x0000002700277308 */ /* 0x000e220000000800 */
[C---:B-1----:R-:W-:Y:S01]  /*5420*/  FADD.FTZ R118, R52.reuse, R119 ;  /* 0x0000007734767221 */ /* 0x042fe20000010000 */
[----:B------:R-:W-:-:S04]  /*5430*/  F2FP.SATFINITE.E4M3.F32.PACK_AB_MERGE_C R221, R52, R37, RZ ;  /* 0x0000002534dd723e */ /* 0x000fc800048070ff */
[----:B------:R-:W-:Y:S02]  /*5440*/  F2FP.SATFINITE.E4M3.F32.PACK_AB_MERGE_C R221, R48, R35, R221 ;  /* 0x0000002330dd723e */ /* 0x000fe400048070dd */
[----:B------:R-:W1:Y:S01]  /*5450*/  MUFU.EX2 R98, R98 ;  /* 0x0000006200627308 */ /* 0x000e620000000800 */
[----:B---3--:R-:W-:-:S07]  /*5460*/  FADD.FTZ R117, R91, R68 ;  /* 0x000000445b757221 */ /* 0x008fce0000010000 */
[----:B------:R-:W3:Y:S01]  /*5470*/  MUFU.EX2 R78, R78 ;  /* 0x0000004e004e7308 */ /* 0x000ee20000000800 */
[----:B0-----:R-:W-:-:S04]  /*5480*/  FADD.FTZ R119, R39, R118 ;  /* 0x0000007627777221 */ /* 0x001fc80000010000 */
[----:B------:R-:W-:-:S03]  /*5490*/  FADD.FTZ R122, R102, R119 ;  /* 0x00000077667a7221 */ /* 0x000fc60000010000 */
[----:B------:R-:W0:Y:S01]  /*54a0*/  MUFU.EX2 R81, R81 ;  /* 0x0000005100517308 */ /* 0x000e220000000800 */
[C---:B-1----:R-:W-:Y:S01]  /*54b0*/  FADD.FTZ R117, R98.reuse, R117 ;  /* 0x0000007562757221 */ /* 0x042fe20000010000 */
[----:B------:R-:W-:-:S04]  /*54c0*/  F2FP.SATFINITE.E4M3.F32.PACK_AB_MERGE_C R91, R98, R91, RZ ;  /* 0x0000005b625b723e */ /* 0x000fc800048070ff */
[----:B------:R-:W-:Y:S02]  /*54d0*/  F2FP.SATFINITE.E4M3.F32.PACK_AB_MERGE_C R220, R74, R69, R91 ;  /* 0x000000454adc723e */ /* 0x000fe4000480705b */
[----:B------:R-:W1:Y:S01]  /*54e0*/  MUFU.EX2 R4, R4 ;  /* 0x0000000400047308 */ /* 0x000e620000000800 */
[----:B---3--:R-:W-:Y:S01]  /*54f0*/  FADD.FTZ R118, R78, R117 ;  /* 0x000000754e767221 */ /* 0x008fe20000010000 */
[----:B------:R-:W-:-:S06]  /*5500*/  FADD.FTZ R117, R5, R122 ;  /* 0x0000007a05757221 */ /* 0x000fcc0000010000 */
        /* <DEDUP_REMOVED lines=9> */
[----:B0-----:R-:W-:-:S07]  /*55a0*/  FADD.FTZ R122, R6, R119 ;  /* 0x00000077067a7221 */ /* 0x001fce0000010000 */
[----:B------:R-:W-:Y:S01]  /*55b0*/  MUFU.EX2 R83, R83 ;  /* 0x0000005300537308 */ /* 0x000fe20000000800 */
[C---:B-1----:R-:W-:Y:S01]  /*55c0*/  FADD.FTZ R118, R104.reuse, R117 ;  /* 0x0000007568767221 */ /* 0x042fe20000010000 */
[----:B------:R-:W-:-:S04]  /*55d0*/  F2FP.SATFINITE.E4M3.F32.PACK_AB_MERGE_C R95, R104, R95, RZ ;  /* 0x0000005f685f723e */ /* 0x000fc800048070ff */
[----:B------:R-:W-:Y:S02]  /*55e0*/  F2FP.SATFINITE.E4M3.F32.PACK_AB_MERGE_C R222, R81, R78, R95 ;  /* 0x0000004e51de723e */ /* 0x000fe4000480705f */
[----:B------:R-:W-:Y:S01]  /*55f0*/  CS2R R78, SRZ ;  /* 0x00000000004e7805 */ /* 0x000fe2000001ff00 */
[----:B------:R-:W-:Y:S01]  /*5600*/  MUFU.EX2 R10, R10 ;  /* 0x0000000a000a7308 */ /* 0x000fe20000000800 */
[----:B---3--:R-:W-:-:S07]  /*5610*/  FADD.FTZ R117, R9, R122 ;  /* 0x0000007a09757221 */ /* 0x008fce0000010000 */
[----:B------:R-:W-:Y:S08]  /*5620*/  MUFU.EX2 R86, R86 ;  /* 0x0000005600567308 */ /* 0x000ff00000000800 */
[----:B------:R-:W0:Y:S08]  /*5630*/  MUFU.EX2 R11, R11 ;  /* 0x0000000b000b7308 */ /* 0x000e300000000800 */
[----:B------:R-:W1:Y:S08]  /*5640*/  MUFU.EX2 R99, R99 ;  /* 0x0000006300637308 */ /* 0x000e700000000800 */
[----:B------:R-:W3:Y:S01]  /*5650*/  MUFU.EX2 R12, R12 ;  /* 0x0000000c000c7308 */ /* 0x000ee20000000800 */
[----:B0-----:R-:W-:-:S04]  /*5660*/  F2FP.SATFINITE.E4M3.F32.PACK_AB_MERGE_C R217, R11, R10, RZ ;  /* 0x0000000a0bd9723e */ /* 0x001fc800048070ff */
[----:B------:R-:W-:-:S03]  /*5670*/  F2FP.SATFINITE.E4M3.F32.PACK_AB_MERGE_C R217, R9, R6, R217 ;  /* 0x0000000609d9723e */ /* 0x000fc600048070d9 */
[----:B------:R-:W0:Y:S08]  /*5680*/  MUFU.EX2 R106, R106 ;  /* 0x0000006a006a7308 */ /* 0x000e300000000800 */
[----:B------:R-:W4:Y:S08]  /*5690*/  MUFU.EX2 R13, R13 ;  /* 0x0000000d000d7308 */ /* 0x000f300000000800 */
[----:B------:R-:W5:Y:S08]  /*56a0*/  MUFU.EX2 R87, R87 ;  /* 0x0000005700577308 */ /* 0x000f700000000800 */
[----:B------:R2:W-:Y:S08]  /*56b0*/  MUFU.EX2 R68, R113 ;  /* 0x0000007100447308 */ /* 0x0005f00000000800 */
[----:B------:R-:W5:Y:S01]  /*56c0*/  MUFU.EX2 R14, R14 ;  /* 0x0000000e000e7308 */ /* 0x000f620000000800 */
[----:B--2---:R-:W-:Y:S01]  /*56d0*/  FADD.FTZ R113, R83, R118 ;  /* 0x0000007653717221 */ /* 0x004fe20000010000 */
[----:B------:R-:W-:-:S03]  /*56e0*/  FADD.FTZ R118, R10, R117 ;  /* 0x000000750a767221 */ /* 0x000fc60000010000 */
[----:B------:R-:W-:Y:S01]  /*56f0*/  FADD.FTZ R28, R86, R113 ;  /* 0x00000071561c7221 */ /* 0x000fe20000010000 */
[----:B------:R-:W-:Y:S02]  /*5700*/  FADD.FTZ R113, R11, R118 ;  /* 0x000000760b717221 */ /* 0x000fe40000010000 */
[----:B------:R-:W2:Y:S01]  /*5710*/  MUFU.EX2 R92, R92 ;  /* 0x0000005c005c7308 */ /* 0x000ea20000000800 */
[----:B-1----:R-:W-:Y:S01]  /*5720*/  FADD.FTZ R29, R99, R28 ;  /* 0x0000001c631d7221 */ /* 0x002fe20000010000 */
[----:B---3--:R-:W-:Y:S01]  /*5730*/  FADD.FTZ R36, R12, R113 ;  /* 0x000000710c247221 */ /* 0x008fe20000010000 */
[C---:B0-----:R-:W-:Y:S02]  /*5740*/  F2FP.SATFINITE.E4M3.F32.PACK_AB_MERGE_C R99, R106.reuse, R99, RZ ;  /* 0x000000636a63723e */ /* 0x041fe400048070ff */
[----:B------:R-:W-:Y:S01]  /*5750*/  FADD.FTZ R28, R106, R29 ;  /* 0x0000001d6a1c7221 */ /* 0x000fe20000010000 */
[----:B----4-:R-:W-:Y:S01]  /*5760*/  FADD.FTZ R29, R13, R36 ;  /* 0x000000240d1d7221 */ /* 0x010fe20000010000 */
[----:B------:R-:W-:Y:S01]  /*5770*/  F2FP.SATFINITE.E4M3.F32.PACK_AB_MERGE_C R216, R86, R83, R99 ;  /* 0x0000005356d8723e */ /* 0x000fe20004807063 */
[----:B------:R-:W0:Y:S01]  /*5780*/  MUFU.EX2 R21, R21 ;  /* 0x0000001500157308 */ /* 0x000e220000000800 */
[----:B-----5:R-:W-:Y:S01]  /*5790*/  FADD.FTZ R5, R87, R28 ;  /* 0x0000001c57057221 */ /* 0x020fe20000010000 */
[----:B------:R-:W-:Y:S01]  /*57a0*/  FADD.FTZ R28, R14, R29 ;  /* 0x0000001d0e1c7221 */ /* 0x000fe20000010000 */
[----:B------:R-:W-:Y:S01]  /*57b0*/  CS2R R36, SRZ ;  /* 0x0000000000247805 */ /* 0x000fe2000001ff00 */
[----:B------:R-:W1:Y:S01]  /*57c0*/  @P2 LDC R29, c[0x0][0x44c] ;  /* 0x00011300ff1d2b82 */ /* 0x000e620000000800 */
[----:B------:R-:W-:-:S03]  /*57d0*/  CS2R R82, SRZ ;  /* 0x0000000000527805 */ /* 0x000fc6000001ff00 */
[----:B------:R-:W3:Y:S01]  /*57e0*/  MUFU.EX2 R103, R103 ;  /* 0x0000006700677308 */ /* 0x000ee20000000800 */
[----:B--2---:R-:W-:-:S07]  /*57f0*/  FADD.FTZ R10, R92, R5 ;  /* 0x000000055c0a7221 */ /* 0x004fce0000010000 */
[----:B------:R-:W2:Y:S01]  /*5800*/  MUFU.EX2 R15, R15 ;  /* 0x0000000f000f7308 */ /* 0x000ea20000000800 */
[C---:B0-----:R-:W-:Y:S01]  /*5810*/  FADD.FTZ R28, R21.reuse, R28 ;  /* 0x0000001c151c7221 */ /* 0x041fe20000010000 */
[----:B------:R-:W-:-:S04]  /*5820*/  F2FP.SATFINITE.E4M3.F32.PACK_AB_MERGE_C R219, R21, R14, RZ ;  /* 0x0000000e15db723e */ /* 0x000fc800048070ff */
[----:B------:R-:W-:Y:S02]  /*5830*/  F2FP.SATFINITE.E4M3.F32.PACK_AB_MERGE_C R219, R13, R12, R219 ;  /* 0x0000000c0ddb723e */ /* 0x000fe400048070db */
[----:B------:R-:W0:Y:S01]  /*5840*/  MUFU.EX2 R108, R108 ;  /* 0x0000006c006c7308 */ /* 0x000e220000000800 */
[----:B---3--:R-:W-:-:S07]  /*5850*/  FADD.FTZ R11, R103, R10 ;  /* 0x0000000a670b7221 */ /* 0x008fce0000010000 */
[----:B------:R-:W3:Y:S01]  /*5860*/  MUFU.EX2 R20, R20 ;  /* 0x0000001400147308 */ /* 0x000ee20000000800 */
[----:B--2---:R-:W-:-:S07]  /*5870*/  FADD.FTZ R21, R15, R28 ;  /* 0x0000001c0f157221 */ /* 0x004fce0000010000 */
[----:B------:R-:W2:Y:S01]  /*5880*/  MUFU.EX2 R93, R93 ;  /* 0x0000005d005d7308 */ /* 0x000ea20000000800 */
[C---:B0-----:R-:W-:Y:S01]  /*5890*/  FADD.FTZ R10, R108.reuse, R11 ;  /* 0x0000000b6c0a7221 */ /* 0x041fe20000010000 */
[----:B------:R-:W-:-:S04]  /*58a0*/  F2FP.SATFINITE.E4M3.F32.PACK_AB_MERGE_C R103, R108, R103, RZ ;  /* 0x000000676c67723e */ /* 0x000fc800048070ff */
[----:B------:R-:W-:Y:S02]  /*58b0*/  F2FP.SATFINITE.E4M3.F32.PACK_AB_MERGE_C R218, R92, R87, R103 ;  /* 0x000000575cda723e */ /* 0x000fe40004807067 */
[----:B------:R-:W-:Y:S01]  /*58c0*/  CS2R R86, SRZ ;  /* 0x0000000000567805 */ /* 0x000fe2000001ff00 */
[----:B------:R-:W0:Y:S01]  /*58d0*/  MUFU.EX2 R72, R72 ;  /* 0x0000004800487308 */ /* 0x000e220000000800 */
[----:B---3--:R-:W-:-:S07]  /*58e0*/  FADD.FTZ R21, R20, R21 ;  /* 0x0000001514157221 */ /* 0x008fce0000010000 */
[----:B------:R-:W3:Y:S01]  /*58f0*/  MUFU.EX2 R96, R96 ;  /* 0x0000006000607308 */ /* 0x000ee20000000800 */
[----:B--2---:R-:W-:-:S07]  /*5900*/  FADD.FTZ R11, R93, R10 ;  /* 0x0000000a5d0b7221 */ /* 0x004fce0000010000 */
[----:B------:R-:W2:Y:S01]  /*5910*/  MUFU.EX2 R100, R100 ;  /* 0x0000006400647308 */ /* 0x000ea20000000800 */
[----:B0-----:R-:W-:Y:S01]  /*5920*/  FADD.FTZ R10, R72, R21 ;  /* 0x00000015480a7221 */ /* 0x001fe20000010000 */
[----:B------:R-:W-:-:S03]  /*5930*/  F2FP.SATFINITE.E4M3.F32.PACK_AB_MERGE_C R213, R77, R72, RZ ;  /* 0x000000484dd5723e */ /* 0x000fc600048070ff */
[----:B------:R-:W-:Y:S01]  /*5940*/  FADD.FTZ R14, R77, R10 ;  /* 0x0000000a4d0e7221 */ /* 0x000fe20000010000 */
[----:B------:R-:W-:Y:S02]  /*5950*/  F2FP.SATFINITE.E4M3.F32.PACK_AB_MERGE_C R213, R20, R15, R213 ;  /* 0x0000000f14d5723e */ /* 0x000fe400048070d5 */
[----:B------:R-:W0:Y:S01]  /*5960*/  MUFU.EX2 R73, R73 ;  /* 0x0000004900497308 */ /* 0x000e220000000800 */
[----:B---3--:R-:W-:-:S07]  /*5970*/  FADD.FTZ R21, R96, R11 ;  /* 0x0000000b60157221 */ /* 0x008fce0000010000 */
[----:B------:R-:W3:Y:S01]  /*5980*/  MUFU.EX2 R109, R109 ;  /* 0x0000006d006d7308 */ /* 0x000ee20000000800 */
[----:B--2---:R-:W-:-:S07]  /*5990*/  FADD.FTZ R10, R100, R21 ;  /* 0x00000015640a7221 */ /* 0x004fce0000010000 */
[----:B------:R-:W2:Y:S01]  /*59a0*/  MUFU.EX2 R76, R76 ;  /* 0x0000004c004c7308 */ /* 0x000ea20000000800 */
[----:B0-----:R-:W-:-:S07]  /*59b0*/  FADD.FTZ R21, R73, R14 ;  /* 0x0000000e49157221 */ /* 0x001fce0000010000 */
[----:B------:R-:W0:Y:S01]  /*59c0*/  MUFU.EX2 R80, R80 ;  /* 0x0000005000507308 */ /* 0x000e220000000800 */
[C---:B---3--:R-:W-:Y:S01]  /*59d0*/  F2FP.SATFINITE.E4M3.F32.PACK_AB_MERGE_C R100, R109.reuse, R100, RZ ;  /* 0x000000646d64723e */ /* 0x048fe200048070ff */
[----:B------:R-:W-:-:S03]  /*59e0*/  FADD.FTZ R109, R109, R10 ;  /* 0x0000000a6d6d7221 */ /* 0x000fc60000010000 */
[----:B------:R-:W-:-:S03]  /*59f0*/  F2FP.SATFINITE.E4M3.F32.PACK_AB_MERGE_C R212, R96, R93, R100 ;  /* 0x0000005d60d4723e */ /* 0x000fc60004807064 */
[----:B------:R-:W3:Y:S01]  /*5a00*/  MUFU.EX2 R56, R56 ;  /* 0x0000003800387308 */ /* 0x000ee20000000800 */
[----:B--2---:R-:W-:-:S07]  /*5a10*/  FADD.FTZ R21, R76, R21 ;  /* 0x000000154c157221 */ /* 0x004fce0000010000 */
[----:B------:R-:W2:Y:S01]  /*5a20*/  MUFU.EX2 R97, R97 ;  /* 0x0000006100617308 */ /* 0x000ea20000000800 */
[----:B0-----:R-:W-:-:S07]  /*5a30*/  FADD.FTZ R10, R80, R109 ;  /* 0x0000006d500a7221 */ /* 0x001fce0000010000 */
[----:B------:R-:W0:Y:S01]  /*5a40*/  MUFU.EX2 R57, R57 ;  /* 0x0000003900397308 */ /* 0x000e220000000800 */
[----:B---3--:R-:W-:-:S07]  /*5a50*/  FADD.FTZ R14, R56, R21 ;  /* 0x00000015380e7221 */ /* 0x008fce0000010000 */
[----:B------:R-:W3:Y:S01]  /*5a60*/  MUFU.EX2 R84, R84 ;  /* 0x0000005400547308 */ /* 0x000ee20000000800 */
[----:B--2---:R-:W-:-:S07]  /*5a70*/  FADD.FTZ R21, R97, R10 ;  /* 0x0000000a61157221 */ /* 0x004fce0000010000 */
[----:B------:R-:W2:Y:S01]  /*5a80*/  MUFU.EX2 R60, R60 ;  /* 0x0000003c003c7308 */ /* 0x000ea20000000800 */
[C---:B0-----:R-:W-:Y:S01]  /*5a90*/  F2FP.SATFINITE.E4M3.F32.PACK_AB_MERGE_C R215, R57.reuse, R56, RZ ;  /* 0x0000003839d7723e */ /* 0x041fe200048070ff */
[----:B------:R-:W-:-:S03]  /*5aa0*/  FADD.FTZ R57, R57, R14 ;  /* 0x0000000e39397221 */ /* 0x000fc60000010000 */
[----:B------:R-:W-:Y:S02]  /*5ab0*/  F2FP.SATFINITE.E4M3.F32.PACK_AB_MERGE_C R215, R76, R73, R215 ;  /* 0x000000494cd7723e */ /* 0x000fe400048070d7 */
[----:B------:R-:W-:Y:S02]  /*5ac0*/  CS2R R72, SRZ ;  /* 0x0000000000487805 */ /* 0x000fe4000001ff00 */
[----:B------:R-:W-:Y:S01]  /*5ad0*/  CS2R R76, SRZ ;  /* 0x00000000004c7805 */ /* 0x000fe2000001ff00 */
[----:B------:R-:W0:Y:S01]  /*5ae0*/  MUFU.EX2 R107, R107 ;  /* 0x0000006b006b7308 */ /* 0x000e220000000800 */
[----:B---3--:R-:W-:-:S07]  /*5af0*/  FADD.FTZ R6, R84, R21 ;  /* 0x0000001554067221 */ /* 0x008fce0000010000 */
[----:B------:R-:W3:Y:S01]  /*5b00*/  MUFU.EX2 R61, R61 ;  /* 0x0000003d003d7308 */ /* 0x000ee20000000800 */
[----:B--2---:R-:W-:Y:S01]  /*5b10*/  FADD.FTZ R10, R60, R57 ;  /* 0x000000393c0a7221 */ /* 0x004fe20000010000 */
[----:B------:R-:W-:-:S06]  /*5b20*/  CS2R R56, SRZ ;  /* 0x0000000000387805 */ /* 0x000fcc000001ff00 */
        /* <DEDUP_REMOVED lines=9> */
[----:B--2---:R-:W-:-:S07]  /*5bc0*/  FADD.FTZ R6, R64, R107 ;  /* 0x0000006b40067221 */ /* 0x004fce0000010000 */
[----:B------:R-:W2:Y:S01]  /*5bd0*/  MUFU.EX2 R41, R41 ;  /* 0x0000002900297308 */ /* 0x000ea20000000800 */
[----:B0-----:R-:W-:-:S07]  /*5be0*/  FADD.FTZ R10, R40, R13 ;  /* 0x0000000d280a7221 */ /* 0x001fce0000010000 */
[----:B------:R-:W0:Y:S01]  /*5bf0*/  MUFU.EX2 R111, R111 ;  /* 0x0000006f006f7308 */ /* 0x000e220000000800 */
[----:B---3--:R-:W-:-:S07]  /*5c00*/  FADD.FTZ R6, R101, R6 ;  /* 0x0000000665067221 */ /* 0x008fce0000010000 */
[----:B------:R-:W3:Y:S01]  /*5c10*/  MUFU.EX2 R43, R43 ;  /* 0x0000002b002b7308 */ /* 0x000ee20000000800 */
[C---:B--2---:R-:W-:Y:S01]  /*5c20*/  FADD.FTZ R10, R41.reuse, R10 ;  /* 0x0000000a290a7221 */ /* 0x044fe20000010000 */
[----:B------:R-:W-:Y:S02]  /*5c30*/  F2FP.SATFINITE.E4M3.F32.PACK_AB_MERGE_C R209, R41, R40, RZ ;  /* 0x0000002829d1723e */ /* 0x000fe400048070ff */
[----:B------:R-:W-:Y:S02]  /*5c40*/  CS2R R40, SRZ ;  /* 0x0000000000287805 */ /* 0x000fe4000001ff00 */
[----:B------:R-:W-:Y:S02]  /*5c50*/  F2FP.SATFINITE.E4M3.F32.PACK_AB_MERGE_C R209, R61, R60, R209 ;  /* 0x0000003c3dd1723e */ /* 0x000fe400048070d1 */
[----:B------:R-:W-:Y:S01]  /*5c60*/  CS2R R60, SRZ ;  /* 0x00000000003c7805 */ /* 0x000fe2000001ff00 */
[----:B------:R-:W2:Y:S01]  /*5c70*/  MUFU.EX2 R120, R120 ;  /* 0x0000007800787308 */ /* 0x000ea20000000800 */
[----:B0-----:R-:W-:-:S07]  /*5c80*/  FADD.FTZ R15, R111, R6 ;  /* 0x000000066f0f7221 */ /* 0x001fce0000010000 */
[----:B------:R-:W0:Y:S01]  /*5c90*/  MUFU.EX2 R62, R62 ;  /* 0x0000003e003e7308 */ /* 0x000e220000000800 */
[----:B---3--:R-:W-:-:S07]  /*5ca0*/  FADD.FTZ R21, R43, R10 ;  /* 0x0000000a2b157221 */ /* 0x008fce0000010000 */
[----:B------:R-:W-:Y:S01]  /*5cb0*/  MUFU.EX2 R45, R45 ;  /* 0x0000002d002d7308 */ /* 0x000fe20000000800 */
[C---:B--2---:R-:W-:Y:S01]  /*5cc0*/  FADD.FTZ R15, R120.reuse, R15 ;  /* 0x0000000f780f7221 */ /* 0x044fe20000010000 */
[----:B------:R-:W-:-:S03]  /*5cd0*/  F2FP.SATFINITE.E4M3.F32.PACK_AB_MERGE_C R111, R120, R111, RZ ;  /* 0x0000006f786f723e */ /* 0x000fc600048070ff */
[----:B------:R-:W-:Y:S01]  /*5ce0*/  FADD.FTZ R6, R68, R15 ;  /* 0x0000000f44067221 */ /* 0x000fe20000010000 */
[----:B------:R-:W-:Y:S02]  /*5cf0*/  F2FP.SATFINITE.E4M3.F32.PACK_AB_MERGE_C R208, R101, R64, R111 ;  /* 0x0000004065d0723e */ /* 0x000fe4000480706f */
[----:B------:R-:W-:Y:S01]  /*5d00*/  CS2R R64, SRZ ;  /* 0x0000000000407805 */ /* 0x000fe2000001ff00 */
[----:B------:R-:W2:Y:S01]  /*5d10*/  MUFU.EX2 R42, R42 ;  /* 0x0000002a002a7308 */ /* 0x000ea20000000800 */
[----:B0-----:R-:W-:-:S07]  /*5d20*/  FADD.FTZ R10, R62, R21 ;  /* 0x000000153e0a7221 */ /* 0x001fce0000010000 */
[----:B------:R-:W0:Y:S08]  /*5d30*/  MUFU.EX2 R105, R105 ;  /* 0x0000006900697308 */ /* 0x000e300000000800 */
[----:B------:R-:W3:Y:S01]  /*5d40*/  MUFU.EX2 R115, R115 ;  /* 0x0000007300737308 */ /* 0x000ee20000000800 */
[----:B--2---:R-:W-:Y:S01]  /*5d50*/  F2FP.SATFINITE.E4M3.F32.PACK_AB_MERGE_C R211, R42, R45, RZ ;  /* 0x0000002d2ad3723e */ /* 0x004fe200048070ff */
[----:B------:R-:W-:-:S03]  /*5d60*/  FADD.FTZ R45, R45, R10 ;  /* 0x0000000a2d2d7221 */ /* 0x000fc60000010000 */
[----:B------:R-:W-:Y:S01]  /*5d70*/  F2FP.SATFINITE.E4M3.F32.PACK_AB_MERGE_C R211, R62, R43, R211 ;  /* 0x0000002b3ed3723e */ /* 0x000fe200048070d3 */
[----:B------:R-:W-:Y:S01]  /*5d80*/  FADD.FTZ R45, R42, R45 ;  /* 0x0000002d2a2d7221 */ /* 0x000fe20000010000 */
[----:B------:R-:W-:Y:S01]  /*5d90*/  CS2R R42, SRZ ;  /* 0x00000000002a7805 */ /* 0x000fe2000001ff00 */
[----:B------:R-:W-:Y:S01]  /*5da0*/  MUFU.EX2 R26, R26 ;  /* 0x0000001a001a7308 */ /* 0x000fe20000000800 */
[----:B0-----:R-:W-:-:S07]  /*5db0*/  FADD.FTZ R6, R105, R6 ;  /* 0x0000000669067221 */ /* 0x001fce0000010000 */
[----:B------:R-:W0:Y:S01]  /*5dc0*/  MUFU.EX2 R49, R49 ;  /* 0x0000003100317308 */ /* 0x000e220000000800 */
[----:B---3--:R-:W-:-:S07]  /*5dd0*/  FADD.FTZ R21, R115, R6 ;  /* 0x0000000673157221 */ /* 0x008fce0000010000 */
[----:B------:R-:W2:Y:S08]  /*5de0*/  MUFU.EX2 R30, R30 ;  /* 0x0000001e001e7308 */ /* 0x000eb00000000800 */
[----:B------:R-:W3:Y:S01]  /*5df0*/  MUFU.EX2 R116, R116 ;  /* 0x0000007400747308 */ /* 0x000ee20000000800 */
[----:B0-----:R-:W-:-:S07]  /*5e00*/  F2FP.SATFINITE.E4M3.F32.PACK_AB_MERGE_C R10, R49, R26, RZ ;  /* 0x0000001a310a723e */ /* 0x001fce00048070ff */
[----:B------:R-:W0:Y:S01]  /*5e10*/  MUFU.EX2 R47, R47 ;  /* 0x0000002f002f7308 */ /* 0x000e220000000800 */
[----:B--2---:R-:W-:-:S07]  /*5e20*/  FADD.FTZ R6, R30, R45 ;  /* 0x0000002d1e067221 */ /* 0x004fce0000010000 */
[----:B------:R-:W2:Y:S01]  /*5e30*/  MUFU.EX2 R4, R176 ;  /* 0x000000b000047308 */ /* 0x000ea20000000800 */
[C---:B---3--:R-:W-:Y:S01]  /*5e40*/  FADD.FTZ R21, R116.reuse, R21 ;  /* 0x0000001574157221 */ /* 0x048fe20000010000 */
[----:B------:R-:W-:-:S04]  /*5e50*/  F2FP.SATFINITE.E4M3.F32.PACK_AB_MERGE_C R115, R116, R115, RZ ;  /* 0x000000737473723e */ /* 0x000fc800048070ff */
[----:B------:R-:W-:Y:S02]  /*5e60*/  F2FP.SATFINITE.E4M3.F32.PACK_AB_MERGE_C R210, R105, R68, R115 ;  /* 0x0000004469d2723e */ /* 0x000fe40004807073 */
[----:B------:R-:W-:Y:S01]  /*5e70*/  CS2R R68, SRZ ;  /* 0x0000000000447805 */ /* 0x000fe2000001ff00 */
[----:B------:R-:W3:Y:S01]  /*5e80*/  MUFU.EX2 R5, R114 ;  /* 0x0000007200057308 */ /* 0x000ee20000000800 */
[C---:B0-----:R-:W-:Y:S01]  /*5e90*/  F2FP.SATFINITE.E4M3.F32.PACK_AB_MERGE_C R205, R47.reuse, R30, R10 ;  /* 0x0000001e2fcd723e */ /* 0x041fe2000480700a */
[----:B------:R-:W-:-:S04]  /*5ea0*/  FADD.FTZ R47, R47, R6 ;  /* 0x000000062f2f7221 */ /* 0x000fc80000010000 */
[----:B------:R-:W-:Y:S02]  /*5eb0*/  FADD.FTZ R26, R26, R47 ;  /* 0x0000002f1a1a7221 */ /* 0x000fe40000010000 */
[----:B------:R-:W0:Y:S01]  /*5ec0*/  MUFU.EX2 R178, R178 ;  /* 0x000000b200b27308 */ /* 0x000e220000000800 */
[----:B--2---:R-:W-:Y:S01]  /*5ed0*/  FADD.FTZ R6, R4, R21 ;  /* 0x0000001504067221 */ /* 0x004fe20000010000 */
[----:B------:R-:W-:-:S06]  /*5ee0*/  FADD.FTZ R49, R49, R26 ;  /* 0x0000001a31317221 */ /* 0x000fcc0000010000 */
[----:B------:R-:W2:Y:S01]  /*5ef0*/  MUFU.EX2 R11, R112 ;  /* 0x00000070000b7308 */ /* 0x000ea20000000800 */
[----:B---3--:R-:W-:-:S07]  /*5f00*/  FADD.FTZ R27, R5, R6 ;  /* 0x00000006051b7221 */ /* 0x008fce0000010000 */
[----:B------:R-:W3:Y:S01]  /*5f10*/  MUFU.EX2 R180, R180 ;  /* 0x000000b400b47308 */ /* 0x000ee20000000800 */
[----:B0-----:R-:W-:-:S07]  /*5f20*/  FADD.FTZ R6, R178, R27 ;  /* 0x0000001bb2067221 */ /* 0x001fce0000010000 */
[----:B------:R-:W0:Y:S01]  /*5f30*/  MUFU.EX2 R9, R110 ;  /* 0x0000006e00097308 */ /* 0x000e220000000800 */
[C---:B--2---:R-:W-:Y:S01]  /*5f40*/  F2FP.SATFINITE.E4M3.F32.PACK_AB_MERGE_C R178, R11.reuse, R178, RZ ;  /* 0x000000b20bb2723e */ /* 0x044fe200048070ff */
[----:B------:R-:W-:-:S03]  /*5f50*/  FADD.FTZ R11, R11, R6 ;  /* 0x000000060b0b7221 */ /* 0x000fc60000010000 */
[----:B------:R-:W-:-:S03]  /*5f60*/  F2FP.SATFINITE.E4M3.F32.PACK_AB_MERGE_C R204, R5, R4, R178 ;  /* 0x0000000405cc723e */ /* 0x000fc600048070b2 */
[----:B------:R-:W2:Y:S01]  /*5f70*/  MUFU.EX2 R182, R182 ;  /* 0x000000b600b67308 */ /* 0x000ea20000000800 */
[----:B---3--:R-:W-:-:S07]  /*5f80*/  FADD.FTZ R6, R180, R11 ;  /* 0x0000000bb4067221 */ /* 0x008fce0000010000 */
[----:B------:R-:W3:Y:S01]  /*5f90*/  MUFU.EX2 R13, R184 ;  /* 0x000000b8000d7308 */ /* 0x000ee20000000800 */
[----:B0-----:R-:W-:-:S07]  /*5fa0*/  FADD.FTZ R27, R9, R6 ;  /* 0x00000006091b7221 */ /* 0x001fce0000010000 */
[----:B------:R-:W0:Y:S01]  /*5fb0*/  MUFU.EX2 R186, R186 ;  /* 0x000000ba00ba7308 */ /* 0x000e220000000800 */
[----:B--2---:R-:W-:Y:S01]  /*5fc0*/  FADD.FTZ R6, R182, R27 ;  /* 0x0000001bb6067221 */ /* 0x004fe20000010000 */
[----:B------:R-:W-:-:S06]  /*5fd0*/  CS2R R26, SRZ ;  /* 0x00000000001a7805 */ /* 0x000fcc000001ff00 */
[----:B------:R-:W2:Y:S01]  /*5fe0*/  MUFU.EX2 R15, R54 ;  /* 0x00000036000f7308 */ /* 0x000ea20000000800 */
[C---:B---3--:R-:W-:Y:S01]  /*5ff0*/  F2FP.SATFINITE.E4M3.F32.PACK_AB_MERGE_C R182, R13.reuse, R182, RZ ;  /* 0x000000b60db6723e */ /* 0x048fe200048070ff */
[----:B------:R-:W-:-:S03]  /*6000*/  FADD.FTZ R13, R13, R6 ;  /* 0x000000060d0d7221 */ /* 0x000fc60000010000 */
[----:B------:R-:W-:-:S03]  /*6010*/  F2FP.SATFINITE.E4M3.F32.PACK_AB_MERGE_C R206, R9, R180, R182 ;  /* 0x000000b409ce723e */ /* 0x000fc600048070b6 */
[----:B------:R-:W-:Y:S01]  /*6020*/  MUFU.EX2 R34, R34 ;  /* 0x0000002200227308 */ /* 0x000fe20000000800 */
[----:B0-----:R-:W-:-:S07]  /*6030*/  FADD.FTZ R6, R186, R13 ;  /* 0x0000000dba067221 */ /* 0x001fce0000010000 */
[----:B------:R-:W0:Y:S01]  /*6040*/  MUFU.EX2 R53, R53 ;  /* 0x0000003500357308 */ /* 0x000e220000000800 */
[----:B--2---:R-:W-:Y:S01]  /*6050*/  FADD.FTZ R13, R15, R6 ;  /* 0x000000060f0d7221 */ /* 0x004fe20000010000 */
[----:B-1----:R-:W-:Y:S01]  /*6060*/  @P2 IMAD.HI.U32 R6, R22, R29, RZ ;  /* 0x0000001d16062227 */ /* 0x002fe200078e00ff */
[----:B------:R-:W-:-:S04]  /*6070*/  CS2R R28, SRZ ;  /* 0x00000000001c7805 */ /* 0x000fc8000001ff00 */
[----:B------:R-:W-:Y:S01]  /*6080*/  @P2 SHF.R.U32.HI R22, RZ, R31, R6 ;  /* 0x0000001fff162219 */ /* 0x000fe20000011606 */
[----:B------:R-:W1:Y:S01]  /*6090*/  MUFU.EX2 R46, R46 ;  /* 0x0000002e002e7308 */ /* 0x000e620000000800 */
[----:B------:R-:W-:Y:S02]  /*60a0*/  CS2R R30, SRZ ;  /* 0x00000000001e7805 */ /* 0x000fe4000001ff00 */
[----:B------:R-:W-:Y:S01]  /*60b0*/  IADD3 R137, R22, -R75, R136 ;  /* 0x8000004b16897210 */ /* 0x000fe20007ffe088 */
[----:B------:R-:W-:Y:S01]  /*60c0*/  IMAD.MOV.U32 R136, RZ, RZ, RZ ;  /* 0x000000ffff887224 */ /* 0x000fe200078e00ff */
[----:B------:R-:W-:-:S03]  /*60d0*/  CS2R R74, SRZ ;  /* 0x00000000004a7805 */ /* 0x000fc6000001ff00 */
[----:B------:R-:W2:Y:S01]  /*60e0*/  MUFU.EX2 R51, R51 ;  /* 0x0000003300337308 */ /* 0x000ea20000000800 */
[----:B0-----:R-:W-:Y:S01]  /*60f0*/  F2FP.SATFINITE.E4M3.F32.PACK_AB_MERGE_C R12, R53, R34, RZ ;  /* 0x00000022350c723e */ /* 0x001fe200048070ff */
[----:B------:R-:W-:-:S05]  /*6100*/  IMAD.HI R136, R137, -0x6db6db6d, R136 ;  /* 0x9249249389887827 */ /* 0x000fca00078e0288 */
[----:B------:R-:W-:Y:S01]  /*6110*/  SHF.R.U32.HI R9, RZ, 0x1f, R136 ;  /* 0x0000001fff097819 */ /* 0x000fe20000011688 */
[----:B------:R-:W0:Y:S01]  /*6120*/  MUFU.EX2 R188, R188 ;  /* 0x000000bc00bc7308 */ /* 0x000e220000000800 */
[----:B-1----:R-:W-:Y:S01]  /*6130*/  FADD.FTZ R10, R46, R49 ;  /* 0x000000312e0a7221 */ /* 0x002fe20000010000 */
[----:B------:R-:W-:Y:S02]  /*6140*/  CS2R R48, SRZ ;  /* 0x0000000000307805 */ /* 0x000fe4000001ff00 */
[----:B------:R-:W-:-:S04]  /*6150*/  LEA.HI.SX32 R9, R136, R9, 0x19 ;  /* 0x0000000988097211 */ /* 0x000fc800078fcaff */
[----:B------:R-:W1:Y:S01]  /*6160*/  MUFU.EX2 R21, R192 ;  /* 0x000000c000157308 */ /* 0x000e620000000800 */
[C---:B--2---:R-:W-:Y:S01]  /*6170*/  F2FP.SATFINITE.E4M3.F32.PACK_AB_MERGE_C R207, R51.reuse, R46, R12 ;  /* 0x0000002e33cf723e */ /* 0x044fe2000480700c */
[----:B------:R-:W-:Y:S01]  /*6180*/  FADD.FTZ R51, R51, R10 ;  /* 0x0000000a33337221 */ /* 0x000fe20000010000 */
[----:B------:R-:W-:-:S03]  /*6190*/  CS2R R46, SRZ ;  /* 0x00000000002e7805 */ /* 0x000fc6000001ff00 */
[----:B------:R-:W-:Y:S02]  /*61a0*/  FADD.FTZ R34, R34, R51 ;  /* 0x0000003322227221 */ /* 0x000fe40000010000 */
[----:B------:R-:W-:Y:S01]  /*61b0*/  MUFU.EX2 R44, R44 ;  /* 0x0000002c002c7308 */ /* 0x000fe20000000800 */
[----:B0-----:R-:W-:Y:S01]  /*61c0*/  FADD.FTZ R4, R188, R13 ;  /* 0x0000000dbc047221 */ /* 0x001fe20000010000 */
[----:B------:R-:W-:Y:S01]  /*61d0*/  FADD.FTZ R53, R53, R34 ;  /* 0x0000002235357221 */ /* 0x000fe20000010000 */
[----:B------:R-:W-:-:S05]  /*61e0*/  CS2R R34, SRZ ;  /* 0x0000000000227805 */ /* 0x000fca000001ff00 */
[----:B------:R-:W0:Y:S01]  /*61f0*/  MUFU.EX2 R25, R25 ;  /* 0x0000001900197308 */ /* 0x000e220000000800 */
[C---:B-1----:R-:W-:Y:S01]  /*6200*/  F2FP.SATFINITE.E4M3.F32.PACK_AB_MERGE_C R188, R21.reuse, R188, RZ ;  /* 0x000000bc15bc723e */ /* 0x042fe200048070ff */
[----:B------:R-:W-:-:S03]  /*6210*/  FADD.FTZ R21, R21, R4 ;  /* 0x0000000415157221 */ /* 0x000fc60000010000 */
[----:B------:R-:W-:-:S03]  /*6220*/  F2FP.SATFINITE.E4M3.F32.PACK_AB_MERGE_C R200, R15, R186, R188 ;  /* 0x000000ba0fc8723e */ /* 0x000fc600048070bc */
[----:B------:R-:W-:Y:S08]  /*6230*/  MUFU.EX2 R58, R58 ;  /* 0x0000003a003a7308 */ /* 0x000ff00000000800 */
[----:B------:R-:W1:Y:S01]  /*6240*/  MUFU.EX2 R59, R59 ;  /* 0x0000003b003b7308 */ /* 0x000e620000000800 */
[----:B0-----:R-:W-:-:S07]  /*6250*/  F2FP.SATFINITE.E4M3.F32.PACK_AB_MERGE_C R4, R25, R44, RZ ;  /* 0x0000002c1904723e */ /* 0x001fce00048070ff */
[----:B------:R-:W0:Y:S08]  /*6260*/  MUFU.EX2 R38, R38 ;  /* 0x0000002600267308 */ /* 0x000e300000000800 */
[----:B------:R-:W2:Y:S01]  /*6270*/  MUFU.EX2 R50, R50 ;  /* 0x0000003200327308 */ /* 0x000ea20000000800 */
[----:B-1----:R-:W-:-:S07]  /*6280*/  F2FP.SATFINITE.E4M3.F32.PACK_AB_MERGE_C R12, R59, R58, RZ ;  /* 0x0000003a3b0c723e */ /* 0x002fce00048070ff */
[----:B------:R-:W1:Y:S01]  /*6290*/  MUFU.EX2 R190, R190 ;  /* 0x000000be00be7308 */ /* 0x000e620000000800 */
[----:B0-----:R-:W-:-:S07]  /*62a0*/  F2FP.SATFINITE.E4M3.F32.PACK_AB_MERGE_C R203, R63, R38, R4 ;  /* 0x000000263fcb723e */ /* 0x001fce0004807004 */
[----:B------:R-:W0:Y:S01]  /*62b0*/  MUFU.EX2 R55, R55 ;  /* 0x0000003700377308 */ /* 0x000e220000000800 */
[----:B--2---:R-:W-:Y:S01]  /*62c0*/  FADD.FTZ R10, R50, R53 ;  /* 0x00000035320a7221 */ /* 0x004fe20000010000 */
[----:B------:R-:W-:-:S06]  /*62d0*/  CS2R R52, SRZ ;  /* 0x0000000000347805 */ /* 0x000fcc000001ff00 */
[----:B------:R-:W2:Y:S01]  /*62e0*/  MUFU.EX2 R11, R194 ;  /* 0x000000c2000b7308 */ /* 0x000ea20000000800 */
[----:B-1----:R-:W-:-:S07]  /*62f0*/  FADD.FTZ R4, R190, R21 ;  /* 0x00000015be047221 */ /* 0x002fce0000010000 */
[----:B------:R-:W1:Y:S01]  /*6300*/  MUFU.EX2 R196, R196 ;  /* 0x000000c400c47308 */ /* 0x000e620000000800 */
[C---:B0-----:R-:W-:Y:S01]  /*6310*/  F2FP.SATFINITE.E4M3.F32.PACK_AB_MERGE_C R201, R55.reuse, R50, R12 ;  /* 0x0000003237c9723e */ /* 0x041fe2000480700c */
[----:B------:R-:W-:Y:S01]  /*6320*/  FADD.FTZ R55, R55, R10 ;  /* 0x0000000a37377221 */ /* 0x000fe20000010000 */
[----:B------:R-:W-:Y:S01]  /*6330*/  VIADD R12, R23, 0xfffffffe ;  /* 0xfffffffe170c7836 */ /* 0x000fe20000000000 */
[----:B------:R-:W-:Y:S02]  /*6340*/  CS2R R50, SRZ ;  /* 0x0000000000327805 */ /* 0x000fe4000001ff00 */
[----:B------:R-:W-:Y:S01]  /*6350*/  FADD.FTZ R58, R58, R55 ;  /* 0x000000373a3a7221 */ /* 0x000fe20000010000 */
[----:B------:R-:W-:Y:S01]  /*6360*/  CS2R R54, SRZ ;  /* 0x0000000000367805 */ /* 0x000fe2000001ff00 */
[----:B------:R-:W0:Y:S01]  /*6370*/  MUFU.EX2 R71, R71 ;  /* 0x0000004700477308 */ /* 0x000e220000000800 */
[----:B--2---:R-:W-:Y:S01]  /*6380*/  FADD.FTZ R5, R11, R4 ;  /* 0x000000040b057221 */ /* 0x004fe20000010000 */
[----:B------:R-:W-:-:S04]  /*6390*/  FADD.FTZ R59, R59, R58 ;  /* 0x0000003a3b3b7221 */ /* 0x000fc80000010000 */
[----:B------:R-:W-:Y:S01]  /*63a0*/  FADD.FTZ R6, R38, R59 ;  /* 0x0000003b26067221 */ /* 0x000fe20000010000 */
[----:B------:R-:W-:Y:S02]  /*63b0*/  CS2R R38, SRZ ;  /* 0x0000000000267805 */ /* 0x000fe4000001ff00 */
[----:B------:R-:W-:Y:S01]  /*63c0*/  CS2R R58, SRZ ;  /* 0x00000000003a7805 */ /* 0x000fe2000001ff00 */
[----:B------:R-:W-:Y:S01]  /*63d0*/  FADD.FTZ R63, R63, R6 ;  /* 0x000000063f3f7221 */ /* 0x000fe20000010000 */
[----:B-1----:R-:W-:-:S03]  /*63e0*/  FADD.FTZ R6, R196, R5 ;  /* 0x00000005c4067221 */ /* 0x002fc60000010000 */
[----:B------:R-:W-:Y:S01]  /*63f0*/  FADD.FTZ R44, R44, R63 ;  /* 0x0000003f2c2c7221 */ /* 0x000fe20000010000 */
[----:B------:R-:W-:Y:S02]  /*6400*/  CS2R R62, SRZ ;  /* 0x00000000003e7805 */ /* 0x000fe4000001ff00 */
[----:B0-----:R-:W-:Y:S01]  /*6410*/  F2FP.SATFINITE.E4M3.F32.PACK_AB_MERGE_C R4, R71, R196, RZ ;  /* 0x000000c44704723e */ /* 0x001fe200048070ff */
[----:B------:R-:W-:Y:S01]  /*6420*/  FADD.FTZ R5, R25, R44 ;  /* 0x0000002c19057221 */ /* 0x000fe20000010000 */
[----:B------:R-:W-:Y:S01]  /*6430*/  FADD.FTZ R6, R71, R6 ;  /* 0x0000000647067221 */ /* 0x000fe20000010000 */
[----:B------:R-:W-:Y:S02]  /*6440*/  CS2R R24, SRZ ;  /* 0x0000000000187805 */ /* 0x000fe4000001ff00 */
[----:B------:R-:W-:Y:S01]  /*6450*/  F2FP.SATFINITE.E4M3.F32.PACK_AB_MERGE_C R202, R11, R190, R4 ;  /* 0x000000be0bca723e */ /* 0x000fe20004807004 */
[----:B------:R-:W-:Y:S01]  /*6460*/  IMAD.MOV.U32 R4, RZ, RZ, RZ ;  /* 0x000000ffff047224 */ /* 0x000fe200078e00ff */
[----:B------:R-:W-:-:S02]  /*6470*/  VIMNMX R11, R18, R9, !PT ;  /* 0x00000009120b7248 */ /* 0x000fc40007fe0100 */
[----:B------:R-:W-:Y:S02]  /*6480*/  CS2R R44, SRZ ;  /* 0x00000000002c7805 */ /* 0x000fe4000001ff00 */
[----:B------:R-:W-:Y:S02]  /*6490*/  CS2R R70, SRZ ;  /* 0x0000000000467805 */ /* 0x000fe4000001ff00 */
[----:B------:R-:W-:-:S13]  /*64a0*/  ISETP.GE.AND P3, PT, R12, R11, PT ;  /* 0x0000000b0c00720c */ /* 0x000fda0003f66270 */
[----:B------:R-:W-:Y:S05]  /*64b0*/  @!P3 BRA `(.L_x_1932) ;  /* 0x000000540050b947 */ /* 0x000fea0003800000 */
[----:B------:R-:W-:Y:S01]  /*64c0*/  IMAD.MOV.U32 R9, RZ, RZ, R90 ;  /* 0x000000ffff097224 */ /* 0x000fe200078e005a */
[----:B------:R-:W-:Y:S01]  /*64d0*/  CS2R R86, SRZ ;  /* 0x0000000000567805 */ /* 0x000fe2000001ff00 */
        /* <DEDUP_REMOVED lines=34> */
[----:B------:R-:W-:Y:S01]  /*6700*/  ULDC UR5, c[0x0][0x288] ;  /* 0x0000a20000057ab9 */ /* 0x000fe20000000800 */
[----:B------:R-:W-:-:S05]  /*6710*/  ULDC UR7, c[0x0][0x2f0] ;  /* 0x0000bc0000077ab9 */ /* 0x000fca0000000800 */
.L_x_1942:
[----:B------:R-:W-:Y:S01]  /*6720*/  ISETP.NE.AND P4, PT, RZ, UR40, PT ;  /* 0x00000028ff007c0c */ /* 0x000fe2000bf85270 */
[----:B------:R-:W-:-:S04]  /*6730*/  UISETP.NE.AND UP0, UPT, UR43, 0x1, UPT ;  /* 0x000000012b00788c */ /* 0x000fc8000bf05270 */
[----:B------:R-:W-:-:S06]  /*6740*/  USEL UR10, URZ, 0x1, UP0 ;  /* 0x000000013f0a7887 */ /* 0x000fcc0008000000 */
[----:B------:R-:W-:Y:S02]  /*6750*/  LOP3.LUT R4, R13, UR10, RZ, 0x3c, !PT ;  /* 0x0000000a0d047c12 */ /* 0x000fe4000f8e3cff */
[----:B------:R-:W-:Y:S05]  /*6760*/  @P4 BRA `(.L_x_1933) ;  /* 0x0000000000344947 */ /* 0x000fea0003800000 */
[----:B------:R-:W-:Y:S05]  /*6770*/  @!P1 BRA `(.L_x_1934) ;  /* 0x0000000000049947 */ /* 0x000fea0003800000 */
[----:B------:R-:W-:Y:S01]  /*6780*/  BPT.TRAP 0x1 ;  /* 0x000000040000795c */ /* 0x000fe20000300000 */
.L_x_1934:
        /* <DEDUP_REMOVED lines=8> */
.L_x_1935:
[----:B-1----:R-:W-:Y:S05]  /*6810*/  @P3 BRA `(.L_x_1933) ;  /* 0x0000000000083947 */ /* 0x002fea0003800000 */
[----:B------:R-:W1:Y:S02]  /*6820*/  SYNCS.PHASECHK.TRANS64.TRYWAIT P3, [UR10+0x2e830], R14 ;  /* 0x02e8300eff0075a7 */ /* 0x000e64000806014a */
[----:B-1----:R-:W-:Y:S05]  /*6830*/  @!P3 BRA `(.L_x_1936) ;  /* 0x000000fc00dcb947 */ /* 0x002fea0003800000 */
.L_x_1933:
        /* <DEDUP_REMOVED lines=187> */
.L_x_1938:
[----:B------:R-:W-:Y:S01]  /*73f0*/  ULEA UR10, UR43, UR41, 0x3 ;  /* 0x000000292b0a7291 */ /* 0x000fe2000f8e183f */
[----:B------:R-:W-:-:S08]  /*7400*/  SHF.L.U32 R13, R13, 0x1f, RZ ;  /* 0x0000001f0d0d7819 */ /* 0x000fd000000006ff */
[----:B------:R0:W1:Y:S01]  /*7410*/  SYNCS.PHASECHK.TRANS64.TRYWAIT P3, [UR10+0x2e850], R13 ;  /* 0x02e8500dff0075a7 */ /* 0x000062000806014a */
[----:B------:R-:W-:Y:S05]  /*7420*/  @!P1 BRA `(.L_x_1939) ;  /* 0x0000000000049947 */ /* 0x000fea0003800000 */
[----:B------:R-:W-:Y:S01]  /*7430*/  BPT.TRAP 0x1 ;  /* 0x000000040000795c */ /* 0x000fe20000300000 */
.L_x_1939:
[----:B-1----:R-:W-:Y:S05]  /*7440*/  @P3 BRA `(.L_x_1937) ;  /* 0x0000000000083947 */ /* 0x002fea0003800000 */
[----:B------:R-:W1:Y:S02]  /*7450*/  SYNCS.PHASECHK.TRANS64.TRYWAIT P3, [UR10+0x2e850], R13 ;  /* 0x02e8500dff0075a7 */ /* 0x000e64000806014a */
[----:B-1----:R-:W-:Y:S05]  /*7460*/  @!P3 BRA `(.L_x_1940) ;  /* 0x000000f000e8b947 */ /* 0x002fea0003800000 */
.L_x_1937:
[C---:B------:R-:W-:Y:S01]  /*7470*/  FMUL.FTZ R20, R0.reuse, R187 ;  /* 0x000000bb00147220 */ /* 0x040fe20000410000 */
[C---:B------:R-:W-:Y:S01]  /*7480*/  FMUL.FTZ R187, R0.reuse, R194 ;  /* 0x000000c200bb7220 */ /* 0x040fe20000410000 */
[C---:B------:R-:W-:Y:S01]  /*7490*/  FMUL.FTZ R21, R0.reuse, R188 ;  /* 0x000000bc00157220 */ /* 0x040fe20000410000 */
[----:B------:R-:W2:Y:S01]  /*74a0*/  @P2 LDC R194, c[0x0][0x44c] ;  /* 0x00011300ffc22b82 */ /* 0x000ea20000000800 */
[C---:B------:R-:W-:Y:S01]  /*74b0*/  FMUL.FTZ R188, R0.reuse, R195 ;  /* 0x000000c300bc7220 */ /* 0x040fe20000410000 */
[C---:B------:R-:W-:Y:S01]  /*74c0*/  FMUL.FTZ R15, R0.reuse, R186 ;  /* 0x000000ba000f7220 */ /* 0x040fe20000410000 */
[C---:B------:R-:W-:Y:S01]  /*74d0*/  FMUL.FTZ R186, R0.reuse, R193 ;  /* 0x000000c100ba7220 */ /* 0x040fe20000410000 */
[C---:B------:R-:W-:Y:S01]  /*74e0*/  FMUL.FTZ R193, R0.reuse, R125 ;  /* 0x0000007d00c17220 */ /* 0x040fe20000410000 */
[----:B------:R-:W-:Y:S02]  /*74f0*/  IMAD.MOV.U32 R125, RZ, RZ, R7 ;  /* 0x000000ffff7d7224 */ /* 0x000fe400078e0007 */
[C---:B------:R-:W-:Y:S01]  /*7500*/  FMUL.FTZ R23, R0.reuse, R190 ;  /* 0x000000be00177220 */ /* 0x040fe20000410000 */
[C---:B------:R-:W-:Y:S01]  /*7510*/  FMUL.FTZ R190, R0.reuse, R197 ;  /* 0x000000c500be7220 */ /* 0x040fe20000410000 */
[----:B------:R-:W3:Y:S01]  /*7520*/  @P2 LDC R195, c[0x0][0x450] ;  /* 0x00011400ffc32b82 */ /* 0x000ee20000000800 */
[C---:B01----:R-:W-:Y:S01]  /*7530*/  FMUL.FTZ R13, R0.reuse, R184 ;  /* 0x000000b8000d7220 */ /* 0x043fe20000410000 */
[C---:B------:R-:W-:Y:S01]  /*7540*/  FMUL.FTZ R14, R0.reuse, R185 ;  /* 0x000000b9000e7220 */ /* 0x040fe20000410000 */
[C---:B------:R-:W-:Y:S01]  /*7550*/  FMUL.FTZ R22, R0.reuse, R189 ;  /* 0x000000bd00167220 */ /* 0x040fe20000410000 */
[----:B------:R-:W-:Y:S01]  /*7560*/  UIADD3 UR10, UR41, 0x400, URZ ;  /* 0x00000400290a7890 */ /* 0x000fe2000fffe03f */
[----:B------:R-:W-:Y:S01]  /*7570*/  MUFU.TANH R21, R21 ;  /* 0x0000001500157308 */ /* 0x000fe20000002400 */
[C---:B------:R-:W-:Y:S01]  /*7580*/  FMUL.FTZ R185, R0.reuse, R192 ;  /* 0x000000c000b97220 */ /* 0x040fe20000410000 */
[C---:B------:R-:W-:Y:S01]  /*7590*/  FMUL.FTZ R189, R0.reuse, R196 ;  /* 0x000000c400bd7220 */ /* 0x040fe20000410000 */
[----:B------:R-:W-:Y:S01]  /*75a0*/  USHF.R.U32.HI UR10, URZ, 0x4, UR10 ;  /* 0x000000043f0a7899 */ /* 0x000fe2000801160a */
[C---:B------:R-:W-:Y:S01]  /*75b0*/  FMUL.FTZ R196, R0.reuse, R131 ;  /* 0x0000008300c47220 */ /* 0x040fe20000410000 */
[C---:B------:R-:W-:Y:S01]  /*75c0*/  FMUL.FTZ R192, R0.reuse, R199 ;  /* 0x000000c700c07220 */ /* 0x040fe20000410000 */
[----:B------:R-:W-:Y:S01]  /*75d0*/  WARPGROUP.ARRIVE ;  /* 0x00000000000079c5 */ /* 0x000fe20000000000 */
[----:B------:R-:W-:Y:S01]  /*75e0*/  ULOP3.LUT UR10, UR10, 0x3fff, URZ, 0xc0, !UPT ;  /* 0x00003fff0a0a7892 */ /* 0x000fe2000f8ec03f */
[----:B------:R-:W0:Y:S01]  /*75f0*/  MUFU.TANH R13, R13 ;  /* 0x0000000d000d7308 */ /* 0x000e220000002400 */
[----:B------:R-:W-:Y:S01]  /*7600*/  FMUL.FTZ R168, R0, R168 ;  /* 0x000000a800a87220 */ /* 0x000fe20000410000 */
[----:B------:R-:W-:Y:S01]  /*7610*/  UMOV UR11, 0xc0000010 ;  /* 0xc0000010000b7882 */ /* 0x000fe20000000000 */
[----:B--2---:R-:W-:Y:S01]  /*7620*/  @P2 IMAD.HI.U32 R194, R7, R194, RZ ;  /* 0x000000c207c22227 */ /* 0x004fe200078e00ff */
[----:B------:R-:W-:-:S03]  /*7630*/  ULOP3.LUT UR10, UR10, 0x10000, URZ, 0xfc, !UPT ;  /* 0x000100000a0a7892 */ /* 0x000fc6000f8efc3f */
[C---:B------:R-:W-:Y:S01]  /*7640*/  FMUL.FTZ R169, R0.reuse, R169 ;  /* 0x000000a900a97220 */ /* 0x040fe20000410000 */
[C---:B------:R-:W-:Y:S01]  /*7650*/  FMUL.FTZ R172, R0.reuse, R172 ;  /* 0x000000ac00ac7220 */ /* 0x040fe20000410000 */
[C---:B------:R-:W-:Y:S01]  /*7660*/  FMUL.FTZ R173, R0.reuse, R173 ;  /* 0x000000ad00ad7220 */ /* 0x040fe20000410000 */
[----:B------:R-:W1:Y:S01]  /*7670*/  MUFU.TANH R14, R14 ;  /* 0x0000000e000e7308 */ /* 0x000e620000002400 */
[----:B------:R-:W-:Y:S01]  /*7680*/  UIMAD UR10, UR43, 0x700, UR10 ;  /* 0x000007002b0a78a4 */ /* 0x000fe2000f8e020a */
[C---:B------:R-:W-:Y:S01]  /*7690*/  FMUL.FTZ R176, R0.reuse, R176 ;  /* 0x000000b000b07220 */ /* 0x040fe20000410000 */
[----:B---3--:R-:W-:Y:S01]  /*76a0*/  @P2 SHF.R.U32.HI R125, RZ, R195, R194 ;  /* 0x000000c3ff7d2219 */ /* 0x008fe200000116c2 */
[----:B------:R-:W-:Y:S02]  /*76b0*/  IMAD.MOV.U32 R195, RZ, RZ, -0xe0 ;  /* 0xffffff20ffc37424 */ /* 0x000fe400078e00ff */
[C---:B------:R-:W-:Y:S01]  /*76c0*/  FMUL.FTZ R177, R0.reuse, R177 ;  /* 0x000000b100b17220 */ /* 0x040fe20000410000 */
[C---:B------:R-:W-:Y:S01]  /*76d0*/  FMUL.FTZ R180, R0.reuse, R180 ;  /* 0x000000b400b47220 */ /* 0x040fe20000410000 */
[----:B------:R-:W-:Y:S01]  /*76e0*/  FMUL.FTZ R184, R0, R191 ;  /* 0x000000bf00b87220 */ /* 0x000fe20000410000 */
[----:B------:R-:W2:Y:S01]  /*76f0*/  SHFL.IDX PT, R197, R125, RZ, 0x1c1f ;  /* 0x001c1fff7dc57589 */ /* 0x000ea200000e0000 */
[----:B------:R-:W-:Y:S01]  /*7700*/  IMAD R195, R12, R195, 0x1 ;  /* 0x000000010cc37424 */ /* 0x000fe200078e02c3 */
[----:B------:R-:W3:Y:S01]  /*7710*/  MUFU.TANH R22, R22 ;  /* 0x0000001600167308 */ /* 0x000ee20000002400 */
[----:B------:R-:W-:Y:S01]  /*7720*/  QGMMA.64x128x32.F32.E4M3.E4M3 R24, R224, gdesc[UR8], R24, gsb0 ;  /* 0x01e00008e0187df3 */ /* 0x000fe20008000818 */
[----:B------:R-:W-:Y:S01]  /*7730*/  FMUL.FTZ R191, R0, R198 ;  /* 0x000000c600bf7220 */ /* 0x000fe20000410000 */
[----:B------:R-:W-:-:S02]  /*7740*/  IMAD R195, R8, -0x2, R195 ;  /* 0xfffffffe08c37824 */ /* 0x000fc400078e02c3 */
[C---:B------:R-:W-:Y:S01]  /*7750*/  FMUL.FTZ R181, R0.reuse, R181 ;  /* 0x000000b500b57220 */ /* 0x040fe20000410000 */
[C---:B------:R-:W-:Y:S01]  /*7760*/  FMUL.FTZ R152, R0.reuse, R152 ;  /* 0x0000009800987220 */ /* 0x040fe20000410000 */
[----:B------:R-:W-:Y:S01]  /*7770*/  FMUL.FTZ R153, R0, R153 ;  /* 0x0000009900997220 */ /* 0x000fe20000410000 */
[----:B------:R-:W-:Y:S01]  /*7780*/  IMAD R194, R16, UR7, R195 ;  /* 0x0000000710c27c24 */ /* 0x000fe2000f8e02c3 */
        /* <DEDUP_REMOVED lines=14> */
[--C-:B--2---:R-:W-:Y:S01]  /*7870*/  IADD3 R195, R197, -UR5, R194.reuse ;  /* 0x80000005c5c37c10 */ /* 0x104fe2000fffe0c2 */
[C---:B------:R-:W-:Y:S01]  /*7880*/  FMUL.FTZ R197, R0.reuse, R132 ;  /* 0x0000008400c57220 */ /* 0x040fe20000410000 */
[----:B------:R-:W2:Y:S01]  /*7890*/  MUFU.TANH R189, R189 ;  /* 0x000000bd00bd7308 */ /* 0x000ea20000002400 */
[C---:B------:R-:W-:Y:S01]  /*78a0*/  FMUL.FTZ R145, R0.reuse, R145 ;  /* 0x0000009100917220 */ /* 0x040fe20000410000 */
[C---:B------:R-:W-:Y:S01]  /*78b0*/  ISETP.GT.AND P3, PT, R195.reuse, RZ, PT ;  /* 0x000000ffc300720c */ /* 0x040fe20003f64270 */
[C---:B------:R-:W-:Y:S01]  /*78c0*/  FMUL.FTZ R148, R0.reuse, R148 ;  /* 0x0000009400947220 */ /* 0x040fe20000410000 */
[----:B------:R-:W-:Y:S01]  /*78d0*/  ISETP.GT.AND P4, PT, R195, 0x1, PT ;  /* 0x00000001c300780c */ /* 0x000fe20003f84270 */
[C---:B------:R-:W-:Y:S01]  /*78e0*/  FMUL.FTZ R149, R0.reuse, R149 ;  /* 0x0000009500957220 */ /* 0x040fe20000410000 */
[----:B0-----:R-:W-:Y:S01]  /*78f0*/  FSEL R131, R13, -INF , P3 ;  /* 0xff8000000d837808 */ /* 0x001fe20001800000 */
[----:B------:R-:W-:Y:S01]  /*7900*/  FMUL.FTZ R120, R0, R120 ;  /* 0x0000007800787220 */ /* 0x000fe20000410000 */
[----:B------:R-:W-:Y:S01]  /*7910*/  ISETP.GT.AND P3, PT, R195, 0x8, PT ;  /* 0x00000008c300780c */ /* 0x000fe20003f64270 */
[----:B------:R-:W0:Y:S01]  /*7920*/  MUFU.TANH R190, R190 ;  /* 0x000000be00be7308 */ /* 0x000e220000002400 */
[----:B-1----:R-:W-:Y:S01]  /*7930*/  FSEL R14, R14, -INF , P4 ;  /* 0xff8000000e0e7808 */ /* 0x002fe20002000000 */
[C---:B------:R-:W-:Y:S01]  /*7940*/  FMUL.FTZ R121, R0.reuse, R121 ;  /* 0x0000007900797220 */ /* 0x040fe20000410000 */
[----:B------:R-:W-:Y:S01]  /*7950*/  FMNMX.FTZ R199, R131, R10, !PT ;  /* 0x0000000a83c77209 */ /* 0x000fe20007810000 */
[----:B------:R-:W-:Y:S01]  /*7960*/  UIADD3 UR14, UR10, 0x100, URZ ;  /* 0x000001000a0e7890 */ /* 0x000fe2000fffe03f */
[----:B------:R-:W-:Y:S01]  /*7970*/  ISETP.GT.AND P4, PT, R195, 0x9, PT ;  /* 0x00000009c300780c */ /* 0x000fe20003f84270 */
[----:B------:R-:W-:Y:S01]  /*7980*/  FMUL.FTZ R124, R0, R124 ;  /* 0x0000007c007c7220 */ /* 0x000fe20000410000 */
[----:B------:R-:W-:Y:S01]  /*7990*/  FSEL R132, R21, -INF , P3 ;  /* 0xff80000015847808 */ /* 0x000fe20001800000 */
[----:B------:R-:W1:Y:S01]  /*79a0*/  MUFU.TANH R168, R168 ;  /* 0x000000a800a87308 */ /* 0x000e620000002400 */
[----:B------:R-:W-:Y:S01]  /*79b0*/  FMNMX.FTZ R199, R14, R199, !PT ;  /* 0x000000c70ec77209 */ /* 0x000fe20007810000 */
[----:B------:R-:W-:Y:S01]  /*79c0*/  UMOV UR15, 0xc0000010 ;  /* 0xc0000010000f7882 */ /* 0x000fe20000000000 */
[C---:B------:R-:W-:Y:S01]  /*79d0*/  ISETP.GT.AND P3, PT, R195.reuse, 0x10, PT ;  /* 0x00000010c300780c */ /* 0x040fe20003f64270 */
[----:B------:R-:W-:Y:S01]  /*79e0*/  FMUL.FTZ R128, R0, R128 ;  /* 0x0000008000807220 */ /* 0x000fe20000410000 */
[----:B---3--:R-:W-:Y:S01]  /*79f0*/  FSEL R22, R22, -INF , P4 ;  /* 0xff80000016167808 */ /* 0x008fe20002000000 */
[----:B------:R-:W-:Y:S01]  /*7a00*/  FMUL.FTZ R129, R0, R129 ;  /* 0x0000008100817220 */ /* 0x000fe20000410000 */
[----:B------:R-:W-:Y:S01]  /*7a10*/  FMNMX.FTZ R199, R132, R199, !PT ;  /* 0x000000c784c77209 */ /* 0x000fe20007810000 */
[----:B------:R3:W-:Y:S01]  /*7a20*/  MUFU.TANH R13, R196 ;  /* 0x000000c4000d7308 */ /* 0x0007e20000002400 */
[----:B------:R-:W-:Y:S01]  /*7a30*/  ISETP.GT.AND P4, PT, R195, 0x11, PT ;  /* 0x00000011c300780c */ /* 0x000fe20003f84270 */
[C---:B------:R-:W-:Y:S01]  /*7a40*/  FMUL.FTZ R133, R0.reuse, R133 ;  /* 0x0000008500857220 */ /* 0x040fe20000410000 */
[----:B----4-:R-:W-:Y:S01]  /*7a50*/  FSEL R185, R185, -INF , P3 ;  /* 0xff800000b9b97808 */ /* 0x010fe20001800000 */
[----:B------:R-:W-:Y:S01]  /*7a60*/  FMUL.FTZ R97, R0, R97 ;  /* 0x0000006100617220 */ /* 0x000fe20000410000 */
[C---:B------:R-:W-:Y:S01]  /*7a70*/  ISETP.GT.AND P3, PT, R195.reuse, 0x18, PT ;  /* 0x00000018c300780c */ /* 0x040fe20003f64270 */
[----:B------:R-:W4:Y:S01]  /*7a80*/  SHFL.IDX PT, R125, R125, 0x1, 0x1c1f ;  /* 0x003c1f007d7d7f89 */ /* 0x000f2200000e0000 */
[----:B-----5:R-:W-:Y:S01]  /*7a90*/  FSEL R186, R186, -INF , P4 ;  /* 0xff800000baba7808 */ /* 0x020fe20002000000 */
[----:B------:R-:W5:Y:S01]  /*7aa0*/  MUFU.TANH R169, R169 ;  /* 0x000000a900a97308 */ /* 0x000f620000002400 */
[----:B---3--:R-:W-:Y:S01]  /*7ab0*/  FMNMX.FTZ R196, R22, R199, !PT ;  /* 0x000000c716c47209 */ /* 0x008fe20007810000 */
[C---:B------:R-:W-:Y:S01]  /*7ac0*/  FMUL.FTZ R170, R0.reuse, R170 ;  /* 0x000000aa00aa7220 */ /* 0x040fe20000410000 */
[----:B------:R-:W-:Y:S01]  /*7ad0*/  ISETP.GT.AND P4, PT, R195, 0x19, PT ;  /* 0x00000019c300780c */ /* 0x000fe20003f84270 */
[C---:B------:R-:W-:Y:S01]  /*7ae0*/  FMUL.FTZ R171, R0.reuse, R171 ;  /* 0x000000ab00ab7220 */ /* 0x040fe20000410000 */
[----:B--2---:R-:W-:Y:S01]  /*7af0*/  FSEL R189, R189, -INF , P3 ;  /* 0xff800000bdbd7808 */ /* 0x004fe20001800000 */
[----:B------:R-:W-:Y:S01]  /*7b00*/  FMUL.FTZ R174, R0, R174 ;  /* 0x000000ae00ae7220 */ /* 0x000fe20000410000 */
[C---:B------:R-:W-:Y:S01]  /*7b10*/  ISETP.GT.AND P3, PT, R195.reuse, 0x20, PT ;  /* 0x00000020c300780c */ /* 0x040fe20003f64270 */
[----:B------:R2:W-:Y:S01]  /*7b20*/  MUFU.TANH R21, R197 ;  /* 0x000000c500157308 */ /* 0x0005e20000002400 */
[----:B0-----:R-:W-:Y:S01]  /*7b30*/  FSEL R190, R190, -INF , P4 ;  /* 0xff800000bebe7808 */ /* 0x001fe20002000000 */
[C---:B------:R-:W-:Y:S01]  /*7b40*/  FMUL.FTZ R175, R0.reuse, R175 ;  /* 0x000000af00af7220 */ /* 0x040fe20000410000 */
[C---:B------:R-:W-:Y:S01]  /*7b50*/  ISETP.GT.AND P4, PT, R195.reuse, 0x21, PT ;  /* 0x00000021c300780c */ /* 0x040fe20003f84270 */
[----:B------:R-:W-:Y:S01]  /*7b60*/  FMUL.FTZ R178, R0, R178 ;  /* 0x000000b200b27220 */ /* 0x000fe20000410000 */
[----:B-1----:R-:W-:Y:S01]  /*7b70*/  FSEL R168, R168, -INF , P3 ;  /* 0xff800000a8a87808 */ /* 0x002fe20001800000 */
[C---:B------:R-:W-:Y:S01]  /*7b80*/  FMUL.FTZ R179, R0.reuse, R179 ;  /* 0x000000b300b37220 */ /* 0x040fe20000410000 */
[----:B------:R-:W-:Y:S01]  /*7b90*/  ISETP.GT.AND P3, PT, R195, 0x28, PT ;  /* 0x00000028c300780c */ /* 0x000fe20003f64270 */
[----:B------:R-:W0:Y:S01]  /*7ba0*/  MUFU.TANH R172, R172 ;  /* 0x000000ac00ac7308 */ /* 0x000e220000002400 */
[----:B--2---:R-:W-:Y:S01]  /*7bb0*/  FMNMX.FTZ R197, R185, R196, !PT ;  /* 0x000000c4b9c57209 */ /* 0x004fe20007810000 */
[C---:B------:R-:W-:Y:S01]  /*7bc0*/  FMUL.FTZ R182, R0.reuse, R182 ;  /* 0x000000b600b67220 */ /* 0x040fe20000410000 */
[----:B-----5:R-:W-:Y:S01]  /*7bd0*/  FSEL R169, R169, -INF , P4 ;  /* 0xff800000a9a97808 */ /* 0x020fe20002000000 */
[----:B------:R-:W-:Y:S01]  /*7be0*/  FMUL.FTZ R183, R0, R183 ;  /* 0x000000b700b77220 */ /* 0x000fe20000410000 */
[----:B------:R-:W-:Y:S01]  /*7bf0*/  FMNMX.FTZ R196, R186, R197, !PT ;  /* 0x000000c5bac47209 */ /* 0x000fe20007810000 */
[C---:B------:R-:W-:Y:S01]  /*7c00*/  FMUL.FTZ R154, R0.reuse, R154 ;  /* 0x0000009a009a7220 */ /* 0x040fe20000410000 */
[----:B------:R-:W-:Y:S01]  /*7c10*/  ISETP.GT.AND P4, PT, R195, 0x29, PT ;  /* 0x00000029c300780c */ /* 0x000fe20003f84270 */
[----:B------:R-:W1:Y:S01]  /*7c20*/  MUFU.TANH R173, R173 ;  /* 0x000000ad00ad7308 */ /* 0x000e620000002400 */
[----:B------:R-:W-:Y:S01]  /*7c30*/  FMNMX.FTZ R197, R189, R196, !PT ;  /* 0x000000c4bdc57209 */ /* 0x000fe20007810000 */
[C---:B------:R-:W-:Y:S01]  /*7c40*/  FMUL.FTZ R196, R0.reuse, R104 ;  /* 0x0000006800c47220 */ /* 0x040fe20000410000 */
[C---:B------:R-:W-:Y:S01]  /*7c50*/  ISETP.GT.AND P5, PT, R195.reuse, 0xa8, PT ;  /* 0x000000a8c300780c */ /* 0x040fe20003fa4270 */
[----:B------:R-:W-:Y:S01]  /*7c60*/  FMUL.FTZ R155, R0, R155 ;  /* 0x0000009b009b7220 */ /* 0x000fe20000410000 */
[----:B------:R-:W-:Y:S01]  /*7c70*/  FMNMX.FTZ R197, R190, R197, !PT ;  /* 0x000000c5bec57209 */ /* 0x000fe20007810000 */
[----:B------:R-:W-:Y:S01]  /*7c80*/  FMUL.FTZ R158, R0, R158 ;  /* 0x0000009e009e7220 */ /* 0x000fe20000410000 */
[----:B------:R-:W-:Y:S01]  /*7c90*/  ISETP.GT.AND P6, PT, R195, 0xb8, PT ;  /* 0x000000b8c300780c */ /* 0x000fe20003fc4270 */
[----:B------:R-:W2:Y:S01]  /*7ca0*/  MUFU.TANH R176, R176 ;  /* 0x000000b000b07308 */ /* 0x000ea20000002400 */
[----:B------:R-:W-:Y:S01]  /*7cb0*/  FMNMX.FTZ R198, R168, R197, !PT ;  /* 0x000000c5a8c67209 */ /* 0x000fe20007810000 */
[----:B------:R-:W-:Y:S01]  /*7cc0*/  FMUL.FTZ R197, R0, R105 ;  /* 0x0000006900c57220 */ /* 0x000fe20000410000 */
[----:B0-----:R-:W-:Y:S01]  /*7cd0*/  FSEL R172, R172, -INF , P3 ;  /* 0xff800000acac7808 */ /* 0x001fe20001800000 */
[C---:B------:R-:W-:Y:S01]  /*7ce0*/  FMUL.FTZ R159, R0.reuse, R159 ;  /* 0x0000009f009f7220 */ /* 0x040fe20000410000 */
[----:B------:R-:W-:Y:S01]  /*7cf0*/  FMNMX.FTZ R199, R169, R198, !PT ;  /* 0x000000c6a9c77209 */ /* 0x000fe20007810000 */
[C---:B------:R-:W-:Y:S01]  /*7d00*/  FMUL.FTZ R162, R0.reuse, R162 ;  /* 0x000000a200a27220 */ /* 0x040fe20000410000 */
[----:B------:R-:W-:Y:S01]  /*7d10*/  ISETP.GT.AND P3, PT, R195, 0x30, PT ;  /* 0x00000030c300780c */ /* 0x000fe20003f64270 */
[----:B------:R-:W0:Y:S01]  /*7d20*/  MUFU.TANH R177, R177 ;  /* 0x000000b100b17308 */ /* 0x000e220000002400 */
[----:B-1----:R-:W-:Y:S01]  /*7d30*/  FSEL R173, R173, -INF , P4 ;  /* 0xff800000adad7808 */ /* 0x002fe20002000000 */
[----:B------:R-:W-:Y:S01]  /*7d40*/  FMUL.FTZ R163, R0, R163 ;  /* 0x000000a300a37220 */ /* 0x000fe20000410000 */
[----:B------:R-:W-:Y:S01]  /*7d50*/  FMNMX.FTZ R198, R172, R199, !PT ;  /* 0x000000c7acc67209 */ /* 0x000fe20007810000 */
[C---:B------:R-:W-:Y:S01]  /*7d60*/  FMUL.FTZ R166, R0.reuse, R166 ;  /* 0x000000a600a67220 */ /* 0x040fe20000410000 */
[----:B------:R-:W-:Y:S01]  /*7d70*/  ISETP.GT.AND P4, PT, R195, 0x31, PT ;  /* 0x00000031c300780c */ /* 0x000fe20003f84270 */
[----:B------:R-:W-:Y:S01]  /*7d80*/  FMUL.FTZ R167, R0, R167 ;  /* 0x000000a700a77220 */ /* 0x000fe20000410000 */
[----:B------:R-:W-:Y:S01]  /*7d90*/  FMNMX.FTZ R199, R173, R198, !PT ;  /* 0x000000c6adc77209 */ /* 0x000fe20007810000 */
[----:B------:R-:W1:Y:S01]  /*7da0*/  MUFU.TANH R180, R180 ;  /* 0x000000b400b47308 */ /* 0x000e620000002400 */
[----:B--2---:R-:W-:Y:S01]  /*7db0*/  FSEL R176, R176, -INF , P3 ;  /* 0xff800000b0b07808 */ /* 0x004fe20001800000 */
[C---:B------:R-:W-:Y:S01]  /*7dc0*/  FMUL.FTZ R138, R0.reuse, R138 ;  /* 0x0000008a008a7220 */ /* 0x040fe20000410000 */
[----:B------:R-:W-:Y:S01]  /*7dd0*/  ISETP.GT.AND P3, PT, R195, 0x38, PT ;  /* 0x00000038c300780c */ /* 0x000fe20003f64270 */
[----:B------:R-:W-:Y:S01]  /*7de0*/  FMUL.FTZ R139, R0, R139 ;  /* 0x0000008b008b7220 */ /* 0x000fe20000410000 */
[----:B------:R-:W-:Y:S01]  /*7df0*/  FMNMX.FTZ R198, R176, R199, !PT ;  /* 0x000000c7b0c67209 */ /* 0x000fe20007810000 */
[C---:B------:R-:W-:Y:S01]  /*7e00*/  FMUL.FTZ R142, R0.reuse, R142 ;  /* 0x0000008e008e7220 */ /* 0x040fe20000410000 */
[----:B----4-:R-:W-:Y:S01]  /*7e10*/  IADD3 R194, R125, -UR5, R194 ;  /* 0x800000057dc27c10 */ /* 0x010fe2000fffe0c2 */
[----:B------:R-:W2:Y:S01]  /*7e20*/  MUFU.TANH R181, R181 ;  /* 0x000000b500b57308 */ /* 0x000ea20000002400 */
[----:B0-----:R-:W-:Y:S01]  /*7e30*/  FSEL R177, R177, -INF , P4 ;  /* 0xff800000b1b17808 */ /* 0x001fe20002000000 */
[C---:B------:R-:W-:Y:S01]  /*7e40*/  FMUL.FTZ R143, R0.reuse, R143 ;  /* 0x0000008f008f7220 */ /* 0x040fe20000410000 */
[----:B------:R-:W-:Y:S01]  /*7e50*/  ISETP.GT.AND P4, PT, R195, 0x39, PT ;  /* 0x00000039c300780c */ /* 0x000fe20003f84270 */
[C---:B------:R-:W-:Y:S01]  /*7e60*/  FMUL.FTZ R146, R0.reuse, R146 ;  /* 0x0000009200927220 */ /* 0x040fe20000410000 */
[----:B------:R-:W-:Y:S01]  /*7e70*/  FMNMX.FTZ R199, R177, R198, !PT ;  /* 0x000000c6b1c77209 */ /* 0x000fe20007810000 */
[C---:B------:R-:W-:Y:S01]  /*7e80*/  FMUL.FTZ R147, R0.reuse, R147 ;  /* 0x0000009300937220 */ /* 0x040fe20000410000 */
[----:B------:R-:W-:Y:S01]  /*7e90*/  FMUL.FTZ R150, R0, R150 ;  /* 0x0000009600967220 */ /* 0x000fe20000410000 */
[----:B------:R-:W0:Y:S01]  /*7ea0*/  MUFU.TANH R152, R152 ;  /* 0x0000009800987308 */ /* 0x000e220000002400 */
[----:B-1----:R-:W-:Y:S01]  /*7eb0*/  FSEL R180, R180, -INF , P3 ;  /* 0xff800000b4b47808 */ /* 0x002fe20001800000 */
[C---:B------:R-:W-:Y:S01]  /*7ec0*/  FMUL.FTZ R151, R0.reuse, R151 ;  /* 0x0000009700977220 */ /* 0x040fe20000410000 */
[----:B------:R-:W-:Y:S01]  /*7ed0*/  ISETP.GT.AND P3, PT, R195, 0x40, PT ;  /* 0x00000040c300780c */ /* 0x000fe20003f64270 */
[----:B------:R-:W-:Y:S01]  /*7ee0*/  FMUL.FTZ R122, R0, R122 ;  /* 0x0000007a007a7220 */ /* 0x000fe20000410000 */
[----:B------:R-:W-:Y:S01]  /*7ef0*/  FMNMX.FTZ R198, R180, R199, !PT ;  /* 0x000000c7b4c67209 */ /* 0x000fe20007810000 */
[C---:B------:R-:W-:Y:S01]  /*7f00*/  FMUL.FTZ R123, R0.reuse, R123 ;  /* 0x0000007b007b7220 */ /* 0x040fe20000410000 */
[C---:B------:R-:W-:Y:S01]  /*7f10*/  FMUL.FTZ R126, R0.reuse, R126 ;  /* 0x0000007e007e7220 */ /* 0x040fe20000410000 */
[----:B------:R-:W1:Y:S01]  /*7f20*/  MUFU.TANH R153, R153 ;  /* 0x0000009900997308 */ /* 0x000e620000002400 */
[----:B--2---:R-:W-:Y:S01]  /*7f30*/  FSEL R181, R181, -INF , P4 ;  /* 0xff800000b5b57808 */ /* 0x004fe20002000000 */
[C---:B------:R-:W-:Y:S01]  /*7f40*/  FMUL.FTZ R127, R0.reuse, R127 ;  /* 0x0000007f007f7220 */ /* 0x040fe20000410000 */
[----:B------:R-:W-:Y:S01]  /*7f50*/  ISETP.GT.AND P4, PT, R195, 0x41, PT ;  /* 0x00000041c300780c */ /* 0x000fe20003f84270 */
[C---:B------:R-:W-:Y:S01]  /*7f60*/  FMUL.FTZ R130, R0.reuse, R130 ;  /* 0x0000008200827220 */ /* 0x040fe20000410000 */
[----:B------:R-:W-:Y:S01]  /*7f70*/  FMNMX.FTZ R199, R181, R198, !PT ;  /* 0x000000c6b5c77209 */ /* 0x000fe20007810000 */
[C---:B------:R-:W-:Y:S01]  /*7f80*/  FMUL.FTZ R134, R0.reuse, R134 ;  /* 0x0000008600867220 */ /* 0x040fe20000410000 */
[----:B------:R-:W-:Y:S01]  /*7f90*/  FMUL.FTZ R114, R0, R114 ;  /* 0x0000007200727220 */ /* 0x000fe20000410000 */
[----:B------:R-:W2:Y:S01]  /*7fa0*/  MUFU.TANH R156, R156 ;  /* 0x0000009c009c7308 */ /* 0x000ea20000002400 */
[----:B0-----:R-:W-:Y:S01]  /*7fb0*/  FSEL R152, R152, -INF , P3 ;  /* 0xff80000098987808 */ /* 0x001fe20001800000 */
[C---:B------:R-:W-:Y:S01]  /*7fc0*/  FMUL.FTZ R115, R0.reuse, R115 ;  /* 0x0000007300737220 */ /* 0x040fe20000410000 */
[----:B------:R-:W-:Y:S01]  /*7fd0*/  ISETP.GT.AND P3, PT, R195, 0x48, PT ;  /* 0x00000048c300780c */ /* 0x000fe20003f64270 */
[----:B------:R-:W-:Y:S01]  /*7fe0*/  FMUL.FTZ R118, R0, R118 ;  /* 0x0000007600767220 */ /* 0x000fe20000410000 */
[----:B------:R-:W-:Y:S01]  /*7ff0*/  FMNMX.FTZ R198, R152, R199, !PT ;  /* 0x000000c798c67209 */ /* 0x000fe20007810000 */
[----:B------:R-:W-:-:S02]  /*8000*/  WARPGROUP.DEPBAR.LE gsb0, 0x0 ;  /* 0x00008000000079c5 */ /* 0x000fc40000010000 */
[----:B------:R-:W0:Y:S01]  /*8010*/  MUFU.TANH R157, R157 ;  /* 0x0000009d009d7308 */ /* 0x000e220000002400 */
[----:B-1----:R-:W-:Y:S01]  /*8020*/  FSEL R153, R153, -INF , P4 ;  /* 0xff80000099997808 */ /* 0x002fe20002000000 */
[----:B------:R-:W-:Y:S01]  /*8030*/  WARPGROUP.ARRIVE ;  /* 0x00000000000079c5 */ /* 0x000fe20000000000 */
[----:B------:R-:W-:Y:S01]  /*8040*/  ISETP.GT.AND P4, PT, R195, 0x49, PT ;  /* 0x00000049c300780c */ /* 0x000fe20003f84270 */
[C---:B------:R-:W-:Y:S01]  /*8050*/  FMUL.FTZ R119, R0.reuse, R119 ;  /* 0x0000007700777220 */ /* 0x040fe20000410000 */
[----:B------:R-:W-:Y:S01]  /*8060*/  FMNMX.FTZ R199, R153, R198, !PT ;  /* 0x000000c699c77209 */ /* 0x000fe20007810000 */
[C---:B------:R-:W-:Y:S01]  /*8070*/  FMUL.FTZ R198, R0.reuse, R112 ;  /* 0x0000007000c67220 */ /* 0x040fe20000410000 */
[----:B------:R-:W-:Y:S01]  /*8080*/  FMUL.FTZ R90, R0, R90 ;  /* 0x0000005a005a7220 */ /* 0x000fe20000410000 */
[----:B------:R-:W1:Y:S01]  /*8090*/  MUFU.TANH R160, R160 ;  /* 0x000000a000a07308 */ /* 0x000e620000002400 */
[----:B--2---:R-:W-:Y:S01]  /*80a0*/  FSEL R156, R156, -INF , P3 ;  /* 0xff8000009c9c7808 */ /* 0x004fe20001800000 */
[----:B------:R-:W-:Y:S01]  /*80b0*/  QGMMA.64x128x32.F32.E4M3.E4M3 R24, R220, gdesc[UR12], R24, gsb0 ;  /* 0x01e0000cdc187df3 */ /* 0x000fe20008000818 */
[----:B------:R-:W-:Y:S01]  /*80c0*/  ISETP.GT.AND P3, PT, R195, 0x50, PT ;  /* 0x00000050c300780c */ /* 0x000fe20003f64270 */
[----:B------:R-:W-:Y:S01]  /*80d0*/  UIADD3 UR14, UR10, 0x200, URZ ;  /* 0x000002000a0e7890 */ /* 0x000fe2000fffe03f */
[C---:B------:R-:W-:Y:S01]  /*80e0*/  FMUL.FTZ R91, R0.reuse, R91 ;  /* 0x0000005b005b7220 */ /* 0x040fe20000410000 */
[----:B------:R-:W-:Y:S01]  /*80f0*/  UMOV UR15, 0xc0000010 ;  /* 0xc0000010000f7882 */ /* 0x000fe20000000000 */
[C---:B------:R-:W-:Y:S01]  /*8100*/  FMUL.FTZ R94, R0.reuse, R94 ;  /* 0x0000005e005e7220 */ /* 0x040fe20000410000 */
[----:B------:R-:W2:Y:S01]  /*8110*/  MUFU.TANH R161, R161 ;  /* 0x000000a100a17308 */ /* 0x000ea20000002400 */
[----:B0-----:R-:W-:Y:S01]  /*8120*/  FSEL R157, R157, -INF , P4 ;  /* 0xff8000009d9d7808 */ /* 0x001fe20002000000 */
[C---:B------:R-:W-:Y:S01]  /*8130*/  FMUL.FTZ R95, R0.reuse, R95 ;  /* 0x0000005f005f7220 */ /* 0x040fe20000410000 */
[----:B------:R-:W-:Y:S01]  /*8140*/  ISETP.GT.AND P4, PT, R195, 0x51, PT ;  /* 0x00000051c300780c */ /* 0x000fe20003f84270 */
[C---:B------:R-:W-:Y:S01]  /*8150*/  FMUL.FTZ R98, R0.reuse, R98 ;  /* 0x0000006200627220 */ /* 0x040fe20000410000 */
[C---:B------:R-:W-:Y:S01]  /*8160*/  FMUL.FTZ R99, R0.reuse, R99 ;  /* 0x0000006300637220 */ /* 0x040fe20000410000 */
[----:B------:R-:W-:Y:S01]  /*8170*/  FMUL.FTZ R102, R0, R102 ;  /* 0x0000006600667220 */ /* 0x000fe20000410000 */
[----:B------:R-:W-:Y:S01]  /*8180*/  UMOV UR11, 0xc0000010 ;  /* 0xc0000010000b7882 */ /* 0x000fe20000000000 */
[----:B------:R0:W-:Y:S01]  /*8190*/  MUFU.TANH R105, R196 ;  /* 0x000000c400697308 */ /* 0x0001e20000002400 */
[----:B-1----:R-:W-:-:S02]  /*81a0*/  FSEL R160, R160, -INF , P3 ;  /* 0xff800000a0a07808 */ /* 0x002fc40001800000 */
[----:B------:R-:W-:-:S05]  /*81b0*/  ISETP.GT.AND P3, PT, R195, 0x58, PT ;  /* 0x00000058c300780c */ /* 0x000fca0003f64270 */
[----:B------:R-:W1:Y:S01]  /*81c0*/  MUFU.TANH R164, R164 ;  /* 0x000000a400a47308 */ /* 0x000e620000002400 */
[----:B0-----:R-:W-:Y:S01]  /*81d0*/  FMUL.FTZ R196, R0, R107 ;  /* 0x0000006b00c47220 */ /* 0x001fe20000410000 */
[----:B--2---:R-:W-:Y:S02]  /*81e0*/  FSEL R161, R161, -INF , P4 ;  /* 0xff800000a1a17808 */ /* 0x004fe40002000000 */
[----:B------:R-:W-:-:S04]  /*81f0*/  ISETP.GT.AND P4, PT, R195, 0x59, PT ;  /* 0x00000059c300780c */ /* 0x000fc80003f84270 */
[----:B------:R0:W-:Y:S08]  /*8200*/  MUFU.TANH R104, R135 ;  /* 0x0000008700687308 */ /* 0x0001f00000002400 */
[----:B------:R-:W-:Y:S01]  /*8210*/  MUFU.TANH R165, R165 ;  /* 0x000000a500a57308 */ /* 0x000fe20000002400 */
[----:B0-----:R-:W-:Y:S01]  /*8220*/  FMUL.FTZ R135, R0, R106 ;  /* 0x0000006a00877220 */ /* 0x001fe20000410000 */
[----:B-1----:R-:W-:-:S02]  /*8230*/  FSEL R164, R164, -INF , P3 ;  /* 0xff800000a4a47808 */ /* 0x002fc40001800000 */
[----:B------:R-:W-:-:S04]  /*8240*/  ISETP.GT.AND P3, PT, R195, 0x60, PT ;  /* 0x00000060c300780c */ /* 0x000fc80003f64270 */
[----:B------:R0:W-:Y:S08]  /*8250*/  MUFU.TANH R106, R197 ;  /* 0x000000c5006a7308 */ /* 0x0001f00000002400 */
[----:B------:R-:W1:Y:S01]  /*8260*/  MUFU.TANH R136, R136 ;  /* 0x0000008800887308 */ /* 0x000e620000002400 */
[----:B0-----:R-:W-:-:S07]  /*8270*/  FMUL.FTZ R197, R0, R108 ;  /* 0x0000006c00c57220 */ /* 0x001fce0000410000 */
[----:B------:R0:W-:Y:S08]  /*8280*/  MUFU.TANH R108, R196 ;  /* 0x000000c4006c7308 */ /* 0x0001f00000002400 */
[----:B------:R-:W2:Y:S01]  /*8290*/  MUFU.TANH R137, R137 ;  /* 0x0000008900897308 */ /* 0x000ea20000002400 */
[----:B0-----:R-:W-:Y:S02]  /*82a0*/  FMNMX.FTZ R196, R156, R199, !PT ;  /* 0x000000c79cc47209 */ /* 0x001fe40007810000 */
[----:B-1----:R-:W-:-:S02]  /*82b0*/  FSEL R136, R136, -INF , P3 ;  /* 0xff80000088887808 */ /* 0x002fc40001800000 */
[----:B------:R-:W-:Y:S02]  /*82c0*/  FMNMX.FTZ R199, R157, R196, !PT ;  /* 0x000000c49dc77209 */ /* 0x000fe40007810000 */
[----:B------:R-:W-:Y:S01]  /*82d0*/  ISETP.GT.AND P3, PT, R195, 0x68, PT ;  /* 0x00000068c300780c */ /* 0x000fe20003f64270 */
[----:B------:R-:W0:Y:S01]  /*82e0*/  MUFU.TANH R140, R140 ;  /* 0x0000008c008c7308 */ /* 0x000e220000002400 */
[----:B------:R-:W-:-:S04]  /*82f0*/  FMNMX.FTZ R196, R160, R199, !PT ;  /* 0x000000c7a0c47209 */ /* 0x000fc80007810000 */
[----:B------:R-:W-:Y:S02]  /*8300*/  FMNMX.FTZ R199, R161, R196, !PT ;  /* 0x000000c4a1c77209 */ /* 0x000fe40007810000 */
[----:B------:R-:W-:Y:S01]  /*8310*/  FSEL R196, R165, -INF , P4 ;  /* 0xff800000a5c47808 */ /* 0x000fe20002000000 */
[----:B------:R-:W-:Y:S01]  /*8320*/  MUFU.TANH R141, R141 ;  /* 0x0000008d008d7308 */ /* 0x000fe20000002400 */
[----:B------:R-:W-:Y:S01]  /*8330*/  FMNMX.FTZ R199, R164, R199, !PT ;  /* 0x000000c7a4c77209 */ /* 0x000fe20007810000 */
[----:B------:R-:W-:Y:S01]  /*8340*/  FMUL.FTZ R165, R0, R116 ;  /* 0x0000007400a57220 */ /* 0x000fe20000410000 */
[----:B------:R-:W-:Y:S02]  /*8350*/  ISETP.GT.AND P4, PT, R195, 0x61, PT ;  /* 0x00000061c300780c */ /* 0x000fe40003f84270 */
[----:B------:R-:W-:Y:S02]  /*8360*/  FMNMX.FTZ R199, R196, R199, !PT ;  /* 0x000000c7c4c77209 */ /* 0x000fe40007810000 */
[----:B--2---:R-:W-:Y:S01]  /*8370*/  FSEL R116, R137, -INF , P4 ;  /* 0xff80000089747808 */ /* 0x004fe20002000000 */
[----:B------:R-:W1:Y:S01]  /*8380*/  MUFU.TANH R144, R144 ;  /* 0x0000009000907308 */ /* 0x000e620000002400 */
[----:B------:R-:W-:Y:S01]  /*8390*/  FMNMX.FTZ R199, R136, R199, !PT ;  /* 0x000000c788c77209 */ /* 0x000fe20007810000 */
[----:B------:R-:W-:Y:S01]  /*83a0*/  FMUL.FTZ R137, R0, R117 ;  /* 0x0000007500897220 */ /* 0x000fe20000410000 */
[----:B------:R-:W-:-:S02]  /*83b0*/  ISETP.GT.AND P4, PT, R195, 0x69, PT ;  /* 0x00000069c300780c */ /* 0x000fc40003f84270 */
[----:B0-----:R-:W-:Y:S02]  /*83c0*/  FSEL R140, R140, -INF , P3 ;  /* 0xff8000008c8c7808 */ /* 0x001fe40001800000 */
[----:B------:R-:W-:Y:S01]  /*83d0*/  FMNMX.FTZ R199, R116, R199, !PT ;  /* 0x000000c774c77209 */ /* 0x000fe20007810000 */
[----:B------:R-:W-:Y:S01]  /*83e0*/  MUFU.TANH R145, R145 ;  /* 0x0000009100917308 */ /* 0x000fe20000002400 */
[----:B------:R-:W-:Y:S02]  /*83f0*/  ISETP.GT.AND P3, PT, R195, 0x70, PT ;  /* 0x00000070c300780c */ /* 0x000fe40003f64270 */
[----:B------:R-:W-:-:S05]  /*8400*/  FMNMX.FTZ R199, R140, R199, !PT ;  /* 0x000000c78cc77209 */ /* 0x000fca0007810000 */
[----:B------:R-:W0:Y:S01]  /*8410*/  MUFU.TANH R148, R148 ;  /* 0x0000009400947308 */ /* 0x000e220000002400 */
[----:B-1----:R-:W-:Y:S02]  /*8420*/  FSEL R144, R144, -INF , P3 ;  /* 0xff80000090907808 */ /* 0x002fe40001800000 */
[----:B------:R-:W-:-:S05]  /*8430*/  ISETP.GT.AND P3, PT, R195, 0x78, PT ;  /* 0x00000078c300780c */ /* 0x000fca0003f64270 */
[----:B------:R1:W-:Y:S08]  /*8440*/  MUFU.TANH R107, R135 ;  /* 0x00000087006b7308 */ /* 0x0003f00000002400 */
[----:B------:R-:W-:Y:S01]  /*8450*/  MUFU.TANH R149, R149 ;  /* 0x0000009500957308 */ /* 0x000fe20000002400 */
[----:B-1----:R-:W-:Y:S01]  /*8460*/  FMUL.FTZ R135, R0, R109 ;  /* 0x0000006d00877220 */ /* 0x002fe20000410000 */
[----:B0-----:R-:W-:-:S02]  /*8470*/  FSEL R148, R148, -INF , P3 ;  /* 0xff80000094947808 */ /* 0x001fc40001800000 */
[----:B------:R-:W-:-:S04]  /*8480*/  ISETP.GT.AND P3, PT, R195, 0x80, PT ;  /* 0x00000080c300780c */ /* 0x000fc80003f64270 */
[----:B------:R0:W1:Y:S08]  /*8490*/  MUFU.TANH R109, R197 ;  /* 0x000000c5006d7308 */ /* 0x0000700000002400 */
[----:B------:R-:W2:Y:S01]  /*84a0*/  MUFU.TANH R120, R120 ;  /* 0x0000007800787308 */ /* 0x000ea20000002400 */
[----:B0-----:R-:W-:Y:S01]  /*84b0*/  FMUL.FTZ R197, R0, R113 ;  /* 0x0000007100c57220 */ /* 0x001fe20000410000 */
[----:B------:R-:W-:-:S02]  /*84c0*/  WARPGROUP.DEPBAR.LE gsb0, 0x0 ;  /* 0x00008000000079c5 */ /* 0x000fc40000010000 */
[----:B------:R-:W-:-:S04]  /*84d0*/  WARPGROUP.ARRIVE ;  /* 0x00000000000079c5 */ /* 0x000fc80000000000 */
[----:B------:R0:W-:Y:S01]  /*84e0*/  MUFU.TANH R113, R198 ;  /* 0x000000c600717308 */ /* 0x0001e20000002400 */
[----:B-1----:R-:W-:Y:S01]  /*84f0*/  FSEL R234, R109, -INF , P5 ;  /* 0xff8000006dea7808 */ /* 0x002fe20002800000 */
[----:B------:R-:W-:Y:S01]  /*8500*/  QGMMA.64x128x32.F32.E4M3.E4M3 R24, R216, gdesc[UR12], R24, gsb0 ;  /* 0x01e0000cd8187df3 */ /* 0x000fe20008000818 */
[----:B------:R-:W-:Y:S01]  /*8510*/  ISETP.GT.AND P5, PT, R195, 0xb1, PT ;  /* 0x000000b1c300780c */ /* 0x000fe20003fa4270 */
[----:B------:R-:W-:Y:S01]  /*8520*/  UIADD3 UR14, UR10, 0x300, URZ ;  /* 0x000003000a0e7890 */ /* 0x000fe2000fffe03f */
[----:B------:R-:W-:-:S03]  /*8530*/  UMOV UR15, 0xc0000010 ;  /* 0xc0000010000f7882 */ /* 0x000fc60000000000 */
[----:B------:R-:W1:Y:S01]  /*8540*/  MUFU.TANH R121, R121 ;  /* 0x0000007900797308 */ /* 0x000e620000002400 */
[----:B0-----:R-:W-:Y:S01]  /*8550*/  FSEL R198, R141, -INF , P4 ;  /* 0xff8000008dc67808 */ /* 0x001fe20002000000 */
[----:B------:R-:W-:Y:S01]  /*8560*/  FMUL.FTZ R141, R0, R88 ;  /* 0x00000058008d7220 */ /* 0x000fe20000410000 */
[----:B------:R-:W-:Y:S02]  /*8570*/  ISETP.GT.AND P4, PT, R195, 0x71, PT ;  /* 0x00000071c300780c */ /* 0x000fe40003f84270 */
[----:B------:R-:W-:Y:S02]  /*8580*/  FMNMX.FTZ R199, R198, R199, !PT ;  /* 0x000000c7c6c77209 */ /* 0x000fe40007810000 */
[----:B------:R-:W-:Y:S01]  /*8590*/  FSEL R224, R145, -INF , P4 ;  /* 0xff80000091e07808 */ /* 0x000fe20002000000 */
[----:B------:R-:W0:Y:S01]  /*85a0*/  MUFU.TANH R124, R124 ;  /* 0x0000007c007c7308 */ /* 0x000e220000002400 */
[----:B------:R-:W-:Y:S01]  /*85b0*/  FMNMX.FTZ R199, R144, R199, !PT ;  /* 0x000000c790c77209 */ /* 0x000fe20007810000 */
[----:B------:R-:W-:Y:S01]  /*85c0*/  FMUL.FTZ R145, R0, R89 ;  /* 0x0000005900917220 */ /* 0x000fe20000410000 */
[----:B------:R-:W-:-:S02]  /*85d0*/  ISETP.GT.AND P4, PT, R195, 0x79, PT ;  /* 0x00000079c300780c */ /* 0x000fc40003f84270 */
[----:B------:R-:W-:Y:S02]  /*85e0*/  FMNMX.FTZ R199, R224, R199, !PT ;  /* 0x000000c7e0c77209 */ /* 0x000fe40007810000 */
[----:B------:R-:W-:Y:S01]  /*85f0*/  FSEL R226, R149, -INF , P4 ;  /* 0xff80000095e27808 */ /* 0x000fe20002000000 */
[----:B------:R-:W3:Y:S01]  /*8600*/  MUFU.TANH R193, R193 ;  /* 0x000000c100c17308 */ /* 0x000ee20000002400 */
[----:B------:R-:W-:Y:S01]  /*8610*/  FMNMX.FTZ R199, R148, R199, !PT ;  /* 0x000000c794c77209 */ /* 0x000fe20007810000 */
[----:B------:R-:W-:Y:S01]  /*8620*/  FMUL.FTZ R149, R0, R92 ;  /* 0x0000005c00957220 */ /* 0x000fe20000410000 */
[C---:B------:R-:W-:Y:S02]  /*8630*/  ISETP.GT.AND P4, PT, R195.reuse, 0x81, PT ;  /* 0x00000081c300780c */ /* 0x040fe40003f84270 */
[----:B--2---:R-:W-:Y:S02]  /*8640*/  FSEL R120, R120, -INF , P3 ;  /* 0xff80000078787808 */ /* 0x004fe40001800000 */
[----:B------:R-:W-:Y:S01]  /*8650*/  FMNMX.FTZ R199, R226, R199, !PT ;  /* 0x000000c7e2c77209 */ /* 0x000fe20007810000 */
[----:B------:R-:W2:Y:S01]  /*8660*/  MUFU.TANH R128, R128 ;  /* 0x0000008000807308 */ /* 0x000ea20000002400 */
[----:B------:R-:W-:-:S02]  /*8670*/  ISETP.GT.AND P3, PT, R195, 0x88, PT ;  /* 0x00000088c300780c */ /* 0x000fc40003f64270 */
[----:B-1----:R-:W-:Y:S02]  /*8680*/  FSEL R92, R121, -INF , P4 ;  /* 0xff800000795c7808 */ /* 0x002fe40002000000 */
[----:B------:R-:W-:Y:S02]  /*8690*/  FMNMX.FTZ R199, R120, R199, !PT ;  /* 0x000000c778c77209 */ /* 0x000fe40007810000 */
[C---:B------:R-:W-:Y:S01]  /*86a0*/  ISETP.GT.AND P4, PT, R195.reuse, 0x89, PT ;  /* 0x00000089c300780c */ /* 0x040fe20003f84270 */
[----:B------:R-:W1:Y:S01]  /*86b0*/  MUFU.TANH R129, R129 ;  /* 0x0000008100817308 */ /* 0x000e620000002400 */
[----:B0-----:R-:W-:Y:S02]  /*86c0*/  FSEL R124, R124, -INF , P3 ;  /* 0xff8000007c7c7808 */ /* 0x001fe40001800000 */
[----:B------:R-:W-:Y:S02]  /*86d0*/  FMNMX.FTZ R199, R92, R199, !PT ;  /* 0x000000c75cc77209 */ /* 0x000fe40007810000 */
[----:B------:R-:W-:-:S02]  /*86e0*/  ISETP.GT.AND P3, PT, R195, 0x90, PT ;  /* 0x00000090c300780c */ /* 0x000fc40003f64270 */
[----:B---3--:R-:W-:Y:S01]  /*86f0*/  FSEL R228, R193, -INF , P4 ;  /* 0xff800000c1e47808 */ /* 0x008fe20002000000 */
[----:B------:R-:W0:Y:S01]  /*8700*/  MUFU.TANH R133, R133 ;  /* 0x0000008500857308 */ /* 0x000e220000002400 */
[----:B------:R-:W-:Y:S02]  /*8710*/  FMNMX.FTZ R199, R124, R199, !PT ;  /* 0x000000c77cc77209 */ /* 0x000fe40007810000 */
[C---:B------:R-:W-:Y:S02]  /*8720*/  ISETP.GT.AND P4, PT, R195.reuse, 0x91, PT ;  /* 0x00000091c300780c */ /* 0x040fe40003f84270 */
[----:B--2---:R-:W-:Y:S02]  /*8730*/  FSEL R128, R128, -INF , P3 ;  /* 0xff80000080807808 */ /* 0x004fe40001800000 */
[----:B------:R-:W-:Y:S01]  /*8740*/  FMNMX.FTZ R199, R228, R199, !PT ;  /* 0x000000c7e4c77209 */ /* 0x000fe20007810000 */
[----:B------:R2:W-:Y:S01]  /*8750*/  MUFU.TANH R89, R141 ;  /* 0x0000008d00597308 */ /* 0x0005e20000002400 */
[----:B------:R-:W-:-:S02]  /*8760*/  ISETP.GT.AND P3, PT, R195, 0x98, PT ;  /* 0x00000098c300780c */ /* 0x000fc40003f64270 */
[----:B------:R-:W-:Y:S02]  /*8770*/  FMNMX.FTZ R199, R128, R199, !PT ;  /* 0x000000c780c77209 */ /* 0x000fe40007810000 */
[----:B------:R-:W-:Y:S02]  /*8780*/  FSEL R230, R21, -INF , P3 ;  /* 0xff80000015e67808 */ /* 0x000fe40001800000 */
[----:B------:R-:W-:Y:S01]  /*8790*/  ISETP.GT.AND P3, PT, R195, 0xa0, PT ;  /* 0x000000a0c300780c */ /* 0x000fe20003f64270 */
[----:B------:R-:W3:Y:S01]  /*87a0*/  MUFU.TANH R112, R135 ;  /* 0x0000008700707308 */ /* 0x000ee20000002400 */
[C---:B--2---:R-:W-:Y:S01]  /*87b0*/  FMUL.FTZ R141, R0.reuse, R93 ;  /* 0x0000005d008d7220 */ /* 0x044fe20000410000 */
[----:B------:R-:W-:Y:S01]  /*87c0*/  FMUL.FTZ R93, R0, R96 ;  /* 0x00000060005d7220 */ /* 0x000fe20000410000 */
[----:B-1----:R-:W-:Y:S02]  /*87d0*/  FSEL R96, R129, -INF , P4 ;  /* 0xff80000081607808 */ /* 0x002fe40002000000 */
[----:B------:R-:W-:-:S02]  /*87e0*/  ISETP.GT.AND P4, PT, R195, 0x99, PT ;  /* 0x00000099c300780c */ /* 0x000fc40003f84270 */
[----:B------:R-:W-:Y:S01]  /*87f0*/  FMNMX.FTZ R199, R96, R199, !PT ;  /* 0x000000c760c77209 */ /* 0x000fe20007810000 */
[----:B------:R-:W-:Y:S01]  /*8800*/  MUFU.TANH R88, R137 ;  /* 0x0000008900587308 */ /* 0x000fe20000002400 */
[----:B0-----:R-:W-:Y:S02]  /*8810*/  FSEL R232, R133, -INF , P4 ;  /* 0xff80000085e87808 */ /* 0x001fe40002000000 */
[----:B------:R-:W-:Y:S02]  /*8820*/  FMNMX.FTZ R199, R230, R199, !PT ;  /* 0x000000c7e6c77209 */ /* 0x000fe40007810000 */
[----:B------:R-:W-:Y:S02]  /*8830*/  ISETP.GT.AND P4, PT, R195, 0xa1, PT ;  /* 0x000000a1c300780c */ /* 0x000fe40003f84270 */
[----:B------:R-:W-:Y:S01]  /*8840*/  FMNMX.FTZ R199, R232, R199, !PT ;  /* 0x000000c7e8c77209 */ /* 0x000fe20007810000 */
[----:B------:R0:W-:Y:S01]  /*8850*/  MUFU.TANH R137, R145 ;  /* 0x0000009100897308 */ /* 0x0001e20000002400 */
[----:B------:R-:W-:-:S02]  /*8860*/  FSEL R106, R106, -INF , P4 ;  /* 0xff8000006a6a7808 */ /* 0x000fc40002000000 */
[----:B------:R-:W-:-:S04]  /*8870*/  ISETP.GT.AND P4, PT, R195, 0xb0, PT ;  /* 0x000000b0c300780c */ /* 0x000fc80003f84270 */
[----:B------:R-:W-:Y:S01]  /*8880*/  FSEL R236, R113, -INF , P4 ;  /* 0xff80000071ec7808 */ /* 0x000fe20002000000 */
[----:B------:R-:W1:Y:S01]  /*8890*/  MUFU.TANH R135, R197 ;  /* 0x000000c500877308 */ /* 0x000e620000002400 */
[----:B0-----:R-:W-:Y:S01]  /*88a0*/  FMUL.FTZ R145, R0, R100 ;  /* 0x0000006400917220 */ /* 0x001fe20000410000 */
[----:B------:R-:W-:Y:S02]  /*88b0*/  FSEL R100, R105, -INF , P3 ;  /* 0xff80000069647808 */ /* 0x000fe40001800000 */
[----:B------:R-:W-:Y:S02]  /*88c0*/  ISETP.GT.AND P3, PT, R195, 0xa9, PT ;  /* 0x000000a9c300780c */ /* 0x000fe40003f64270 */
[----:B------:R-:W-:Y:S02]  /*88d0*/  FMNMX.FTZ R199, R100, R199, !PT ;  /* 0x000000c764c77209 */ /* 0x000fe40007810000 */
[----:B------:R-:W0:Y:S01]  /*88e0*/  MUFU.TANH R117, R165 ;  /* 0x000000a500757308 */ /* 0x000e220000002400 */
[----:B---3--:R-:W-:-:S02]  /*88f0*/  FSEL R112, R112, -INF , P3 ;  /* 0xff80000070707808 */ /* 0x008fc40001800000 */
[----:B------:R-:W-:Y:S02]  /*8900*/  FMNMX.FTZ R199, R106, R199, !PT ;  /* 0x000000c76ac77209 */ /* 0x000fe40007810000 */
[----:B------:R-:W-:Y:S02]  /*8910*/  ISETP.GT.AND P3, PT, R195, 0xb9, PT ;  /* 0x000000b9c300780c */ /* 0x000fe40003f64270 */
[----:B------:R-:W-:Y:S01]  /*8920*/  FMNMX.FTZ R199, R234, R199, !PT ;  /* 0x000000c7eac77209 */ /* 0x000fe20007810000 */
[----:B------:R2:W-:Y:S01]  /*8930*/  MUFU.TANH R129, R93 ;  /* 0x0000005d00817308 */ /* 0x0005e20000002400 */
[----:B-1----:R-:W-:Y:S02]  /*8940*/  FSEL R135, R135, -INF , P5 ;  /* 0xff80000087877808 */ /* 0x002fe40002800000 */
[----:B------:R-:W-:Y:S02]  /*8950*/  FMNMX.FTZ R199, R112, R199, !PT ;  /* 0x000000c770c77209 */ /* 0x000fe40007810000 */
[----:B------:R-:W-:-:S02]  /*8960*/  ISETP.GT.AND P4, PT, R195, 0xc0, PT ;  /* 0x000000c0c300780c */ /* 0x000fc40003f84270 */
[----:B------:R-:W-:Y:S01]  /*8970*/  FMNMX.FTZ R199, R236, R199, !PT ;  /* 0x000000c7ecc77209 */ /* 0x000fe20007810000 */
[----:B------:R-:W1:Y:S01]  /*8980*/  MUFU.TANH R121, R149 ;  /* 0x0000009500797308 */ /* 0x000e620000002400 */
[----:B--2---:R-:W-:Y:S02]  /*8990*/  FSEL R93, R88, -INF , P3 ;  /* 0xff800000585d7808 */ /* 0x004fe40001800000 */
[----:B0-----:R-:W-:Y:S02]  /*89a0*/  FSEL R21, R117, -INF , P6 ;  /* 0xff80000075157808 */ /* 0x001fe40003000000 */
[----:B------:R-:W-:Y:S02]  /*89b0*/  FMNMX.FTZ R88, R135, R199, !PT ;  /* 0x000000c787587209 */ /* 0x000fe40007810000 */
[----:B------:R-:W-:Y:S01]  /*89c0*/  ISETP.GT.AND P5, PT, R195, 0xc1, PT ;  /* 0x000000c1c300780c */ /* 0x000fe20003fa4270 */
[----:B------:R-:W0:Y:S01]  /*89d0*/  MUFU.TANH R141, R141 ;  /* 0x0000008d008d7308 */ /* 0x000e220000002400 */
[----:B------:R-:W-:-:S02]  /*89e0*/  FMNMX.FTZ R88, R21, R88, !PT ;  /* 0x0000005815587209 */ /* 0x000fc40007810000 */
[----:B------:R-:W-:Y:S02]  /*89f0*/  ISETP.GT.AND P6, PT, R195, 0xc8, PT ;  /* 0x000000c8c300780c */ /* 0x000fe40003fc4270 */
[----:B------:R-:W-:Y:S02]  /*8a00*/  FMNMX.FTZ R88, R93, R88, !PT ;  /* 0x000000585d587209 */ /* 0x000fe40007810000 */
[----:B------:R-:W-:Y:S01]  /*8a10*/  FSEL R105, R137, -INF , P5 ;  /* 0xff80000089697808 */ /* 0x000fe20002800000 */
[----:B------:R2:W3:Y:S01]  /*8a20*/  MUFU.TANH R133, R97 ;  /* 0x0000006100857308 */ /* 0x0004e20000002400 */
[----:B------:R-:W-:Y:S02]  /*8a30*/  ISETP.GT.AND P3, PT, R195, 0xc9, PT ;  /* 0x000000c9c300780c */ /* 0x000fe40003f64270 */
[----:B-1----:R-:W-:Y:S01]  /*8a40*/  FSEL R109, R121, -INF , P6 ;  /* 0xff800000796d7808 */ /* 0x002fe20003000000 */
[----:B------:R-:W-:Y:S01]  /*8a50*/  FMUL.FTZ R121, R0, R111 ;  /* 0x0000006f00797220 */ /* 0x000fe20000410000 */
[----:B------:R-:W-:-:S02]  /*8a60*/  ISETP.GT.AND P5, PT, R195, 0xd1, PT ;  /* 0x000000d1c300780c */ /* 0x000fc40003fa4270 */
[----:B------:R-:W-:Y:S01]  /*8a70*/  ISETP.GT.AND P6, PT, R195, 0xd8, PT ;  /* 0x000000d8c300780c */ /* 0x000fe20003fc4270 */
[----:B------:R-:W1:Y:S01]  /*8a80*/  MUFU.TANH R145, R145 ;  /* 0x0000009100917308 */ /* 0x000e620000002400 */
[----:B--2---:R-:W-:Y:S02]  /*8a90*/  FSEL R97, R89, -INF , P4 ;  /* 0xff80000059617808 */ /* 0x004fe40002000000 */
[----:B------:R-:W-:Y:S02]  /*8aa0*/  ISETP.GT.AND P4, PT, R195, 0xd0, PT ;  /* 0x000000d0c300780c */ /* 0x000fe40003f84270 */
[----:B------:R-:W-:Y:S01]  /*8ab0*/  FMNMX.FTZ R89, R97, R88, !PT ;  /* 0x0000005861597209 */ /* 0x000fe20007810000 */
[C---:B------:R-:W-:Y:S01]  /*8ac0*/  FMUL.FTZ R88, R0.reuse, R101 ;  /* 0x0000006500587220 */ /* 0x040fe20000410000 */
[----:B0-----:R-:W-:Y:S01]  /*8ad0*/  FSEL R113, R141, -INF , P3 ;  /* 0xff8000008d717808 */ /* 0x001fe20001800000 */
[----:B------:R-:W-:Y:S01]  /*8ae0*/  FMUL.FTZ R101, R0, R110 ;  /* 0x0000006e00657220 */ /* 0x000fe20000410000 */
[----:B------:R-:W-:Y:S01]  /*8af0*/  FMNMX.FTZ R89, R105, R89, !PT ;  /* 0x0000005969597209 */ /* 0x000fe20007810000 */
[----:B------:R-:W-:Y:S01]  /*8b00*/  MUFU.TANH R15, R15 ;  /* 0x0000000f000f7308 */ /* 0x000fe20000002400 */
[----:B------:R-:W-:Y:S01]  /*8b10*/  FSEL R110, R129, -INF , P4 ;  /* 0xff800000816e7808 */ /* 0x000fe20002000000 */
[----:B------:R-:W-:-:S02]  /*8b20*/  WARPGROUP.DEPBAR.LE gsb0, 0x0 ;  /* 0x00008000000079c5 */ /* 0x000fc40000010000 */
[----:B------:R-:W-:Y:S01]  /*8b30*/  FMNMX.FTZ R89, R109, R89, !PT ;  /* 0x000000596d597209 */ /* 0x000fe20007810000 */
[----:B------:R-:W-:Y:S01]  /*8b40*/  WARPGROUP.ARRIVE ;  /* 0x00000000000079c5 */ /* 0x000fe20000000000 */
[----:B---3--:R-:W-:Y:S02]  /*8b50*/  FSEL R117, R133, -INF , P5 ;  /* 0xff80000085757808 */ /* 0x008fe40002800000 */
[----:B------:R-:W0:Y:S01]  /*8b60*/  MUFU.TANH R88, R88 ;  /* 0x0000005800587308 */ /* 0x000e220000002400 */
[----:B------:R-:W-:Y:S02]  /*8b70*/  FMNMX.FTZ R89, R113, R89, !PT ;  /* 0x0000005971597209 */ /* 0x000fe40007810000 */
[----:B------:R-:W-:Y:S01]  /*8b80*/  ISETP.GT.AND P3, PT, R195, 0xd9, PT ;  /* 0x000000d9c300780c */ /* 0x000fe20003f64270 */
[----:B------:R-:W-:Y:S01]  /*8b90*/  QGMMA.64x128x32.F32.E4M3.E4M3 R24, R212, gdesc[UR12], R24, gsb0 ;  /* 0x01e0000cd4187df3 */ /* 0x000fe20008000818 */
[----:B------:R-:W-:Y:S01]  /*8ba0*/  FMNMX.FTZ R89, R110, R89, !PT ;  /* 0x000000596e597209 */ /* 0x000fe20007810000 */
[----:B------:R-:W-:Y:S01]  /*8bb0*/  UIADD3 UR14, UR10, 0x400, URZ ;  /* 0x000004000a0e7890 */ /* 0x000fe2000fffe03f */
[----:B-1----:R-:W-:Y:S01]  /*8bc0*/  FSEL R111, R145, -INF , P6 ;  /* 0xff800000916f7808 */ /* 0x002fe20003000000 */
[----:B------:R-:W1:Y:S01]  /*8bd0*/  MUFU.TANH R20, R20 ;  /* 0x0000001400147308 */ /* 0x000e620000002400 */
[----:B------:R-:W-:Y:S01]  /*8be0*/  FMNMX.FTZ R89, R117, R89, !PT ;  /* 0x0000005975597209 */ /* 0x000fe20007810000 */
[----:B------:R-:W-:Y:S01]  /*8bf0*/  UMOV UR15, 0xc0000010 ;  /* 0xc0000010000f7882 */ /* 0x000fe20000000000 */
[----:B------:R-:W-:-:S02]  /*8c00*/  ISETP.GT.AND P4, PT, R194, RZ, PT ;  /* 0x000000ffc200720c */ /* 0x000fc40003f84270 */
[----:B------:R-:W-:-:S03]  /*8c10*/  ISETP.GT.AND P5, PT, R194, 0x1, PT ;  /* 0x00000001c200780c */ /* 0x000fc60003fa4270 */
[----:B------:R-:W-:Y:S01]  /*8c20*/  MUFU.TANH R23, R23 ;  /* 0x0000001700177308 */ /* 0x000fe20000002400 */
[----:B0-----:R-:W-:Y:S02]  /*8c30*/  FSEL R129, R88, -INF , P3 ;  /* 0xff80000058817808 */ /* 0x001fe40001800000 */
[----:B------:R-:W-:-:S04]  /*8c40*/  FMNMX.FTZ R88, R111, R89, !PT ;  /* 0x000000596f587209 */ /* 0x000fc80007810000 */
[----:B------:R-:W-:Y:S01]  /*8c50*/  FMNMX.FTZ R88, R129, R88, !PT ;  /* 0x0000005881587209 */ /* 0x000fe20007810000 */
[----:B------:R-:W0:Y:S01]  /*8c60*/  MUFU.TANH R184, R184 ;  /* 0x000000b800b87308 */ /* 0x000e220000002400 */
[----:B-1----:R-:W-:Y:S02]  /*8c70*/  FSEL R20, R20, -INF , P5 ;  /* 0xff80000014147808 */ /* 0x002fe40002800000 */
[----:B------:R-:W-:Y:S01]  /*8c80*/  ISETP.GT.AND P5, PT, R194, 0x9, PT ;  /* 0x00000009c200780c */ /* 0x000fe20003fa4270 */
[----:B------:R-:W1:Y:S04]  /*8c90*/  SHFL.BFLY PT, R89, R88, 0x2, 0x1f ;  /* 0x0c401f0058597f89 */ /* 0x000e6800000e0000 */
[----:B------:R-:W-:Y:S08]  /*8ca0*/  MUFU.TANH R187, R187 ;  /* 0x000000bb00bb7308 */ /* 0x000ff00000002400 */
[----:B------:R-:W2:Y:S01]  /*8cb0*/  MUFU.TANH R188, R188 ;  /* 0x000000bc00bc7308 */ /* 0x000ea20000002400 */
[----:B0-----:R-:W-:-:S02]  /*8cc0*/  FSEL R184, R184, -INF , P5 ;  /* 0xff800000b8b87808 */ /* 0x001fc40002800000 */
[----:B------:R-:W-:-:S05]  /*8cd0*/  ISETP.GT.AND P5, PT, R194, 0x11, PT ;  /* 0x00000011c200780c */ /* 0x000fca0003fa4270 */
[----:B------:R-:W-:Y:S01]  /*8ce0*/  MUFU.TANH R191, R191 ;  /* 0x000000bf00bf7308 */ /* 0x000fe20000002400 */
[----:B-1----:R-:W-:Y:S02]  /*8cf0*/  FMNMX.FTZ R133, R88, R89, !PT ;  /* 0x0000005958857209 */ /* 0x002fe40007810000 */
[----:B------:R-:W0:Y:S05]  /*8d00*/  LDC R89, c[0x0][0x988] ;  /* 0x00026200ff597b82 */ /* 0x000e2a0000000800 */
[----:B------:R-:W1:Y:S01]  /*8d10*/  MUFU.TANH R192, R192 ;  /* 0x000000c000c07308 */ /* 0x000e620000002400 */
[----:B------:R-:W3:Y:S01]  /*8d20*/  SHFL.BFLY PT, R88, R133, 0x1, 0x1f ;  /* 0x0c201f0085587f89 */ /* 0x000ee200000e0000 */
[----:B--2---:R-:W-:-:S02]  /*8d30*/  FSEL R188, R188, -INF , P5 ;  /* 0xff800000bcbc7808 */ /* 0x004fc40002800000 */
[----:B------:R-:W-:-:S04]  /*8d40*/  ISETP.GT.AND P5, PT, R194, 0x19, PT ;  /* 0x00000019c200780c */ /* 0x000fc80003fa4270 */
[----:B------:R-:W2:Y:S08]  /*8d50*/  MUFU.TANH R170, R170 ;  /* 0x000000aa00aa7308 */ /* 0x000eb00000002400 */
[----:B------:R-:W4:Y:S01]  /*8d60*/  MUFU.TANH R171, R171 ;  /* 0x000000ab00ab7308 */ /* 0x000f220000002400 */
[----:B-1----:R-:W-:Y:S02]  /*8d70*/  FSEL R192, R192, -INF , P5 ;  /* 0xff800000c0c07808 */ /* 0x002fe40002800000 */
[----:B------:R-:W-:-:S05]  /*8d80*/  ISETP.GT.AND P5, PT, R194, 0x21, PT ;  /* 0x00000021c200780c */ /* 0x000fca0003fa4270 */
[----:B------:R-:W1:Y:S01]  /*8d90*/  MUFU.TANH R174, R174 ;  /* 0x000000ae00ae7308 */ /* 0x000e620000002400 */
[----:B---3--:R-:W-:Y:S01]  /*8da0*/  FMNMX.FTZ R88, R133, R88, !PT ;  /* 0x0000005885587209 */ /* 0x008fe20007810000 */
[----:B------:R-:W-:-:S03]  /*8db0*/  FMUL.FTZ R133, R0, R103 ;  /* 0x0000006700857220 */ /* 0x000fc60000410000 */
[C---:B------:R-:W-:Y:S01]  /*8dc0*/  FSETP.NEU.FTZ.AND P3, PT, R88.reuse, -INF , PT ;  /* 0xff8000005800780b */ /* 0x040fe20003f7d000 */
[----:B0-----:R-:W-:-:S02]  /*8dd0*/  FFMA.FTZ R220, R88, R89, -8 ;  /* 0xc100000058dc7423 */ /* 0x001fc40000010059 */
[----:B------:R-:W0:Y:S03]  /*8de0*/  MUFU.TANH R175, R175 ;  /* 0x000000af00af7308 */ /* 0x000e260000002400 */
[----:B------:R-:W-:-:S05]  /*8df0*/  FSEL R220, R220, RZ, P3 ;  /* 0x000000ffdcdc7208 */ /* 0x000fca0001800000 */
[-CC-:B------:R-:W-:Y:S01]  /*8e00*/  FFMA.FTZ R125, R180, R89.reuse, -R220.reuse ;  /* 0x00000059b47d7223 */ /* 0x180fe200000108dc */
[----:B------:R-:W-:Y:S01]  /*8e10*/  FSEL R180, R15, -INF , P4 ;  /* 0xff8000000fb47808 */ /* 0x000fe20002000000 */
[-CC-:B------:R-:W-:Y:S01]  /*8e20*/  FFMA.FTZ R137, R186, R89.reuse, -R220.reuse ;  /* 0x00000059ba897223 */ /* 0x180fe200000108dc */
[----:B------:R-:W-:Y:S01]  /*8e30*/  ISETP.GT.AND P4, PT, R194, 0x8, PT ;  /* 0x00000008c200780c */ /* 0x000fe20003f84270 */
[--C-:B------:R-:W-:Y:S01]  /*8e40*/  FFMA.FTZ R186, R190, R89, -R220.reuse ;  /* 0x00000059beba7223 */ /* 0x100fe200000108dc */
[----:B------:R-:W-:Y:S01]  /*8e50*/  FMNMX.FTZ R15, R180, R9, !PT ;  /* 0x00000009b40f7209 */ /* 0x000fe20007810000 */
[-CC-:B------:R-:W-:Y:S01]  /*8e60*/  FFMA.FTZ R145, R168, R89.reuse, -R220.reuse ;  /* 0x00000059a8917223 */ /* 0x180fe200000108dc */
[----:B------:R-:W-:Y:S01]  /*8e70*/  FSEL R190, R23, -INF , P4 ;  /* 0xff80000017be7808 */ /* 0x000fe20002000000 */
[--C-:B------:R-:W-:Y:S01]  /*8e80*/  FFMA.FTZ R168, R169, R89, -R220.reuse ;  /* 0x00000059a9a87223 */ /* 0x100fe200000108dc */
[----:B------:R-:W-:Y:S01]  /*8e90*/  FMNMX.FTZ R15, R20, R15, !PT ;  /* 0x0000000f140f7209 */ /* 0x000fe20007810000 */
[-CC-:B------:R-:W-:Y:S01]  /*8ea0*/  FFMA.FTZ R169, R152, R89.reuse, -R220.reuse ;  /* 0x0000005998a97223 */ /* 0x180fe200000108dc */
[----:B------:R-:W-:Y:S01]  /*8eb0*/  ISETP.GT.AND P4, PT, R194, 0x10, PT ;  /* 0x00000010c200780c */ /* 0x000fe20003f84270 */
[--C-:B------:R-:W-:Y:S01]  /*8ec0*/  FFMA.FTZ R222, R153, R89, -R220.reuse ;  /* 0x0000005999de7223 */ /* 0x100fe200000108dc */
[----:B------:R-:W-:Y:S01]  /*8ed0*/  FMNMX.FTZ R23, R190, R15, !PT ;  /* 0x0000000fbe177209 */ /* 0x000fe20007810000 */
[----:B------:R-:W3:Y:S01]  /*8ee0*/  MUFU.TANH R178, R178 ;  /* 0x000000b200b27308 */ /* 0x000ee20000002400 */
[----:B------:R-:W-:Y:S01]  /*8ef0*/  FSEL R152, R187, -INF , P4 ;  /* 0xff800000bb987808 */ /* 0x000fe20002000000 */
[--C-:B------:R-:W-:Y:S01]  /*8f00*/  FFMA.FTZ R149, R172, R89, -R220.reuse ;  /* 0x00000059ac957223 */ /* 0x100fe200000108dc */
[----:B------:R-:W-:Y:S01]  /*8f10*/  FMNMX.FTZ R23, R184, R23, !PT ;  /* 0x00000017b8177209 */ /* 0x000fe20007810000 */
[-CC-:B------:R-:W-:Y:S01]  /*8f20*/  FFMA.FTZ R172, R173, R89.reuse, -R220.reuse ;  /* 0x00000059adac7223 */ /* 0x180fe200000108dc */
[----:B------:R-:W-:Y:S01]  /*8f30*/  ISETP.GT.AND P4, PT, R194, 0x18, PT ;  /* 0x00000018c200780c */ /* 0x000fe20003f84270 */
[--C-:B------:R-:W-:Y:S01]  /*8f40*/  FFMA.FTZ R173, R160, R89, -R220.reuse ;  /* 0x00000059a0ad7223 */ /* 0x100fe200000108dc */
[----:B------:R-:W-:Y:S01]  /*8f50*/  FMNMX.FTZ R23, R152, R23, !PT ;  /* 0x0000001798177209 */ /* 0x000fe20007810000 */
[----:B------:R5:W-:Y:S01]  /*8f60*/  MUFU.EX2 R15, R169 ;  /* 0x000000a9000f7308 */ /* 0x000be20000000800 */
[----:B------:R-:W-:Y:S01]  /*8f70*/  FSEL R218, R191, -INF , P4 ;  /* 0xff800000bfda7808 */ /* 0x000fe20002000000 */
[--C-:B------:R-:W-:Y:S01]  /*8f80*/  FFMA.FTZ R165, R176, R89, -R220.reuse ;  /* 0x00000059b0a57223 */ /* 0x100fe200000108dc */
[----:B------:R-:W-:Y:S01]  /*8f90*/  FMNMX.FTZ R23, R188, R23, !PT ;  /* 0x00000017bc177209 */ /* 0x000fe20007810000 */
[-CC-:B------:R-:W-:Y:S01]  /*8fa0*/  FFMA.FTZ R176, R177, R89.reuse, -R220.reuse ;  /* 0x00000059b1b07223 */ /* 0x180fe200000108dc */
[----:B------:R-:W-:Y:S01]  /*8fb0*/  ISETP.GT.AND P4, PT, R194, 0x20, PT ;  /* 0x00000020c200780c */ /* 0x000fe20003f84270 */
[--C-:B------:R-:W-:Y:S01]  /*8fc0*/  FFMA.FTZ R177, R100, R89, -R220.reuse ;  /* 0x0000005964b17223 */ /* 0x100fe200000108dc */
[----:B------:R-:W-:Y:S01]  /*8fd0*/  FMNMX.FTZ R153, R218, R23, !PT ;  /* 0x00000017da997209 */ /* 0x000fe20007810000 */
[----:B------:R-:W-:Y:S01]  /*8fe0*/  MUFU.TANH R179, R179 ;  /* 0x000000b300b37308 */ /* 0x000fe20000002400 */
[----:B--2---:R-:W-:Y:S01]  /*8ff0*/  FSEL R170, R170, -INF , P4 ;  /* 0xff800000aaaa7808 */ /* 0x004fe20002000000 */
[--C-:B-----5:R-:W-:Y:S01]  /*9000*/  FFMA.FTZ R169, R156, R89, -R220.reuse ;  /* 0x000000599ca97223 */ /* 0x120fe200000108dc */
[----:B------:R-:W-:Y:S01]  /*9010*/  FMNMX.FTZ R153, R192, R153, !PT ;  /* 0x00000099c0997209 */ /* 0x000fe20007810000 */
[-CC-:B------:R-:W-:Y:S01]  /*9020*/  FFMA.FTZ R141, R189, R89.reuse, -R220.reuse ;  /* 0x00000059bd8d7223 */ /* 0x180fe200000108dc */
[----:B----4-:R-:W-:Y:S01]  /*9030*/  FSEL R156, R171, -INF , P5 ;  /* 0xff800000ab9c7808 */ /* 0x010fe20002800000 */
[--C-:B------:R-:W-:Y:S01]  /*9040*/  FFMA.FTZ R171, R157, R89, -R220.reuse ;  /* 0x000000599dab7223 */ /* 0x100fe200000108dc */
[----:B------:R-:W-:Y:S01]  /*9050*/  ISETP.GT.AND P4, PT, R194, 0x28, PT ;  /* 0x00000028c200780c */ /* 0x000fe20003f84270 */
[----:B------:R-:W2:Y:S01]  /*9060*/  MUFU.TANH R182, R182 ;  /* 0x000000b600b67308 */ /* 0x000ea20000002400 */
[----:B------:R-:W-:Y:S01]  /*9070*/  FMNMX.FTZ R157, R170, R153, !PT ;  /* 0x00000099aa9d7209 */ /* 0x000fe20007810000 */
[-CC-:B------:R-:W-:Y:S01]  /*9080*/  FFMA.FTZ R103, R131, R89.reuse, -R220.reuse ;  /* 0x0000005983677223 */ /* 0x180fe200000108dc */
[----:B------:R-:W-:Y:S01]  /*9090*/  ISETP.GT.AND P5, PT, R194, 0x29, PT ;  /* 0x00000029c200780c */ /* 0x000fe20003fa4270 */
[-CC-:B------:R-:W-:Y:S01]  /*90a0*/  FFMA.FTZ R14, R14, R89.reuse, -R220.reuse ;  /* 0x000000590e0e7223 */ /* 0x180fe200000108dc */
[----:B-1----:R-:W-:Y:S01]  /*90b0*/  FSEL R174, R174, -INF , P4 ;  /* 0xff800000aeae7808 */ /* 0x002fe20002000000 */
[--C-:B------:R-:W-:Y:S01]  /*90c0*/  FFMA.FTZ R131, R132, R89, -R220.reuse ;  /* 0x0000005984837223 */ /* 0x100fe200000108dc */
[----:B------:R-:W-:Y:S01]  /*90d0*/  FMNMX.FTZ R157, R156, R157, !PT ;  /* 0x0000009d9c9d7209 */ /* 0x000fe20007810000 */
[----:B------:R-:W1:Y:S01]  /*90e0*/  MUFU.TANH R183, R183 ;  /* 0x000000b700b77308 */ /* 0x000e620000002400 */
[----:B------:R-:W-:Y:S01]  /*90f0*/  ISETP.GT.AND P4, PT, R194, 0x30, PT ;  /* 0x00000030c200780c */ /* 0x000fe20003f84270 */
[----:B------:R-:W-:Y:S01]  /*9100*/  FFMA.FTZ R22, R22, R89, -R220 ;  /* 0x0000005916167223 */ /* 0x000fe200000108dc */
[----:B0-----:R-:W-:Y:S01]  /*9110*/  FSEL R175, R175, -INF , P5 ;  /* 0xff800000afaf7808 */ /* 0x001fe20002800000 */
[----:B------:R-:W-:-:S02]  /*9120*/  WARPGROUP.DEPBAR.LE gsb0, 0x0 ;  /* 0x00008000000079c5 */ /* 0x000fc40000010000 */
[----:B------:R-:W-:Y:S01]  /*9130*/  FMNMX.FTZ R160, R174, R157, !PT ;  /* 0x0000009daea07209 */ /* 0x000fe20007810000 */
[----:B------:R-:W-:Y:S01]  /*9140*/  WARPGROUP.ARRIVE ;  /* 0x00000000000079c5 */ /* 0x000fe20000000000 */
[----:B------:R-:W0:Y:S01]  /*9150*/  MUFU.TANH R154, R154 ;  /* 0x0000009a009a7308 */ /* 0x000e220000002400 */
[----:B------:R-:W-:Y:S01]  /*9160*/  ISETP.GT.AND P5, PT, R194, 0x31, PT ;  /* 0x00000031c200780c */ /* 0x000fe20003fa4270 */
[-CC-:B------:R-:W-:Y:S01]  /*9170*/  FFMA.FTZ R132, R185, R89.reuse, -R220.reuse ;  /* 0x00000059b9847223 */ /* 0x180fe200000108dc */
[----:B---3--:R-:W-:Y:S01]  /*9180*/  FSEL R178, R178, -INF , P4 ;  /* 0xff800000b2b27808 */ /* 0x008fe20002000000 */
[-CC-:B------:R-:W-:Y:S01]  /*9190*/  FFMA.FTZ R216, R181, R89.reuse, -R220.reuse ;  /* 0x00000059b5d87223 */ /* 0x180fe200000108dc */
[----:B------:R-:W-:Y:S01]  /*91a0*/  ISETP.GT.AND P4, PT, R194, 0x38, PT ;  /* 0x00000038c200780c */ /* 0x000fe20003f84270 */
[----:B------:R-:W-:Y:S01]  /*91b0*/  QGMMA.64x128x32.F32.E4M3.E4M3 R24, R208, gdesc[UR12], R24, gsb0 ;  /* 0x01e0000cd0187df3 */ /* 0x000fe20008000818 */
[----:B------:R-:W-:Y:S01]  /*91c0*/  UIADD3 UR14, UR10, 0x500, URZ ;  /* 0x000005000a0e7890 */ /* 0x000fe2000fffe03f */
[----:B------:R3:W-:Y:S01]  /*91d0*/  MUFU.EX2 R23, R169 ;  /* 0x000000a900177308 */ /* 0x0007e20000000800 */
[----:B--2---:R-:W-:Y:S01]  /*91e0*/  FSEL R182, R182, -INF , P4 ;  /* 0xff800000b6b67808 */ /* 0x004fe20002000000 */
[----:B------:R-:W-:Y:S01]  /*91f0*/  UMOV UR15, 0xc0000010 ;  /* 0xc0000010000f7882 */ /* 0x000fe20000000000 */
[----:B------:R-:W-:Y:S01]  /*9200*/  ISETP.GT.AND P4, PT, R194, 0x40, PT ;  /* 0x00000040c200780c */ /* 0x000fe20003f84270 */
[-CC-:B------:R-:W-:Y:S01]  /*9210*/  FFMA.FTZ R161, R161, R89.reuse, -R220.reuse ;  /* 0x00000059a1a17223 */ /* 0x180fe200000108dc */
[----:B------:R-:W-:Y:S01]  /*9220*/  FSEL R189, R88, RZ, P3 ;  /* 0x000000ff58bd7208 */ /* 0x000fe20001800000 */
[-CC-:B------:R-:W-:Y:S01]  /*9230*/  FFMA.FTZ R164, R164, R89.reuse, -R220.reuse ;  /* 0x00000059a4a47223 */ /* 0x180fe200000108dc */
[----:B------:R-:W-:-:S01]  /*9240*/  FFMA.FTZ R136, R136, R89, -R220 ;  /* 0x0000005988887223 */ /* 0x000fc200000108dc */
[----:B------:R-:W2:Y:S01]  /*9250*/  MUFU.TANH R155, R155 ;  /* 0x0000009b009b7308 */ /* 0x000ea20000002400 */
[----:B---3--:R-:W-:Y:S01]  /*9260*/  FMNMX.FTZ R169, R175, R160, !PT ;  /* 0x000000a0afa97209 */ /* 0x008fe20007810000 */
[-CC-:B------:R-:W-:Y:S01]  /*9270*/  FFMA.FTZ R140, R140, R89.reuse, -R220.reuse ;  /* 0x000000598c8c7223 */ /* 0x180fe200000108dc */
[----:B------:R-:W-:Y:S01]  /*9280*/  FSEL R160, R179, -INF , P5 ;  /* 0xff800000b3a07808 */ /* 0x000fe20002800000 */
[--C-:B------:R-:W-:Y:S01]  /*9290*/  FFMA.FTZ R179, R106, R89, -R220.reuse ;  /* 0x000000596ab37223 */ /* 0x100fe200000108dc */
[----:B------:R-:W-:Y:S01]  /*92a0*/  FMNMX.FTZ R169, R178, R169, !PT ;  /* 0x000000a9b2a97209 */ /* 0x000fe20007810000 */
[--C-:B------:R-:W-:Y:S01]  /*92b0*/  FFMA.FTZ R224, R224, R89, -R220.reuse ;  /* 0x00000059e0e07223 */ /* 0x100fe200000108dc */
[----:B------:R-:W-:Y:S01]  /*92c0*/  ISETP.GT.AND P5, PT, R194, 0x39, PT ;  /* 0x00000039c200780c */ /* 0x000fe20003fa4270 */
[----:B------:R-:W3:Y:S01]  /*92d0*/  MUFU.TANH R158, R158 ;  /* 0x0000009e009e7308 */ /* 0x000ee20000002400 */
[----:B------:R-:W-:Y:S01]  /*92e0*/  FMNMX.FTZ R169, R160, R169, !PT ;  /* 0x000000a9a0a97209 */ /* 0x000fe20007810000 */
[-CC-:B------:R-:W-:Y:S01]  /*92f0*/  FFMA.FTZ R226, R226, R89.reuse, -R220.reuse ;  /* 0x00000059e2e27223 */ /* 0x180fe200000108dc */
[----:B-1----:R-:W-:Y:S01]  /*9300*/  FSEL R183, R183, -INF , P5 ;  /* 0xff800000b7b77808 */ /* 0x002fe20002800000 */
[--C-:B------:R-:W-:Y:S01]  /*9310*/  FFMA.FTZ R120, R120, R89, -R220.reuse ;  /* 0x0000005978787223 */ /* 0x100fe200000108dc */
[----:B------:R-:W-:Y:S01]  /*9320*/  FMNMX.FTZ R169, R182, R169, !PT ;  /* 0x000000a9b6a97209 */ /* 0x000fe20007810000 */
[-CC-:B------:R-:W-:Y:S01]  /*9330*/  FFMA.FTZ R96, R96, R89.reuse, -R220.reuse ;  /* 0x0000005960607223 */ /* 0x180fe200000108dc */
[----:B------:R-:W-:Y:S01]  /*9340*/  ISETP.GT.AND P5, PT, R194, 0x41, PT ;  /* 0x00000041c200780c */ /* 0x000fe20003fa4270 */
[----:B------:R-:W-:Y:S01]  /*9350*/  MUFU.TANH R159, R159 ;  /* 0x0000009f009f7308 */ /* 0x000fe20000002400 */
[----:B0-----:R-:W-:Y:S01]  /*9360*/  FSEL R154, R154, -INF , P4 ;  /* 0xff8000009a9a7808 */ /* 0x001fe20002000000 */
[--C-:B------:R-:W-:Y:S01]  /*9370*/  FFMA.FTZ R112, R112, R89, -R220.reuse ;  /* 0x0000005970707223 */ /* 0x100fe200000108dc */
[----:B------:R-:W-:Y:S01]  /*9380*/  FMNMX.FTZ R169, R183, R169, !PT ;  /* 0x000000a9b7a97209 */ /* 0x000fe20007810000 */
[-CC-:B------:R-:W-:Y:S01]  /*9390*/  FFMA.FTZ R21, R21, R89.reuse, -R220.reuse ;  /* 0x0000005915157223 */ /* 0x180fe200000108dc */
[C---:B------:R-:W-:Y:S01]  /*93a0*/  ISETP.GT.AND P4, PT, R194.reuse, 0x48, PT ;  /* 0x00000048c200780c */ /* 0x040fe20003f84270 */
[----:B------:R-:W-:Y:S01]  /*93b0*/  FFMA.FTZ R111, R111, R89, -R220 ;  /* 0x000000596f6f7223 */ /* 0x000fe200000108dc */
[----:B--2---:R-:W-:Y:S01]  /*93c0*/  FSEL R155, R155, -INF , P5 ;  /* 0xff8000009b9b7808 */ /* 0x004fe20002800000 */
[----:B------:R-:W0:Y:S01]  /*93d0*/  MUFU.TANH R162, R162 ;  /* 0x000000a200a27308 */ /* 0x000e220000002400 */
[----:B------:R-:W-:Y:S01]  /*93e0*/  ISETP.GT.AND P5, PT, R194, 0x49, PT ;  /* 0x00000049c200780c */ /* 0x000fe20003fa4270 */
[----:B------:R-:W-:Y:S01]  /*93f0*/  UIADD3 UR10, UR10, 0x600, URZ ;  /* 0x000006000a0a7890 */ /* 0x000fe2000fffe03f */
[----:B---3--:R-:W-:-:S02]  /*9400*/  FSEL R158, R158, -INF , P4 ;  /* 0xff8000009e9e7808 */ /* 0x008fc40002000000 */
[----:B------:R-:W-:-:S03]  /*9410*/  ISETP.GT.AND P4, PT, R194, 0x50, PT ;  /* 0x00000050c200780c */ /* 0x000fc60003f84270 */
[----:B------:R1:W-:Y:S08]  /*9420*/  MUFU.EX2 R157, R173 ;  /* 0x000000ad009d7308 */ /* 0x0003f00000000800 */
[----:B------:R-:W2:Y:S01]  /*9430*/  MUFU.TANH R163, R163 ;  /* 0x000000a300a37308 */ /* 0x000ea20000002400 */
[----:B-1----:R-:W-:-:S01]  /*9440*/  FFMA.FTZ R173, R196, R89, -R220 ;  /* 0x00000059c4ad7223 */ /* 0x002fc200000108dc */
[----:B------:R-:W-:-:S02]  /*9450*/  FMNMX.FTZ R196, R154, R169, !PT ;  /* 0x000000a99ac47209 */ /* 0x000fc40007810000 */
[----:B0-----:R-:W-:Y:S02]  /*9460*/  FSEL R162, R162, -INF , P4 ;  /* 0xff800000a2a27808 */ /* 0x001fe40002000000 */
[----:B------:R-:W-:Y:S02]  /*9470*/  ISETP.GT.AND P4, PT, R194, 0x58, PT ;  /* 0x00000058c200780c */ /* 0x000fe40003f84270 */
[----:B------:R-:W0:Y:S08]  /*9480*/  MUFU.TANH R166, R166 ;  /* 0x000000a600a67308 */ /* 0x000e300000002400 */
[----:B------:R1:W-:Y:S08]  /*9490*/  MUFU.EX2 R153, R171 ;  /* 0x000000ab00997308 */ /* 0x0003f00000000800 */
[----:B------:R-:W3:Y:S01]  /*94a0*/  MUFU.TANH R167, R167 ;  /* 0x000000a700a77308 */ /* 0x000ee20000002400 */
[----:B-1----:R-:W-:-:S02]  /*94b0*/  FMNMX.FTZ R171, R155, R196, !PT ;  /* 0x000000c49bab7209 */ /* 0x002fc40007810000 */
[----:B------:R-:W-:Y:S01]  /*94c0*/  FSEL R196, R159, -INF , P5 ;  /* 0xff8000009fc47808 */ /* 0x000fe20002800000 */
[----:B------:R-:W-:-:S01]  /*94d0*/  FFMA.FTZ R159, R116, R89, -R220 ;  /* 0x00000059749f7223 */ /* 0x000fc200000108dc */
[----:B------:R-:W-:Y:S02]  /*94e0*/  FMNMX.FTZ R171, R158, R171, !PT ;  /* 0x000000ab9eab7209 */ /* 0x000fe40007810000 */
[----:B------:R-:W-:Y:S01]  /*94f0*/  ISETP.GT.AND P5, PT, R194, 0x51, PT ;  /* 0x00000051c200780c */ /* 0x000fe20003fa4270 */
[----:B------:R-:W1:Y:S01]  /*9500*/  MUFU.TANH R138, R138 ;  /* 0x0000008a008a7308 */ /* 0x000e620000002400 */
[----:B------:R-:W-:Y:S02]  /*9510*/  FMNMX.FTZ R171, R196, R171, !PT ;  /* 0x000000abc4ab7209 */ /* 0x000fe40007810000 */
[----:B--2---:R-:W-:Y:S02]  /*9520*/  FSEL R163, R163, -INF , P5 ;  /* 0xff800000a3a37808 */ /* 0x004fe40002800000 */
[----:B------:R-:W-:-:S02]  /*9530*/  FMNMX.FTZ R116, R162, R171, !PT ;  /* 0x000000aba2747209 */ /* 0x000fc40007810000 */
[----:B------:R-:W-:Y:S01]  /*9540*/  ISETP.GT.AND P5, PT, R194, 0x59, PT ;  /* 0x00000059c200780c */ /* 0x000fe20003fa4270 */
[----:B------:R-:W2:Y:S01]  /*9550*/  MUFU.TANH R139, R139 ;  /* 0x0000008b008b7308 */ /* 0x000ea20000002400 */
[----:B0-----:R-:W-:Y:S02]  /*9560*/  FSEL R166, R166, -INF , P4 ;  /* 0xff800000a6a67808 */ /* 0x001fe40002000000 */
[----:B------:R-:W-:Y:S02]  /*9570*/  FMNMX.FTZ R171, R163, R116, !PT ;  /* 0x00000074a3ab7209 */ /* 0x000fe40007810000 */
[----:B------:R-:W-:Y:S02]  /*9580*/  ISETP.GT.AND P4, PT, R194, 0x60, PT ;  /* 0x00000060c200780c */ /* 0x000fe40003f84270 */
[----:B---3--:R-:W-:Y:S01]  /*9590*/  FSEL R116, R167, -INF , P5 ;  /* 0xff800000a7747808 */ /* 0x008fe20002800000 */
[----:B------:R-:W0:Y:S01]  /*95a0*/  MUFU.TANH R142, R142 ;  /* 0x0000008e008e7308 */ /* 0x000e220000002400 */
[----:B------:R-:W-:Y:S01]  /*95b0*/  FMNMX.FTZ R171, R166, R171, !PT ;  /* 0x000000aba6ab7209 */ /* 0x000fe20007810000 */
[----:B------:R-:W-:Y:S01]  /*95c0*/  FFMA.FTZ R167, R198, R89, -R220 ;  /* 0x00000059c6a77223 */ /* 0x000fe200000108dc */
[----:B------:R-:W-:-:S02]  /*95d0*/  ISETP.GT.AND P5, PT, R194, 0x61, PT ;  /* 0x00000061c200780c */ /* 0x000fc40003fa4270 */
[----:B-1----:R-:W-:Y:S02]  /*95e0*/  FSEL R138, R138, -INF , P4 ;  /* 0xff8000008a8a7808 */ /* 0x002fe40002000000 */
[----:B------:R-:W-:Y:S01]  /*95f0*/  FMNMX.FTZ R171, R116, R171, !PT ;  /* 0x000000ab74ab7209 */ /* 0x000fe20007810000 */
[----:B------:R-:W1:Y:S01]  /*9600*/  MUFU.TANH R143, R143 ;  /* 0x0000008f008f7308 */ /* 0x000e620000002400 */
[----:B------:R-:W-:Y:S02]  /*9610*/  ISETP.GT.AND P4, PT, R194, 0x68, PT ;  /* 0x00000068c200780c */ /* 0x000fe40003f84270 */
[----:B--2---:R-:W-:Y:S02]  /*9620*/  FSEL R139, R139, -INF , P5 ;  /* 0xff8000008b8b7808 */ /* 0x004fe40002800000 */
[----:B------:R-:W-:Y:S02]  /*9630*/  FMNMX.FTZ R198, R138, R171, !PT ;  /* 0x000000ab8ac67209 */ /* 0x000fe40007810000 */
[----:B------:R-:W-:Y:S01]  /*9640*/  ISETP.GT.AND P5, PT, R194, 0x69, PT ;  /* 0x00000069c200780c */ /* 0x000fe20003fa4270 */
[----:B------:R-:W2:Y:S01]  /*9650*/  MUFU.TANH R146, R146 ;  /* 0x0000009200927308 */ /* 0x000ea20000002400 */
[----:B0-----:R-:W-:-:S02]  /*9660*/  FSEL R142, R142, -INF , P4 ;  /* 0xff8000008e8e7808 */ /* 0x001fc40002000000 */
[----:B------:R-:W-:Y:S02]  /*9670*/  FMNMX.FTZ R171, R139, R198, !PT ;  /* 0x000000c68bab7209 */ /* 0x000fe40007810000 */
[----:B------:R-:W-:Y:S02]  /*9680*/  ISETP.GT.AND P4, PT, R194, 0x70, PT ;  /* 0x00000070c200780c */ /* 0x000fe40003f84270 */
[----:B------:R-:W-:Y:S01]  /*9690*/  FMNMX.FTZ R171, R142, R171, !PT ;  /* 0x000000ab8eab7209 */ /* 0x000fe20007810000 */
[----:B------:R-:W0:Y:S01]  /*96a0*/  MUFU.TANH R147, R147 ;  /* 0x0000009300937308 */ /* 0x000e220000002400 */
[----:B-1----:R-:W-:Y:S01]  /*96b0*/  FSEL R198, R143, -INF , P5 ;  /* 0xff8000008fc67808 */ /* 0x002fe20002800000 */
[----:B------:R-:W-:Y:S01]  /*96c0*/  FFMA.FTZ R143, R144, R89, -R220 ;  /* 0x00000059908f7223 */ /* 0x000fe200000108dc */
[----:B------:R-:W-:Y:S02]  /*96d0*/  ISETP.GT.AND P5, PT, R194, 0x71, PT ;  /* 0x00000071c200780c */ /* 0x000fe40003fa4270 */
[----:B------:R-:W-:-:S03]  /*96e0*/  FMNMX.FTZ R171, R198, R171, !PT ;  /* 0x000000abc6ab7209 */ /* 0x000fc60007810000 */
[----:B------:R-:W1:Y:S01]  /*96f0*/  MUFU.TANH R150, R150 ;  /* 0x0000009600967308 */ /* 0x000e620000002400 */
[----:B--2---:R-:W-:Y:S02]  /*9700*/  FSEL R146, R146, -INF , P4 ;  /* 0xff80000092927808 */ /* 0x004fe40002000000 */
[----:B------:R-:W-:Y:S02]  /*9710*/  ISETP.GT.AND P4, PT, R194, 0x78, PT ;  /* 0x00000078c200780c */ /* 0x000fe40003f84270 */
[----:B------:R-:W-:-:S03]  /*9720*/  FMNMX.FTZ R171, R146, R171, !PT ;  /* 0x000000ab92ab7209 */ /* 0x000fc60007810000 */
[----:B------:R-:W2:Y:S01]  /*9730*/  MUFU.TANH R151, R151 ;  /* 0x0000009700977308 */ /* 0x000ea20000002400 */
[----:B0-----:R-:W-:Y:S01]  /*9740*/  FSEL R144, R147, -INF , P5 ;  /* 0xff80000093907808 */ /* 0x001fe20002800000 */
[----:B------:R-:W-:Y:S01]  /*9750*/  FFMA.FTZ R147, R148, R89, -R220 ;  /* 0x0000005994937223 */ /* 0x000fe200000108dc */
[----:B------:R-:W-:Y:S01]  /*9760*/  ISETP.GT.AND P5, PT, R194, 0x79, PT ;  /* 0x00000079c200780c */ /* 0x000fe20003fa4270 */
[----:B------:R-:W-:Y:S02]  /*9770*/  WARPGROUP.DEPBAR.LE gsb0, 0x0 ;  /* 0x00008000000079c5 */ /* 0x000fe40000010000 */
[----:B------:R-:W-:Y:S01]  /*9780*/  FMNMX.FTZ R171, R144, R171, !PT ;  /* 0x000000ab90ab7209 */ /* 0x000fe20007810000 */
[----:B------:R-:W-:Y:S01]  /*9790*/  WARPGROUP.ARRIVE ;  /* 0x00000000000079c5 */ /* 0x000fe20000000000 */
[----:B------:R-:W0:Y:S01]  /*97a0*/  MUFU.TANH R122, R122 ;  /* 0x0000007a007a7308 */ /* 0x000e220000002400 */
[----:B-1----:R-:W-:Y:S02]  /*97b0*/  FSEL R150, R150, -INF , P4 ;  /* 0xff80000096967808 */ /* 0x002fe40002000000 */
[----:B------:R-:W-:-:S02]  /*97c0*/  ISETP.GT.AND P4, PT, R194, 0x80, PT ;  /* 0x00000080c200780c */ /* 0x000fc40003f84270 */
[----:B------:R-:W-:Y:S01]  /*97d0*/  FMNMX.FTZ R148, R150, R171, !PT ;  /* 0x000000ab96947209 */ /* 0x000fe20007810000 */
[----:B------:R-:W-:Y:S02]  /*97e0*/  QGMMA.64x128x32.F32.E4M3.E4M3 R24, R204, gdesc[UR12], R24, gsb0 ;  /* 0x01e0000ccc187df3 */ /* 0x000fe40008000818 */
[----:B------:R-:W1:Y:S01]  /*97f0*/  MUFU.TANH R123, R123 ;  /* 0x0000007b007b7308 */ /* 0x000e620000002400 */
[----:B--2---:R-:W-:Y:S02]  /*9800*/  FSEL R151, R151, -INF , P5 ;  /* 0xff80000097977808 */ /* 0x004fe40002800000 */
[----:B------:R-:W-:Y:S02]  /*9810*/  ISETP.GT.AND P5, PT, R194, 0x81, PT ;  /* 0x00000081c200780c */ /* 0x000fe40003fa4270 */
[----:B------:R-:W-:-:S03]  /*9820*/  FMNMX.FTZ R171, R151, R148, !PT ;  /* 0x0000009497ab7209 */ /* 0x000fc60007810000 */
[----:B------:R-:W2:Y:S01]  /*9830*/  MUFU.TANH R126, R126 ;  /* 0x0000007e007e7308 */ /* 0x000ea20000002400 */
[----:B0-----:R-:W-:Y:S02]  /*9840*/  FSEL R122, R122, -INF , P4 ;  /* 0xff8000007a7a7808 */ /* 0x001fe40002000000 */
[----:B------:R-:W-:Y:S02]  /*9850*/  ISETP.GT.AND P4, PT, R194, 0x88, PT ;  /* 0x00000088c200780c */ /* 0x000fe40003f84270 */
[----:B------:R-:W-:-:S03]  /*9860*/  FMNMX.FTZ R171, R122, R171, !PT ;  /* 0x000000ab7aab7209 */ /* 0x000fc60007810000 */
        /* <DEDUP_REMOVED lines=10> */
[----:B0-----:R-:W-:Y:S02]  /*9910*/  FSEL R127, R127, -INF , P5 ;  /* 0xff8000007f7f7808 */ /* 0x001fe40002800000 */
[----:B------:R-:W-:Y:S02]  /*9920*/  ISETP.GT.AND P5, PT, R194, 0x91, PT ;  /* 0x00000091c200780c */ /* 0x000fe40003fa4270 */
[----:B------:R-:W-:Y:S02]  /*9930*/  FMNMX.FTZ R171, R127, R171, !PT ;  /* 0x000000ab7fab7209 */ /* 0x000fe40007810000 */
[----:B------:R-:W-:Y:S01]  /*9940*/  FSEL R13, R13, -INF , P5 ;  /* 0xff8000000d0d7808 */ /* 0x000fe20002800000 */
[----:B------:R-:W-:Y:S01]  /*9950*/  MUFU.TANH R101, R101 ;  /* 0x0000006500657308 */ /* 0x000fe20000002400 */
[----:B-1----:R-:W-:Y:S02]  /*9960*/  FSEL R130, R130, -INF , P4 ;  /* 0xff80000082827808 */ /* 0x002fe40002000000 */
[----:B------:R-:W-:-:S02]  /*9970*/  ISETP.GT.AND P4, PT, R194, 0x98, PT ;  /* 0x00000098c200780c */ /* 0x000fc40003f84270 */
[----:B------:R-:W-:Y:S02]  /*9980*/  FMNMX.FTZ R92, R130, R171, !PT ;  /* 0x000000ab825c7209 */ /* 0x000fe40007810000 */
[----:B------:R-:W-:Y:S01]  /*9990*/  ISETP.GT.AND P5, PT, R194, 0x99, PT ;  /* 0x00000099c200780c */ /* 0x000fe20003fa4270 */
[----:B------:R-:W0:Y:S01]  /*99a0*/  MUFU.TANH R121, R121 ;  /* 0x0000007900797308 */ /* 0x000e220000002400 */
[----:B--2---:R-:W-:Y:S02]  /*99b0*/  FSEL R134, R134, -INF , P4 ;  /* 0xff80000086867808 */ /* 0x004fe40002000000 */
[----:B------:R-:W-:Y:S01]  /*99c0*/  FMNMX.FTZ R171, R13, R92, !PT ;  /* 0x0000005c0dab7209 */ /* 0x000fe20007810000 */
[----:B------:R-:W-:-:S01]  /*99d0*/  FFMA.FTZ R92, R124, R89, -R220 ;  /* 0x000000597c5c7223 */ /* 0x000fc200000108dc */
[----:B------:R-:W-:Y:S02]  /*99e0*/  ISETP.GT.AND P4, PT, R194, 0xa0, PT ;  /* 0x000000a0c200780c */ /* 0x000fe40003f84270 */
[----:B------:R-:W-:Y:S01]  /*99f0*/  FSEL R104, R104, -INF , P5 ;  /* 0xff80000068687808 */ /* 0x000fe20002800000 */
[----:B------:R-:W1:Y:S01]  /*9a00*/  MUFU.TANH R114, R114 ;  /* 0x0000007200727308 */ /* 0x000e620000002400 */
[----:B------:R-:W-:-:S02]  /*9a10*/  FMNMX.FTZ R171, R134, R171, !PT ;  /* 0x000000ab86ab7209 */ /* 0x000fc40007810000 */
[----:B------:R-:W-:Y:S02]  /*9a20*/  ISETP.GT.AND P5, PT, R194, 0xa1, PT ;  /* 0x000000a1c200780c */ /* 0x000fe40003fa4270 */
[----:B------:R-:W-:Y:S01]  /*9a30*/  FSEL R124, R107, -INF , P4 ;  /* 0xff8000006b7c7808 */ /* 0x000fe20002000000 */
[----:B------:R-:W-:Y:S01]  /*9a40*/  FFMA.FTZ R107, R128, R89, -R220 ;  /* 0x00000059806b7223 */ /* 0x000fe200000108dc */
[----:B------:R-:W-:Y:S01]  /*9a50*/  FMNMX.FTZ R171, R104, R171, !PT ;  /* 0x000000ab68ab7209 */ /* 0x000fe20007810000 */
[----:B------:R-:W2:Y:S01]  /*9a60*/  MUFU.TANH R115, R115 ;  /* 0x0000007300737308 */ /* 0x000ea20000002400 */
[----:B------:R-:W-:Y:S02]  /*9a70*/  ISETP.GT.AND P4, PT, R194, 0xa8, PT ;  /* 0x000000a8c200780c */ /* 0x000fe40003f84270 */
[----:B------:R-:W-:Y:S02]  /*9a80*/  FSEL R108, R108, -INF , P5 ;  /* 0xff8000006c6c7808 */ /* 0x000fe40002800000 */
[----:B------:R-:W-:-:S02]  /*9a90*/  FMNMX.FTZ R171, R124, R171, !PT ;  /* 0x000000ab7cab7209 */ /* 0x000fc40007810000 */
[----:B------:R-:W-:Y:S01]  /*9aa0*/  ISETP.GT.AND P5, PT, R194, 0xa9, PT ;  /* 0x000000a9c200780c */ /* 0x000fe20003fa4270 */
[----:B------:R3:W-:Y:S01]  /*9ab0*/  MUFU.EX2 R169, R173 ;  /* 0x000000ad00a97308 */ /* 0x0007e20000000800 */
[----:B------:R-:W-:Y:S02]  /*9ac0*/  FMNMX.FTZ R171, R108, R171, !PT ;  /* 0x000000ab6cab7209 */ /* 0x000fe40007810000 */
[----:B0-----:R-:W-:Y:S02]  /*9ad0*/  FSEL R121, R121, -INF , P5 ;  /* 0xff80000079797808 */ /* 0x001fe40002800000 */
[----:B------:R-:W-:-:S03]  /*9ae0*/  ISETP.GT.AND P5, PT, R194, 0xb1, PT ;  /* 0x000000b1c200780c */ /* 0x000fc60003fa4270 */
[----:B------:R-:W0:Y:S01]  /*9af0*/  MUFU.TANH R118, R118 ;  /* 0x0000007600767308 */ /* 0x000e220000002400 */
[----:B---3--:R-:W-:-:S01]  /*9b00*/  FFMA.FTZ R173, R228, R89, -R220 ;  /* 0x00000059e4ad7223 */ /* 0x008fc200000108dc */
[----:B------:R-:W-:Y:S02]  /*9b10*/  FSEL R228, R101, -INF , P4 ;  /* 0xff80000065e47808 */ /* 0x000fe40002000000 */
[----:B------:R-:W-:Y:S02]  /*9b20*/  ISETP.GT.AND P4, PT, R194, 0xb0, PT ;  /* 0x000000b0c200780c */ /* 0x000fe40003f84270 */
[----:B------:R-:W-:Y:S02]  /*9b30*/  FMNMX.FTZ R128, R228, R171, !PT ;  /* 0x000000abe4807209 */ /* 0x000fe40007810000 */
[----:B------:R-:W3:Y:S01]  /*9b40*/  MUFU.TANH R119, R119 ;  /* 0x0000007700777308 */ /* 0x000ee20000002400 */
[----:B-1----:R-:W-:Y:S02]  /*9b50*/  FSEL R114, R114, -INF , P4 ;  /* 0xff80000072727808 */ /* 0x002fe40002000000 */
[----:B------:R-:W-:-:S02]  /*9b60*/  FMNMX.FTZ R171, R121, R128, !PT ;  /* 0x0000008079ab7209 */ /* 0x000fc40007810000 */
[----:B------:R-:W-:Y:S02]  /*9b70*/  ISETP.GT.AND P4, PT, R194, 0xb8, PT ;  /* 0x000000b8c200780c */ /* 0x000fe40003f84270 */
[----:B--2---:R-:W-:Y:S01]  /*9b80*/  FSEL R128, R115, -INF , P5 ;  /* 0xff80000073807808 */ /* 0x004fe20002800000 */
[----:B------:R-:W1:Y:S01]  /*9b90*/  MUFU.TANH R90, R90 ;  /* 0x0000005a005a7308 */ /* 0x000e620000002400 */
[----:B------:R-:W-:Y:S01]  /*9ba0*/  FMNMX.FTZ R171, R114, R171, !PT ;  /* 0x000000ab72ab7209 */ /* 0x000fe20007810000 */
[----:B------:R-:W-:Y:S01]  /*9bb0*/  FFMA.FTZ R115, R230, R89, -R220 ;  /* 0x00000059e6737223 */ /* 0x000fe200000108dc */
[----:B------:R-:W-:Y:S02]  /*9bc0*/  ISETP.GT.AND P5, PT, R194, 0xb9, PT ;  /* 0x000000b9c200780c */ /* 0x000fe40003fa4270 */
[----:B0-----:R-:W-:Y:S02]  /*9bd0*/  FSEL R118, R118, -INF , P4 ;  /* 0xff80000076767808 */ /* 0x001fe40002000000 */
[----:B------:R-:W-:Y:S01]  /*9be0*/  FMNMX.FTZ R171, R128, R171, !PT ;  /* 0x000000ab80ab7209 */ /* 0x000fe20007810000 */
[----:B------:R-:W0:Y:S01]  /*9bf0*/  MUFU.TANH R91, R91 ;  /* 0x0000005b005b7308 */ /* 0x000e220000002400 */
[----:B------:R-:W-:-:S02]  /*9c00*/  ISETP.GT.AND P4, PT, R194, 0xc0, PT ;  /* 0x000000c0c200780c */ /* 0x000fc40003f84270 */
[----:B---3--:R-:W-:Y:S02]  /*9c10*/  FSEL R119, R119, -INF , P5 ;  /* 0xff80000077777808 */ /* 0x008fe40002800000 */
[----:B------:R-:W-:Y:S02]  /*9c20*/  FMNMX.FTZ R171, R118, R171, !PT ;  /* 0x000000ab76ab7209 */ /* 0x000fe40007810000 */
[----:B------:R-:W-:Y:S01]  /*9c30*/  ISETP.GT.AND P5, PT, R194, 0xc1, PT ;  /* 0x000000c1c200780c */ /* 0x000fe20003fa4270 */
[----:B------:R-:W-:Y:S01]  /*9c40*/  MUFU.TANH R94, R94 ;  /* 0x0000005e005e7308 */ /* 0x000fe20000002400 */
[----:B-1----:R-:W-:Y:S02]  /*9c50*/  FSEL R230, R90, -INF , P4 ;  /* 0xff8000005ae67808 */ /* 0x002fe40002000000 */
[----:B------:R-:W-:Y:S02]  /*9c60*/  FMNMX.FTZ R171, R119, R171, !PT ;  /* 0x000000ab77ab7209 */ /* 0x000fe40007810000 */
[----:B------:R-:W-:-:S02]  /*9c70*/  ISETP.GT.AND P4, PT, R194, 0xc8, PT ;  /* 0x000000c8c200780c */ /* 0x000fc40003f84270 */
[----:B------:R-:W-:Y:S01]  /*9c80*/  FMNMX.FTZ R90, R230, R171, !PT ;  /* 0x000000abe65a7209 */ /* 0x000fe20007810000 */
[----:B------:R-:W1:Y:S01]  /*9c90*/  MUFU.TANH R95, R95 ;  /* 0x0000005f005f7308 */ /* 0x000e620000002400 */
[----:B0-----:R-:W-:Y:S02]  /*9ca0*/  FSEL R91, R91, -INF , P5 ;  /* 0xff8000005b5b7808 */ /* 0x001fe40002800000 */
[----:B------:R-:W-:Y:S02]  /*9cb0*/  ISETP.GT.AND P5, PT, R194, 0xc9, PT ;  /* 0x000000c9c200780c */ /* 0x000fe40003fa4270 */
[----:B------:R-:W-:-:S03]  /*9cc0*/  FMNMX.FTZ R171, R91, R90, !PT ;  /* 0x0000005a5bab7209 */ /* 0x000fc60007810000 */
[----:B------:R-:W0:Y:S08]  /*9cd0*/  MUFU.TANH R98, R98 ;  /* 0x0000006200627308 */ /* 0x000e300000002400 */
[----:B------:R-:W2:Y:S01]  /*9ce0*/  MUFU.TANH R99, R99 ;  /* 0x0000006300637308 */ /* 0x000ea20000002400 */
[----:B-1----:R-:W-:Y:S02]  /*9cf0*/  FSEL R95, R95, -INF , P5 ;  /* 0xff8000005f5f7808 */ /* 0x002fe40002800000 */
[----:B------:R-:W-:Y:S01]  /*9d00*/  ISETP.GT.AND P5, PT, R194, 0xd1, PT ;  /* 0x000000d1c200780c */ /* 0x000fe20003fa4270 */
[----:B------:R-:W-:-:S02]  /*9d10*/  WARPGROUP.DEPBAR.LE gsb0, 0x0 ;  /* 0x00008000000079c5 */ /* 0x000fc40000010000 */
[----:B------:R-:W-:Y:S02]  /*9d20*/  WARPGROUP.ARRIVE ;  /* 0x00000000000079c5 */ /* 0x000fe40000000000 */
[----:B------:R1:W-:Y:S04]  /*9d30*/  MUFU.EX2 R101, R173 ;  /* 0x000000ad00657308 */ /* 0x0003e80000000800 */
[----:B------:R-:W-:Y:S04]  /*9d40*/  QGMMA.64x128x32.F32.E4M3.E4M3 R24, R200, gdesc[UR8], R24, gsb0 ;  /* 0x01e00008c8187df3 */ /* 0x000fe80008000818 */
[----:B------:R-:W3:Y:S01]  /*9d50*/  MUFU.TANH R102, R102 ;  /* 0x0000006600667308 */ /* 0x000ee20000002400 */
[----:B-1----:R-:W-:-:S01]  /*9d60*/  FFMA.FTZ R173, R232, R89, -R220 ;  /* 0x00000059e8ad7223 */ /* 0x002fc200000108dc */
[----:B------:R-:W-:-:S02]  /*9d70*/  FSEL R232, R94, -INF , P4 ;  /* 0xff8000005ee87808 */ /* 0x000fc40002000000 */
[----:B------:R-:W-:Y:S02]  /*9d80*/  ISETP.GT.AND P4, PT, R194, 0xd0, PT ;  /* 0x000000d0c200780c */ /* 0x000fe40003f84270 */
[----:B------:R-:W-:Y:S02]  /*9d90*/  FMNMX.FTZ R90, R232, R171, !PT ;  /* 0x000000abe85a7209 */ /* 0x000fe40007810000 */
[----:B------:R-:W1:Y:S01]  /*9da0*/  MUFU.TANH R133, R133 ;  /* 0x0000008500857308 */ /* 0x000e620000002400 */
[----:B0-----:R-:W-:Y:S02]  /*9db0*/  FSEL R100, R98, -INF , P4 ;  /* 0xff80000062647808 */ /* 0x001fe40002000000 */
[----:B------:R-:W-:Y:S02]  /*9dc0*/  FMNMX.FTZ R171, R95, R90, !PT ;  /* 0x0000005a5fab7209 */ /* 0x000fe40007810000 */
[----:B------:R-:W-:Y:S02]  /*9dd0*/  ISETP.GT.AND P4, PT, R194, 0xd8, PT ;  /* 0x000000d8c200780c */ /* 0x000fe40003f84270 */
[----:B--2---:R-:W-:Y:S01]  /*9de0*/  FSEL R99, R99, -INF , P5 ;  /* 0xff80000063637808 */ /* 0x004fe20002800000 */
[----:B------:R0:W-:Y:S01]  /*9df0*/  MUFU.EX2 R94, R173 ;  /* 0x000000ad005e7308 */ /* 0x0001e20000000800 */
[----:B------:R-:W-:-:S02]  /*9e00*/  FMNMX.FTZ R90, R100, R171, !PT ;  /* 0x000000ab645a7209 */ /* 0x000fc40007810000 */
[----:B------:R-:W-:Y:S01]  /*9e10*/  ISETP.GT.AND P5, PT, R194, 0xd9, PT ;  /* 0x000000d9c200780c */ /* 0x000fe20003fa4270 */
[----:B------:R-:W-:-:S01]  /*9e20*/  FFMA.FTZ R194, R135, R89, -R220 ;  /* 0x0000005987c27223 */ /* 0x000fc200000108dc */
[----:B---3--:R-:W-:-:S03]  /*9e30*/  FSEL R102, R102, -INF , P4 ;  /* 0xff80000066667808 */ /* 0x008fc60002000000 */
[----:B------:R2:W-:Y:S01]  /*9e40*/  MUFU.EX2 R98, R177 ;  /* 0x000000b100627308 */ /* 0x0005e20000000800 */
[----:B0-----:R-:W-:Y:S02]  /*9e50*/  FMNMX.FTZ R173, R99, R90, !PT ;  /* 0x0000005a63ad7209 */ /* 0x001fe40007810000 */
[----:B-1----:R-:W-:Y:S01]  /*9e60*/  FSEL R106, R133, -INF , P5 ;  /* 0xff800000856a7808 */ /* 0x002fe20002800000 */
[----:B------:R-:W-:-:S01]  /*9e70*/  FFMA.FTZ R133, R234, R89, -R220 ;  /* 0x00000059ea857223 */ /* 0x000fc200000108dc */
[----:B------:R-:W-:Y:S01]  /*9e80*/  FMNMX.FTZ R173, R102, R173, !PT ;  /* 0x000000ad66ad7209 */ /* 0x000fe20007810000 */
[----:B------:R-:W-:-:S01]  /*9e90*/  FFMA.FTZ R234, R93, R89, -R220 ;  /* 0x000000595dea7223 */ /* 0x000fc200000108dc */
[-CC-:B------:R-:W-:Y:S01]  /*9ea0*/  FFMA.FTZ R93, R97, R89.reuse, -R220.reuse ;  /* 0x00000059615d7223 */ /* 0x180fe200000108dc */
[----:B------:R-:W-:-:S01]  /*9eb0*/  FFMA.FTZ R97, R109, R89, -R220 ;  /* 0x000000596d617223 */ /* 0x000fc200000108dc */
[----:B------:R-:W-:Y:S01]  /*9ec0*/  FMNMX.FTZ R90, R106, R173, !PT ;  /* 0x000000ad6a5a7209 */ /* 0x000fe20007810000 */
[----:B------:R-:W-:-:S01]  /*9ed0*/  FFMA.FTZ R173, R236, R89, -R220 ;  /* 0x00000059ecad7223 */ /* 0x000fc200000108dc */
[-CC-:B------:R-:W-:Y:S01]  /*9ee0*/  FFMA.FTZ R236, R105, R89.reuse, -R220.reuse ;  /* 0x0000005969ec7223 */ /* 0x180fe200000108dc */
[----:B------:R-:W-:-:S01]  /*9ef0*/  FFMA.FTZ R105, R113, R89, -R220 ;  /* 0x0000005971697223 */ /* 0x000fc200000108dc */
[-CC-:B------:R-:W-:Y:S01]  /*9f00*/  FFMA.FTZ R109, R110, R89.reuse, -R220.reuse ;  /* 0x000000596e6d7223 */ /* 0x180fe200000108dc */
[----:B--2---:R-:W0:Y:S01]  /*9f10*/  SHFL.BFLY PT, R177, R90, 0x2, 0x1f ;  /* 0x0c401f005ab17f89 */ /* 0x004e2200000e0000 */
[----:B------:R-:W-:-:S01]  /*9f20*/  FFMA.FTZ R110, R117, R89, -R220 ;  /* 0x00000059756e7223 */ /* 0x000fc200000108dc */
[----:B------:R-:W-:Y:S01]  /*9f30*/  MUFU.EX2 R103, R103 ;  /* 0x0000006700677308 */ /* 0x000fe20000000800 */
[----:B------:R-:W-:-:S07]  /*9f40*/  FFMA.FTZ R220, R129, R89, -R220 ;  /* 0x0000005981dc7223 */ /* 0x000fce00000108dc */
[----:B------:R-:W-:Y:S08]  /*9f50*/  MUFU.EX2 R14, R14 ;  /* 0x0000000e000e7308 */ /* 0x000ff00000000800 */
[----:B------:R-:W-:Y:S01]  /*9f60*/  MUFU.EX2 R131, R131 ;  /* 0x0000008300837308 */ /* 0x000fe20000000800 */
[----:B0-----:R-:W-:-:S07]  /*9f70*/  FMNMX.FTZ R177, R90, R177, !PT ;  /* 0x000000b15ab17209 */ /* 0x001fce0007810000 */
[----:B------:R-:W-:Y:S01]  /*9f80*/  MUFU.EX2 R22, R22 ;  /* 0x0000001600167308 */ /* 0x000fe20000000800 */
[----:B------:R-:W0:Y:S07]  /*9f90*/  SHFL.BFLY PT, R90, R177, 0x1, 0x1f ;  /* 0x0c201f00b15a7f89 */ /* 0x000e2e00000e0000 */
[----:B------:R-:W-:Y:S08]  /*9fa0*/  MUFU.EX2 R132, R132 ;  /* 0x0000008400847308 */ /* 0x000ff00000000800 */
[----:B------:R-:W-:Y:S08]  /*9fb0*/  MUFU.EX2 R137, R137 ;  /* 0x0000008900897308 */ /* 0x000ff00000000800 */
[----:B------:R-:W-:Y:S01]  /*9fc0*/  MUFU.EX2 R141, R141 ;  /* 0x0000008d008d7308 */ /* 0x000fe20000000800 */
[----:B0-----:R-:W-:-:S04]  /*9fd0*/  FMNMX.FTZ R90, R177, R90, !PT ;  /* 0x0000005ab15a7209 */ /* 0x001fc80007810000 */
[C---:B------:R-:W-:Y:S01]  /*9fe0*/  FSETP.NEU.FTZ.AND P4, PT, R90.reuse, -INF , PT ;  /* 0xff8000005a00780b */ /* 0x040fe20003f9d000 */
[----:B------:R-:W-:-:S02]  /*9ff0*/  FFMA.FTZ R113, R90, R89, -8 ;  /* 0xc10000005a717423 */ /* 0x000fc40000010059 */
[----:B------:R-:W-:Y:S03]  /*a000*/  MUFU.EX2 R186, R186 ;  /* 0x000000ba00ba7308 */ /* 0x000fe60000000800 */
[----:B------:R-:W-:-:S05]  /*a010*/  FSEL R113, R113, RZ, P4 ;  /* 0x000000ff71717208 */ /* 0x000fca0002000000 */
[----:B------:R0:W-:Y:S01]  /*a020*/  MUFU.EX2 R171, R179 ;  /* 0x000000b300ab7308 */ /* 0x0001e20000000800 */
[----:B------:R-:W-:-:S01]  /*a030*/  FFMA.FTZ R187, R116, R89, -R113 ;  /* 0x0000005974bb7223 */ /* 0x000fc20000010871 */
[----:B------:R-:W-:Y:S01]  /*a040*/  FFMA.FTZ R116, R138, R89, -R113 ;  /* 0x000000598a747223 */ /* 0x000fe20000010871 */
[----:B------:R-:W-:-:S01]  /*a050*/  FADD.FTZ R138, -R189, R10 ;  /* 0x0000000abd8a7221 */ /* 0x000fc20000010100 */
[-CC-:B------:R-:W-:Y:S01]  /*a060*/  FFMA.FTZ R10, R142, R89.reuse, -R113.reuse ;  /* 0x000000598e0a7223 */ /* 0x180fe20000010871 */
[----:B------:R-:W-:Y:S01]  /*a070*/  FSEL R142, R90, RZ, P4 ;  /* 0x000000ff5a8e7208 */ /* 0x000fe20002000000 */
[-CC-:B------:R-:W-:Y:S01]  /*a080*/  FFMA.FTZ R180, R180, R89.reuse, -R113.reuse ;  /* 0x00000059b4b47223 */ /* 0x180fe20000010871 */
[-C--:B------:R-:W-:Y:S01]  /*a090*/  FMUL.FTZ R138, R138, R89.reuse ;  /* 0x000000598a8a7220 */ /* 0x080fe20000410000 */
[-CC-:B------:R-:W-:Y:S01]  /*a0a0*/  FFMA.FTZ R117, R20, R89.reuse, -R113.reuse ;  /* 0x0000005914757223 */ /* 0x180fe20000010871 */
[----:B------:R-:W-:-:S01]  /*a0b0*/  FFMA.FTZ R20, R190, R89, -R113 ;  /* 0x00000059be147223 */ /* 0x000fc20000010871 */
[----:B------:R-:W-:Y:S01]  /*a0c0*/  FADD.FTZ R142, -R142, R9 ;  /* 0x000000098e8e7221 */ /* 0x000fe20000010100 */
[----:B------:R-:W-:-:S01]  /*a0d0*/  FFMA.FTZ R129, R184, R89, -R113 ;  /* 0x00000059b8817223 */ /* 0x000fc20000010871 */
[----:B------:R-:W-:Y:S01]  /*a0e0*/  MUFU.EX2 R180, R180 ;  /* 0x000000b400b47308 */ /* 0x000fe20000000800 */
[----:B------:R-:W-:-:S01]  /*a0f0*/  FFMA.FTZ R135, R152, R89, -R113 ;  /* 0x0000005998877223 */ /* 0x000fc20000010871 */
[-C--:B------:R-:W-:Y:S01]  /*a100*/  FMUL.FTZ R9, R142, R89.reuse ;  /* 0x000000598e097220 */ /* 0x080fe20000410000 */
[----:B------:R-:W-:-:S01]  /*a110*/  FFMA.FTZ R152, R188, R89, -R113 ;  /* 0x00000059bc987223 */ /* 0x000fc20000010871 */
[-CC-:B------:R-:W-:Y:S01]  /*a120*/  FFMA.FTZ R177, R218, R89.reuse, -R113.reuse ;  /* 0x00000059dab17223 */ /* 0x180fe20000010871 */
[----:B------:R-:W-:-:S01]  /*a130*/  FFMA.FTZ R142, R146, R89, -R113 ;  /* 0x00000059928e7223 */ /* 0x000fc20000010871 */
[-CC-:B------:R-:W-:Y:S01]  /*a140*/  FFMA.FTZ R184, R192, R89.reuse, -R113.reuse ;  /* 0x00000059c0b87223 */ /* 0x180fe20000010871 */
[----:B------:R-:W-:-:S01]  /*a150*/  FFMA.FTZ R170, R170, R89, -R113 ;  /* 0x00000059aaaa7223 */ /* 0x000fc20000010871 */
[----:B------:R-:W1:Y:S01]  /*a160*/  MUFU.EX2 R138, R138 ;  /* 0x0000008a008a7308 */ /* 0x000e620000000800 */
[----:B0-----:R-:W-:-:S01]  /*a170*/  FFMA.FTZ R179, R156, R89, -R113 ;  /* 0x000000599cb37223 */ /* 0x001fc20000010871 */
        /* <DEDUP_REMOVED lines=18> */
[----:B------:R-:W-:Y:S01]  /*a2a0*/  FFMA.FTZ R197, R108, R89, -R113 ;  /* 0x000000596cc57223 */ /* 0x000fe20000010871 */
[----:B------:R-:W-:-:S01]  /*a2b0*/  FADD.FTZ R146, R14, R193 ;  /* 0x000000c10e927221 */ /* 0x000fc20000010000 */
[-CC-:B------:R-:W-:Y:S01]  /*a2c0*/  FFMA.FTZ R191, R144, R89.reuse, -R113.reuse ;  /* 0x0000005990bf7223 */ /* 0x180fe20000010871 */
[----:B------:R-:W-:-:S01]  /*a2d0*/  FFMA.FTZ R144, R150, R89, -R113 ;  /* 0x0000005996907223 */ /* 0x000fc20000010871 */
[----:B------:R-:W1:Y:S01]  /*a2e0*/  MUFU.EX2 R20, R20 ;  /* 0x0000001400147308 */ /* 0x000e620000000800 */
[----:B0-----:R-:W-:-:S01]  /*a2f0*/  FFMA.FTZ R6, R9, R5, R180 ;  /* 0x0000000509067223 */ /* 0x001fc200000100b4 */
[----:B------:R-:W-:Y:S01]  /*a300*/  FADD.FTZ R193, R131, R146 ;  /* 0x0000009283c17221 */ /* 0x000fe20000010000 */
[----:B------:R-:W-:-:S01]  /*a310*/  FFMA.FTZ R151, R151, R89, -R113 ;  /* 0x0000005997977223 */ /* 0x000fc20000010871 */
[-CC-:B------:R-:W-:Y:S01]  /*a320*/  FFMA.FTZ R122, R122, R89.reuse, -R113.reuse ;  /* 0x000000597a7a7223 */ /* 0x180fe20000010871 */
[----:B------:R-:W-:-:S01]  /*a330*/  FFMA.FTZ R126, R126, R89, -R113 ;  /* 0x000000597e7e7223 */ /* 0x000fc20000010871 */
[----:B------:R-:W-:Y:S01]  /*a340*/  FADD.FTZ R193, R22, R193 ;  /* 0x000000c116c17221 */ /* 0x000fe20000010000 */
[----:B------:R-:W-:-:S01]  /*a350*/  FFMA.FTZ R127, R127, R89, -R113 ;  /* 0x000000597f7f7223 */ /* 0x000fc20000010871 */
[----:B------:R-:W0:Y:S01]  /*a360*/  MUFU.EX2 R129, R129 ;  /* 0x0000008100817308 */ /* 0x000e220000000800 */
[----:B--2---:R-:W-:-:S01]  /*a370*/  FADD.FTZ R5, R117, R6 ;  /* 0x0000000675057221 */ /* 0x004fc20000010000 */
[----:B------:R-:W-:Y:S01]  /*a380*/  FADD.FTZ R146, R132, R193 ;  /* 0x000000c184927221 */ /* 0x000fe20000010000 */
[----:B------:R-:W-:-:S01]  /*a390*/  FFMA.FTZ R193, R148, R89, -R113 ;  /* 0x0000005994c17223 */ /* 0x000fc20000010871 */
[-CC-:B------:R-:W-:Y:S01]  /*a3a0*/  FFMA.FTZ R130, R130, R89.reuse, -R113.reuse ;  /* 0x0000005982827223 */ /* 0x180fe20000010871 */
[----:B------:R-:W-:-:S01]  /*a3b0*/  FFMA.FTZ R13, R13, R89, -R113 ;  /* 0x000000590d0d7223 */ /* 0x000fc20000010871 */
[----:B------:R-:W-:Y:S01]  /*a3c0*/  FADD.FTZ R146, R137, R146 ;  /* 0x0000009289927221 */ /* 0x000fe20000010000 */
[----:B------:R-:W-:-:S01]  /*a3d0*/  FFMA.FTZ R134, R134, R89, -R113 ;  /* 0x0000005986867223 */ /* 0x000fc20000010871 */
[----:B------:R-:W2:Y:S01]  /*a3e0*/  MUFU.EX2 R135, R135 ;  /* 0x0000008700877308 */ /* 0x000ea20000000800 */
[----:B-1----:R-:W-:-:S01]  /*a3f0*/  FADD.FTZ R6, R20, R5 ;  /* 0x0000000514067221 */ /* 0x002fc20000010000 */
[----:B------:R-:W-:-:S02]  /*a400*/  WARPGROUP.DEPBAR.LE gsb0, 0x0 ;  /* 0x00008000000079c5 */ /* 0x000fc40000010000 */
[----:B------:R-:W-:-:S01]  /*a410*/  FFMA.FTZ R121, R121, R89, -R113 ;  /* 0x0000005979797223 */ /* 0x000fc20000010871 */
[-CC-:B------:R-:W-:Y:S01]  /*a420*/  FFMA.FTZ R114, R114, R89.reuse, -R113.reuse ;  /* 0x0000005972727223 */ /* 0x180fe20000010871 */
[----:B------:R-:W-:-:S01]  /*a430*/  FFMA.FTZ R118, R118, R89, -R113 ;  /* 0x0000005976767223 */ /* 0x000fc20000010871 */
[----:B------:R-:W-:Y:S01]  /*a440*/  FFMA.FTZ R119, R119, R89, -R113 ;  /* 0x0000005977777223 */ /* 0x000fe20000010871 */
[----:B------:R-:W1:Y:S01]  /*a450*/  MUFU.EX2 R152, R152 ;  /* 0x0000009800987308 */ /* 0x000e620000000800 */
[----:B0-----:R-:W-:-:S01]  /*a460*/  FADD.FTZ R6, R129, R6 ;  /* 0x0000000681067221 */ /* 0x001fc20000010000 */
[-CC-:B------:R-:W-:Y:S01]  /*a470*/  FFMA.FTZ R91, R91, R89.reuse, -R113.reuse ;  /* 0x000000595b5b7223 */ /* 0x180fe20000010871 */
[----:B------:R-:W-:-:S01]  /*a480*/  FFMA.FTZ R95, R95, R89, -R113 ;  /* 0x000000595f5f7223 */ /* 0x000fc20000010871 */
[----:B------:R-:W-:Y:S02]  /*a490*/  IMAD.U32 R148, RZ, RZ, UR42 ;  /* 0x0000002aff947e24 */ /* 0x000fe4000f8e00ff */
[----:B------:R-:W-:-:S01]  /*a4a0*/  FFMA.FTZ R100, R100, R89, -R113 ;  /* 0x0000005964647223 */ /* 0x000fc20000010871 */
[-CC-:B------:R-:W-:Y:S01]  /*a4b0*/  FFMA.FTZ R99, R99, R89.reuse, -R113.reuse ;  /* 0x0000005963637223 */ /* 0x180fe20000010871 */
[----:B------:R-:W-:-:S01]  /*a4c0*/  FFMA.FTZ R102, R102, R89, -R113 ;  /* 0x0000005966667223 */ /* 0x000fc20000010871 */
[----:B------:R-:W0:Y:S01]  /*a4d0*/  MUFU.EX2 R177, R177 ;  /* 0x000000b100b17308 */ /* 0x000e220000000800 */
[----:B--2---:R-:W-:-:S01]  /*a4e0*/  FADD.FTZ R5, R135, R6 ;  /* 0x0000000687057221 */ /* 0x004fc20000010000 */
[----:B------:R-:W-:Y:S01]  /*a4f0*/  @!P0 LEA R148, R148, UR41, 0x3 ;  /* 0x0000002994948c11 */ /* 0x000fe2000f8e18ff */
[----:B------:R-:W-:-:S05]  /*a500*/  FFMA.FTZ R106, R106, R89, -R113 ;  /* 0x000000596a6a7223 */ /* 0x000fca0000010871 */
[----:B------:R-:W2:Y:S01]  /*a510*/  MUFU.EX2 R184, R184 ;  /* 0x000000b800b87308 */ /* 0x000ea20000000800 */
[----:B-1----:R-:W-:-:S01]  /*a520*/  FADD.FTZ R6, R152, R5 ;  /* 0x0000000598067221 */ /* 0x002fc20000010000 */
[----:B------:R-:W-:-:S06]  /*a530*/  FADD.FTZ R5, R141, R146 ;  /* 0x000000928d057221 */ /* 0x000fcc0000010000 */
[----:B------:R-:W1:Y:S01]  /*a540*/  MUFU.EX2 R145, R145 ;  /* 0x0000009100917308 */ /* 0x000e620000000800 */
[----:B0-----:R-:W-:-:S01]  /*a550*/  FADD.FTZ R195, R177, R6 ;  /* 0x00000006b1c37221 */ /* 0x001fc20000010000 */
[----:B------:R-:W-:-:S06]  /*a560*/  FADD.FTZ R6, R186, R5 ;  /* 0x00000005ba067221 */ /* 0x000fcc0000010000 */
        /* <DEDUP_REMOVED lines=36> */
[----:B0-----:R-:W-:-:S07]  /*a7b0*/  FADD.FTZ R6, R154, R5 ;  /* 0x000000059a067221 */ /* 0x001fce0000010000 */
[----:B------:R-:W0:Y:S01]  /*a7c0*/  MUFU.EX2 R158, R158 ;  /* 0x0000009e009e7308 */ /* 0x000e220000000800 */
[----:B--2---:R-:W-:-:S01]  /*a7d0*/  FADD.FTZ R146, R222, R195 ;  /* 0x000000c3de927221 */ /* 0x004fc20000010000 */
[-CC-:B------:R-:W-:Y:S01]  /*a7e0*/  FFMA.FTZ R195, R104, R89.reuse, -R113.reuse ;  /* 0x0000005968c37223 */ /* 0x180fe20000010871 */
[----:B------:R-:W-:-:S02]  /*a7f0*/  FFMA.FTZ R104, R124, R89, -R113 ;  /* 0x000000597c687223 */ /* 0x000fc40000010871 */
[----:B------:R-:W-:-:S03]  /*a800*/  FADD.FTZ R146, R23, R146 ;  /* 0x0000009217927221 */ /* 0x000fc60000010000 */
[----:B------:R-:W2:Y:S01]  /*a810*/  MUFU.EX2 R185, R185 ;  /* 0x000000b900b97308 */ /* 0x000ea20000000800 */
[----:B-1----:R-:W-:-:S01]  /*a820*/  FADD.FTZ R5, R155, R6 ;  /* 0x000000069b057221 */ /* 0x002fc20000010000 */
[----:B------:R-:W-:-:S04]  /*a830*/  FADD.FTZ R146, R153, R146 ;  /* 0x0000009299927221 */ /* 0x000fc80000010000 */
[----:B------:R-:W-:Y:S02]  /*a840*/  FADD.FTZ R146, R157, R146 ;  /* 0x000000929d927221 */ /* 0x000fe40000010000 */
        /* <DEDUP_REMOVED lines=12> */
[----:B------:R-:W-:-:S03]  /*a910*/  FADD.FTZ R5, R169, R6 ;  /* 0x00000006a9057221 */ /* 0x000fc60000010000 */
[----:B------:R-:W1:Y:S01]  /*a920*/  MUFU.EX2 R136, R136 ;  /* 0x0000008800887308 */ /* 0x000e620000000800 */
[----:B0-----:R-:W-:-:S07]  /*a930*/  FADD.FTZ R108, R166, R199 ;  /* 0x000000c7a66c7221 */ /* 0x001fce0000010000 */
[----:B------:R-:W0:Y:S01]  /*a940*/  MUFU.EX2 R116, R116 ;  /* 0x0000007400747308 */ /* 0x000e220000000800 */
[----:B--2---:R-:W-:-:S01]  /*a950*/  FADD.FTZ R199, R187, R108 ;  /* 0x0000006cbbc77221 */ /* 0x004fc20000010000 */
[----:B------:R-:W-:-:S06]  /*a960*/  FFMA.FTZ R108, R228, R89, -R113 ;  /* 0x00000059e46c7223 */ /* 0x000fcc0000010871 */
        /* <DEDUP_REMOVED lines=59> */
[----:B------:R-:W-:-:S03]  /*ad20*/  FFMA.FTZ R128, R232, R89, -R113 ;  /* 0x00000059e8807223 */ /* 0x000fc60000010871 */
[----:B------:R-:W-:-:S03]  /*ad30*/  FADD.FTZ R201, R94, R201 ;  /* 0x000000c95ec97221 */ /* 0x000fc60000010000 */
[----:B------:R-:W1:Y:S01]  /*ad40*/  MUFU.EX2 R104, R104 ;  /* 0x0000006800687308 */ /* 0x000e620000000800 */
[----:B0-----:R-:W-:-:S07]  /*ad50*/  FADD.FTZ R6, R134, R5 ;  /* 0x0000000586067221 */ /* 0x001fce0000010000 */
[----:B------:R-:W0:Y:S01]  /*ad60*/  MUFU.EX2 R197, R197 ;  /* 0x000000c500c57308 */ /* 0x000e220000000800 */
[----:B--2---:R-:W-:-:S01]  /*ad70*/  FADD.FTZ R5, R195, R6 ;  /* 0x00000006c3057221 */ /* 0x004fc20000010000 */
[----:B------:R-:W-:-:S04]  /*ad80*/  FADD.FTZ R6, R98, R201 ;  /* 0x000000c962067221 */ /* 0x000fc80000010000 */
[----:B------:R-:W-:Y:S02]  /*ad90*/  FADD.FTZ R6, R171, R6 ;  /* 0x00000006ab067221 */ /* 0x000fe40000010000 */
        /* <DEDUP_REMOVED lines=65> */
.L_x_1941:
[----:B------:R-:W-:Y:S01]  /*b1b0*/  ULEA UR10, UR43, UR41, 0x3 ;  /* 0x000000292b0a7291 */ /* 0x000fe2000f8e183f */
[----:B------:R-:W-:Y:S01]  /*b1c0*/  ISETP.GT.AND P3, PT, R12, R11, PT ;  /* 0x0000000b0c00720c */ /* 0x000fe20003f64270 */
[----:B------:R-:W-:Y:S01]  /*b1d0*/  FMUL.FTZ R26, R26, R9 ;  /* 0x000000091a1a7220 */ /* 0x000fe20000410000 */
        /* <DEDUP_REMOVED lines=12> */
[----:B------:R-:W-:Y:S01]  /*b2a0*/  F2FP.SATFINITE.E4M3.F32.PACK_AB_MERGE_C R22, R14, R103, R22 ;  /* 0x000000670e16723e */ /* 0x000fe20004807016 */
[----:B------:R-:W-:Y:S01]  /*b2b0*/  FMUL.FTZ R34, R34, R9 ;  /* 0x0000000922227220 */ /* 0x000fe20000410000 */
[----:B------:R-:W-:Y:S01]  /*b2c0*/  F2FP.SATFINITE.E4M3.F32.PACK_AB_MERGE_C R125, R176, R165, R125 ;  /* 0x000000a5b07d723e */ /* 0x000fe2000480707d */
        /* <DEDUP_REMOVED lines=112> */
[----:B------:R-:W-:Y:S02]  /*b9d0*/  IMAD.MOV.U32 R224, RZ, RZ, R22 ;  /* 0x000000ffffe07224 */ /* 0x000fe400078e0016 */
[----:B------:R-:W-:Y:S01]  /*b9e0*/  IMAD.MOV.U32 R222, RZ, RZ, R125 ;  /* 0x000000ffffde7224 */ /* 0x000fe200078e007d */
[----:B------:R-:W-:Y:S06]  /*b9f0*/  @P3 BRA `(.L_x_1942) ;  /* 0xffffffac00483947 */ /* 0x000fec000383ffff */
.L_x_1932:
[----:B------:R-:W-:-:S13]  /*ba00*/  ISETP.GE.AND P2, PT, R12, R18, PT ;  /* 0x000000120c00720c */ /* 0x000fda0003f46270 */
[----:B------:R-:W-:Y:S05]  /*ba10*/  @!P2 BRA `(.L_x_1943) ;  /* 0x0000004000f0a947 */ /* 0x000fea0003800000 */
[C---:B------:R-:W-:Y:S01]  /*ba20*/  VIADD R9, R19.reuse, 0x8 ;  /* 0x0000000813097836 */ /* 0x040fe20000000000 */
[----:B------:R-:W-:Y:S01]  /*ba30*/  IADD3 R19, -R19, 0xb, RZ ;  /* 0x0000000b13137810 */ /* 0x000fe20007ffe1ff */
[----:B------:R-:W-:Y:S01]  /*ba40*/  IMAD.MOV.U32 R7, RZ, RZ, R90 ;  /* 0x000000ffff077224 */ /* 0x000fe200078e005a */
[----:B------:R-:W-:Y:S01]  /*ba50*/  UMOV UR5, UR42 ;  /* 0x0000002a00057c82 */ /* 0x000fe20008000000 */
[----:B------:R-:W-:Y:S02]  /*ba60*/  IMAD.MOV.U32 R8, RZ, RZ, R88 ;  /* 0x000000ffff087224 */ /* 0x000fe400078e0058 */
[----:B------:R-:W-:-:S07]  /*ba70*/  IMAD.MOV.U32 R10, RZ, RZ, R4 ;  /* 0x000000ffff0a7224 */ /* 0x000fce00078e0004 */
.L_x_1953:
[----:B------:R-:W-:Y:S01]  /*ba80*/  UIADD3 UR42, UR5, 0x1, URZ ;  /* 0x00000001052a7890 */ /* 0x000fe2000fffe03f */
[----:B------:R-:W-:-:S03]  /*ba90*/  ISETP.NE.AND P3, PT, RZ, UR40, PT ;  /* 0x00000028ff007c0c */ /* 0x000fc6000bf65270 */
[----:B------:R-:W-:-:S04]  /*baa0*/  UISETP.NE.AND UP0, UPT, UR42, 0x2, UPT ;  /* 0x000000022a00788c */ /* 0x000fc8000bf05270 */
[----:B------:R-:W-:Y:S02]  /*bab0*/  USEL UR7, URZ, 0x1, UP0 ;  /* 0x000000013f077887 */ /* 0x000fe40008000000 */
[----:B------:R-:W-:-:S04]  /*bac0*/  USEL UR42, UR42, URZ, UP0 ;  /* 0x0000003f2a2a7287 */ /* 0x000fc80008000000 */
[----:B------:R-:W-:Y:S01]  /*bad0*/  LOP3.LUT R4, R10, UR7, RZ, 0x3c, !PT ;  /* 0x000000070a047c12 */ /* 0x000fe2000f8e3cff */
[----:B------:R-:W-:Y:S07]  /*bae0*/  @P3 BRA `(.L_x_1944) ;  /* 0x0000000000283947 */ /* 0x000fee0003800000 */
[----:B------:R-:W-:Y:S05]  /*baf0*/  @!P1 BRA `(.L_x_1945) ;  /* 0x0000000000049947 */ /* 0x000fea0003800000 */
[----:B------:R-:W-:Y:S01]  /*bb00*/  BPT.TRAP 0x1 ;  /* 0x000000040000795c */ /* 0x000fe20000300000 */
.L_x_1945:
[----:B------:R-:W-:Y:S01]  /*bb10*/  ULEA UR7, UR42, UR41, 0x3 ;  /* 0x000000292a077291 */ /* 0x000fe2000f8e183f */
[----:B------:R-:W-:-:S08]  /*bb20*/  SHF.L.U32 R11, R4, 0x1f, RZ ;  /* 0x0000001f040b7819 */ /* 0x000fd000000006ff */
[----:B------:R0:W1:Y:S01]  /*bb30*/  SYNCS.PHASECHK.TRANS64.TRYWAIT P2, [UR7+0x2e830], R11 ;  /* 0x02e8300bff0075a7 */ /* 0x0000620008040147 */
[----:B------:R-:W-:Y:S05]  /*bb40*/  @!P1 BRA `(.L_x_1946) ;  /* 0x0000000000049947 */ /* 0x000fea0003800000 */
[----:B------:R-:W-:Y:S01]  /*bb50*/  BPT.TRAP 0x1 ;  /* 0x000000040000795c */ /* 0x000fe20000300000 */
.L_x_1946:
[----:B-1----:R-:W-:Y:S05]  /*bb60*/  @P2 BRA `(.L_x_1944) ;  /* 0x0000000000082947 */ /* 0x002fea0003800000 */
[----:B------:R-:W1:Y:S02]  /*bb70*/  SYNCS.PHASECHK.TRANS64.TRYWAIT P2, [UR7+0x2e830], R11 ;  /* 0x02e8300bff0075a7 */ /* 0x000e640008040147 */
[----:B-1----:R-:W-:Y:S05]  /*bb80*/  @!P2 BRA `(.L_x_1947) ;  /* 0x000000ac0038a947 */ /* 0x002fea0003800000 */
.L_x_1944:
[----:B------:R2:W-:Y:S01]  /*bb90*/  BAR.SYNC.DEFER_BLOCKING R9, 0x100 ;  /* 0x000400090000751d */ /* 0x0005e20000010000 */
[C---:B------:R-:W-:Y:S01]  /*bba0*/  R2UR UR44, R2.reuse ;  /* 0x00000000022c72ca */ /* 0x040fe200000e0000 */
[----:B------:R-:W-:Y:S01]  /*bbb0*/  UIMAD UR7, UR42, 0x700, UR6 ;  /* 0x000007002a0778a4 */ /* 0x000fe2000f8e0206 */
[C---:B------:R-:W-:Y:S02]  /*bbc0*/  R2UR UR45, R3.reuse ;  /* 0x00000000032d72ca */ /* 0x040fe400000e0000 */
[C---:B------:R-:W-:Y:S01]  /*bbd0*/  R2UR UR20, R2.reuse ;  /* 0x00000000021472ca */ /* 0x040fe200000e0000 */
[----:B------:R-:W-:Y:S01]  /*bbe0*/  UMOV UR47, 0x40000040 ;  /* 0x40000040002f7882 */ /* 0x000fe20000000000 */
[C---:B------:R-:W-:Y:S01]  /*bbf0*/  R2UR UR21, R3.reuse ;  /* 0x00000000031572ca */ /* 0x040fe200000e0000 */
[----:B------:R-:W-:Y:S01]  /*bc00*/  UIADD3 UR22, UR7, 0x100, URZ ;  /* 0x0000010007167890 */ /* 0x000fe2000fffe03f */
[C---:B------:R-:W-:Y:S01]  /*bc10*/  R2UR UR24, R2.reuse ;  /* 0x00000000021872ca */ /* 0x040fe200000e0000 */
[----:B------:R-:W-:Y:S01]  /*bc20*/  UMOV UR46, UR7 ;  /* 0x00000007002e7c82 */ /* 0x000fe20008000000 */
[----:B------:R-:W-:Y:S01]  /*bc30*/  UMOV UR23, 0x40000040 ;  /* 0x4000004000177882 */ /* 0x000fe20000000000 */
[C---:B------:R-:W-:Y:S01]  /*bc40*/  R2UR UR25, R3.reuse ;  /* 0x00000000031972ca */ /* 0x040fe200000e0000 */
[----:B------:R-:W-:Y:S01]  /*bc50*/  UIADD3 UR26, UR7, 0x200, URZ ;  /* 0x00000200071a7890 */ /* 0x000fe2000fffe03f */
[C---:B------:R-:W-:Y:S01]  /*bc60*/  R2UR UR28, R2.reuse ;  /* 0x00000000021c72ca */ /* 0x040fe200000e0000 */
[----:B------:R-:W-:Y:S01]  /*bc70*/  UMOV UR27, 0x40000040 ;  /* 0x40000040001b7882 */ /* 0x000fe20000000000 */
[C---:B------:R-:W-:Y:S01]  /*bc80*/  R2UR UR29, R3.reuse ;  /* 0x00000000031d72ca */ /* 0x040fe200000e0000 */
[----:B------:R-:W-:Y:S01]  /*bc90*/  UIADD3 UR30, UR7, 0x300, URZ ;  /* 0x00000300071e7890 */ /* 0x000fe2000fffe03f */
[----:B------:R-:W-:Y:S01]  /*bca0*/  R2UR UR32, R2 ;  /* 0x00000000022072ca */ /* 0x000fe200000e0000 */
[----:B------:R-:W-:Y:S01]  /*bcb0*/  UMOV UR31, 0x40000040 ;  /* 0x40000040001f7882 */ /* 0x000fe20000000000 */
[----:B------:R-:W-:Y:S01]  /*bcc0*/  R2UR UR33, R3 ;  /* 0x00000000032172ca */ /* 0x000fe200000e0000 */
        /* <DEDUP_REMOVED lines=163> */
[----:B--2---:R-:W-:Y:S05]  /*c700*/  @P3 BRA `(.L_x_1948) ;  /* 0x0000000000283947 */ /* 0x004fea0003800000 */
[----:B------:R-:W-:Y:S05]  /*c710*/  @!P1 BRA `(.L_x_1949) ;  /* 0x0000000000049947 */ /* 0x000fea0003800000 */
[----:B------:R-:W-:Y:S01]  /*c720*/  BPT.TRAP 0x1 ;  /* 0x000000040000795c */ /* 0x000fe20000300000 */
.L_x_1949:
[----:B------:R-:W-:Y:S01]  /*c730*/  ULEA UR7, UR5, UR41, 0x3 ;  /* 0x0000002905077291 */ /* 0x000fe2000f8e183f */
[----:B------:R-:W-:-:S08]  /*c740*/  SHF.L.U32 R10, R10, 0x1f, RZ ;  /* 0x0000001f0a0a7819 */ /* 0x000fd000000006ff */
[----:B------:R2:W3:Y:S01]  /*c750*/  SYNCS.PHASECHK.TRANS64.TRYWAIT P2, [UR7+0x2e850], R10 ;  /* 0x02e8500aff0075a7 */ /* 0x0004e20008040147 */
[----:B------:R-:W-:Y:S05]  /*c760*/  @!P1 BRA `(.L_x_1950) ;  /* 0x0000000000049947 */ /* 0x000fea0003800000 */
[----:B------:R-:W-:Y:S01]  /*c770*/  BPT.TRAP 0x1 ;  /* 0x000000040000795c */ /* 0x000fe20000300000 */
.L_x_1950:
[----:B---3--:R-:W-:Y:S05]  /*c780*/  @P2 BRA `(.L_x_1948) ;  /* 0x0000000000082947 */ /* 0x008fea0003800000 */
[----:B------:R-:W3:Y:S02]  /*c790*/  SYNCS.PHASECHK.TRANS64.TRYWAIT P2, [UR7+0x2e850], R10 ;  /* 0x02e8500aff0075a7 */ /* 0x000ee40008040147 */
[----:B---3--:R-:W-:Y:S05]  /*c7a0*/  @!P2 BRA `(.L_x_1951) ;  /* 0x000000a00048a947 */ /* 0x008fea0003800000 */
.L_x_1948:
[----:B------:R-:W-:Y:S01]  /*c7b0*/  UIADD3 UR7, UR41, 0x400, URZ ;  /* 0x0000040029077890 */ /* 0x000fe2000fffe03f */
[----:B------:R-:W-:Y:S01]  /*c7c0*/  WARPGROUP.ARRIVE ;  /* 0x00000000000079c5 */ /* 0x000fe20000000000 */
[----:B------:R-:W-:Y:S01]  /*c7d0*/  UMOV UR11, 0xc0000010 ;  /* 0xc0000010000b7882 */ /* 0x000fe20000000000 */
[----:B------:R-:W-:Y:S01]  /*c7e0*/  UMOV UR15, 0xc0000010 ;  /* 0xc0000010000f7882 */ /* 0x000fe20000000000 */
[----:B------:R-:W-:Y:S01]  /*c7f0*/  USHF.R.U32.HI UR7, URZ, 0x4, UR7 ;  /* 0x000000043f077899 */ /* 0x000fe20008011607 */
[C---:B01----:R-:W-:Y:S01]  /*c800*/  FMUL.FTZ R11, R0.reuse, R184 ;  /* 0x000000b8000b7220 */ /* 0x043fe20000410000 */
[C---:B------:R-:W-:Y:S01]  /*c810*/  FMUL.FTZ R14, R0.reuse, R186 ;  /* 0x000000ba000e7220 */ /* 0x040fe20000410000 */
[C---:B--2---:R-:W-:Y:S01]  /*c820*/  FMUL.FTZ R10, R0.reuse, R185 ;  /* 0x000000b9000a7220 */ /* 0x044fe20000410000 */
        /* <DEDUP_REMOVED lines=144> */
[----:B------:R-:W-:Y:S01]  /*d130*/  FMUL.FTZ R103, R0, R103 ;  /* 0x0000006700677220 */ /* 0x000fe20000410000 */
[----:B------:R-:W-:-:S02]  /*d140*/  UMOV UR11, 0xc0000010 ;  /* 0xc0000010000b7882 */ /* 0x000fc40000000000 */
        /* <DEDUP_REMOVED lines=184> */
[----:B------:R-:W-:Y:S06]  /*dcd0*/  QGMMA.64x128x32.F32.E4M3.E4M3 R24, R204, gdesc[UR12], R24, gsb0 ;  /* 0x01e0000ccc187df3 */ /* 0x000fec0008000818 */
        /* <DEDUP_REMOVED lines=44> */
[C---:B------:R-:W-:Y:S01]  /*dfa0*/  FADD.FTZ R8, -R88.reuse, R8 ;  /* 0x0000000858087221 */ /* 0x040fe20000010100 */
[----:B-1----:R-:W-:-:S03]  /*dfb0*/  FFMA.FTZ R224, R88, R89, -8 ;  /* 0xc100000058e07423 */ /* 0x002fc60000010059 */
[----:B------:R-:W-:Y:S01]  /*dfc0*/  FMUL.FTZ R175, R8, R89 ;  /* 0x0000005908af7220 */ /* 0x000fe20000410000 */
[----:B------:R-:W-:-:S01]  /*dfd0*/  FADD.FTZ R8, -R90, R7 ;  /* 0x000000075a087221 */ /* 0x000fc20000010100 */
[-CC-:B------:R-:W-:Y:S01]  /*dfe0*/  FFMA.FTZ R226, R11, R89.reuse, -R224.reuse ;  /* 0x000000590be27223 */ /* 0x180fe200000108e0 */
[----:B------:R-:W-:-:S01]  /*dff0*/  FFMA.FTZ R11, R10, R89, -R224 ;  /* 0x000000590a0b7223 */ /* 0x000fc200000108e0 */
[----:B------:R0:W-:Y:S01]  /*e000*/  MUFU.EX2 R7, R175 ;  /* 0x000000af00077308 */ /* 0x0001e20000000800 */
[----:B------:R-:W-:-:S01]  /*e010*/  FFMA.FTZ R10, R15, R89, -R224 ;  /* 0x000000590f0a7223 */ /* 0x000fc200000108e0 */
[-CC-:B------:R-:W-:Y:S01]  /*e020*/  FFMA.FTZ R15, R16, R89.reuse, -R224.reuse ;  /* 0x00000059100f7223 */ /* 0x180fe200000108e0 */
[----:B------:R-:W-:-:S01]  /*e030*/  FFMA.FTZ R16, R22, R89, -R224 ;  /* 0x0000005916107223 */ /* 0x000fc200000108e0 */
[-CC-:B------:R-:W-:Y:S01]  /*e040*/  FFMA.FTZ R22, R186, R89.reuse, -R224.reuse ;  /* 0x00000059ba167223 */ /* 0x180fe200000108e0 */
[----:B------:R-:W-:-:S01]  /*e050*/  FFMA.FTZ R186, R171, R89, -R224 ;  /* 0x00000059abba7223 */ /* 0x000fc200000108e0 */
[-C--:B------:R-:W-:Y:S01]  /*e060*/  FMUL.FTZ R8, R8, R89.reuse ;  /* 0x0000005908087220 */ /* 0x080fe20000410000 */
[----:B------:R-:W-:-:S01]  /*e070*/  FFMA.FTZ R23, R23, R89, -R224 ;  /* 0x0000005917177223 */ /* 0x000fc200000108e0 */
[----:B------:R-:W1:Y:S01]  /*e080*/  MUFU.EX2 R226, R226 ;  /* 0x000000e200e27308 */ /* 0x000e620000000800 */
[----:B0-----:R-:W-:-:S01]  /*e090*/  FFMA.FTZ R175, R188, R89, -R224 ;  /* 0x00000059bcaf7223 */ /* 0x001fc200000108e0 */
[-C--:B------:R-:W-:Y:S01]  /*e0a0*/  FFMA.FTZ R188, R90, R89.reuse, -8 ;  /* 0xc10000005abc7423 */ /* 0x080fe20000010059 */
        /* <DEDUP_REMOVED lines=14> */
[----:B-1----:R-:W-:-:S01]  /*e190*/  FFMA.FTZ R6, R7, R6, R226 ;  /* 0x0000000607067223 */ /* 0x002fc200000100e2 */
[-CC-:B------:R-:W-:Y:S01]  /*e1a0*/  FFMA.FTZ R187, R196, R89.reuse, -R188.reuse ;  /* 0x00000059c4bb7223 */ /* 0x180fe200000108bc */
[----:B------:R-:W-:-:S01]  /*e1b0*/  FFMA.FTZ R174, R174, R89, -R188 ;  /* 0x00000059aeae7223 */ /* 0x000fc200000108bc */
[-C--:B------:R-:W-:Y:S01]  /*e1c0*/  FFMA.FTZ R179, R198, R89.reuse, -R224 ;  /* 0x00000059c6b37223 */ /* 0x080fe200000108e0 */
[----:B------:R-:W-:-:S01]  /*e1d0*/  FFMA.FTZ R189, R228, R89, -R188 ;  /* 0x00000059e4bd7223 */ /* 0x000fc200000108bc */
[-C--:B------:R-:W-:Y:S01]  /*e1e0*/  FFMA.FTZ R176, R176, R89.reuse, -R224 ;  /* 0x00000059b0b07223 */ /* 0x080fe200000108e0 */
[----:B------:R-:W-:-:S01]  /*e1f0*/  FFMA.FTZ R178, R178, R89, -R188 ;  /* 0x00000059b2b27223 */ /* 0x000fc200000108bc */
[----:B------:R-:W1:Y:S01]  /*e200*/  MUFU.EX2 R11, R11 ;  /* 0x0000000b000b7308 */ /* 0x000e620000000800 */
[----:B------:R-:W-:-:S01]  /*e210*/  FFMA.FTZ R181, R230, R89, -R224 ;  /* 0x00000059e6b57223 */ /* 0x000fc200000108e0 */
[-C--:B------:R-:W-:Y:S01]  /*e220*/  FFMA.FTZ R191, R232, R89.reuse, -R188 ;  /* 0x00000059e8bf7223 */ /* 0x080fe200000108bc */
[----:B------:R-:W-:-:S01]  /*e230*/  FFMA.FTZ R180, R180, R89, -R224 ;  /* 0x00000059b4b47223 */ /* 0x000fc200000108e0 */
[-C--:B------:R-:W-:Y:S01]  /*e240*/  FFMA.FTZ R182, R182, R89.reuse, -R188 ;  /* 0x00000059b6b67223 */ /* 0x080fe200000108bc */
[----:B------:R-:W-:-:S01]  /*e250*/  FFMA.FTZ R183, R234, R89, -R224 ;  /* 0x00000059eab77223 */ /* 0x000fc200000108e0 */
[-C--:B------:R-:W-:Y:S01]  /*e260*/  FFMA.FTZ R193, R236, R89.reuse, -R188 ;  /* 0x00000059ecc17223 */ /* 0x080fe200000108bc */
[----:B------:R-:W-:-:S01]  /*e270*/  FFMA.FTZ R152, R152, R89, -R224 ;  /* 0x0000005998987223 */ /* 0x000fc200000108e0 */
[----:B------:R-:W2:Y:S01]  /*e280*/  MUFU.EX2 R14, R14 ;  /* 0x0000000e000e7308 */ /* 0x000ea20000000800 */
[----:B0-----:R-:W-:-:S01]  /*e290*/  FFMA.FTZ R5, R8, R5, R171 ;  /* 0x0000000508057223 */ /* 0x001fc200000100ab */
[-C--:B------:R-:W-:Y:S01]  /*e2a0*/  FFMA.FTZ R154, R154, R89.reuse, -R188 ;  /* 0x000000599a9a7223 */ /* 0x080fe200000108bc */
[----:B------:R-:W-:-:S01]  /*e2b0*/  FFMA.FTZ R153, R153, R89, -R224 ;  /* 0x0000005999997223 */ /* 0x000fc200000108e0 */
[-C--:B------:R-:W-:Y:S01]  /*e2c0*/  FFMA.FTZ R155, R155, R89.reuse, -R188 ;  /* 0x000000599b9b7223 */ /* 0x080fe200000108bc */
[----:B------:R-:W-:-:S01]  /*e2d0*/  FFMA.FTZ R156, R156, R89, -R224 ;  /* 0x000000599c9c7223 */ /* 0x000fc200000108e0 */
[-C--:B------:R-:W-:Y:S01]  /*e2e0*/  FFMA.FTZ R158, R158, R89.reuse, -R188 ;  /* 0x000000599e9e7223 */ /* 0x080fe200000108bc */
[----:B------:R-:W-:-:S01]  /*e2f0*/  FFMA.FTZ R157, R157, R89, -R224 ;  /* 0x000000599d9d7223 */ /* 0x000fc200000108e0 */
[----:B------:R-:W0:Y:S01]  /*e300*/  MUFU.EX2 R10, R10 ;  /* 0x0000000a000a7308 */ /* 0x000e220000000800 */
[----:B-1----:R-:W-:-:S01]  /*e310*/  FADD.FTZ R195, R11, R6 ;  /* 0x000000060bc37221 */ /* 0x002fc20000010000 */
[-C--:B------:R-:W-:Y:S01]  /*e320*/  FFMA.FTZ R159, R159, R89.reuse, -R188 ;  /* 0x000000599f9f7223 */ /* 0x080fe200000108bc */
[----:B------:R-:W-:-:S01]  /*e330*/  FFMA.FTZ R160, R160, R89, -R224 ;  /* 0x00000059a0a07223 */ /* 0x000fc200000108e0 */
[-C--:B------:R-:W-:Y:S01]  /*e340*/  FFMA.FTZ R162, R162, R89.reuse, -R188 ;  /* 0x00000059a2a27223 */ /* 0x080fe200000108bc */
[----:B------:R-:W-:-:S01]  /*e350*/  FFMA.FTZ R161, R161, R89, -R224 ;  /* 0x00000059a1a17223 */ /* 0x000fc200000108e0 */
[-C--:B------:R-:W-:Y:S01]  /*e360*/  FFMA.FTZ R163, R163, R89.reuse, -R188 ;  /* 0x00000059a3a37223 */ /* 0x080fe200000108bc */
[----:B------:R-:W-:-:S01]  /*e370*/  FFMA.FTZ R164, R164, R89, -R224 ;  /* 0x00000059a4a47223 */ /* 0x000fc200000108e0 */
[----:B------:R-:W1:Y:S01]  /*e380*/  MUFU.EX2 R13, R13 ;  /* 0x0000000d000d7308 */ /* 0x000e620000000800 */
[----:B--2---:R-:W-:-:S01]  /*e390*/  FADD.FTZ R6, R14, R5 ;  /* 0x000000050e067221 */ /* 0x004fc20000010000 */
[-C--:B------:R-:W-:Y:S01]  /*e3a0*/  FFMA.FTZ R166, R166, R89.reuse, -R188 ;  /* 0x00000059a6a67223 */ /* 0x080fe200000108bc */
[----:B------:R-:W-:-:S01]  /*e3b0*/  FFMA.FTZ R165, R165, R89, -R224 ;  /* 0x00000059a5a57223 */ /* 0x000fc200000108e0 */
[-C--:B------:R-:W-:Y:S01]  /*e3c0*/  FFMA.FTZ R167, R167, R89.reuse, -R188 ;  /* 0x00000059a7a77223 */ /* 0x080fe200000108bc */
[----:B------:R-:W-:-:S01]  /*e3d0*/  FFMA.FTZ R136, R136, R89, -R224 ;  /* 0x0000005988887223 */ /* 0x000fc200000108e0 */
[-C--:B------:R-:W-:Y:S01]  /*e3e0*/  FFMA.FTZ R138, R138, R89.reuse, -R188 ;  /* 0x000000598a8a7223 */ /* 0x080fe200000108bc */
[----:B------:R-:W-:-:S01]  /*e3f0*/  FFMA.FTZ R137, R137, R89, -R224 ;  /* 0x0000005989897223 */ /* 0x000fc200000108e0 */
[----:B------:R-:W2:Y:S01]  /*e400*/  MUFU.EX2 R15, R15 ;  /* 0x0000000f000f7308 */ /* 0x000ea20000000800 */
[----:B0-----:R-:W-:-:S01]  /*e410*/  FADD.FTZ R192, R10, R195 ;  /* 0x000000c30ac07221 */ /* 0x001fc20000010000 */
        /* <DEDUP_REMOVED lines=64> */
[----:B------:R-:W-:Y:S01]  /*e820*/  FFMA.FTZ R93, R93, R89, -R224 ;  /* 0x000000595d5d7223 */ /* 0x000fe200000108e0 */
[----:B------:R-:W-:-:S02]  /*e830*/  IMAD.U32 R196, RZ, RZ, UR42 ;  /* 0x0000002affc47e24 */ /* 0x000fc4000f8e00ff */
[-CC-:B------:R-:W-:Y:S01]  /*e840*/  FFMA.FTZ R96, R96, R89.reuse, -R224.reuse ;  /* 0x0000005960607223 */ /* 0x180fe200000108e0 */
[----:B------:R-:W-:-:S01]  /*e850*/  FFMA.FTZ R97, R97, R89, -R224 ;  /* 0x0000005961617223 */ /* 0x000fc200000108e0 */
[-C--:B------:R-:W-:Y:S01]  /*e860*/  FFMA.FTZ R100, R100, R89.reuse, -R224 ;  /* 0x0000005964647223 */ /* 0x080fe200000108e0 */
[----:B------:R-:W-:-:S01]  /*e870*/  FFMA.FTZ R102, R102, R89, -R188 ;  /* 0x0000005966667223 */ /* 0x000fc200000108bc */
[----:B------:R-:W2:Y:S01]  /*e880*/  MUFU.EX2 R190, R190 ;  /* 0x000000be00be7308 */ /* 0x000ea20000000800 */
[----:B0-----:R-:W-:-:S01]  /*e890*/  FADD.FTZ R5, R185, R6 ;  /* 0x00000006b9057221 */ /* 0x001fc20000010000 */
[----:B------:R-:W-:Y:S01]  /*e8a0*/  @!P0 LEA R196, R196, UR41, 0x3 ;  /* 0x00000029c4c48c11 */ /* 0x000fe2000f8e18ff */
[----:B------:R-:W-:-:S01]  /*e8b0*/  FFMA.FTZ R101, R101, R89, -R224 ;  /* 0x0000005965657223 */ /* 0x000fc200000108e0 */
[----:B------:R-:W-:Y:S01]  /*e8c0*/  FFMA.FTZ R103, R103, R89, -R188 ;  /* 0x0000005967677223 */ /* 0x000fe200000108bc */
[----:B------:R-:W-:-:S03]  /*e8d0*/  WARPGROUP.DEPBAR.LE gsb0, 0x0 ;  /* 0x00008000000079c5 */ /* 0x000fc60000010000 */
        /* <DEDUP_REMOVED lines=124> */
[-CC-:B------:R-:W-:Y:S01]  /*f0a0*/  FFMA.FTZ R192, R91, R89.reuse, -R188.reuse ;  /* 0x000000595bc07223 */ /* 0x180fe200000108bc */
[----:B------:R-:W-:-:S05]  /*f0b0*/  FFMA.FTZ R91, R94, R89, -R188 ;  /* 0x000000595e5b7223 */ /* 0x000fca00000108bc */
        /* <DEDUP_REMOVED lines=8> */
[----:B------:R-:W-:-:S06]  /*f140*/  FFMA.FTZ R194, R95, R89, -R188 ;  /* 0x000000595fc27223 */ /* 0x000fcc00000108bc */
        /* <DEDUP_REMOVED lines=16> */
[----:B------:R-:W-:-:S06]  /*f250*/  FFMA.FTZ R94, R98, R89, -R188 ;  /* 0x00000059625e7223 */ /* 0x000fcc00000108bc */
[----:B------:R-:W2:Y:S01]  /*f260*/  MUFU.EX2 R113, R113 ;  /* 0x0000007100717308 */ /* 0x000ea20000000800 */
[----:B0-----:R-:W-:-:S07]  /*f270*/  FADD.FTZ R6, R112, R5 ;  /* 0x0000000570067221 */ /* 0x001fce0000010000 */
        /* <DEDUP_REMOVED lines=9> */
[----:B------:R-:W-:-:S05]  /*f310*/  @!P0 VIADD R5, R196, 0x2e840 ;  /* 0x0002e840c4058836 */ /* 0x000fca0000000000 */
[----:B------:R-:W-:Y:S01]  /*f320*/  @!P0 PRMT R5, RZ, 0x654, R5 ;  /* 0x00000654ff058816 */ /* 0x000fe20000000005 */
[----:B------:R-:W1:Y:S01]  /*f330*/  MUFU.EX2 R119, R119 ;  /* 0x0000007700777308 */ /* 0x000e620000000800 */
[----:B--2---:R-:W-:-:S01]  /*f340*/  FADD.FTZ R98, R118, R195 ;  /* 0x000000c376627221 */ /* 0x004fc20000010000 */
[----:B------:R2:W-:Y:S06]  /*f350*/  BAR.ARV R19, 0x100 ;  /* 0x000400130000751d */ /* 0x0005ec0000002000 */
[----:B------:R-:W3:Y:S01]  /*f360*/  MUFU.EX2 R169, R169 ;  /* 0x000000a900a97308 */ /* 0x000ee20000000800 */
[----:B0-----:R-:W-:-:S01]  /*f370*/  FADD.FTZ R6, R117, R6 ;  /* 0x0000000675067221 */ /* 0x001fc20000010000 */
[----:B------:R0:W-:Y:S06]  /*f380*/  @!P0 SYNCS.ARRIVE.TRANS64.RED.A1T0 RZ, [R5+URZ], RZ ;  /* 0x000000ff05ff89a7 */ /* 0x0001ec000810043f */
[----:B------:R-:W4:Y:S01]  /*f390*/  MUFU.EX2 R173, R173 ;  /* 0x000000ad00ad7308 */ /* 0x000f220000000800 */
[----:B-1----:R-:W-:-:S07]  /*f3a0*/  FADD.FTZ R98, R119, R98 ;  /* 0x0000006277627221 */ /* 0x002fce0000010000 */
[----:B------:R-:W1:Y:S01]  /*f3b0*/  MUFU.EX2 R186, R186 ;  /* 0x000000ba00ba7308 */ /* 0x000e620000000800 */
[----:B---3--:R-:W-:-:S07]  /*f3c0*/  FADD.FTZ R99, R169, R6 ;  /* 0x00000006a9637221 */ /* 0x008fce0000010000 */
[----:B------:R-:W3:Y:S01]  /*f3d0*/  MUFU.EX2 R192, R192 ;  /* 0x000000c000c07308 */ /* 0x000ee20000000800 */
[----:B----4-:R-:W-:-:S07]  /*f3e0*/  FADD.FTZ R195, R173, R98 ;  /* 0x00000062adc37221 */ /* 0x010fce0000010000 */
[----:B------:R-:W4:Y:S01]  /*f3f0*/  MUFU.EX2 R92, R92 ;  /* 0x0000005c005c7308 */ /* 0x000f220000000800 */
[----:B-1----:R-:W-:-:S07]  /*f400*/  FADD.FTZ R99, R186, R99 ;  /* 0x00000063ba637221 */ /* 0x002fce0000010000 */
[----:B------:R-:W1:Y:S01]  /*f410*/  MUFU.EX2 R91, R91 ;  /* 0x0000005b005b7308 */ /* 0x000e620000000800 */
[----:B---3--:R-:W-:-:S07]  /*f420*/  FADD.FTZ R6, R192, R195 ;  /* 0x000000c3c0067221 */ /* 0x008fce0000010000 */
[----:B------:R-:W0:Y:S01]  /*f430*/  MUFU.EX2 R93, R93 ;  /* 0x0000005d005d7308 */ /* 0x000e220000000800 */
[----:B----4-:R-:W-:-:S07]  /*f440*/  FADD.FTZ R98, R92, R99 ;  /* 0x000000635c627221 */ /* 0x010fce0000010000 */
[----:B------:R-:W3:Y:S01]  /*f450*/  MUFU.EX2 R194, R194 ;  /* 0x000000c200c27308 */ /* 0x000ee20000000800 */
[----:B-1----:R-:W-:-:S07]  /*f460*/  FADD.FTZ R99, R91, R6 ;  /* 0x000000065b637221 */ /* 0x002fce0000010000 */
[----:B------:R-:W1:Y:S01]  /*f470*/  MUFU.EX2 R96, R96 ;  /* 0x0000006000607308 */ /* 0x000e620000000800 */
[----:B0-----:R-:W-:-:S07]  /*f480*/  FADD.FTZ R5, R93, R98 ;  /* 0x000000625d057221 */ /* 0x001fce0000010000 */
[----:B------:R-:W0:Y:S01]  /*f490*/  MUFU.EX2 R94, R94 ;  /* 0x0000005e005e7308 */ /* 0x000e220000000800 */
[----:B---3--:R-:W-:-:S07]  /*f4a0*/  FADD.FTZ R99, R194, R99 ;  /* 0x00000063c2637221 */ /* 0x008fce0000010000 */
        /* <DEDUP_REMOVED lines=11> */
[----:B---3--:R-:W-:-:S01]  /*f560*/  FADD.FTZ R98, R197, R98 ;  /* 0x00000062c5627221 */ /* 0x008fc20000010000 */
[----:B-1----:R-:W-:-:S03]  /*f570*/  FADD.FTZ R6, R101, R6 ;  /* 0x0000000665067221 */ /* 0x002fc60000010000 */
[----:B0-----:R-:W-:Y:S01]  /*f580*/  FADD.FTZ R5, R103, R98 ;  /* 0x0000006267057221 */ /* 0x001fe20000010000 */
[----:B--2---:R-:W-:Y:S06]  /*f590*/  @!P1 BRA `(.L_x_1952) ;  /* 0x0000000000049947 */ /* 0x004fec0003800000 */
[----:B------:R-:W-:Y:S01]  /*f5a0*/  BPT.TRAP 0x1 ;  /* 0x000000040000795c */ /* 0x000fe20000300000 */
.L_x_1952:
        /* <DEDUP_REMOVED lines=131> */
.L_x_1943:
[----:B------:R-:W-:Y:S06]  /*fde0*/  BAR.ARV 0x8, 0x180 ;  /* 0x0206000000007b1d */ /* 0x000fec0000002000 */
[----:B------:R-:W-:Y:S05]  /*fdf0*/  @!P1 BRA `(.L_x_1954) ;  /* 0x0000000000049947 */ /* 0x000fea0003800000 */
[----:B------:R-:W-:Y:S01]  /*fe00*/  BPT.TRAP 0x1 ;  /* 0x000000040000795c */ /* 0x000fe20000300000 */
.L_x_1954:
[----:B------:R-:W-:Y:S01]  /*fe10*/  ULEA UR5, UR42, UR41, 0x3 ;  /* 0x000000292a057291 */ /* 0x000fe2000f8e183f */
[----:B------:R-:W-:-:S08]  /*fe20*/  SHF.L.U32 R4, R4, 0x1f, RZ ;  /* 0x0000001f04047819 */ /* 0x000fd000000006ff */
[----:B------:R0:W1:Y:S01]  /*fe30*/  SYNCS.PHASECHK.TRANS64.TRYWAIT P0, [UR5+0x2e850], R4 ;  /* 0x02e85004ff0075a7 */ /* 0x0000620008000145 */
[----:B------:R-:W-:Y:S05]  /*fe40*/  @!P1 BRA `(.L_x_1955) ;  /* 0x0000000000049947 */ /* 0x000fea0003800000 */
[----:B------:R-:W-:Y:S01]  /*fe50*/  BPT.TRAP 0x1 ;  /* 0x000000040000795c */ /* 0x000fe20000300000 */
.L_x_1955:
[----:B-1----:R-:W-:Y:S05]  /*fe60*/  @P0 BRA `(.L_x_1956) ;  /* 0x0000000000080947 */ /* 0x002fea0003800000 */
[----:B------:R-:W1:Y:S02]  /*fe70*/  SYNCS.PHASECHK.TRANS64.TRYWAIT P0, [UR5+0x2e850], R4 ;  /* 0x02e85004ff0075a7 */ /* 0x000e640008000145 */
[----:B-1----:R-:W-:Y:S05]  /*fe80*/  @!P0 BRA `(.L_x_1957) ;  /* 0x0000006800a88947 */ /* 0x002fea0003800000 */
.L_x_1956:
[----:B------:R-:W-:Y:S01]  /*fe90*/  UIADD3 UR41, UR41, 0x400, URZ ;  /* 0x0000040029297890 */ /* 0x000fe2000fffe03f */
[----:B------:R-:W-:Y:S01]  /*fea0*/  WARPGROUP.ARRIVE ;  /* 0x00000000000079c5 */ /* 0x000fe20000000000 */
[----:B------:R-:W-:Y:S01]  /*feb0*/  UMOV UR43, 0xc0000010 ;  /* 0xc0000010002b7882 */ /* 0x000fe20000000000 */
[----:B------:R-:W-:Y:S01]  /*fec0*/  UMOV UR7, 0xc0000010 ;  /* 0xc000001000077882 */ /* 0x000fe20000000000 */
[----:B------:R-:W-:Y:S01]  /*fed0*/  USHF.R.U32.HI UR41, URZ, 0x4, UR41 ;  /* 0x000000043f297899 */ /* 0x000fe20008011629 */
[----:B------:R-:W2:Y:S03]  /*fee0*/  LDC.64 R8, c[0x0][0x9a0] ;  /* 0x00026800ff087b82 */ /* 0x000ea60000000a00 */
[----:B------:R-:W-:-:S04]  /*fef0*/  ULOP3.LUT UR41, UR41, 0x3fff, URZ, 0xc0, !UPT ;  /* 0x00003fff29297892 */ /* 0x000fc8000f8ec03f */
[----:B------:R-:W-:-:S04]  /*ff00*/  ULOP3.LUT UR41, UR41, 0x10000, URZ, 0xfc, !UPT ;  /* 0x0001000029297892 */ /* 0x000fc8000f8efc3f */
[----:B------:R-:W-:-:S04]  /*ff10*/  UIMAD UR42, UR42, 0x700, UR41 ;  /* 0x000007002a2a78a4 */ /* 0x000fc8000f8e0229 */
[----:B------:R-:W-:-:S05]  /*ff20*/  UIADD3 UR6, UR42, 0x100, URZ ;  /* 0x000001002a067890 */ /* 0x000fca000fffe03f */
[----:B------:R-:W-:Y:S01]  /*ff30*/  QGMMA.64x128x32.F32.E4M3.E4M3 R24, R224, gdesc[UR40], R24, gsb0 ;  /* 0x01e00028e0187df3 */ /* 0x000fe20008000818 */
[----:B--2---:R-:W-:-:S04]  /*ff40*/  ISETP.NE.U32.AND P0, PT, R8, RZ, PT ;  /* 0x000000ff0800720c */ /* 0x004fc80003f05070 */
[----:B------:R-:W-:-:S13]  /*ff50*/  ISETP.NE.AND.EX P0, PT, R9, RZ, PT, P0 ;  /* 0x000000ff0900720c */ /* 0x000fda0003f05300 */
[----:B-1----:R-:W1:Y:S01]  /*ff60*/  @P0 LDC.64 R2, c[0x0][0x9c8] ;  /* 0x00027200ff020b82 */ /* 0x002e620000000a00 */
[----:B------:R-:W-:-:S07]  /*ff70*/  @P0 SHF.R.S32.HI R13, RZ, 0x1f, R17 ;  /* 0x0000001fff0d0819 */ /* 0x000fce0000011411 */
[----:B------:R-:W2:Y:S01]  /*ff80*/  @P0 LDC.64 R10, c[0x0][0x9d0] ;  /* 0x00027400ff0a0b82 */ /* 0x000ea20000000a00 */
[----:B-1----:R-:W-:-:S04]  /*ff90*/  @P0 IMAD R0, R2, UR37, RZ ;  /* 0x0000002502000c24 */ /* 0x002fc8000f8e02ff */
[----:B------:R-:W-:Y:S02]  /*ffa0*/  @P0 IMAD R7, R3, UR36, R0 ;  /* 0x0000002403070c24 */ /* 0x000fe4000f8e0200 */
[----:B------:R-:W-:-:S04]  /*ffb0*/  @P0 IMAD.WIDE.U32 R2, R2, UR36, RZ ;  /* 0x0000002402020c25 */ /* 0x000fc8000f8e00ff */
[-C--:B--2---:R-:W-:Y:S02]  /*ffc0*/  @P0 IMAD R0, R13, R10.reuse, RZ ;  /* 0x0000000a0d000224 */ /* 0x084fe400078e02ff */
        /* <DEDUP_REMOVED lines=28> */
[----:B------:R-:W-:Y:S01]  /*10190*/  UIADD3 UR42, UR42, 0x600, URZ ;  /* 0x000006002a2a7890 */ /* 0x000fe2000fffe03f */
[----:B------:R-:W3:Y:S01]  /*101a0*/  SHFL.BFLY PT, R7, R6, 0x2, 0x1f ;  /* 0x0c401f0006077f89 */ /* 0x000ee200000e0000 */
[----:B------:R-:W-:-:S03]  /*101b0*/  UMOV UR43, 0xc0000010 ;  /* 0xc0000010002b7882 */ /* 0x000fc60000000000 */
[----:B------:R-:W4:Y:S01]  /*101c0*/  SHFL.BFLY PT, R2, R5, 0x2, 0x1f ;  /* 0x0c401f0005027f89 */ /* 0x000f2200000e0000 */
[----:B------:R-:W-:Y:S02]  /*101d0*/  WARPGROUP.DEPBAR.LE gsb0, 0x0 ;  /* 0x00008000000079c5 */ /* 0x000fe40000010000 */
[----:B------:R-:W-:-:S06]  /*101e0*/  WARPGROUP.ARRIVE ;  /* 0x00000000000079c5 */ /* 0x000fcc0000000000 */
[----:B------:R-:W-:Y:S01]  /*101f0*/  QGMMA.64x128x32.F32.E4M3.E4M3 R24, R204, gdesc[UR4], R24, gsb0 ;  /* 0x01e00004cc187df3 */ /* 0x000fe20008000818 */
[----:B---3--:R-:W-:Y:S01]  /*10200*/  FADD.FTZ R7, R7, R6 ;  /* 0x0000000607077221 */ /* 0x008fe20000010000 */
[----:B----4-:R-:W-:-:S04]  /*10210*/  FADD.FTZ R2, R2, R5 ;  /* 0x0000000502027221 */ /* 0x010fc80000010000 */
[----:B------:R-:W3:Y:S04]  /*10220*/  SHFL.BFLY PT, R0, R7, 0x1, 0x1f ;  /* 0x0c201f0007007f89 */ /* 0x000ee800000e0000 */
[----:B-1----:R-:W1:Y:S01]  /*10230*/  SHFL.BFLY PT, R9, R2, 0x1, 0x1f ;  /* 0x0c201f0002097f89 */ /* 0x002e6200000e0000 */
[----:B0-----:R-:W-:Y:S02]  /*10240*/  IMAD.MOV.U32 R4, RZ, RZ, RZ ;  /* 0x000000ffff047224 */ /* 0x001fe400078e00ff */
[----:B---3--:R-:W-:Y:S01]  /*10250*/  FADD.FTZ R10, R7, R0 ;  /* 0x00000000070a7221 */ /* 0x008fe20000010000 */
        /* <DEDUP_REMOVED lines=15> */
[C---:B------:R-:W-:Y:S01]  /*10350*/  @P2 FMUL.FTZ R5, R89.reuse, 0.69314718246459960938 ;  /* 0x3f31721859052820 */ /* 0x040fe20000410000 */
[----:B------:R-:W-:Y:S01]  /*10360*/  @P3 FMUL.FTZ R14, R89, 0.69314718246459960938 ;  /* 0x3f317218590e3820 */ /* 0x000fe20000410000 */
[----:B0-----:R-:W-:Y:S01]  /*10370*/  @P2 FMUL.FTZ R6, R6, 0.69314718246459960938 ;  /* 0x3f31721806062820 */ /* 0x001fe20000410000 */
        /* <DEDUP_REMOVED lines=10> */
.L_x_1958:
        /* <DEDUP_REMOVED lines=68> */
.L_x_1925:
        /* <DEDUP_REMOVED lines=12> */
[C---:B------:R-:W-:Y:S01]  /*10920*/  LOP3.LUT P0, R3, R7.reuse, 0x3, RZ, 0xc0, !PT ;  /* 0x0000000307037812 */ /* 0x040fe2000780c0ff */
[----:B------:R-:W-:Y:S01]  /*10930*/  VIADD R7, R7, 0xffffff80 ;  /* 0xffffff8007077836 */ /* 0x000fe20000000000 */
[----:B------:R-:W-:Y:S02]  /*10940*/  BSSY B0, `(.L_x_1960) ;  /* 0x000018d000007945 */ /* 0x000fe40003800000 */
[----:B------:R-:W-:-:S04]  /*10950*/  ISETP.EQ.OR P0, PT, R3, 0x3, !P0 ;  /* 0x000000030300780c */ /* 0x000fc80004702670 */
[----:B------:R-:W-:Y:S02]  /*10960*/  SEL R92, R68, R69, P0 ;  /* 0x00000045445c7207 */ /* 0x000fe40000000000 */
[----:B0-----:R-:W-:Y:S02]  /*10970*/  SHF.R.S32.HI R4, RZ, 0x1f, R7 ;  /* 0x0000001fff047819 */ /* 0x001fe40000011407 */
[----:B------:R-:W-:Y:S02]  /*10980*/  SEL R99, R69, R68, P0 ;  /* 0x0000004445637207 */ /* 0x000fe40000000000 */
[----:B------:R-:W-:Y:S02]  /*10990*/  LEA.HI R3, R4, R7, RZ, 0x7 ;  /* 0x0000000704037211 */ /* 0x000fe400078f38ff */
[----:B------:R-:W-:Y:S02]  /*109a0*/  SEL R6, R24, R25, P0 ;  /* 0x0000001918067207 */ /* 0x000fe40000000000 */
[----:B------:R-:W-:-:S02]  /*109b0*/  LOP3.LUT R8, R3, 0xffffff80, RZ, 0xc0, !PT ;  /* 0xffffff8003087812 */ /* 0x000fc400078ec0ff */
[----:B------:R-:W-:Y:S02]  /*109c0*/  SEL R9, R25, R24, P0 ;  /* 0x0000001819097207 */ /* 0x000fe40000000000 */
[----:B------:R-:W-:Y:S01]  /*109d0*/  SEL R88, R72, R73, P0 ;  /* 0x0000004948587207 */ /* 0x000fe20000000000 */
[----:B------:R-:W-:Y:S01]  /*109e0*/  IMAD.IADD R68, R7, 0x1, -R8 ;  /* 0x0000000107447824 */ /* 0x000fe200078e0a08 */
[----:B------:R-:W-:Y:S02]  /*109f0*/  SEL R93, R73, R72, P0 ;  /* 0x00000048495d7207 */ /* 0x000fe40000000000 */
[----:B------:R-:W-:Y:S02]  /*10a00*/  SEL R72, R76, R77, P0 ;  /* 0x0000004d4c487207 */ /* 0x000fe40000000000 */
[----:B------:R-:W-:Y:S02]  /*10a10*/  SHF.R.S32.HI R25, RZ, 0x1f, R68 ;  /* 0x0000001fff197819 */ /* 0x000fe40000011444 */
[----:B------:R-:W-:-:S02]  /*10a20*/  SEL R95, R77, R76, P0 ;  /* 0x0000004c4d5f7207 */ /* 0x000fc40000000000 */
[----:B------:R-:W-:Y:S02]  /*10a30*/  SEL R18, R44, R45, P0 ;  /* 0x0000002d2c127207 */ /* 0x000fe40000000000 */
[----:B------:R-:W-:Y:S02]  /*10a40*/  SEL R19, R45, R44, P0 ;  /* 0x0000002c2d137207 */ /* 0x000fe40000000000 */
[----:B------:R-:W-:Y:S02]  /*10a50*/  SEL R12, R26, R27, P0 ;  /* 0x0000001b1a0c7207 */ /* 0x000fe40000000000 */
[----:B------:R-:W-:Y:S02]  /*10a60*/  SEL R77, R27, R26, P0 ;  /* 0x0000001a1b4d7207 */ /* 0x000fe40000000000 */
[----:B------:R-:W-:Y:S02]  /*10a70*/  SEL R44, R84, R85, P0 ;  /* 0x00000055542c7207 */ /* 0x000fe40000000000 */
[----:B------:R-:W-:-:S02]  /*10a80*/  SEL R91, R85, R84, P0 ;  /* 0x00000054555b7207 */ /* 0x000fc40000000000 */
[----:B------:R-:W-:Y:S02]  /*10a90*/  LEA.HI R27, R25, R68, RZ, 0x2 ;  /* 0x00000044191b7211 */ /* 0x000fe400078f10ff */
        /* <DEDUP_REMOVED lines=8> */
[----:B------:R-:W-:Y:S01]  /*10b20*/  LEA.HI R30, R4, R7, RZ, 0x2 ;  /* 0x00000007041e7211 */ /* 0x000fe200078f10ff */
[----:B------:R-:W0:Y:S01]  /*10b30*/  S2R R75, SR_CTAID.X ;  /* 0x00000000004b7919 */ /* 0x000e220000002500 */
[--C-:B------:R-:W-:Y:S02]  /*10b40*/  SHF.R.S32.HI R4, RZ, 0x2, R27.reuse ;  /* 0x00000002ff047819 */ /* 0x100fe4000001141b */
[----:B------:R-:W-:-:S02]  /*10b50*/  SHF.R.S32.HI R13, RZ, 0x1f, R27 ;  /* 0x0000001fff0d7819 */ /* 0x000fc4000001141b */
[----:B------:R-:W-:Y:S02]  /*10b60*/  SEL R14, R32, R33, P0 ;  /* 0x00000021200e7207 */ /* 0x000fe40000000000 */
[----:B------:R-:W-:Y:S02]  /*10b70*/  SEL R15, R33, R32, P0 ;  /* 0x00000020210f7207 */ /* 0x000fe40000000000 */
[----:B------:R-:W-:Y:S02]  /*10b80*/  LOP3.LUT R32, R30, 0xfffffffc, RZ, 0xc0, !PT ;  /* 0xfffffffc1e207812 */ /* 0x000fe400078ec0ff */
[----:B------:R-:W-:Y:S02]  /*10b90*/  SHF.R.S32.HI R8, RZ, 0x7, R3 ;  /* 0x00000007ff087819 */ /* 0x000fe40000011403 */
[----:B------:R-:W-:Y:S01]  /*10ba0*/  SEL R102, R28, R29, P0 ;  /* 0x0000001d1c667207 */ /* 0x000fe20000000000 */
[----:B------:R-:W-:Y:S01]  /*10bb0*/  IMAD.IADD R31, R7, 0x1, -R32 ;  /* 0x00000001071f7824 */ /* 0x000fe200078e0a20 */
[----:B------:R-:W-:Y:S01]  /*10bc0*/  SEL R109, R29, R28, P0 ;  /* 0x0000001c1d6d7207 */ /* 0x000fe20000000000 */
[----:B------:R-:W-:Y:S01]  /*10bd0*/  IMAD.WIDE.U32 R32, R17, UR4, RZ ;  /* 0x0000000411207c25 */ /* 0x000fe2000f8e00ff */
[----:B------:R-:W-:-:S02]  /*10be0*/  SEL R24, R48, R49, P0 ;  /* 0x0000003130187207 */ /* 0x000fc40000000000 */
[----:B------:R-:W-:Y:S02]  /*10bf0*/  SEL R21, R49, R48, P0 ;  /* 0x0000003031157207 */ /* 0x000fe40000000000 */
[----:B------:R-:W-:Y:S02]  /*10c00*/  LEA.HI R30, R13, R4, RZ, 0x3 ;  /* 0x000000040d1e7211 */ /* 0x000fe400078f18ff */
[----:B------:R-:W-:Y:S02]  /*10c10*/  SEL R48, R34, R35, P0 ;  /* 0x0000002322307207 */ /* 0x000fe40000000000 */
[----:B------:R-:W-:Y:S02]  /*10c20*/  SEL R29, R35, R34, P0 ;  /* 0x00000022231d7207 */ /* 0x000fe40000000000 */
[----:B------:R-:W-:Y:S02]  /*10c30*/  SEL R34, R82, R83, P0 ;  /* 0x0000005352227207 */ /* 0x000fe40000000000 */
[----:B------:R-:W-:-:S02]  /*10c40*/  SEL R37, R83, R82, P0 ;  /* 0x0000005253257207 */ /* 0x000fc40000000000 */
[----:B------:R-:W-:Y:S01]  /*10c50*/  LEA.HI R3, R3, R8, RZ, 0x1 ;  /* 0x0000000803037211 */ /* 0x000fe200078f08ff */
[----:B------:R-:W1:Y:S01]  /*10c60*/  LDC R82, c[0x0][0xbe8] ;  /* 0x0002fa00ff527b82 */ /* 0x000e620000000800 */
[----:B------:R-:W-:Y:S02]  /*10c70*/  LOP3.LUT R7, R30, 0xfffffff8, RZ, 0xc0, !PT ;  /* 0xfffffff81e077812 */ /* 0x000fe400078ec0ff */
[----:B------:R-:W-:Y:S02]  /*10c80*/  LEA.HI R25, R25, R68, RZ, 0x5 ;  /* 0x0000004419197211 */ /* 0x000fe400078f28ff */
[----:B------:R-:W-:Y:S01]  /*10c90*/  LOP3.LUT R3, R3, 0x3fffffe, RZ, 0xc0, !PT ;  /* 0x03fffffe03037812 */ /* 0x000fe200078ec0ff */
[----:B------:R-:W-:Y:S01]  /*10ca0*/  IMAD.IADD R4, R4, 0x1, -R7 ;  /* 0x0000000104047824 */ /* 0x000fe200078e0a07 */
[----:B------:R-:W-:Y:S02]  /*10cb0*/  SHF.R.S32.HI R13, RZ, 0x1f, R17 ;  /* 0x0000001fff0d7819 */ /* 0x000fe40000011411 */
[----:B------:R-:W-:Y:S01]  /*10cc0*/  SHF.R.S32.HI R25, RZ, 0x5, R25 ;  /* 0x00000005ff197819 */ /* 0x000fe20000011419 */
[----:B------:R-:W-:Y:S01]  /*10cd0*/  IMAD.IADD R3, R8, 0x1, -R3 ;  /* 0x0000000108037824 */ /* 0x000fe200078e0a03 */
[----:B------:R-:W-:Y:S01]  /*10ce0*/  SEL R10, R42, R43, P0 ;  /* 0x0000002b2a0a7207 */ /* 0x000fe20000000000 */
[----:B------:R-:W-:Y:S01]  /*10cf0*/  IMAD R8, R13, UR4, RZ ;  /* 0x000000040d087c24 */ /* 0x000fe2000f8e02ff */
[----:B------:R-:W-:Y:S01]  /*10d00*/  SEL R69, R43, R42, P0 ;  /* 0x0000002a2b457207 */ /* 0x000fe20000000000 */
[----:B------:R-:W-:Y:S01]  /*10d10*/  IMAD R4, R25, 0x10, R4 ;  /* 0x0000001019047824 */ /* 0x000fe200078e0204 */
[----:B------:R-:W-:Y:S01]  /*10d20*/  LEA.HI R25, R31, R31, RZ, 0x1 ;  /* 0x0000001f1f197211 */ /* 0x000fe200078f08ff */
[----:B------:R-:W-:Y:S01]  /*10d30*/  IMAD R7, R17, UR5, R8 ;  /* 0x0000000511077c24 */ /* 0x000fe2000f8e0208 */
[----:B------:R-:W-:Y:S01]  /*10d40*/  SEL R90, R64, R65, P0 ;  /* 0x00000041405a7207 */ /* 0x000fe20000000000 */
[----:B------:R-:W-:Y:S01]  /*10d50*/  IMAD R8, R13, UR6, RZ ;  /* 0x000000060d087c24 */ /* 0x000fe2000f8e02ff */
[----:B------:R-:W-:Y:S01]  /*10d60*/  LOP3.LUT R30, R25, 0x1ffffffe, RZ, 0xc0, !PT ;  /* 0x1ffffffe191e7812 */ /* 0x000fe200078ec0ff */
[----:B------:R-:W-:Y:S01]  /*10d70*/  IMAD R3, R3, 0x40, R4 ;  /* 0x0000004003037824 */ /* 0x000fe200078e0204 */
[----:B------:R-:W-:Y:S01]  /*10d80*/  SEL R97, R65, R64, P0 ;  /* 0x0000004041617207 */ /* 0x000fe20000000000 */
[----:B------:R-:W-:Y:S01]  /*10d90*/  IMAD R13, R17, UR7, R8 ;  /* 0x00000007110d7c24 */ /* 0x000fe2000f8e0208 */
[----:B------:R-:W-:Y:S01]  /*10da0*/  SEL R8, R86, R87, P0 ;  /* 0x0000005756087207 */ /* 0x000fe20000000000 */
[----:B------:R-:W-:Y:S01]  /*10db0*/  IMAD.IADD R30, R31, 0x1, -R30 ;  /* 0x000000011f1e7824 */ /* 0x000fe200078e0a1e */
[----:B------:R-:W-:Y:S01]  /*10dc0*/  SEL R87, R87, R86, P0 ;  /* 0x0000005657577207 */ /* 0x000fe20000000000 */
[----:B------:R-:W-:Y:S01]  /*10dd0*/  IMAD.IADD R33, R33, 0x1, R7 ;  /* 0x0000000121217824 */ /* 0x000fe200078e0207 */
[----:B------:R-:W-:Y:S01]  /*10de0*/  SEL R64, R46, R47, P0 ;  /* 0x0000002f2e407207 */ /* 0x000fe20000000000 */
[----:B------:R-:W-:Y:S01]  /*10df0*/  IMAD R4, R30, 0x8, R3 ;  /* 0x000000081e047824 */ /* 0x000fe200078e0203 */
[----:B------:R-:W-:Y:S01]  /*10e00*/  SEL R11, R47, R46, P0 ;  /* 0x0000002e2f0b7207 */ /* 0x000fe20000000000 */
[----:B------:R-:W3:Y:S01]  /*10e10*/  S2UR UR4, SR_CTAID.Y ;  /* 0x00000000000479c3 */ /* 0x000ee20000002600 */
[----:B------:R-:W-:-:S02]  /*10e20*/  SEL R40, R70, R71, P0 ;  /* 0x0000004746287207 */ /* 0x000fc40000000000 */
[----:B------:R-:W-:Y:S01]  /*10e30*/  SEL R47, R71, R70, P0 ;  /* 0x00000046472f7207 */ /* 0x000fe20000000000 */
[C---:B0-----:R-:W-:Y:S01]  /*10e40*/  IMAD R70, R75.reuse, 0x80, R3 ;  /* 0x000000804b467824 */ /* 0x041fe200078e0203 */
[----:B-1----:R-:W-:Y:S01]  /*10e50*/  ISETP.NE.AND P2, PT, R82, 0x1, PT ;  /* 0x000000015200780c */ /* 0x002fe20003f45270 */
[----:B------:R-:W-:Y:S01]  /*10e60*/  IMAD R75, R75, 0x80, R4 ;  /* 0x000000804b4b7824 */ /* 0x000fe200078e0204 */
[----:B------:R-:W-:Y:S02]  /*10e70*/  SEL R96, R60, R61, P0 ;  /* 0x0000003d3c607207 */ /* 0x000fe40000000000 */
[----:B------:R-:W-:Y:S02]  /*10e80*/  SEL R103, R61, R60, P0 ;  /* 0x0000003c3d677207 */ /* 0x000fe40000000000 */
[----:B------:R-:W-:Y:S02]  /*10e90*/  SEL R28, R80, R81, P0 ;  /* 0x00000051501c7207 */ /* 0x000fe40000000000 */
[----:B------:R-:W-:-:S02]  /*10ea0*/  SEL R89, R81, R80, P0 ;  /* 0x0000005051597207 */ /* 0x000fc40000000000 */
[----:B------:R-:W-:Y:S02]  /*10eb0*/  SEL R60, R50, R51, P0 ;  /* 0x00000033323c7207 */ /* 0x000fe40000000000 */
[----:B------:R-:W-:Y:S01]  /*10ec0*/  SEL R65, R51, R50, P0 ;  /* 0x0000003233417207 */ /* 0x000fe20000000000 */
[----:B------:R-:W0:Y:S01]  /*10ed0*/  @P2 LDC R84, c[0x0][0xbec] ;  /* 0x0002fb00ff542b82 */ /* 0x000e220000000800 */
[----:B------:R-:W-:Y:S02]  /*10ee0*/  SEL R94, R56, R57, P0 ;  /* 0x00000039385e7207 */ /* 0x000fe40000000000 */
[----:B------:R-:W-:Y:S02]  /*10ef0*/  SEL R101, R57, R56, P0 ;  /* 0x0000003839657207 */ /* 0x000fe40000000000 */
[----:B------:R-:W-:Y:S02]  /*10f00*/  SEL R16, R38, R39, P0 ;  /* 0x0000002726107207 */ /* 0x000fe40000000000 */
[----:B------:R-:W-:Y:S01]  /*10f10*/  SEL R81, R39, R38, P0 ;  /* 0x0000002627517207 */ /* 0x000fe20000000000 */
[----:B------:R-:W-:Y:S01]  /*10f20*/  IMAD.WIDE.U32 R38, R17, UR6, RZ ;  /* 0x0000000611267c25 */ /* 0x000fe2000f8e00ff */
[----:B------:R-:W-:Y:S01]  /*10f30*/  SEL R46, R66, R67, P0 ;  /* 0x00000043422e7207 */ /* 0x000fe20000000000 */
[----:B------:R-:W1:Y:S01]  /*10f40*/  @P2 LDC R83, c[0x0][0xbf0] ;  /* 0x0002fc00ff532b82 */ /* 0x000e620000000800 */
[----:B------:R-:W-:Y:S01]  /*10f50*/  SEL R51, R67, R66, P0 ;  /* 0x0000004243337207 */ /* 0x000fe20000000000 */
[----:B------:R-:W-:Y:S01]  /*10f60*/  IMAD.IADD R39, R39, 0x1, R13 ;  /* 0x0000000127277824 */ /* 0x000fe200078e020d */
[----:B------:R-:W-:Y:S01]  /*10f70*/  LOP3.LUT R27, R27, 0x7ffffffc, RZ, 0xc0, !PT ;  /* 0x7ffffffc1b1b7812 */ /* 0x000fe200078ec0ff */
[----:B------:R-:W-:Y:S01]  /*10f80*/  ULDC.64 UR6, c[0x0][0xb48] ;  /* 0x0002d20000067ab9 */ /* 0x000fe20000000a00 */
[----:B------:R-:W-:-:S02]  /*10f90*/  SEL R98, R52, R53, P0 ;  /* 0x0000003534627207 */ /* 0x000fc40000000000 */
[----:B------:R-:W-:Y:S02]  /*10fa0*/  SEL R105, R53, R52, P0 ;  /* 0x0000003435697207 */ /* 0x000fe40000000000 */
[C---:B------:R-:W-:Y:S01]  /*10fb0*/  LOP3.LUT P1, RZ, R68.reuse, 0x3, RZ, 0xc0, !PT ;  /* 0x0000000344ff7812 */ /* 0x040fe2000782c0ff */
        /* <DEDUP_REMOVED lines=9> */
[----:B--2---:R2:W-:Y:S04]  /*11050*/  SHFL.IDX PT, R42, R12, R5, 0x1c1f ;  /* 0x001c1f050c2a7589 */ /* 0x0045e800000e0000 */
[----:B------:R-:W-:Y:S04]  /*11060*/  SHFL.IDX PT, R3, R8, R5, 0x1c1f ;  /* 0x001c1f0508037589 */ /* 0x000fe800000e0000 */
[----:B------:R-:W-:Y:S01]  /*11070*/  SHFL.IDX PT, R6, R6, R5, 0x1c1f ;  /* 0x001c1f0506067589 */ /* 0x000fe200000e0000 */
[----:B--2---:R-:W-:-:S03]  /*11080*/  LOP3.LUT R12, R5, 0x2, RZ, 0x3c, !PT ;  /* 0x00000002050c7812 */ /* 0x004fc600078e3cff */
[----:B------:R-:W-:Y:S04]  /*11090*/  SHFL.IDX PT, R66, R10, R5, 0x1c1f ;  /* 0x001c1f050a427589 */ /* 0x000fe800000e0000 */
[----:B------:R2:W-:Y:S04]  /*110a0*/  SHFL.IDX PT, R8, R87, R12, 0x1c1f ;  /* 0x001c1f0c57087589 */ /* 0x0005e800000e0000 */
[----:B------:R-:W-:Y:S04]  /*110b0*/  SHFL.IDX PT, R9, R9, R12, 0x1c1f ;  /* 0x001c1f0c09097589 */ /* 0x000fe800000e0000 */
[----:B------:R-:W-:Y:S01]  /*110c0*/  SHFL.IDX PT, R7, R102, R5, 0x1c1f ;  /* 0x001c1f0566077589 */ /* 0x000fe200000e0000 */
[----:B--2---:R-:W2:Y:S03]  /*110d0*/  LDC.64 R86, c[0x0][0xbd8] ;  /* 0x0002f600ff567b82 */ /* 0x004ea60000000a00 */
[----:B------:R-:W-:Y:S04]  /*110e0*/  SHFL.IDX PT, R10, R109, R12, 0x1c1f ;  /* 0x001c1f0c6d0a7589 */ /* 0x000fe800000e0000 */
[----:B------:R-:W-:Y:S04]  /*110f0*/  SHFL.IDX PT, R14, R14, R5, 0x1c1f ;  /* 0x001c1f050e0e7589 */ /* 0x000fe800000e0000 */
[----:B------:R-:W-:Y:S04]  /*11100*/  SHFL.IDX PT, R15, R15, R12, 0x1c1f ;  /* 0x001c1f0c0f0f7589 */ /* 0x000fe800000e0000 */
[----:B------:R-:W-:Y:S04]  /*11110*/  SHFL.IDX PT, R22, R22, R5, 0x1c1f ;  /* 0x001c1f0516167589 */ /* 0x000fe800000e0000 */
[----:B------:R-:W-:Y:S04]  /*11120*/  SHFL.IDX PT, R30, R94, R5, 0x1c1f ;  /* 0x001c1f055e1e7589 */ /* 0x000fe800000e0000 */
[----:B------:R-:W-:Y:S04]  /*11130*/  SHFL.IDX PT, R49, R16, R5, 0x1c1f ;  /* 0x001c1f0510317589 */ /* 0x000fe800000e0000 */
[----:B------:R-:W-:Y:S04]  /*11140*/  SHFL.IDX PT, R23, R23, R12, 0x1c1f ;  /* 0x001c1f0c17177589 */ /* 0x000fe800000e0000 */
[----:B------:R-:W4:Y:S04]  /*11150*/  SHFL.IDX PT, R31, R101, R12, 0x1c1f ;  /* 0x001c1f0c651f7589 */ /* 0x000f2800000e0000 */
        /* <DEDUP_REMOVED lines=9> */
[----:B------:R-:W5:Y:S04]  /*111f0*/  SHFL.IDX PT, R44, R103, R12, 0x1c1f ;  /* 0x001c1f0c672c7589 */ /* 0x000f6800000e0000 */
[----:B------:R-:W-:Y:S04]  /*11200*/  SHFL.IDX PT, R25, R98, R5, 0x1c1f ;  /* 0x001c1f0562197589 */ /* 0x000fe800000e0000 */
[----:B------:R3:W-:Y:S04]  /*11210*/  SHFL.IDX PT, R54, R92, R5, 0x1c1f ;  /* 0x001c1f055c367589 */ /* 0x0007e800000e0000 */
[----:B------:R-:W0:Y:S04]  /*11220*/  SHFL.IDX PT, R26, R105, R12, 0x1c1f ;  /* 0x001c1f0c691a7589 */ /* 0x000e2800000e0000 */
[----:B------:R-:W-:Y:S01]  /*11230*/  SHFL.IDX PT, R55, R99, R12, 0x1c1f ;  /* 0x001c1f0c63377589 */ /* 0x000fe200000e0000 */
[----:B---3--:R-:W3:Y:S03]  /*11240*/  @P2 LDC R92, c[0x0][0xbec] ;  /* 0x0002fb00ff5c2b82 */ /* 0x008ee60000000800 */
[----:B------:R1:W-:Y:S04]  /*11250*/  SHFL.IDX PT, R45, R90, R5, 0x1c1f ;  /* 0x001c1f055a2d7589 */ /* 0x0003e800000e0000 */
[----:B------:R-:W2:Y:S04]  /*11260*/  SHFL.IDX PT, R58, R97, R12, 0x1c1f ;  /* 0x001c1f0c613a7589 */ /* 0x000ea800000e0000 */
[----:B------:R-:W-:Y:S01]  /*11270*/  SHFL.IDX PT, R62, R88, R5, 0x1c1f ;  /* 0x001c1f05583e7589 */ /* 0x000fe200000e0000 */
[----:B-1----:R-:W1:Y:S03]  /*11280*/  LDC R90, c[0x0][0xc50] ;  /* 0x00031400ff5a7b82 */ /* 0x002e660000000800 */
[----:B------:R-:W2:Y:S04]  /*11290*/  SHFL.IDX PT, R63, R93, R12, 0x1c1f ;  /* 0x001c1f0c5d3f7589 */ /* 0x000ea800000e0000 */
[----:B------:R4:W-:Y:S04]  /*112a0*/  SHFL.IDX PT, R74, R89, R12, 0x1c1f ;  /* 0x001c1f0c594a7589 */ /* 0x0009e800000e0000 */
[----:B------:R-:W-:Y:S01]  /*112b0*/  SHFL.IDX PT, R59, R72, R5, 0x1c1f ;  /* 0x001c1f05483b7589 */ /* 0x000fe200000e0000 */
[----:B---3--:R-:W-:-:S03]  /*112c0*/  @P2 IMAD.HI.U32 R92, R75, R92, RZ ;  /* 0x0000005c4b5c2227 */ /* 0x008fc600078e00ff */
[----:B------:R3:W-:Y:S01]  /*112d0*/  SHFL.IDX PT, R73, R28, R5, 0x1c1f ;  /* 0x001c1f051c497589 */ /* 0x0007e200000e0000 */
[----:B----4-:R-:W4:Y:S03]  /*112e0*/  LDC.64 R88, c[0x0][0xb40] ;  /* 0x0002d000ff587b82 */ /* 0x010f260000000a00 */
[----:B------:R-:W-:Y:S04]  /*112f0*/  SHFL.IDX PT, R48, R48, R5, 0x1c1f ;  /* 0x001c1f0530307589 */ /* 0x000fe800000e0000 */
[----:B------:R-:W-:Y:S01]  /*11300*/  SHFL.IDX PT, R64, R64, R5, 0x1c1f ;  /* 0x001c1f0540407589 */ /* 0x000fe200000e0000 */
[----:B---3--:R-:W-:-:S03]  /*11310*/  SEL R28, R30, R31, P0 ;  /* 0x0000001f1e1c7207 */ /* 0x008fc60000000000 */
[----:B------:R-:W-:Y:S01]  /*11320*/  SHFL.IDX PT, R60, R60, R5, 0x1c1f ;  /* 0x001c1f053c3c7589 */ /* 0x000fe200000e0000 */
[----:B------:R-:W-:Y:S02]  /*11330*/  SEL R30, R31, R30, P0 ;  /* 0x0000001e1f1e7207 */ /* 0x000fe40000000000 */
[----:B-----5:R-:W-:Y:S01]  /*11340*/  SEL R31, R44, R27, P0 ;  /* 0x0000001b2c1f7207 */ /* 0x020fe20000000000 */
[----:B------:R-:W-:Y:S04]  /*11350*/  SHFL.IDX PT, R56, R56, R5, 0x1c1f ;  /* 0x001c1f0538387589 */ /* 0x000fe800000e0000 */
[----:B------:R-:W-:Y:S04]  /*11360*/  SHFL.IDX PT, R52, R52, R5, 0x1c1f ;  /* 0x001c1f0534347589 */ /* 0x000fe800000e0000 */
[----:B------:R-:W-:Y:S01]  /*11370*/  SHFL.IDX PT, R50, R50, R5, 0x1c1f ;  /* 0x001c1f0532327589 */ /* 0x000fe200000e0000 */
[----:B----4-:R-:W-:-:S03]  /*11380*/  IMAD.WIDE.U32 R38, R88, UR36, R38 ;  /* 0x0000002458267c25 */ /* 0x010fc6000f8e0026 */
[----:B------:R-:W-:Y:S04]  /*11390*/  SHFL.IDX PT, R46, R46, R5, 0x1c1f ;  /* 0x001c1f052e2e7589 */ /* 0x000fe800000e0000 */
[----:B------:R-:W-:Y:S04]  /*113a0*/  SHFL.IDX PT, R40, R40, R5, 0x1c1f ;  /* 0x001c1f0528287589 */ /* 0x000fe800000e0000 */
[----:B------:R-:W-:Y:S04]  /*113b0*/  SHFL.IDX PT, R36, R36, R5, 0x1c1f ;  /* 0x001c1f0524247589 */ /* 0x000fe800000e0000 */
[----:B------:R3:W-:Y:S04]  /*113c0*/  SHFL.IDX PT, R4, R20, R5, 0x1c1f ;  /* 0x001c1f0514047589 */ /* 0x0007e800000e0000 */
[----:B------:R4:W-:Y:S04]  /*113d0*/  SHFL.IDX PT, R34, R34, R5, 0x1c1f ;  /* 0x001c1f0522227589 */ /* 0x0009e800000e0000 */
[----:B------:R-:W5:Y:S01]  /*113e0*/  SHFL.IDX PT, R72, R95, R12, 0x1c1f ;  /* 0x001c1f0c5f487589 */ /* 0x000f6200000e0000 */
[----:B---3--:R-:W-:-:S03]  /*113f0*/  SEL R20, R24, R21, P0 ;  /* 0x0000001518147207 */ /* 0x008fc60000000000 */
[----:B------:R-:W3:Y:S01]  /*11400*/  SHFL.IDX PT, R76, R91, R12, 0x1c1f ;  /* 0x001c1f0c5b4c7589 */ /* 0x000ee200000e0000 */
[----:B------:R-:W-:Y:S02]  /*11410*/  SEL R24, R21, R24, P0 ;  /* 0x0000001815187207 */ /* 0x000fe40000000000 */
[----:B----4-:R-:W-:Y:S01]  /*11420*/  SEL R5, R3, R8, P0 ;  /* 0x0000000803057207 */ /* 0x010fe20000000000 */
[----:B------:R4:W-:Y:S01]  /*11430*/  SHFL.IDX PT, R78, R85, R12, 0x1c1f ;  /* 0x001c1f0c554e7589 */ /* 0x0009e200000e0000 */
[----:B------:R-:W-:Y:S02]  /*11440*/  SEL R3, R8, R3, P0 ;  /* 0x0000000308037207 */ /* 0x000fe40000000000 */
[----:B------:R-:W-:Y:S01]  /*11450*/  SEL R8, R6, R9, P0 ;  /* 0x0000000906087207 */ /* 0x000fe20000000000 */
[----:B------:R-:W3:Y:S01]  /*11460*/  SHFL.IDX PT, R77, R77, R12, 0x1c1f ;  /* 0x001c1f0c4d4d7589 */ /* 0x000ee200000e0000 */
[----:B------:R-:W-:Y:S02]  /*11470*/  SEL R6, R9, R6, P0 ;  /* 0x0000000609067207 */ /* 0x000fe40000000000 */
[----:B------:R-:W-:Y:S01]  /*11480*/  SEL R9, R7, R10, P0 ;  /* 0x0000000a07097207 */ /* 0x000fe20000000000 */
[----:B------:R-:W-:Y:S01]  /*11490*/  SHFL.IDX PT, R80, R81, R12, 0x1c1f ;  /* 0x001c1f0c51507589 */ /* 0x000fe200000e0000 */
[----:B------:R-:W-:Y:S01]  /*114a0*/  SEL R7, R10, R7, P0 ;  /* 0x000000070a077207 */ /* 0x000fe20000000000 */
[----:B----4-:R-:W4:Y:S01]  /*114b0*/  @P2 LDC R85, c[0x0][0xbf0] ;  /* 0x0002fc00ff552b82 */ /* 0x010f220000000800 */
[----:B------:R-:W-:Y:S01]  /*114c0*/  SEL R10, R14, R15, P0 ;  /* 0x0000000f0e0a7207 */ /* 0x000fe20000000000 */
[----:B------:R1:W3:Y:S01]  /*114d0*/  SHFL.IDX PT, R79, R29, R12, 0x1c1f ;  /* 0x001c1f0c1d4f7589 */ /* 0x0002e200000e0000 */
[----:B------:R-:W-:-:S02]  /*114e0*/  SEL R14, R15, R14, P0 ;  /* 0x0000000e0f0e7207 */ /* 0x000fc40000000000 */
[----:B------:R-:W-:Y:S01]  /*114f0*/  SEL R15, R16, R13, P0 ;  /* 0x0000000d100f7207 */ /* 0x000fe20000000000 */
[----:B------:R5:W-:Y:S01]  /*11500*/  SHFL.IDX PT, R67, R11, R12, 0x1c1f ;  /* 0x001c1f0c0b437589 */ /* 0x000be200000e0000 */
[----:B0-----:R-:W-:Y:S02]  /*11510*/  SEL R21, R25, R26, P0 ;  /* 0x0000001a19157207 */ /* 0x001fe40000000000 */
[----:B------:R-:W-:Y:S01]  /*11520*/  SEL R25, R26, R25, P0 ;  /* 0x000000191a197207 */ /* 0x000fe20000000000 */
[----:B------:R-:W-:Y:S01]  /*11530*/  SHFL.IDX PT, R69, R69, R12, 0x1c1f ;  /* 0x001c1f0c45457589 */ /* 0x000fe200000e0000 */
[----:B--2---:R-:W-:Y:S02]  /*11540*/  SEL R26, R58, R45, P0 ;  /* 0x0000002d3a1a7207 */ /* 0x004fe40000000000 */
[----:B-1----:R-:W-:Y:S01]  /*11550*/  SEL R29, R27, R44, P0 ;  /* 0x0000002c1b1d7207 */ /* 0x002fe20000000000 */
[----:B------:R-:W-:Y:S01]  /*11560*/  SHFL.IDX PT, R61, R61, R12, 0x1c1f ;  /* 0x001c1f0c3d3d7589 */ /* 0x000fe200000e0000 */
[----:B------:R-:W-:-:S02]  /*11570*/  SEL R27, R55, R54, P0 ;  /* 0x00000036371b7207 */ /* 0x000fc40000000000 */
[----:B-----5:R-:W-:Y:S01]  /*11580*/  SEL R11, R13, R16, P0 ;  /* 0x000000100d0b7207 */ /* 0x020fe20000000000 */
[----:B------:R-:W-:Y:S01]  /*11590*/  SHFL.IDX PT, R65, R65, R12, 0x1c1f ;  /* 0x001c1f0c41417589 */ /* 0x000fe200000e0000 */
[----:B------:R-:W-:Y:S01]  /*115a0*/  SEL R13, R18, R19, P0 ;  /* 0x00000013120d7207 */ /* 0x000fe20000000000 */
[----:B------:R-:W-:Y:S02]  /*115b0*/  IMAD R16, R86, UR37, RZ ;  /* 0x0000002556107c24 */ /* 0x000fe4000f8e02ff */
[----:B------:R-:W-:Y:S02]  /*115c0*/  SHFL.IDX PT, R53, R53, R12, 0x1c1f ;  /* 0x001c1f0c35357589 */ /* 0x000fe400000e0000 */
[----:B------:R-:W-:Y:S01]  /*115d0*/  IMAD R81, R87, UR36, R16 ;  /* 0x0000002457517c24 */ /* 0x000fe2000f8e0210 */
[----:B------:R-:W-:Y:S01]  /*115e0*/  SEL R16, R62, R63, P0 ;  /* 0x0000003f3e107207 */ /* 0x000fe20000000000 */
[----:B------:R-:W-:Y:S04]  /*115f0*/  SHFL.IDX PT, R57, R57, R12, 0x1c1f ;  /* 0x001c1f0c39397589 */ /* 0x000fe800000e0000 */
[----:B------:R-:W-:Y:S04]  /*11600*/  SHFL.IDX PT, R47, R47, R12, 0x1c1f ;  /* 0x001c1f0c2f2f7589 */ /* 0x000fe800000e0000 */
[----:B------:R-:W-:Y:S04]  /*11610*/  SHFL.IDX PT, R51, R51, R12, 0x1c1f ;  /* 0x001c1f0c33337589 */ /* 0x000fe800000e0000 */
[----:B------:R-:W-:Y:S04]  /*11620*/  SHFL.IDX PT, R35, R35, R12, 0x1c1f ;  /* 0x001c1f0c23237589 */ /* 0x000fe800000e0000 */
[----:B------:R-:W-:Y:S04]  /*11630*/  SHFL.IDX PT, R41, R41, R12, 0x1c1f ;  /* 0x001c1f0c29297589 */ /* 0x000fe800000e0000 */
[----:B------:R0:W-:Y:S02]  /*11640*/  SHFL.IDX PT, R37, R37, R12, 0x1c1f ;  /* 0x001c1f0c25257589 */ /* 0x0001e400000e0000 */
[----:B0-----:R-:W-:-:S02]  /*11650*/  SEL R12, R22, R23, P0 ;  /* 0x00000017160c7207 */ /* 0x001fc40000000000 */
[----:B------:R-:W-:Y:S02]  /*11660*/  SEL R22, R23, R22, P0 ;  /* 0x0000001617167207 */ /* 0x000fe40000000000 */
[----:B------:R-:W-:Y:S02]  /*11670*/  SEL R23, R19, R18, P0 ;  /* 0x0000001213177207 */ /* 0x000fe40000000000 */
[----:B------:R-:W-:Y:S01]  /*11680*/  SEL R19, R54, R55, P0 ;  /* 0x0000003736137207 */ /* 0x000fe20000000000 */
[----:B------:R-:W-:Y:S01]  /*11690*/  @P2 IMAD.HI.U32 R54, R75, R84, RZ ;  /* 0x000000544b362227 */ /* 0x000fe200078e00ff */
[----:B------:R-:W-:-:S03]  /*116a0*/  SEL R18, R45, R58, P0 ;  /* 0x0000003a2d127207 */ /* 0x000fc60000000000 */
[----:B------:R-:W-:Y:S01]  /*116b0*/  IMAD.WIDE.U32 R44, R86, UR36, R32 ;  /* 0x00000024562c7c25 */ /* 0x000fe2000f8e0020 */
[----:B------:R-:W-:Y:S02]  /*116c0*/  SEL R32, R63, R62, P0 ;  /* 0x0000003e3f207207 */ /* 0x000fe40000000000 */
[----:B------:R-:W-:Y:S01]  /*116d0*/  SEL R33, R72, R59, P0 ;  /* 0x0000003b48217207 */ /* 0x000fe20000000000 */
[----:B------:R-:W-:Y:S01]  /*116e0*/  IMAD.MOV R55, RZ, RZ, -R17 ;  /* 0x000000ffff377224 */ /* 0x000fe200078e0a11 */
[----:B------:R-:W-:Y:S01]  /*116f0*/  SEL R17, R59, R72, P0 ;  /* 0x000000483b117207 */ /* 0x000fe20000000000 */
[----:B------:R-:W-:Y:S01]  /*11700*/  IMAD.MOV.U32 R63, RZ, RZ, R75 ;  /* 0x000000ffff3f7224 */ /* 0x000fe200078e004b */
[----:B------:R-:W-:Y:S01]  /*11710*/  @P2 SHF.R.U32.HI R63, RZ, R83, R54 ;  /* 0x00000053ff3f2219 */ /* 0x000fe20000011636 */
[----:B------:R-:W-:Y:S01]  /*11720*/  IMAD R83, R90, R55, UR4 ;  /* 0x000000045a537e24 */ /* 0x000fe2000f8e0237 */
[----:B------:R-:W-:Y:S01]  /*11730*/  ULDC.64 UR4, c[0x0][0xbe0] ;  /* 0x0002f80000047ab9 */ /* 0x000fe20000000a00 */
[----:B------:R-:W-:-:S02]  /*11740*/  IMAD R58, R88, UR37, RZ ;  /* 0x00000025583a7c24 */ /* 0x000fc4000f8e02ff */
[----:B------:R-:W-:Y:S01]  /*11750*/  IMAD.IADD R45, R45, 0x1, R81 ;  /* 0x000000012d2d7824 */ /* 0x000fe200078e0251 */
[----:B------:R-:W-:Y:S01]  /*11760*/  SHF.R.S32.HI R62, RZ, 0x1f, R83 ;  /* 0x0000001fff3e7819 */ /* 0x000fe20000011453 */
[----:B------:R-:W-:Y:S02]  /*11770*/  IMAD R55, R89, UR36, R58 ;  /* 0x0000002459377c24 */ /* 0x000fe4000f8e023a */
[----:B------:R-:W-:Y:S02]  /*11780*/  IMAD.MOV.U32 R54, RZ, RZ, R38 ;  /* 0x000000ffff367224 */ /* 0x000fe400078e0026 */
[----:B------:R-:W-:Y:S02]  /*11790*/  IMAD.IADD R55, R39, 0x1, R55 ;  /* 0x0000000127377824 */ /* 0x000fe400078e0237 */
[----:B------:R-:W-:Y:S02]  /*117a0*/  IMAD R39, R62, UR4, RZ ;  /* 0x000000043e277c24 */ /* 0x000fe4000f8e02ff */
[----:B------:R-:W-:Y:S01]  /*117b0*/  IMAD.MOV.U32 R59, RZ, RZ, R75 ;  /* 0x000000ffff3b7224 */ /* 0x000fe200078e004b */
[----:B----4-:R-:W-:Y:S01]  /*117c0*/  @P2 SHF.R.U32.HI R59, RZ, R85, R92 ;  /* 0x00000055ff3b2219 */ /* 0x010fe2000001165c */
[----:B------:R-:W-:-:S02]  /*117d0*/  IMAD R58, R83, UR5, R39 ;  /* 0x00000005533a7c24 */ /* 0x000fc4000f8e0227 */
[----:B------:R-:W-:Y:S01]  /*117e0*/  IMAD.WIDE.U32 R38, R83, UR4, R44 ;  /* 0x0000000453267c25 */ /* 0x000fe2000f8e002c */
[----:B------:R-:W-:-:S03]  /*117f0*/  ULDC.64 UR4, c[0x0][0xb30] ;  /* 0x0002cc0000047ab9 */ /* 0x000fc60000000a00 */
[----:B------:R-:W-:Y:S01]  /*11800*/  IMAD R62, R62, UR6, RZ ;  /* 0x000000063e3e7c24 */ /* 0x000fe2000f8e02ff */
[----:B------:R-:W-:Y:S01]  /*11810*/  IADD3 R38, P2, R63, R38, RZ ;  /* 0x000000263f267210 */ /* 0x000fe20007f5e0ff */
[C---:B------:R-:W-:Y:S01]  /*11820*/  IMAD.WIDE.U32 R44, R83.reuse, UR6, R54 ;  /* 0x00000006532c7c25 */ /* 0x040fe2000f8e0036 */
[----:B------:R-:W-:Y:S02]  /*11830*/  SHF.R.S32.HI R55, RZ, 0x1f, R63 ;  /* 0x0000001fff377819 */ /* 0x000fe4000001143f */
[----:B------:R-:W-:Y:S01]  /*11840*/  SHF.R.S32.HI R54, RZ, 0x1f, R59 ;  /* 0x0000001fff367819 */ /* 0x000fe2000001143b */
[----:B------:R-:W-:Y:S01]  /*11850*/  IMAD R81, R83, UR7, R62 ;  /* 0x0000000753517c24 */ /* 0x000fe2000f8e023e */
[----:B------:R-:W-:Y:S01]  /*11860*/  IADD3.X R39, R55, R39, R58, P2, !PT ;  /* 0x0000002737277210 */ /* 0x000fe200017fe43a */
[----:B------:R-:W-:Y:S01]  /*11870*/  IMAD.MOV R62, RZ, RZ, -R63 ;  /* 0x000000ffff3e7224 */ /* 0x000fe200078e0a3f */
[----:B------:R-:W-:Y:S01]  /*11880*/  ULDC.64 UR6, c[0x0][0xbc8] ;  /* 0x0002f20000067ab9 */ /* 0x000fe20000000a00 */
[----:B------:R-:W-:-:S02]  /*11890*/  IMAD.MOV R63, RZ, RZ, -R59 ;  /* 0x000000ffff3f7224 */ /* 0x000fc400078e0a3b */
[----:B------:R-:W-:Y:S02]  /*118a0*/  IMAD R54, R54, UR4, RZ ;  /* 0x0000000436367c24 */ /* 0x000fe4000f8e02ff */
        /* <DEDUP_REMOVED lines=20> */
[----:B------:R-:W-:Y:S01]  /*119f0*/  SEL R58, R74, R73, P0 ;  /* 0x000000494a3a7207 */ /* 0x000fe20000000000 */
        /* <DEDUP_REMOVED lines=11> */
[----:B------:R-:W-:Y:S01]  /*11ab0*/  ULDC.64 UR8, c[0x0][0xb00] ;  /* 0x0002c00000087ab9 */ /* 0x000fe20000000a00 */
[----:B------:R-:W-:Y:S01]  /*11ac0*/  ISETP.GE.OR P1, PT, R82, R81, P1 ;  /* 0x000000515200720c */ /* 0x000fe20000f26670 */
[----:B------:R-:W-:Y:S01]  /*11ad0*/  UPRMT UR4, URZ, 0x654, UR4 ;  /* 0x000006543f047896 */ /* 0x000fe20008000004 */
[----:B------:R1:W2:Y:S01]  /*11ae0*/  SHFL.IDX PT, R75, R45, 0x1, 0x1c1f ;  /* 0x003c1f002d4b7f89 */ /* 0x0002a200000e0000 */
[----:B------:R-:W-:-:S02]  /*11af0*/  LEA R84, P3, R44, UR8, 0x2 ;  /* 0x000000082c547c11 */ /* 0x000fc4000f8610ff */
[----:B---3--:R-:W-:Y:S02]  /*11b00*/  SEL R55, R71, R76, P0 ;  /* 0x0000004c47377207 */ /* 0x008fe40000000000 */
[----:B------:R-:W-:Y:S01]  /*11b10*/  LEA.HI.X R85, R44, UR9, R39, 0x2, P3 ;  /* 0x000000092c557c11 */ /* 0x000fe200098f1427 */
[----:B------:R3:W4:Y:S01]  /*11b20*/  SHFL.IDX PT, R62, R84, RZ, 0x1c1f ;  /* 0x001c1fff543e7589 */ /* 0x00072200000e0000 */
[----:B------:R-:W-:Y:S01]  /*11b30*/  ISETP.GE.AND P3, PT, R70, R81, PT ;  /* 0x000000514600720c */ /* 0x000fe20003f66270 */
[----:B------:R-:W-:Y:S01]  /*11b40*/  SYNCS.ARRIVE.TRANS64.RED.A1T0 RZ, [UR4], RZ ;  /* 0x000000ffffff79a7 */ /* 0x000fe20008100404 */
[----:B------:R-:W-:Y:S01]  /*11b50*/  SEL R59, R76, R71, P0 ;  /* 0x000000474c3b7207 */ /* 0x000fe20000000000 */
[----:B------:R3:W3:Y:S01]  /*11b60*/  SHFL.IDX PT, R63, R85, RZ, 0x1c1f ;  /* 0x001c1fff553f7589 */ /* 0x0006e200000e0000 */
[----:B------:R-:W-:Y:S01]  /*11b70*/  SEL R38, R42, R77, P0 ;  /* 0x0000004d2a267207 */ /* 0x000fe20000000000 */
[----:B------:R-:W-:Y:S01]  /*11b80*/  IMAD.SHL.U32 R71, R68, 0x2, RZ ;  /* 0x0000000244477824 */ /* 0x000fe200078e00ff */
[----:B------:R-:W-:-:S02]  /*11b90*/  SEL R39, R43, R78, P0 ;  /* 0x0000004e2b277207 */ /* 0x000fc40000000000 */
[----:B------:R-:W-:Y:S02]  /*11ba0*/  SEL R44, R48, R79, P0 ;  /* 0x0000004f302c7207 */ /* 0x000fe40000000000 */
[----:B-1----:R-:W-:Y:S02]  /*11bb0*/  SEL R45, R49, R80, P0 ;  /* 0x00000050312d7207 */ /* 0x002fe40000000000 */
        /* <DEDUP_REMOVED lines=18> */
[C-C-:B---34-:R-:W-:Y:S02]  /*11ce0*/  @!P2 IMAD.WIDE R72, R71.reuse, 0x4, R62.reuse ;  /* 0x000000044748a825 */ /* 0x158fe400078e023e */
        /* <DEDUP_REMOVED lines=26> */
[--C-:B------:R-:W-:Y:S01]  /*11e90*/  @!P2 IMAD.WIDE R8, R9, 0x4, R62.reuse ;  /* 0x000000040908a825 */ /* 0x100fe200078e023e */
[----:B------:R-:W-:Y:S02]  /*11ea0*/  @!P6 LEA.HI R68, R68, R68, RZ, 0x1 ;  /* 0x000000444444e211 */ /* 0x000fe400078f08ff */
[----:B0-----:R-:W-:Y:S01]  /*11eb0*/  @!P3 LOP3.LUT R11, R0, 0xfffffffe, RZ, 0xc0, !PT ;  /* 0xfffffffe000bb812 */ /* 0x001fe200078ec0ff */
[----:B------:R-:W-:Y:S01]  /*11ec0*/  VIADD R0, R71, 0x50 ;  /* 0x0000005047007836 */ /* 0x000fe20000000000 */
[----:B------:R-:W-:Y:S01]  /*11ed0*/  @!P6 LOP3.LUT R73, R68, 0xfffffffe, RZ, 0xc0, !PT ;  /* 0xfffffffe4449e812 */ /* 0x000fe200078ec0ff */
[----:B------:R0:W-:Y:S01]  /*11ee0*/  @!P2 ST.E.64 desc[UR38][R8.64], R12 ;  /* 0x0000000c0800a985 */ /* 0x0001e2000c101b26 */
[----:B------:R-:W-:Y:S01]  /*11ef0*/  @!P4 LEA.HI R72, R72, R72, RZ, 0x1 ;  /* 0x000000484848c211 */ /* 0x000fe200078f08ff */
[----:B------:R-:W-:-:S04]  /*11f00*/  @!P3 IMAD.WIDE R10, R11, 0x4, R62 ;  /* 0x000000040b0ab825 */ /* 0x000fc800078e023e */
        /* <DEDUP_REMOVED lines=48> */
.L_x_1961:
[----:B------:R-:W-:Y:S05]  /*12210*/  BSYNC B0 ;  /* 0x0000000000007941 */ /* 0x000fea0003800000 */
.L_x_1960:
[----:B------:R-:W-:Y:S01]  /*12220*/  ISETP.GE.AND P1, PT, R82, R81, PT ;  /* 0x000000515200720c */ /* 0x000fe20003f26270 */
[----:B-1----:R1:W2:Y:S01]  /*12230*/  SHFL.IDX PT, R27, R85, 0x1, 0x1c1f ;  /* 0x003c1f00551b7f89 */ /* 0x0022a200000e0000 */
[----:B------:R-:W-:Y:S02]  /*12240*/  SEL R14, R66, R69, P0 ;  /* 0x00000045420e7207 */ /* 0x000fe40000000000 */
[----:B------:R-:W-:Y:S01]  /*12250*/  SEL R15, R64, R67, P0 ;  /* 0x00000043400f7207 */ /* 0x000fe20000000000 */
[----:B------:R1:W0:Y:S01]  /*12260*/  SHFL.IDX PT, R26, R84, 0x1, 0x1c1f ;  /* 0x003c1f00541a7f89 */ /* 0x00022200000e0000 */
        /* <DEDUP_REMOVED lines=20> */
[----:B-12---:R-:W-:Y:S06]  /*123b0*/  @P1 BRA `(.L_x_1923) ;  /* 0x0000004000c41947 */ /* 0x006fec0003800000 */
        /* <DEDUP_REMOVED lines=96> */
.L_x_1959:
        /* <DEDUP_REMOVED lines=36> */
[--C-:B------:R-:W-:Y:S01]  /*12c00*/  SHF.R.S32.HI R9, RZ, 0x1f, R5.reuse ;  /* 0x0000001fff097819 */ /* 0x100fe20000011405 */
[----:B------:R-:W-:Y:S01]  /*12c10*/  IMAD.MOV R7, RZ, RZ, -R5 ;  /* 0x000000ffff077224 */ /* 0x000fe200078e0a05 */
[----:B------:R-:W-:Y:S01]  /*12c20*/  IADD3 R2, P0, R5, R2, RZ ;  /* 0x0000000205027210 */ /* 0x000fe20007f1e0ff */
[----:B------:R-:W-:Y:S02]  /*12c30*/  IMAD R4, R4, UR4, RZ ;  /* 0x0000000404047c24 */ /* 0x000fe4000f8e02ff */
[----:B------:R-:W-:-:S02]  /*12c40*/  IMAD R7, R6, R7, R0 ;  /* 0x0000000706077224 */ /* 0x000fc400078e0200 */
[----:B------:R-:W-:Y:S01]  /*12c50*/  IMAD R4, R17, UR5, R4 ;  /* 0x0000000511047c24 */ /* 0x000fe2000f8e0204 */
[----:B------:R-:W-:Y:S02]  /*12c60*/  ULDC.64 UR4, c[0x0][0xbc8] ;  /* 0x0002f20000047ab9 */ /* 0x000fe40000000a00 */
        /* <DEDUP_REMOVED lines=12> */
.L_x_1921:
        /* <DEDUP_REMOVED lines=18> */
.L_x_1962:
[----:B------:R-:W-:Y:S01]  /*12e50*/  ULDC UR8, c[0x0][0xc50] ;  /* 0x0003140000087ab9 */ /* 0x000fe20000000800 */
[----:B------:R-:W-:Y:S01]  /*12e60*/  UMOV UR36, UR6 ;  /* 0x0000000600247c82 */ /* 0x000fe20008000000 */
[----:B------:R-:W-:-:S11]  /*12e70*/  UISETP.NE.AND UP0, UPT, UR8, 0x1, UPT ;  /* 0x000000010800788c */ /* 0x000fd6000bf05270 */
[----:B------:R-:W-:Y:S01]  /*12e80*/  @UP0 ULDC UR4, c[0x0][0xc54] ;  /* 0x0003150000040ab9 */ /* 0x000fe20000000800 */
[----:B------:R-:W-:Y:S01]  /*12e90*/  @UP0 ULDC UR7, c[0x0][0xc58] ;  /* 0x0003160000070ab9 */ /* 0x000fe20000000800 */
[----:B------:R-:W-:-:S04]  /*12ea0*/  UIMAD.WIDE.U32 UR4, UR6, UR4, URZ ;  /* 0x00000004060472a5 */ /* 0x000fc8000f8e003f */
[----:B------:R-:W-:-:S12]  /*12eb0*/  @UP0 USHF.R.U32.HI UR36, URZ, UR7, UR5 ;  /* 0x000000073f240299 */ /* 0x000fd80008011605 */
.L_x_1963:
        /* <DEDUP_REMOVED lines=8> */
[----:B------:R-:W-:Y:S01]  /*12f40*/  ULDC UR6, c[0x0][0x448] ;  /* 0x0001120000067ab9 */ /* 0x000fe20000000800 */
[----:B------:R-:W-:Y:S01]  /*12f50*/  ULDC.64 UR4, c[0x0][0x418] ;  /* 0x0001060000047ab9 */ /* 0x000fe20000000a00 */
[----:B------:R-:W-:Y:S01]  /*12f60*/  UISETP.NE.AND UP1, UPT, UR6, 0x1, UPT ;  /* 0x000000010600788c */ /* 0x000fe2000bf25270 */
[----:B------:R-:W-:Y:S01]  /*12f70*/  IMAD.MOV.U32 R17, RZ, RZ, RZ ;  /* 0x000000ffff117224 */ /* 0x000fe200078e00ff */
[----:B------:R-:W-:Y:S01]  /*12f80*/  UISETP.NE.U32.AND UP0, UPT, UR4, URZ, UPT ;  /* 0x0000003f0400728c */ /* 0x000fe2000bf05070 */
[----:B------:R-:W-:Y:S02]  /*12f90*/  ULDC UR7, c[0x0][0x424] ;  /* 0x0001090000077ab9 */ /* 0x000fe40000000800 */
[----:B------:R-:W-:Y:S01]  /*12fa0*/  ULDC UR4, c[0x0][0x288] ;  /* 0x0000a20000047ab9 */ /* 0x000fe20000000800 */
[----:B------:R-:W-:Y:S02]  /*12fb0*/  UISETP.NE.AND.EX UP0, UPT, UR5, URZ, UPT, UP0 ;  /* 0x0000003f0500728c */ /* 0x000fe4000bf05300 */
[----:B------:R-:W-:-:S02]  /*12fc0*/  UIADD3 UR10, -UR4, 0xe0, URZ ;  /* 0x000000e0040a7890 */ /* 0x000fc4000fffe13f */
[----:B------:R-:W-:Y:S01]  /*12fd0*/  USEL UR7, UR7, 0x1, UP0 ;  /* 0x0000000107077887 */ /* 0x000fe20008000000 */
[----:B------:R-:W-:Y:S01]  /*12fe0*/  @UP1 ULDC UR4, c[0x0][0x44c] ;  /* 0x0001130000041ab9 */ /* 0x000fe20000000800 */
[----:B------:R-:W-:Y:S01]  /*12ff0*/  @UP1 ULDC UR11, c[0x0][0x450] ;  /* 0x00011400000b1ab9 */ /* 0x000fe20000000800 */
[----:B------:R-:W-:Y:S02]  /*13000*/  ULDC UR9, c[0x0][0x2f0] ;  /* 0x0000bc0000097ab9 */ /* 0x000fe40000000800 */
[----:B------:R-:W-:Y:S02]  /*13010*/  UIMAD UR10, UR7, UR9, UR10 ;  /* 0x00000009070a72a4 */ /* 0x000fe4000f8e020a */
[----:B0-----:R-:W-:-:S04]  /*13020*/  USHF.L.U32 UR41, UR41, 0x7, URZ ;  /* 0x0000000729297899 */ /* 0x001fc8000800063f */
[----:B------:R-:W-:-:S04]  /*13030*/  UIADD3 UR6, UR41, 0x7f, URZ ;  /* 0x0000007f29067890 */ /* 0x000fc8000fffe03f */
[----:B------:R-:W-:-:S04]  /*13040*/  UIMAD.WIDE.U32 UR4, UR6, UR4, URZ ;  /* 0x00000004060472a5 */ /* 0x000fc8000f8e003f */
[----:B------:R-:W-:Y:S02]  /*13050*/  @UP1 USHF.R.U32.HI UR6, URZ, UR11, UR5 ;  /* 0x0000000b3f061299 */ /* 0x000fe40008011605 */
[----:B------:R-:W-:Y:S02]  /*13060*/  UIMAD UR5, UR7, UR9, 0xdf ;  /* 0x000000df070574a4 */ /* 0x000fe4000f8e0209 */
[----:B------:R-:W-:Y:S01]  /*13070*/  UIADD3 UR7, UR10, UR6, URZ ;  /* 0x000000060a077290 */ /* 0x000fe2000fffe03f */
[----:B------:R-:W-:Y:S02]  /*13080*/  UMOV UR4, URZ ;  /* 0x0000003f00047c82 */ /* 0x000fe40008000000 */
[----:B------:R-:W-:Y:S01]  /*13090*/  UMOV UR6, URZ ;  /* 0x0000003f00067c82 */ /* 0x000fe20008000000 */
[----:B------:R-:W-:Y:S02]  /*130a0*/  UIMAD.WIDE UR4, UR5, -0x6db6db6d, UR4 ;  /* 0x92492493050478a5 */ /* 0x000fe4000f8e0204 */
[----:B------:R-:W-:-:S02]  /*130b0*/  UIMAD.WIDE UR6, UR7, -0x6db6db6d, UR6 ;  /* 0x92492493070678a5 */ /* 0x000fc4000f8e0206 */
[----:B------:R-:W-:Y:S02]  /*130c0*/  USHF.R.U32.HI UR9, URZ, 0x1f, UR5 ;  /* 0x0000001f3f097899 */ /* 0x000fe40008011605 */
[----:B------:R-:W-:Y:S02]  /*130d0*/  USHF.R.U32.HI UR4, URZ, 0x1f, UR7 ;  /* 0x0000001f3f047899 */ /* 0x000fe40008011607 */
[----:B------:R-:W-:Y:S02]  /*130e0*/  ULEA.HI.SX32 UR9, UR5, UR9, 0x19 ;  /* 0x0000000905097291 */ /* 0x000fe4000f8fca3f */
[----:B------:R-:W-:Y:S02]  /*130f0*/  ULEA.HI.SX32 UR4, UR7, UR4, 0x19 ;  /* 0x0000000407047291 */ /* 0x000fe4000f8fca3f */
[----:B------:R-:W-:Y:S02]  /*13100*/  USHF.R.U32.HI UR7, URZ, 0x10, UR8 ;  /* 0x000000103f077899 */ /* 0x000fe40008011608 */
[----:B------:R-:W-:-:S02]  /*13110*/  UISETP.LT.AND UP0, UPT, UR9, UR4, UPT ;  /* 0x000000040900728c */ /* 0x000fc4000bf01270 */
[----:B------:R-:W-:Y:S02]  /*13120*/  ULOP3.LUT UR5, UR8, 0xffff, URZ, 0xc0, !UPT ;  /* 0x0000ffff08057892 */ /* 0x000fe4000f8ec03f */
[----:B------:R-:W-:Y:S02]  /*13130*/  USEL UR6, UR9, UR4, UP0 ;  /* 0x0000000409067287 */ /* 0x000fe40008000000 */
[----:B------:R-:W-:Y:S02]  /*13140*/  UISETP.NE.AND UP0, UPT, UR7, URZ, UPT ;  /* 0x0000003f0700728c */ /* 0x000fe4000bf05270 */
[----:B------:R-:W-:-:S06]  /*13150*/  UISETP.GE.AND UP1, UPT, UR6, 0x1, UPT ;  /* 0x000000010600788c */ /* 0x000fcc000bf26270 */
[----:B------:R-:W-:-:S03]  /*13160*/  PLOP3.LUT P0, PT, PT, PT, UP1, 0x80, 0x0 ;  /* 0x000000000000781c */ /* 0x000fc60003f0f018 */
[----:B------:R-:W-:-:S10]  /*13170*/  @!UP0 ULDC UR7, c[0x0][0x9f0] ;  /* 0x00027c0000078ab9 */ /* 0x000fd40000000800 */
[----:B------:R-:W-:Y:S05]  /*13180*/  @!P0 BRA `(.L_x_1965) ;  /* 0x0000000000708947 */ /* 0x000fea0003800000 */
        /* <DEDUP_REMOVED lines=14> */
[----:B------:R-:W-:Y:S01]  /*13270*/  IABS R2, R5 ;  /* 0x0000000500027213 */ /* 0x000fe20000000000 */
[----:B------:R-:W-:Y:S01]  /*13280*/  IMAD.MOV R5, RZ, RZ, -R6 ;  /* 0x000000ffff057224 */ /* 0x000fe200078e0a06 */
[----:B------:R-:W-:-:S03]  /*13290*/  ISETP.LE.AND P2, PT, RZ, UR4, PT ;  /* 0x00000004ff007c0c */ /* 0x000fc6000bf43270 */
        /* <DEDUP_REMOVED lines=11> */
.L_x_1965:
        /* <DEDUP_REMOVED lines=30> */
.L_x_1966:
        /* <DEDUP_REMOVED lines=20> */
.L_x_1967:
        /* <DEDUP_REMOVED lines=20> */
.L_x_1968:
        /* <DEDUP_REMOVED lines=18> */
.L_x_1969:
        /* <DEDUP_REMOVED lines=15> */
[----:B------:R-:W-:Y:S02]  /*139c0*/  SHF.R.U32.HI R5, RZ, 0x5, R8 ;  /* 0x00000005ff057819 */ /* 0x000fe40000011608 */
[----:B------:R-:W-:Y:S01]  /*139d0*/  LOP3.LUT R4, R4, 0x10, R6, 0xf8, !PT ;  /* 0x0000001004047812 */ /* 0x000fe200078ef806 */
[----:B0-----:R-:W0:Y:S01]  /*139e0*/  LDC.64 R2, c[0x0][0x418] ;  /* 0x00010600ff027b82 */ /* 0x001e220000000a00 */
[----:B------:R-:W-:-:S02]  /*139f0*/  LOP3.LUT R18, R18, 0x70, RZ, 0xc0, !PT ;  /* 0x0000007012127812 */ /* 0x000fc400078ec0ff */
[----:B------:R-:W-:Y:S02]  /*13a00*/  LOP3.LUT R7, R4, 0x10, R7, 0x78, !PT ;  /* 0x0000001004077812 */ /* 0x000fe400078e7807 */
        /* <DEDUP_REMOVED lines=12> */
[----:B------:R-:W-:-:S04]  /*13ad0*/  LOP3.LUT R5, R5, R18, RZ, 0x3c, !PT ;  /* 0x0000001205057212 */ /* 0x000fc800078e3cff */
[----:B------:R-:W-:-:S05]  /*13ae0*/  LOP3.LUT R0, R5, 0xc00, R0, 0xf8, !PT ;  /* 0x00000c0005007812 */ /* 0x000fca00078ef800 */
[----:B------:R0:W-:Y:S02]  /*13af0*/  STL [R1+0xc], R0 ;  /* 0x00000c0001007387 */ /* 0x0001e40000100800 */
[----:B0-----:R-:W-:-:S05]  /*13b00*/  IMAD.MOV.U32 R0, RZ, RZ, 0x40 ;  /* 0x00000040ff007424 */ /* 0x001fca00078e00ff */
[----:B------:R-:W-:Y:S02]  /*13b10*/  SEL R4, R0, 0xffffffc0, !P1 ;  /* 0xffffffc000047807 */ /* 0x000fe40004800000 */
[----:B------:R-:W-:Y:S02]  /*13b20*/  P2R R0, PR, RZ, 0x4 ;  /* 0x00000004ff007803 */ /* 0x000fe40000000000 */
[----:B--2---:R-:W-:Y:S01]  /*13b30*/  SHF.R.S32.HI R10, RZ, 0x1f, R9 ;  /* 0x0000001fff0a7819 */ /* 0x004fe20000011409 */
[----:B------:R0:W-:Y:S01]  /*13b40*/  STL [R1], R9 ;  /* 0x0000000901007387 */ /* 0x0001e20000100800 */
[----:B------:R-:W-:-:S03]  /*13b50*/  SEL R16, R9, RZ, !P2 ;  /* 0x000000ff09107207 */ /* 0x000fc60005000000 */
[----:B------:R0:W-:Y:S04]  /*13b60*/  STL [R1+0x18], R0 ;  /* 0x0000180001007387 */ /* 0x0001e80000100800 */
[----:B------:R0:W-:Y:S01]  /*13b70*/  STL [R1+0x8], R10 ;  /* 0x0000080a01007387 */ /* 0x0001e20000100800 */
[----:B------:R-:W-:Y:S05]  /*13b80*/  BRA.DIV UR4, `(.L_x_1970) ;  /* 0x0000002e04807947 */ /* 0x000fea000b800000 */
[----:B------:R1:W2:Y:S02]  /*13b90*/  SHFL.IDX PT, R14, R6, RZ, 0x1f ;  /* 0x00001fff060e7589 */ /* 0x0002a400000e0000 */
.L_x_2019:
[----:B------:R-:W-:Y:S02]  /*13ba0*/  PLOP3.LUT P1, PT, PT, PT, PT, 0x8, 0x0 ;  /* 0x000000000000781c */ /* 0x000fe40003f2e170 */
[----:B--2---:R-:W-:Y:S02]  /*13bb0*/  ISETP.NE.AND P0, PT, R14, RZ, PT ;  /* 0x000000ff0e00720c */ /* 0x004fe40003f05270 */
[----:B0-----:R-:W-:-:S05]  /*13bc0*/  P2R R0, PR, RZ, 0x2 ;  /* 0x00000002ff007803 */ /* 0x001fca0000000000 */
[----:B------:R0:W-:Y:S06]  /*13bd0*/  STL [R1+0x10], R0 ;  /* 0x0000100001007387 */ /* 0x0001ec0000100800 */
[----:B------:R-:W-:Y:S05]  /*13be0*/  @P0 BRA `(.L_x_1971) ;  /* 0x0000000400280947 */ /* 0x000fea0003800000 */
[----:B------:R-:W-:Y:S01]  /*13bf0*/  UMOV UR4, 0xffffffff ;  /* 0xffffffff00047882 */ /* 0x000fe20000000000 */
[----:B0-----:R-:W-:Y:S02]  /*13c00*/  VIADD R0, R17, 0xffffffff ;  /* 0xffffffff11007836 */ /* 0x001fe40000000000 */
[----:B------:R-:W-:Y:S05]  /*13c10*/  BRA.DIV UR4, `(.L_x_1972) ;  /* 0x0000002e047c7947 */ /* 0x000fea000b800000 */
[----:B------:R-:W-:-:S13]  /*13c20*/  ELECT P6, URZ, PT ;  /* 0x00000000003f782f */ /* 0x000fda00038c0000 */
.L_x_2022:
[----:B------:R-:W-:Y:S05]  /*13c30*/  @!P6 BRA `(.L_x_1971) ;  /* 0x000000040014e947 */ /* 0x000fea0003800000 */
[----:B------:R-:W-:Y:S01]  /*13c40*/  IMAD.MOV.U32 R16, RZ, RZ, R9 ;  /* 0x000000ffff107224 */ /* 0x000fe200078e0009 */
[----:B------:R-:W-:Y:S06]  /*13c50*/  @!P2 BRA `(.L_x_1973) ;  /* 0x000000000044a947 */ /* 0x000fec0003800000 */
[----:B------:R-:W0:Y:S01]  /*13c60*/  LDC R7, c[0x0][0x43c] ;  /* 0x00010f00ff077b82 */ /* 0x000e220000000800 */
[----:B------:R-:W-:Y:S01]  /*13c70*/  ULDC.64 UR4, c[0x0][0x428] ;  /* 0x00010a0000047ab9 */ /* 0x000fe20000000a00 */
[----:B0-----:R-:W-:-:S13]  /*13c80*/  ISETP.NE.AND P0, PT, R7, 0x1, PT ;  /* 0x000000010700780c */ /* 0x001fda0003f05270 */
        /* <DEDUP_REMOVED lines=14> */
.L_x_1973:
[----:B0-----:R-:W-:Y:S01]  /*13d70*/  IMAD.MOV.U32 R2, RZ, RZ, 0x1 ;  /* 0x00000001ff027424 */ /* 0x001fe200078e00ff */
[----:B------:R-:W-:-:S04]  /*13d80*/  ISETP.NE.AND P1, PT, R8, RZ, PT ;  /* 0x000000ff0800720c */ /* 0x000fc80003f25270 */
[----:B------:R-:W-:-:S04]  /*13d90*/  SHF.L.U32 R2, R2, 0x1f, RZ ;  /* 0x0000001f02027819 */ /* 0x000fc800000006ff */
[----:B------:R-:W0:Y:S02]  /*13da0*/  SYNCS.PHASECHK.TRANS64.TRYWAIT P0, [UR40+0x2e880], R2 ;  /* 0x02e88002ff0075a7 */ /* 0x000e240008000168 */
[----:B0-----:R-:W-:Y:S05]  /*13db0*/  @!P0 BRA `(.L_x_1974) ;  /* 0x0000002c00348947 */ /* 0x001fea0003800000 */
.L_x_2023:
[----:B------:R-:W-:Y:S05]  /*13dc0*/  @P1 BRA `(.L_x_1975) ;  /* 0x0000000000181947 */ /* 0x000fea0003800000 */
[----:B------:R-:W2:Y:S01]  /*13dd0*/  S2R R4, SR_TID.X ;  /* 0x0000000000047919 */ /* 0x000ea20000002100 */
[----:B0-----:R-:W-:-:S04]  /*13de0*/  IMAD.MOV.U32 R3, RZ, RZ, 0x7000 ;  /* 0x00007000ff037424 */ /* 0x001fc800078e00ff */
[----:B------:R3:W-:Y:S01]  /*13df0*/  SYNCS.ARRIVE.TRANS64 RZ, [UR40+0x2e870], R3 ;  /* 0x02e87003ffff79a7 */ /* 0x0007e20008000028 */
[----:B--2---:R-:W-:-:S13]  /*13e00*/  LOP3.LUT P0, RZ, R4, 0x1f, RZ, 0xc0, !PT ;  /* 0x0000001f04ff7812 */ /* 0x004fda000780c0ff */
[----:B---3--:R-:W-:Y:S05]  /*13e10*/  @!P0 BRA `(.L_x_1975) ;  /* 0x0000000000048947 */ /* 0x008fea0003800000 */
[----:B------:R-:W-:Y:S01]  /*13e20*/  BPT.TRAP 0x1 ;  /* 0x000000040000795c */ /* 0x000fe20000300000 */
.L_x_1975:
        /* <DEDUP_REMOVED lines=15> */
.L_x_2024:
[----:B------:R-:W-:Y:S05]  /*13f20*/  @P1 BRA `(.L_x_1977) ;  /* 0x0000000000181947 */ /* 0x000fea0003800000 */
[----:B0-----:R-:W0:Y:S01]  /*13f30*/  S2R R3, SR_TID.X ;  /* 0x0000000000037919 */ /* 0x001e220000002100 */
[----:B------:R-:W-:-:S04]  /*13f40*/  IMAD.MOV.U32 R2, RZ, RZ, 0x7000 ;  /* 0x00007000ff027424 */ /* 0x000fc800078e00ff */
[----:B------:R2:W-:Y:S01]  /*13f50*/  SYNCS.ARRIVE.TRANS64 RZ, [UR40+0x2e830], R2 ;  /* 0x02e83002ffff79a7 */ /* 0x0005e20008000028 */
[----:B0-----:R-:W-:-:S13]  /*13f60*/  LOP3.LUT P0, RZ, R3, 0x1f, RZ, 0xc0, !PT ;  /* 0x0000001f03ff7812 */ /* 0x001fda000780c0ff */
[----:B--2---:R-:W-:Y:S05]  /*13f70*/  @!P0 BRA `(.L_x_1977) ;  /* 0x0000000000048947 */ /* 0x004fea0003800000 */
[----:B------:R-:W-:Y:S01]  /*13f80*/  BPT.TRAP 0x1 ;  /* 0x000000040000795c */ /* 0x000fe20000300000 */
.L_x_1977:
[----:B------:R-:W-:Y:S01]  /*13f90*/  ULDC.64 UR4, c[0x0][0x198] ;  /* 0x0000660000047ab9 */ /* 0x000fe20000000a00 */
[----:B------:R-:W-:Y:S01]  /*13fa0*/  R2UR UR11, R0 ;  /* 0x00000000000b72ca */ /* 0x000fe200000e0000 */
[----:B------:R-:W-:Y:S01]  /*13fb0*/  UIADD3 UR4, UP0, UR4, 0x370, URZ ;  /* 0x0000037004047890 */ /* 0x000fe2000ff1e03f */
[----:B------:R-:W-:Y:S01]  /*13fc0*/  R2UR UR13, R16 ;  /* 0x00000000100d72ca */ /* 0x000fe200000e0000 */
[----:B------:R-:W-:Y:S01]  /*13fd0*/  UIADD3 UR8, UR40, 0x20400, URZ ;  /* 0x0002040028087890 */ /* 0x000fe2000fffe03f */
[----:B------:R-:W-:Y:S01]  /*13fe0*/  PLOP3.LUT P0, PT, PT, PT, PT, 0x80, 0x0 ;  /* 0x000000000000781c */ /* 0x000fe20003f0f070 */
[----:B------:R-:W-:Y:S02]  /*13ff0*/  UIADD3 UR9, UR40, 0x2e830, URZ ;  /* 0x0002e83028097890 */ /* 0x000fe4000fffe03f */
[----:B------:R-:W-:Y:S01]  /*14000*/  UIADD3.X UR5, URZ, UR5, URZ, UP0, !UPT ;  /* 0x000000053f057290 */ /* 0x000fe200087fe43f */
[----:B------:R-:W-:Y:S01]  /*14010*/  P2R R0, PR, RZ, 0x1 ;  /* 0x00000001ff007803 */ /* 0x000fe20000000000 */
[----:B------:R-:W-:Y:S01]  /*14020*/  UMOV UR6, 0x0 ;  /* 0x0000000000067882 */ /* 0x000fe20000000000 */
[----:B------:R-:W-:Y:S01]  /*14030*/  UMOV UR7, 0x14f00000 ;  /* 0x14f0000000077882 */ /* 0x000fe20000000000 */
[----:B------:R-:W-:Y:S01]  /*14040*/  UMOV UR10, URZ ;  /* 0x0000003f000a7c82 */ /* 0x000fe20008000000 */
[----:B------:R-:W-:Y:S01]  /*14050*/  UMOV UR12, UR36 ;  /* 0x00000024000c7c82 */ /* 0x000fe20008000000 */
[----:B------:R2:W-:Y:S03]  /*14060*/  STL [R1+0x10], R0 ;  /* 0x0000100001007387 */ /* 0x0005e60000100800 */
[----:B------:R2:W-:Y:S01]  /*14070*/  UTMALDG.4D [UR8], [UR4], desc[UR6] ;  /* 0x00000608040075b4 */ /* 0x0005e20008019000 */
[----:B------:R-:W-:-:S02]  /*14080*/  NOP ;  /* 0x0000000000007918 */ /* 0x000fc40000000000 */
.L_x_1971:
[----:B------:R-:W-:Y:S05]  /*14090*/  WARPSYNC.ALL ;  /* 0x0000000000007948 */ /* 0x000fea0003800000 */
[----:B--2---:R-:W-:Y:S01]  /*140a0*/  UIADD3 UR4, UR40, 0x1c400, URZ ;  /* 0x0001c40028047890 */ /* 0x004fe2000fffe03f */
[----:B------:R-:W-:Y:S03]  /*140b0*/  BAR.SYNC.DEFER_BLOCKING 0x8, 0x180 ;  /* 0x0206000000007b1d */ /* 0x000fe60000010000 */
[----:B------:R-:W-:-:S06]  /*140c0*/  ULOP3.LUT UP0, URZ, UR4, 0x3ff, URZ, 0xc0, !UPT ;  /* 0x000003ff043f7892 */ /* 0x000fcc000f80c03f */
[----:B------:R-:W-:-:S13]  /*140d0*/  PLOP3.LUT P0, PT, PT, PT, UP0, 0x80, 0x0 ;  /* 0x000000000000781c */ /* 0x000fda0003f0f008 */
[----:B------:R-:W-:Y:S05]  /*140e0*/  @!P0 BRA `(.L_x_1978) ;  /* 0x0000000000408947 */ /* 0x000fea0003800000 */
[----:B0-----:R-:W-:Y:S01]  /*140f0*/  MOV R2, 0x0 ;  /* 0x0000000000027802 */ /* 0x001fe20000000f00 */
[----:B------:R-:W-:Y:S01]  /*14100*/  ULDC.64 UR6, c[0x4][0xc0] ;  /* 0x0100300000067ab9 */ /* 0x000fe20000000a00 */
[----:B------:R-:W-:Y:S01]  /*14110*/  ULDC.64 UR8, c[0x4][0xc8] ;  /* 0x0100320000087ab9 */ /* 0x000fe20000000a00 */
[----:B------:R-:W-:Y:S01]  /*14120*/  ULDC.64 UR4, c[0x4][0x28] ;  /* 0x01000a0000047ab9 */ /* 0x000fe20000000a00 */
[----:B------:R-:W-:Y:S02]  /*14130*/  IMAD.U32 R4, RZ, RZ, UR6 ;  /* 0x00000006ff047e24 */ /* 0x000fe4000f8e00ff */
[----:B------:R-:W0:Y:S01]  /*14140*/  LDC.64 R2, c[0x4][R2] ;  /* 0x0100000002027b82 */ /* 0x000e220000000a00 */
[----:B------:R-:W-:Y:S02]  /*14150*/  IMAD.U32 R5, RZ, RZ, UR7 ;  /* 0x00000007ff057e24 */ /* 0x000fe4000f8e00ff */
[----:B-1----:R-:W-:Y:S02]  /*14160*/  IMAD.U32 R6, RZ, RZ, UR8 ;  /* 0x00000008ff067e24 */ /* 0x002fe4000f8e00ff */
        /* <DEDUP_REMOVED lines=8> */
.L_x_1978:
[----:B------:R-:W2:Y:S01]  /*141f0*/  S2R R7, SR_TID.X ;  /* 0x0000000000077919 */ /* 0x000ea20000002100 */
[----:B------:R-:W3:Y:S01]  /*14200*/  LDC R8, c[0x0][0x448] ;  /* 0x00011200ff087b82 */ /* 0x000ee20000000800 */
[----:B------:R-:W-:Y:S01]  /*14210*/  USHF.R.S32.HI UR4, URZ, 0x1f, UR36 ;  /* 0x0000001f3f047899 */ /* 0x000fe20008011424 */
[----:B------:R-:W-:Y:S01]  /*14220*/  SHF.R.S32.HI R5, RZ, 0x1f, R19 ;  /* 0x0000001fff057819 */ /* 0x000fe20000011413 */
[----:B------:R-:W4:Y:S01]  /*14230*/  S2R R4, SR_CTAID.X ;  /* 0x0000000000047919 */ /* 0x000f220000002500 */
[----:B------:R-:W-:Y:S02]  /*14240*/  ULDC.64 UR8, c[0x0][0x2d8] ;  /* 0x0000b60000087ab9 */ /* 0x000fe40000000a00 */
[----:B------:R-:W-:Y:S02]  /*14250*/  UIMAD UR6, UR4, UR8, URZ ;  /* 0x00000008040672a4 */ /* 0x000fe4000f8e023f */
[----:B0-----:R-:W0:Y:S01]  /*14260*/  LDC.64 R2, c[0x0][0x2e0] ;  /* 0x0000b800ff027b82 */ /* 0x001e220000000a00 */
[----:B------:R-:W-:-:S02]  /*14270*/  UIMAD.WIDE.U32 UR4, UR36, UR8, URZ ;  /* 0x00000008240472a5 */ /* 0x000fc4000f8e003f */
[----:B------:R-:W-:-:S04]  /*14280*/  UIMAD UR6, UR36, UR9, UR6 ;  /* 0x00000009240672a4 */ /* 0x000fc8000f8e0206 */
[----:B------:R-:W-:Y:S01]  /*14290*/  UIADD3 UR5, UR5, UR6, URZ ;  /* 0x0000000605057290 */ /* 0x000fe2000fffe03f */
[----:B---3--:R-:W-:Y:S02]  /*142a0*/  ISETP.NE.AND P0, PT, R8, 0x1, PT ;  /* 0x000000010800780c */ /* 0x008fe40003f05270 */
[----:B--2---:R-:W-:Y:S01]  /*142b0*/  LOP3.LUT R9, R7, 0x7f, RZ, 0xc0, !PT ;  /* 0x0000007f07097812 */ /* 0x004fe200078ec0ff */
[----:B0-----:R-:W-:Y:S01]  /*142c0*/  IMAD R0, R5, R2, RZ ;  /* 0x0000000205007224 */ /* 0x001fe200078e02ff */
[----:B------:R-:W-:Y:S02]  /*142d0*/  SHF.R.U32.HI R7, RZ, 0x3, R7 ;  /* 0x00000003ff077819 */ /* 0x000fe40000011607 */
[----:B------:R-:W-:Y:S01]  /*142e0*/  LEA.HI R5, R9, R18, RZ, 0x1d ;  /* 0x0000001209057211 */ /* 0x000fe200078fe8ff */
[----:B------:R-:W-:-:S06]  /*142f0*/  IMAD R0, R19, R3, R0 ;  /* 0x0000000313007224 */ /* 0x000fcc00078e0200 */
[----:B-1----:R-:W0:Y:S01]  /*14300*/  @P0 LDC R6, c[0x0][0x44c] ;  /* 0x00011300ff060b82 */ /* 0x002e220000000800 */
[----:B------:R-:W-:Y:S01]  /*14310*/  IMAD.WIDE.U32 R2, R19, R2, UR4 ;  /* 0x0000000413027e25 */ /* 0x000fe2000f8e0002 */
[----:B------:R-:W-:-:S03]  /*14320*/  ULDC.64 UR4, c[0x0][0x2d0] ;  /* 0x0000b40000047ab9 */ /* 0x000fc60000000a00 */
[----:B------:R-:W-:Y:S02]  /*14330*/  IMAD.IADD R3, R3, 0x1, R0 ;  /* 0x0000000103037824 */ /* 0x000fe400078e0200 */
[----:B----4-:R-:W-:Y:S02]  /*14340*/  IMAD R0, R4, 0x80, R5 ;  /* 0x0000008004007824 */ /* 0x010fe400078e0205 */
[----:B------:R-:W1:Y:S02]  /*14350*/  @P0 LDC R5, c[0x0][0x450] ;  /* 0x00011400ff050b82 */ /* 0x000e640000000800 */
[----:B------:R-:W-:Y:S02]  /*14360*/  IMAD.MOV.U32 R4, RZ, RZ, R0 ;  /* 0x000000ffff047224 */ /* 0x000fe400078e0000 */
[----:B0-----:R-:W-:-:S05]  /*14370*/  @P0 IMAD.HI.U32 R6, R0, R6, RZ ;  /* 0x0000000600060227 */ /* 0x001fca00078e00ff */
[----:B-1----:R-:W-:-:S05]  /*14380*/  @P0 SHF.R.U32.HI R4, RZ, R5, R6 ;  /* 0x00000005ff040219 */ /* 0x002fca0000011606 */
        /* <DEDUP_REMOVED lines=15> */
[----:B------:R-:W-:-:S03]  /*14480*/  ULDC UR4, c[0x0][0x2b8] ;  /* 0x0000ae0000047ab9 */ /* 0x000fc60000000800 */
[----:B------:R-:W-:Y:S01]  /*14490*/  IADD3.X R2, R3, UR5, R5, P0, !PT ;  /* 0x0000000503027c10 */ /* 0x000fe200087fe405 */
[----:B------:R-:W-:Y:S01]  /*144a0*/  IMAD.SHL.U32 R3, R7, 0x80, RZ ;  /* 0x0000008007037824 */ /* 0x000fe200078e00ff */
[----:B------:R-:W-:Y:S01]  /*144b0*/  ISETP.GE.AND P0, PT, R18, UR4, PT ;  /* 0x0000000412007c0c */ /* 0x000fe2000bf06270 */
[----:B------:R-:W-:-:S03]  /*144c0*/  UMOV UR4, 0xffffffff ;  /* 0xffffffff00047882 */ /* 0x000fc60000000000 */
[----:B------:R-:W-:-:S04]  /*144d0*/  LOP3.LUT R3, R18, 0x380, R3, 0xf8, !PT ;  /* 0x0000038012037812 */ /* 0x000fc800078ef803 */
[----:B------:R-:W-:Y:S01]  /*144e0*/  LOP3.LUT R3, R3, 0x70, R4, 0x78, !PT ;  /* 0x0000007003037812 */ /* 0x000fe200078e7804 */
[----:B------:R-:W-:-:S05]  /*144f0*/  IMAD.SHL.U32 R4, R9, 0x10, RZ ;  /* 0x0000001009047824 */ /* 0x000fca00078e00ff */
[----:B------:R-:W-:Y:S01]  /*14500*/  LOP3.LUT R4, R3, 0x400, R4, 0xf8, !PT ;  /* 0x0000040003047812 */ /* 0x000fe200078ef804 */
[----:B------:R-:W-:Y:S06]  /*14510*/  BRA.DIV UR4, `(.L_x_1979) ;  /* 0x00000026048c7947 */ /* 0x000fec000b800000 */
[----:B------:R-:W0:Y:S01]  /*14520*/  SHFL.IDX PT, R7, R0, RZ, 0x181f ;  /* 0x00181fff00077589 */ /* 0x000e2200000e0000 */
[----:B------:R-:W-:Y:S01]  /*14530*/  ULDC UR4, c[0x0][0x288] ;  /* 0x0000a20000047ab9 */ /* 0x000fe20000000800 */
[----:B------:R-:W-:Y:S01]  /*14540*/  LEA.HI R5, R9, UR41, RZ, 0x1d ;  /* 0x0000002909057c11 */ /* 0x000fe2000f8fe8ff */
[----:B------:R-:W-:Y:S01]  /*14550*/  IMAD R3, R8, UR4, RZ ;  /* 0x0000000408037c24 */ /* 0x000fe2000f8e02ff */
[----:B------:R-:W1:Y:S03]  /*14560*/  SHFL.IDX PT, R6, R2, RZ, 0x181f ;  /* 0x00181fff02067589 */ /* 0x000e6600000e0000 */
[C---:B------:R-:W-:Y:S01]  /*14570*/  VIADD R10, R5.reuse, 0x10 ;  /* 0x00000010050a7836 */ /* 0x040fe20000000000 */
[----:B------:R-:W-:Y:S01]  /*14580*/  ISETP.GE.AND P1, PT, R5, R3, PT ;  /* 0x000000030500720c */ /* 0x000fe20003f26270 */
[----:B------:R-:W-:-:S12]  /*14590*/  SHFL.IDX PT, R14, R0, 0x7, 0x181f ;  /* 0x00f81f00000e7f89 */ /* 0x000fd800000e0000 */
        /* <DEDUP_REMOVED lines=10> */
[----:B------:R-:W-:Y:S01]  /*14640*/  @!P1 VIADD R8, R4, UR40 ;  /* 0x0000002804089c36 */ /* 0x000fe20008000000 */
[----:B------:R-:W1:Y:S01]  /*14650*/  SHFL.IDX PT, R6, R2, 0x1, 0x181f ;  /* 0x00381f0002067f89 */ /* 0x000e6200000e0000 */
        /* <DEDUP_REMOVED lines=50> */
[----:B------:R-:W-:-:S03]  /*14980*/  ISETP.GE.AND P1, PT, R10, R3, PT ;  /* 0x000000030a00720c */ /* 0x000fc60003f26270 */
        /* <DEDUP_REMOVED lines=8> */
[----:B------:R0:W-:Y:S04]  /*14a10*/  @!P1 LDGSTS.E.BYPASS.LTC128B.128 [R8+0x1f400], desc[UR38][R6.64], !P0 ;  /* 0x1f40000006089fae */ /* 0x0001e8000c101d66 */
[----:B0-----:R0:W1:Y:S02]  /*14a20*/  SHFL.IDX PT, R6, R2, 0x7, 0x181f ;  /* 0x00f81f0002067f89 */ /* 0x00106400000e0000 */
.L_x_2041:
[----:B------:R-:W-:-:S05]  /*14a30*/  VIADD R0, R5, 0x70 ;  /* 0x0000007005007836 */ /* 0x000fca0000000000 */
[----:B------:R-:W-:Y:S01]  /*14a40*/  ISETP.GE.AND P1, PT, R0, R3, PT ;  /* 0x000000030000720c */ /* 0x000fe20003f26270 */
[----:B------:R-:W-:-:S05]  /*14a50*/  IMAD.MOV.U32 R0, RZ, RZ, 0x1 ;  /* 0x00000001ff007424 */ /* 0x000fca00078e00ff */
[----:B------:R-:W-:-:S07]  /*14a60*/  SHF.L.U32 R0, R0, 0x1f, RZ ;  /* 0x0000001f00007819 */ /* 0x000fce00000006ff */
[----:B0-----:R-:W-:Y:S01]  /*14a70*/  @!P1 IADD3 R2, P2, R18, R14, RZ ;  /* 0x0000000e12029210 */ /* 0x001fe20007f5e0ff */
[----:B------:R-:W-:-:S04]  /*14a80*/  @!P1 VIADD R5, R4, UR40 ;  /* 0x0000002804059c36 */ /* 0x000fc80008000000 */
[----:B-1----:R-:W-:-:S05]  /*14a90*/  @!P1 IMAD.X R3, RZ, RZ, R6, P2 ;  /* 0x000000ffff039224 */ /* 0x002fca00010e0606 */
        /* <DEDUP_REMOVED lines=8> */
[----:B------:R-:W2:Y:S01]  /*14b20*/  LDL R7, [R1+0x4] ;  /* 0x0000040001077983 */ /* 0x000ea20000100800 */
[----:B------:R-:W-:Y:S01]  /*14b30*/  SYNCS.ARRIVE.TRANS64.A1T0 RZ, [UR40+0x2e800], RZ ;  /* 0x02e800ffffff79a7 */ /* 0x000fe20008100028 */
[----:B------:R-:W-:Y:S01]  /*14b40*/  VIADD R17, R17, 0xfffffffe ;  /* 0xfffffffe11117836 */ /* 0x000fe20000000000 */
[----:B------:R-:W1:Y:S04]  /*14b50*/  SYNCS.PHASECHK.TRANS64.TRYWAIT P0, [UR40+0x2e820], R0 ;  /* 0x02e82000ff0075a7 */ /* 0x000e680008000168 */
[----:B--2---:R-:W-:Y:S01]  /*14b60*/  ISETP.GE.AND P1, PT, R17, R7, PT ;  /* 0x000000071100720c */ /* 0x004fe20003f26270 */
[----:B01----:R-:W-:-:S12]  /*14b70*/  @!P0 BRA `(.L_x_1980) ;  /* 0x0000002800b48947 */ /* 0x003fd80003800000 */
.L_x_2042:
        /* <DEDUP_REMOVED lines=8> */
.L_x_1998:
[----:B------:R-:W2:Y:S01]  /*14c00*/  LDL R2, [R1+0x10] ;  /* 0x0000100001027983 */ /* 0x000ea20000100800 */
[----:B------:R-:W-:Y:S01]  /*14c10*/  VIADD R19, R6, 0x1 ;  /* 0x0000000106137836 */ /* 0x000fe20000000000 */
[----:B------:R-:W-:Y:S04]  /*14c20*/  BSSY B0, `(.L_x_1982) ;  /* 0x0000067000007945 */ /* 0x000fe80003800000 */
[----:B------:R-:W-:-:S04]  /*14c30*/  ISETP.NE.AND P0, PT, R19, 0x2, PT ;  /* 0x000000021300780c */ /* 0x000fc80003f05270 */
[----:B0-----:R-:W-:Y:S02]  /*14c40*/  SEL R3, RZ, 0x1, P0 ;  /* 0x00000001ff037807 */ /* 0x001fe40000000000 */
[----:B------:R-:W-:Y:S02]  /*14c50*/  SEL R19, R19, RZ, P0 ;  /* 0x000000ff13137207 */ /* 0x000fe40000000000 */
[----:B------:R-:W-:Y:S02]  /*14c60*/  LOP3.LUT R20, R0, R3, RZ, 0x3c, !PT ;  /* 0x0000000300147212 */ /* 0x000fe400078e3cff */
[----:B--2---:R-:W-:-:S13]  /*14c70*/  ISETP.NE.AND P1, PT, R2, RZ, PT ;  /* 0x000000ff0200720c */ /* 0x004fda0003f25270 */
[----:B------:R-:W-:Y:S05]  /*14c80*/  @!P1 BRA `(.L_x_1983) ;  /* 0x0000000400809947 */ /* 0x000fea0003800000 */
[----:B------:R-:W2:Y:S01]  /*14c90*/  LDL R2, [R1+0x18] ;  /* 0x0000180001027983 */ /* 0x000ea20000100800 */
[----:B------:R-:W-:Y:S01]  /*14ca0*/  IMAD.MOV.U32 R7, RZ, RZ, R17 ;  /* 0x000000ffff077224 */ /* 0x000fe200078e0011 */
[----:B--2---:R-:W-:-:S13]  /*14cb0*/  ISETP.NE.AND P1, PT, R2, RZ, PT ;  /* 0x000000ff0200720c */ /* 0x004fda0003f25270 */
[----:B------:R-:W-:Y:S05]  /*14cc0*/  @!P1 BRA `(.L_x_1984) ;  /* 0x0000000000509947 */ /* 0x000fea0003800000 */
[----:B------:R-:W2:Y:S01]  /*14cd0*/  LDL R8, [R1+0x8] ;  /* 0x0000080001087983 */ /* 0x000ea20000100800 */
[----:B------:R-:W0:Y:S01]  /*14ce0*/  LDC R7, c[0x0][0x43c] ;  /* 0x00010f00ff077b82 */ /* 0x000e220000000800 */
[----:B------:R-:W-:Y:S02]  /*14cf0*/  ULDC.64 UR4, c[0x0][0x428] ;  /* 0x00010a0000047ab9 */ /* 0x000fe40000000a00 */
[----:B------:R-:W3:Y:S01]  /*14d00*/  LDL R9, [R1] ;  /* 0x0000000001097983 */ /* 0x000ee20000100800 */
[----:B0-----:R-:W-:-:S13]  /*14d10*/  ISETP.NE.AND P0, PT, R7, 0x1, PT ;  /* 0x000000010700780c */ /* 0x001fda0003f05270 */
[----:B------:R-:W0:Y:S02]  /*14d20*/  @P0 LDC.64 R2, c[0x0][0x440] ;  /* 0x00011000ff020b82 */ /* 0x000e240000000a00 */
[----:B0-----:R-:W-:-:S04]  /*14d30*/  @P0 IMAD.HI.U32 R4, R17, R2, RZ ;  /* 0x0000000211040227 */ /* 0x001fc800078e00ff */
[----:B------:R-:W-:Y:S01]  /*14d40*/  IMAD.MOV.U32 R2, RZ, RZ, R17 ;  /* 0x000000ffff027224 */ /* 0x000fe200078e0011 */
[----:B------:R-:W-:Y:S02]  /*14d50*/  @P0 SHF.R.U32.HI R2, RZ, R3, R4 ;  /* 0x00000003ff020219 */ /* 0x000fe40000011604 */
[----:B------:R-:W0:Y:S03]  /*14d60*/  LDC.64 R4, c[0x0][0x418] ;  /* 0x00010600ff047b82 */ /* 0x000e260000000a00 */
[----:B------:R-:W-:-:S04]  /*14d70*/  IMAD.MOV R3, RZ, RZ, -R2 ;  /* 0x000000ffff037224 */ /* 0x000fc800078e0a02 */
[----:B------:R-:W-:Y:S01]  /*14d80*/  IMAD R7, R7, R3, R17 ;  /* 0x0000000307077224 */ /* 0x000fe200078e0211 */
[----:B------:R-:W-:Y:S01]  /*14d90*/  SHF.R.S32.HI R3, RZ, 0x1f, R2 ;  /* 0x0000001fff037819 */ /* 0x000fe20000011402 */
[----:B--2---:R-:W-:-:S04]  /*14da0*/  IMAD R8, R8, UR4, RZ ;  /* 0x0000000408087c24 */ /* 0x004fc8000f8e02ff */
[C---:B---3--:R-:W-:Y:S02]  /*14db0*/  IMAD R8, R9.reuse, UR5, R8 ;  /* 0x0000000509087c24 */ /* 0x048fe4000f8e0208 */
[----:B------:R-:W-:-:S04]  /*14dc0*/  IMAD.WIDE.U32 R2, R9, UR4, R2 ;  /* 0x0000000409027c25 */ /* 0x000fc8000f8e0002 */
[----:B------:R-:W-:Y:S01]  /*14dd0*/  IMAD.IADD R8, R8, 0x1, R3 ;  /* 0x0000000108087824 */ /* 0x000fe200078e0203 */
[----:B0-----:R-:W-:-:S04]  /*14de0*/  LEA R4, P0, R2, R4, 0x2 ;  /* 0x0000000402047211 */ /* 0x001fc800078010ff */
[----:B------:R-:W-:-:S05]  /*14df0*/  LEA.HI.X R5, R2, R5, R8, 0x2, P0 ;  /* 0x0000000502057211 */ /* 0x000fca00000f1408 */
[----:B------:R0:W5:Y:S04]  /*14e00*/  LDG.E R16, desc[UR38][R4.64] ;  /* 0x0000002604107981 */ /* 0x000168000c1e1900 */
.L_x_1984:
[----:B0-----:R-:W-:Y:S01]  /*14e10*/  LEA R4, R19, UR40, 0x3 ;  /* 0x0000002813047c11 */ /* 0x001fe2000f8e18ff */
[----:B------:R-:W0:Y:S01]  /*14e20*/  S2R R2, SR_TID.X ;  /* 0x0000000000027919 */ /* 0x000e220000002100 */
[----:B------:R-:W-:-:S04]  /*14e30*/  SHF.L.U32 R3, R20, 0x1f, RZ ;  /* 0x0000001f14037819 */ /* 0x000fc800000006ff */
[----:B------:R-:W1:Y:S01]  /*14e40*/  SYNCS.PHASECHK.TRANS64.TRYWAIT P0, [R4+URZ+0x2e880], R3 ;  /* 0x02e88003040075a7 */ /* 0x000e62000800017f */
[----:B0-----:R-:W-:-:S04]  /*14e50*/  LOP3.LUT R2, R2, 0x7f, RZ, 0xc0, !PT ;  /* 0x0000007f02027812 */ /* 0x001fc800078ec0ff */
[----:B------:R-:W-:Y:S01]  /*14e60*/  ISETP.NE.AND P1, PT, R2, RZ, PT ;  /* 0x000000ff0200720c */ /* 0x000fe20003f25270 */
[----:B-1----:R-:W-:-:S12]  /*14e70*/  @!P0 BRA `(.L_x_1985) ;  /* 0x00000028000c8947 */ /* 0x002fd80003800000 */
.L_x_2043:
        /* <DEDUP_REMOVED lines=9> */
.L_x_1987:
[----:B------:R-:W-:Y:S05]  /*14f10*/  BSYNC B1 ;  /* 0x0000000000017941 */ /* 0x000fea0003800000 */
.L_x_1986:
        /* <DEDUP_REMOVED lines=16> */
.L_x_1988:
        /* <DEDUP_REMOVED lines=8> */
.L_x_2044:
[----:B------:R-:W-:Y:S01]  /*150a0*/  BSSY B1, `(.L_x_1990) ;  /* 0x000000b000017945 */ /* 0x000fe20003800000 */
[----:B------:R-:W-:Y:S02]  /*150b0*/  IMAD.MOV.U32 R8, RZ, RZ, 0x0 ;  /* 0x00000000ff087424 */ /* 0x000fe400078e00ff */
[----:B------:R-:W-:Y:S01]  /*150c0*/  IMAD.MOV.U32 R9, RZ, RZ, 0x14f00000 ;  /* 0x14f00000ff097424 */ /* 0x000fe200078e00ff */
[----:B------:R-:W-:Y:S06]  /*150d0*/  @P1 BRA `(.L_x_1991) ;  /* 0x00000000001c1947 */ /* 0x000fec0003800000 */
[----:B------:R-:W2:Y:S01]  /*150e0*/  S2R R10, SR_TID.X ;  /* 0x00000000000a7919 */ /* 0x000ea20000002100 */
[----:B01----:R-:W-:-:S04]  /*150f0*/  IMAD.MOV.U32 R3, RZ, RZ, 0x7000 ;  /* 0x00007000ff037424 */ /* 0x003fc800078e00ff */
[----:B------:R3:W-:Y:S01]  /*15100*/  SYNCS.ARRIVE.TRANS64 RZ, [R4+URZ+0x2e830], R3 ;  /* 0x02e8300304ff79a7 */ /* 0x0007e2000800003f */
[----:B--2---:R-:W-:-:S04]  /*15110*/  LOP3.LUT R10, R10, 0x1f, RZ, 0xc0, !PT ;  /* 0x0000001f0a0a7812 */ /* 0x004fc800078ec0ff */
[----:B------:R-:W-:-:S13]  /*15120*/  ISETP.NE.AND P0, PT, R10, RZ, PT ;  /* 0x000000ff0a00720c */ /* 0x000fda0003f05270 */
[----:B---3--:R-:W-:Y:S05]  /*15130*/  @!P0 BRA `(.L_x_1991) ;  /* 0x0000000000048947 */ /* 0x008fea0003800000 */
[----:B------:R-:W-:Y:S01]  /*15140*/  BPT.TRAP 0x1 ;  /* 0x000000040000795c */ /* 0x000fe20000300000 */
.L_x_1991:
[----:B------:R-:W-:Y:S05]  /*15150*/  BSYNC B1 ;  /* 0x0000000000017941 */ /* 0x000fea0003800000 */
.L_x_1990:
        /* <DEDUP_REMOVED lines=12> */
.L_x_1992:
[----:B------:R-:W-:-:S13]  /*15220*/  @P0 ELECT P1, URZ, PT ;  /* 0x00000000003f082f */ /* 0x000fda0003820000 */
[----:B------:R-:W-:Y:S01]  /*15230*/  @P1 R2UR UR13, R16 ;  /* 0x00000000100d12ca */ /* 0x000fe200000e0000 */
[----:B------:R-:W-:Y:S01]  /*15240*/  UMOV UR12, UR36 ;  /* 0x00000024000c7c82 */ /* 0x000fe20008000000 */
[----:B------:R-:W-:-:S11]  /*15250*/  @P1 PLOP3.LUT P0, PT, P1, PT, PT, 0x8, 0x0 ;  /* 0x000000000000181c */ /* 0x000fd60000f0e170 */
[----:B------:R2:W-:Y:S01]  /*15260*/  UTMALDG.4D [UR8], [UR4], desc[UR6] ;  /* 0x00000608040075b4 */ /* 0x0005e20008019000 */
[----:B------:R-:W-:Y:S01]  /*15270*/  PLOP3.LUT P1, PT, PT, PT, PT, 0x8, 0x0 ;  /* 0x000000000000781c */ /* 0x000fe20003f2e170 */
[----:B--2---:R-:W-:-:S12]  /*15280*/  @P0 BRA.U.ANY `(.L_x_1992) ;  /* 0xfffffffd00e40947 */ /* 0x004fd8000393ffff */
.L_x_1983:
[----:B------:R-:W-:Y:S05]  /*15290*/  BSYNC B0 ;  /* 0x0000000000007941 */ /* 0x000fea0003800000 */
.L_x_1982:
[----:B------:R-:W2:Y:S02]  /*152a0*/  LDL R2, [R1+0x20] ;  /* 0x0000200001027983 */ /* 0x000ea40000100800 */
[----:B--2---:R-:W-:-:S13]  /*152b0*/  ISETP.NE.AND P0, PT, R2, 0x3, PT ;  /* 0x000000030200780c */ /* 0x004fda0003f05270 */
[----:B------:R-:W-:Y:S05]  /*152c0*/  @!P0 BRA `(.L_x_1993) ;  /* 0x0000000000048947 */ /* 0x000fea0003800000 */
[----:B------:R-:W-:Y:S01]  /*152d0*/  BPT.TRAP 0x1 ;  /* 0x000000040000795c */ /* 0x000fe20000300000 */
.L_x_1993:
[----:B------:R-:W-:Y:S02]  /*152e0*/  LOP3.LUT R2, R0, 0x1, RZ, 0x3c, !PT ;  /* 0x0000000100027812 */ /* 0x000fe400078e3cff */
[----:B------:R-:W-:Y:S02]  /*152f0*/  LEA R18, R6, UR40, 0x3 ;  /* 0x0000002806127c11 */ /* 0x000fe4000f8e18ff */
[----:B------:R-:W-:Y:S02]  /*15300*/  SHF.L.U32 R2, R2, 0x1f, RZ ;  /* 0x0000001f02027819 */ /* 0x000fe400000006ff */
[----:B------:R-:W-:Y:S02]  /*15310*/  ISETP.NE.AND P1, PT, R21, 0x3, PT ;  /* 0x000000031500780c */ /* 0x000fe40003f25270 */
[----:B------:R-:W2:Y:S02]  /*15320*/  SYNCS.PHASECHK.TRANS64.TRYWAIT P0, [R18+URZ+0x2e870], R2 ;  /* 0x02e87002120075a7 */ /* 0x000ea4000800017f */
[----:B--2---:R-:W-:Y:S09]  /*15330*/  @!P0 BRA `(.L_x_1994) ;  /* 0x0000002400048947 */ /* 0x004ff20003800000 */
.L_x_2045:
[----:B------:R-:W-:Y:S05]  /*15340*/  @!P1 BRA `(.L_x_1995) ;  /* 0x0000000000049947 */ /* 0x000fea0003800000 */
[----:B------:R-:W-:Y:S01]  /*15350*/  BPT.TRAP 0x1 ;  /* 0x000000040000795c */ /* 0x000fe20000300000 */
.L_x_1995:
[----:B--2---:R-:W-:Y:S01]  /*15360*/  SHF.L.U32 R2, R0, 0x1f, RZ ;  /* 0x0000001f00027819 */ /* 0x004fe200000006ff */
[----:B------:R-:W-:-:S03]  /*15370*/  IMAD R0, R6, 0x7000, RZ ;  /* 0x0000700006007824 */ /* 0x000fc600078e02ff */
[----:B------:R-:W2:Y:S02]  /*15380*/  SYNCS.PHASECHK.TRANS64.TRYWAIT P0, [R18+URZ+0x2e860], R2 ;  /* 0x02e86002120075a7 */ /* 0x000ea4000800017f */
[----:B--2---:R-:W-:Y:S05]  /*15390*/  @!P0 BRA `(.L_x_1996) ;  /* 0x0000002400008947 */ /* 0x004fea0003800000 */
.L_x_2046:
[----:B01----:R-:W2:Y:S04]  /*153a0*/  LDL R4, [R1+0xc] ;  /* 0x00000c0001047983 */ /* 0x003ea80000100800 */
[----:B------:R-:W3:Y:S01]  /*153b0*/  LDL R12, [R1+0x14] ;  /* 0x00001400010c7983 */ /* 0x000ee20000100800 */
[----:B------:R-:W-:Y:S05]  /*153c0*/  WARPSYNC.ALL ;  /* 0x0000000000007948 */ /* 0x000fea0003800000 */
[----:B------:R-:W0:Y:S01]  /*153d0*/  S2R R3, SR_TID.X ;  /* 0x0000000000037919 */ /* 0x000e220000002100 */
[----:B------:R-:W-:Y:S01]  /*153e0*/  IMAD.MOV.U32 R10, RZ, RZ, 0x40 ;  /* 0x00000040ff0a7424 */ /* 0x000fe200078e00ff */
[----:B0-----:R-:W-:-:S04]  /*153f0*/  LOP3.LUT P0, RZ, R3, 0x4, RZ, 0xc0, !PT ;  /* 0x0000000403ff7812 */ /* 0x001fc8000780c0ff */
[----:B------:R-:W-:Y:S02]  /*15400*/  SEL R10, R10, 0xffffffc0, !P0 ;  /* 0xffffffc00a0a7807 */ /* 0x000fe40004000000 */
[C---:B--2---:R-:W-:Y:S02]  /*15410*/  LOP3.LUT R2, R0.reuse, R4, RZ, 0xfc, !PT ;  /* 0x0000000400027212 */ /* 0x044fe400078efcff */
[----:B---3--:R-:W-:-:S03]  /*15420*/  IADD3 R0, R0, UR40, R12 ;  /* 0x0000002800007c10 */ /* 0x008fc6000fffe00c */
[----:B------:R-:W0:Y:S01]  /*15430*/  LDSM.16.MT88.4 R4, [R2+UR40+0xe400] ;  /* 0x00e400280204783b */ /* 0x000e220008004200 */
[----:B------:R-:W-:-:S04]  /*15440*/  VIADD R3, R2, UR40 ;  /* 0x0000002802037c36 */ /* 0x000fc80008000000 */
[----:B------:R-:W-:Y:S01]  /*15450*/  IMAD.IADD R3, R10, 0x1, R3 ;  /* 0x000000010a037824 */ /* 0x000fe200078e0203 */
[C-C-:B0-----:R-:W-:Y:S02]  /*15460*/  PRMT R8, R4.reuse, 0x6420, R5.reuse ;  /* 0x0000642004087816 */ /* 0x141fe40000000005 */
        /* <DEDUP_REMOVED lines=90> */
.L_x_1997:
        /* <DEDUP_REMOVED lines=15> */
.L_x_1981:
[----:B------:R-:W-:-:S07]  /*15b00*/  IMAD.MOV.U32 R19, RZ, RZ, RZ ;  /* 0x000000ffff137224 */ /* 0x000fce00078e00ff */
.L_x_1999:
[----:B------:R-:W0:Y:S02]  /*15b10*/  LDL R2, [R1+0x1c] ;  /* 0x00001c0001027983 */ /* 0x000e240000100800 */
[----:B0-----:R-:W-:-:S04]  /*15b20*/  LOP3.LUT R0, R2, 0x1, RZ, 0xfc, !PT ;  /* 0x0000000102007812 */ /* 0x001fc800078efcff */
[----:B------:R-:W-:-:S13]  /*15b30*/  ISETP.NE.AND P0, PT, R0, 0x3, PT ;  /* 0x000000030000780c */ /* 0x000fda0003f05270 */
[----:B------:R-:W-:Y:S05]  /*15b40*/  @!P0 BRA `(.L_x_2000) ;  /* 0x0000000000048947 */ /* 0x000fea0003800000 */
[----:B------:R-:W-:Y:S01]  /*15b50*/  BPT.TRAP 0x1 ;  /* 0x000000040000795c */ /* 0x000fe20000300000 */
.L_x_2000:
        /* <DEDUP_REMOVED lines=8> */
.L_x_2047:
[----:B------:R-:W-:Y:S05]  /*15be0*/  BSYNC B0 ;  /* 0x0000000000007941 */ /* 0x000fea0003800000 */
.L_x_2001:
[----:B------:R-:W-:Y:S05]  /*15bf0*/  @!P1 BRA `(.L_x_2003) ;  /* 0x0000000000049947 */ /* 0x000fea0003800000 */
[----:B------:R-:W-:Y:S01]  /*15c00*/  BPT.TRAP 0x1 ;  /* 0x000000040000795c */ /* 0x000fe20000300000 */
.L_x_2003:
[----:B------:R-:W2:Y:S01]  /*15c10*/  LDL.LU R2, [R1+0xc] ;  /* 0x00000c0001027983 */ /* 0x000ea20000300800 */
[----:B0-----:R-:W-:Y:S01]  /*15c20*/  SHF.L.U32 R3, R20, 0x1f, RZ ;  /* 0x0000001f14037819 */ /* 0x001fe200000006ff */
[----:B------:R-:W-:-:S03]  /*15c30*/  IMAD R0, R19, 0x7000, RZ ;  /* 0x0000700013007824 */ /* 0x000fc600078e02ff */
[----:B------:R-:W0:Y:S02]  /*15c40*/  SYNCS.PHASECHK.TRANS64.TRYWAIT P0, [R16+URZ+0x2e860], R3 ;  /* 0x02e86003100075a7 */ /* 0x000e24000800017f */
[----:B--2---:R-:W-:Y:S01]  /*15c50*/  LOP3.LUT R2, R0, R2, RZ, 0xfc, !PT ;  /* 0x0000000200027212 */ /* 0x004fe200078efcff */
[----:B0-----:R-:W-:Y:S06]  /*15c60*/  @!P0 BRA `(.L_x_2004) ;  /* 0x0000001800f48947 */ /* 0x001fec0003800000 */
.L_x_2048:
[----:B------:R-:W2:Y:S01]  /*15c70*/  LDL.LU R12, [R1+0x14] ;  /* 0x00001400010c7983 */ /* 0x000ea20000300800 */
[----:B------:R-:W1:Y:S01]  /*15c80*/  S2R R4, SR_TID.X ;  /* 0x0000000000047919 */ /* 0x000e620000002100 */
[----:B0-----:R-:W-:Y:S01]  /*15c90*/  VIADD R3, R2, UR40 ;  /* 0x0000002802037c36 */ /* 0x001fe20008000000 */
[----:B------:R-:W-:Y:S05]  /*15ca0*/  WARPSYNC.ALL ;  /* 0x0000000000007948 */ /* 0x000fea0003800000 */
[----:B------:R-:W0:Y:S01]  /*15cb0*/  LDSM.16.MT88.4 R8, [R2+UR40+0xe400] ;  /* 0x00e400280208783b */ /* 0x000e220008004200 */
[----:B-1----:R-:W-:Y:S01]  /*15cc0*/  LOP3.LUT P0, RZ, R4, 0x4, RZ, 0xc0, !PT ;  /* 0x0000000404ff7812 */ /* 0x002fe2000780c0ff */
[----:B------:R-:W-:-:S05]  /*15cd0*/  IMAD.MOV.U32 R4, RZ, RZ, 0x40 ;  /* 0x00000040ff047424 */ /* 0x000fca00078e00ff */
[----:B------:R-:W-:-:S05]  /*15ce0*/  SEL R4, R4, 0xffffffc0, !P0 ;  /* 0xffffffc004047807 */ /* 0x000fca0004000000 */
[----:B------:R-:W-:-:S05]  /*15cf0*/  IMAD.IADD R3, R4, 0x1, R3 ;  /* 0x0000000104037824 */ /* 0x000fca00078e0203 */
[----:B------:R-:W1:Y:S01]  /*15d00*/  LDSM.16.MT88.4 R4, [R3+0xe400] ;  /* 0x00e400000304783b */ /* 0x000e620000004200 */
[----:B0-----:R-:W-:Y:S02]  /*15d10*/  PRMT R13, R8, 0x7531, R9 ;  /* 0x00007531080d7816 */ /* 0x001fe40000000009 */
[C-C-:B------:R-:W-:Y:S02]  /*15d20*/  PRMT R14, R10.reuse, 0x6420, R11.reuse ;  /* 0x000064200a0e7816 */ /* 0x140fe4000000000b */
[----:B------:R-:W-:Y:S02]  /*15d30*/  PRMT R15, R10, 0x7531, R11 ;  /* 0x000075310a0f7816 */ /* 0x000fe4000000000b */
[C-C-:B-1----:R-:W-:Y:S02]  /*15d40*/  PRMT R10, R6.reuse, 0x6420, R7.reuse ;  /* 0x00006420060a7816 */ /* 0x142fe40000000007 */
[----:B------:R-:W-:Y:S02]  /*15d50*/  PRMT R11, R6, 0x7531, R7 ;  /* 0x00007531060b7816 */ /* 0x000fe40000000007 */
[----:B--2---:R-:W-:-:S02]  /*15d60*/  IADD3 R0, R0, UR40, R12 ;  /* 0x0000002800007c10 */ /* 0x004fc4000fffe00c */
[----:B------:R-:W-:Y:S02]  /*15d70*/  PRMT R12, R8, 0x6420, R9 ;  /* 0x00006420080c7816 */ /* 0x000fe40000000009 */
[C-C-:B------:R-:W-:Y:S02]  /*15d80*/  PRMT R8, R4.reuse, 0x6420, R5.reuse ;  /* 0x0000642004087816 */ /* 0x140fe40000000005 */
        /* <DEDUP_REMOVED lines=83> */
.L_x_2005:
[----:B0-----:R-:W0:Y:S01]  /*162c0*/  S2R R0, SR_TID.X ;  /* 0x0000000000007919 */ /* 0x001e220000002100 */
[----:B-1----:R-:W-:Y:S01]  /*162d0*/  SYNCS.ARRIVE.TRANS64.A1T0 RZ, [R16+URZ+0x2e850], RZ ;  /* 0x02e850ff10ff79a7 */ /* 0x002fe2000810003f */
[----:B------:R-:W-:Y:S01]  /*162e0*/  IMAD.MOV.U32 R2, RZ, RZ, RZ ;  /* 0x000000ffff027224 */ /* 0x000fe200078e00ff */
        /* <DEDUP_REMOVED lines=11> */
.L_x_1964:
[----:B------:R-:W0:Y:S01]  /*163a0*/  S2R R4, SR_CgaCtaId ;  /* 0x0000000000047919 */ /* 0x000e220000008800 */
[----:B------:R-:W-:Y:S02]  /*163b0*/  MOV R3, 0x400 ;  /* 0x0000040000037802 */ /* 0x000fe40000000f00 */
[----:B------:R-:W-:Y:S02]  /*163c0*/  SHF.L.U32 R2, R2, 0x1f, RZ ;  /* 0x0000001f02027819 */ /* 0x000fe400000006ff */
[----:B0-----:R-:W-:-:S04]  /*163d0*/  LEA R9, R4, R3, 0x18 ;  /* 0x0000000304097211 */ /* 0x001fc800078ec0ff */
[----:B------:R-:W0:Y:S02]  /*163e0*/  SYNCS.PHASECHK.TRANS64.TRYWAIT P0, [R9+URZ+0x2e820], R2 ;  /* 0x02e82002090075a7 */ /* 0x000e24000800017f */
[----:B0-----:R-:W-:Y:S05]  /*163f0*/  @!P0 BRA `(.L_x_2006) ;  /* 0x0000001400248947 */ /* 0x001fea0003800000 */
.L_x_2049:
        /* <DEDUP_REMOVED lines=13> */
.L_x_2007:
        /* <DEDUP_REMOVED lines=12> */
.L_x_2050:
[----:B------:R-:W1:Y:S02]  /*16590*/  SYNCS.PHASECHK.TRANS64.TRYWAIT P1, [R7+URZ], R2 ;  /* 0x00000002070075a7 */ /* 0x000e64000802017f */
[----:B-1----:R-:W-:Y:S05]  /*165a0*/  @!P1 BRA `(.L_x_2009) ;  /* 0x0000001000e09947 */ /* 0x002fea0003800000 */
.L_x_2051:
[----:B------:R-:W-:Y:S05]  /*165b0*/  @!P0 BRA `(.L_x_2010) ;  /* 0x0000000000048947 */ /* 0x000fea0003800000 */
[----:B------:R-:W-:Y:S01]  /*165c0*/  BPT.TRAP 0x1 ;  /* 0x000000040000795c */ /* 0x000fe20000300000 */
.L_x_2010:
[----:B0-----:R-:W-:-:S04]  /*165d0*/  IMAD R5, R0, 0x8, R9 ;  /* 0x0000000800057824 */ /* 0x001fc800078e0209 */
[----:B------:R-:W0:Y:S02]  /*165e0*/  SYNCS.PHASECHK.TRANS64.TRYWAIT P1, [R5+URZ+0x2e860], R4 ;  /* 0x02e86004050075a7 */ /* 0x000e24000802017f */
[----:B0-----:R-:W-:Y:S05]  /*165f0*/  @!P1 BRA `(.L_x_2011) ;  /* 0x0000001000e09947 */ /* 0x001fea0003800000 */
.L_x_2052:
[----:B------:R-:W-:Y:S05]  /*16600*/  @!P0 BRA `(.L_x_2012) ;  /* 0x0000000000048947 */ /* 0x000fea0003800000 */
[----:B------:R-:W-:Y:S01]  /*16610*/  BPT.TRAP 0x1 ;  /* 0x000000040000795c */ /* 0x000fe20000300000 */
.L_x_2012:
[----:B------:R-:W-:-:S04]  /*16620*/  IMAD R3, R3, 0x8, R9 ;  /* 0x0000000803037824 */ /* 0x000fc800078e0209 */
[----:B------:R-:W2:Y:S02]  /*16630*/  SYNCS.PHASECHK.TRANS64.TRYWAIT P1, [R3+URZ+0x2e860], R2 ;  /* 0x02e86002030075a7 */ /* 0x000ea4000802017f */
[----:B--2---:R-:W-:Y:S05]  /*16640*/  @!P1 BRA `(.L_x_2013) ;  /* 0x0000001000e09947 */ /* 0x004fea0003800000 */
.L_x_2053:
[----:B------:R-:W-:Y:S05]  /*16650*/  @!P0 BRA `(.L_x_2014) ;  /* 0x0000000000048947 */ /* 0x000fea0003800000 */
[----:B------:R-:W-:Y:S01]  /*16660*/  BPT.TRAP 0x1 ;  /* 0x000000040000795c */ /* 0x000fe20000300000 */
.L_x_2014:
[----:B------:R-:W3:Y:S02]  /*16670*/  SYNCS.PHASECHK.TRANS64.TRYWAIT P0, [R5+URZ+0x2e880], R4 ;  /* 0x02e88004050075a7 */ /* 0x000ee4000800017f */
[----:B---3--:R-:W-:Y:S05]  /*16680*/  @!P0 BRA `(.L_x_2015) ;  /* 0x0000001000e48947 */ /* 0x008fea0003800000 */
.L_x_2016:
[----:B----4-:R4:W0:Y:S02]  /*16690*/  SYNCS.PHASECHK.TRANS64.TRYWAIT P0, [R3+URZ+0x2e880], R2 ;  /* 0x02e88002030075a7 */ /* 0x010824000800017f */
[----:B0-----:R-:W-:Y:S05]  /*166a0*/  @!P0 NANOSLEEP.SYNCS 0x989680 ;  /* 0x009896800000895d */ /* 0x001fea0003900000 */
[----:B------:R-:W0:Y:S02]  /*166b0*/  @!P0 SYNCS.PHASECHK.TRANS64 P0, [R3+URZ+0x2e880], R2 ;  /* 0x02e88002030085a7 */ /* 0x000e24000800007f */
[----:B0-----:R-:W-:Y:S05]  /*166c0*/  @!P0 BRA `(.L_x_2016) ;  /* 0xfffffffc00f08947 */ /* 0x001fea000383ffff */
.L_x_1923:
[----:B------:R-:W-:Y:S05]  /*166d0*/  BSYNC B6 ;  /* 0x0000000000067941 */ /* 0x000fea0003800000 */
.L_x_1920:
[----:B------:R-:W-:Y:S05]  /*166e0*/  EXIT ;  /* 0x000000000000794d */ /* 0x000fea0003800000 */
.L_x_1927:
[----:B0-----:R-:W-:-:S04]  /*166f0*/  IMAD.U32 R3, RZ, RZ, UR41 ;  /* 0x00000029ff037e24 */ /* 0x001fc8000f8e00ff */
[----:B------:R0:W1:Y:S03]  /*16700*/  SYNCS.PHASECHK.TRANS64.TRYWAIT P0, [R3+URZ+0x2e800], R6 ;  /* 0x02e80006030075a7 */ /* 0x000066000800017f */
[----:B-1----:R-:W-:Y:S05]  /*16710*/  @!P0 NANOSLEEP.SYNCS 0x989680 ;  /* 0x009896800000895d */ /* 0x002fea0003900000 */
[----:B------:R-:W1:Y:S02]  /*16720*/  @!P0 SYNCS.PHASECHK.TRANS64 P0, [R3+URZ+0x2e800], R6 ;  /* 0x02e80006030085a7 */ /* 0x000e64000800007f */
[----:B-1----:R-:W-:Y:S05]  /*16730*/  @!P0 BRA `(.L_x_1927) ;  /* 0xfffffffc00ec8947 */ /* 0x002fea000383ffff */
[----:B------:R-:W-:Y:S05]  /*16740*/  BRA `(.L_x_2017) ;  /* 0xfffffeac00c47947 */ /* 0x000fea000383ffff */
.L_x_1931:
[----:B--2---:R-:W-:-:S04]  /*16750*/  IMAD.U32 R5, RZ, RZ, UR41 ;  /* 0x00000029ff057e24 */ /* 0x004fc8000f8e00ff */
[----:B------:R2:W3:Y:S03]  /*16760*/  SYNCS.PHASECHK.TRANS64.TRYWAIT P2, [R5+URZ+0x2e830], R6 ;  /* 0x02e83006050075a7 */ /* 0x0004e6000804017f */
[----:B---3--:R-:W-:Y:S05]  /*16770*/  @!P2 NANOSLEEP.SYNCS 0x989680 ;  /* 0x009896800000a95d */ /* 0x008fea0003900000 */
[----:B------:R-:W3:Y:S02]  /*16780*/  @!P2 SYNCS.PHASECHK.TRANS64 P2, [R5+URZ+0x2e830], R6 ;  /* 0x02e830060500a5a7 */ /* 0x000ee4000804007f */
[----:B---3--:R-:W-:Y:S05]  /*16790*/  @!P2 BRA `(.L_x_1931) ;  /* 0xfffffffc00eca947 */ /* 0x008fea000383ffff */
[----:B------:R-:W-:Y:S05]  /*167a0*/  BRA `(.L_x_1930) ;  /* 0xfffffeac00e07947 */ /* 0x000fea000383ffff */
.L_x_1936:
[----:B-1----:R-:W-:-:S04]  /*167b0*/  IMAD.U32 R15, RZ, RZ, UR10 ;  /* 0x0000000aff0f7e24 */ /* 0x002fc8000f8e00ff */
[----:B------:R1:W2:Y:S03]  /*167c0*/  SYNCS.PHASECHK.TRANS64.TRYWAIT P3, [R15+URZ+0x2e830], R14 ;  /* 0x02e8300e0f0075a7 */ /* 0x0002a6000806017f */
[----:B--2---:R-:W-:Y:S05]  /*167d0*/  @!P3 NANOSLEEP.SYNCS 0x989680 ;  /* 0x009896800000b95d */ /* 0x004fea0003900000 */
[----:B------:R-:W2:Y:S02]  /*167e0*/  @!P3 SYNCS.PHASECHK.TRANS64 P3, [R15+URZ+0x2e830], R14 ;  /* 0x02e8300e0f00b5a7 */ /* 0x000ea4000806007f */
[----:B--2---:R-:W-:Y:S05]  /*167f0*/  @!P3 BRA `(.L_x_1936) ;  /* 0xfffffffc00ecb947 */ /* 0x004fea000383ffff */
[----:B------:R-:W-:Y:S05]  /*16800*/  BRA `(.L_x_1933) ;  /* 0xffffff00000c7947 */ /* 0x000fea000383ffff */
.L_x_1940:
[----:B-1----:R-:W-:-:S04]  /*16810*/  IMAD.U32 R14, RZ, RZ, UR10 ;  /* 0x0000000aff0e7e24 */ /* 0x002fc8000f8e00ff */
[----:B------:R1:W2:Y:S03]  /*16820*/  SYNCS.PHASECHK.TRANS64.TRYWAIT P3, [R14+URZ+0x2e850], R13 ;  /* 0x02e8500d0e0075a7 */ /* 0x0002a6000806017f */
[----:B--2---:R-:W-:Y:S05]  /*16830*/  @!P3 NANOSLEEP.SYNCS 0x989680 ;  /* 0x009896800000b95d */ /* 0x004fea0003900000 */
[----:B------:R-:W2:Y:S02]  /*16840*/  @!P3 SYNCS.PHASECHK.TRANS64 P3, [R14+URZ+0x2e850], R13 ;  /* 0x02e8500d0e00b5a7 */ /* 0x000ea4000806007f */
[----:B--2---:R-:W-:Y:S05]  /*16850*/  @!P3 BRA `(.L_x_1940) ;  /* 0xfffffffc00ecb947 */ /* 0x004fea000383ffff */
[----:B------:R-:W-:Y:S05]  /*16860*/  BRA `(.L_x_1937) ;  /* 0xffffff0c00007947 */ /* 0x000fea000383ffff */
.L_x_1947:
[----:B-1----:R-:W-:-:S04]  /*16870*/  IMAD.U32 R14, RZ, RZ, UR7 ;  /* 0x00000007ff0e7e24 */ /* 0x002fc8000f8e00ff */
[----:B------:R1:W2:Y:S03]  /*16880*/  SYNCS.PHASECHK.TRANS64.TRYWAIT P2, [R14+URZ+0x2e830], R11 ;  /* 0x02e8300b0e0075a7 */ /* 0x0002a6000804017f */
[----:B--2---:R-:W-:Y:S05]  /*16890*/  @!P2 NANOSLEEP.SYNCS 0x989680 ;  /* 0x009896800000a95d */ /* 0x004fea0003900000 */
[----:B------:R-:W2:Y:S02]  /*168a0*/  @!P2 SYNCS.PHASECHK.TRANS64 P2, [R14+URZ+0x2e830], R11 ;  /* 0x02e8300b0e00a5a7 */ /* 0x000ea4000804007f */
[----:B--2---:R-:W-:Y:S05]  /*168b0*/  @!P2 BRA `(.L_x_1947) ;  /* 0xfffffffc00eca947 */ /* 0x004fea000383ffff */
[----:B------:R-:W-:Y:S05]  /*168c0*/  BRA `(.L_x_1944) ;  /* 0xffffff5000b07947 */ /* 0x000fea000383ffff */
.L_x_1951:
[----:B01----:R-:W-:-:S04]  /*168d0*/  IMAD.U32 R11, RZ, RZ, UR7 ;  /* 0x00000007ff0b7e24 */ /* 0x003fc8000f8e00ff */
[----:B------:R0:W1:Y:S03]  /*168e0*/  SYNCS.PHASECHK.TRANS64.TRYWAIT P2, [R11+URZ+0x2e850], R10 ;  /* 0x02e8500a0b0075a7 */ /* 0x000066000804017f */
[----:B-1----:R-:W-:Y:S05]  /*168f0*/  @!P2 NANOSLEEP.SYNCS 0x989680 ;  /* 0x009896800000a95d */ /* 0x002fea0003900000 */
[----:B------:R-:W1:Y:S02]  /*16900*/  @!P2 SYNCS.PHASECHK.TRANS64 P2, [R11+URZ+0x2e850], R10 ;  /* 0x02e8500a0b00a5a7 */ /* 0x000e64000804007f */
[----:B-1----:R-:W-:Y:S05]  /*16910*/  @!P2 BRA `(.L_x_1951) ;  /* 0xfffffffc00eca947 */ /* 0x002fea000383ffff */
[----:B------:R-:W-:Y:S05]  /*16920*/  BRA `(.L_x_1948) ;  /* 0xffffff5c00a07947 */ /* 0x000fea000383ffff */
.L_x_1957:
[----:B-1----:R-:W-:-:S04]  /*16930*/  IMAD.U32 R3, RZ, RZ, UR5 ;  /* 0x00000005ff037e24 */ /* 0x002fc8000f8e00ff */
[----:B------:R1:W2:Y:S03]  /*16940*/  SYNCS.PHASECHK.TRANS64.TRYWAIT P0, [R3+URZ+0x2e850], R4 ;  /* 0x02e85004030075a7 */ /* 0x0002a6000800017f */
[----:B--2---:R-:W-:Y:S05]  /*16950*/  @!P0 NANOSLEEP.SYNCS 0x989680 ;  /* 0x009896800000895d */ /* 0x004fea0003900000 */
[----:B------:R-:W2:Y:S02]  /*16960*/  @!P0 SYNCS.PHASECHK.TRANS64 P0, [R3+URZ+0x2e850], R4 ;  /* 0x02e85004030085a7 */ /* 0x000ea4000800007f */
[----:B--2---:R-:W-:Y:S05]  /*16970*/  @!P0 BRA `(.L_x_1957) ;  /* 0xfffffffc00ec8947 */ /* 0x004fea000383ffff */
[----:B------:R-:W-:Y:S05]  /*16980*/  BRA `(.L_x_1956) ;  /* 0xffffff9400407947 */ /* 0x000fea000383ffff */
.L_x_1970:
[----:B------:R-:W-:Y:S02]  /*16990*/  IMAD.MOV.U32 R13, RZ, RZ, R6 ;  /* 0x000000ffff0d7224 */ /* 0x000fe400078e0006 */
[----:B------:R-:W-:Y:S02]  /*169a0*/  IMAD.MOV.U32 R12, RZ, RZ, RZ ;  /* 0x000000ffff0c7224 */ /* 0x000fe400078e00ff */
[----:B------:R-:W-:Y:S02]  /*169b0*/  IMAD.MOV.U32 R11, RZ, RZ, 0x1f ;  /* 0x0000001fff0b7424 */ /* 0x000fe400078e00ff */
[----:B------:R-:W-:-:S07]  /*169c0*/  IMAD.MOV.U32 R15, RZ, RZ, -0x1 ;  /* 0xffffffffff0f7424 */ /* 0x000fce00078e00ff */
[----:B0-----:R-:W-:Y:S05]  /*169d0*/  WARPSYNC.COLLECTIVE R15, `(.L_x_2018) ;  /* 0x000000000f087348 */ /* 0x001fea0003c00000 */
[----:B------:R1:W2:Y:S02]  /*169e0*/  SHFL.IDX P6, R14, R13, R12, R11 ;  /* 0x0000000c0d0e7389 */ /* 0x0002a400000c000b */
[----:B012---:R-:W-:Y:S01]  /*169f0*/  ENDCOLLECTIVE ;  /* 0x000000000000791b */ /* 0x007fe20003800000 */
.L_x_2018:
[----:B------:R-:W-:Y:S05]  /*16a00*/  BRA `(.L_x_2019) ;  /* 0xffffffd000647947 */ /* 0x000fea000383ffff */
.L_x_1972:
[----:B------:R-:W-:Y:S01]  /*16a10*/  BSSY B0, `(.L_x_2020) ;  /* 0x0000006000007945 */ /* 0x000fe20003800000 */
[----:B------:R-:W-:-:S07]  /*16a20*/  IMAD.MOV.U32 R15, RZ, RZ, -0x1 ;  /* 0xffffffffff0f7424 */ /* 0x000fce00078e00ff */
[----:B-1----:R-:W-:Y:S05]  /*16a30*/  WARPSYNC.COLLECTIVE R15, `(.L_x_2021) ;  /* 0x000000000f0c7348 */ /* 0x002fea0003c00000 */
[----:B------:R-:W-:Y:S02]  /*16a40*/  ELECT P6, UR62, PT ;  /* 0x00000000003e782f */ /* 0x000fe400038c0000 */
[----:B------:R-:W-:Y:S01]  /*16a50*/  MOV R14, UR62 ;  /* 0x0000003e000e7c02 */ /* 0x000fe20008000f00 */
[----:B-1----:R-:W-:Y:S10]  /*16a60*/  ENDCOLLECTIVE ;  /* 0x000000000000791b */ /* 0x002ff40003800000 */
.L_x_2021:
[----:B------:R-:W-:Y:S05]  /*16a70*/  BSYNC B0 ;  /* 0x0000000000007941 */ /* 0x000fea0003800000 */
.L_x_2020:
[----:B------:R-:W-:Y:S05]  /*16a80*/  BRA `(.L_x_2022) ;  /* 0xffffffd000687947 */ /* 0x000fea000383ffff */
.L_x_1974:
[----:B0-----:R-:W-:-:S04]  /*16a90*/  IMAD.U32 R3, RZ, RZ, UR40 ;  /* 0x00000028ff037e24 */ /* 0x001fc8000f8e00ff */
[----:B------:R0:W2:Y:S03]  /*16aa0*/  SYNCS.PHASECHK.TRANS64.TRYWAIT P0, [R3+URZ+0x2e880], R2 ;  /* 0x02e88002030075a7 */ /* 0x0000a6000800017f */
[----:B--2---:R-:W-:Y:S05]  /*16ab0*/  @!P0 NANOSLEEP.SYNCS 0x989680 ;  /* 0x009896800000895d */ /* 0x004fea0003900000 */
[----:B------:R-:W2:Y:S02]  /*16ac0*/  @!P0 SYNCS.PHASECHK.TRANS64 P0, [R3+URZ+0x2e880], R2 ;  /* 0x02e88002030085a7 */ /* 0x000ea4000800007f */
[----:B--2---:R-:W-:Y:S05]  /*16ad0*/  @!P0 BRA `(.L_x_1974) ;  /* 0xfffffffc00ec8947 */ /* 0x004fea000383ffff */
[----:B------:R-:W-:Y:S05]  /*16ae0*/  BRA `(.L_x_2023) ;  /* 0xffffffd000b47947 */ /* 0x000fea000383ffff */
.L_x_1976:
[----:B0-----:R-:W-:-:S04]  /*16af0*/  IMAD.U32 R3, RZ, RZ, UR40 ;  /* 0x00000028ff037e24 */ /* 0x001fc8000f8e00ff */
[----:B------:R0:W2:Y:S03]  /*16b00*/  SYNCS.PHASECHK.TRANS64.TRYWAIT P0, [R3+URZ+0x2e840], R2 ;  /* 0x02e84002030075a7 */ /* 0x0000a6000800017f */
[----:B--2---:R-:W-:Y:S05]  /*16b10*/  @!P0 NANOSLEEP.SYNCS 0x989680 ;  /* 0x009896800000895d */ /* 0x004fea0003900000 */
[----:B------:R-:W2:Y:S02]  /*16b20*/  @!P0 SYNCS.PHASECHK.TRANS64 P0, [R3+URZ+0x2e840], R2 ;  /* 0x02e84002030085a7 */ /* 0x000ea4000800007f */
[----:B--2---:R-:W-:Y:S05]  /*16b30*/  @!P0 BRA `(.L_x_1976) ;  /* 0xfffffffc00ec8947 */ /* 0x004fea000383ffff */
[----:B------:R-:W-:Y:S05]  /*16b40*/  BRA `(.L_x_2024) ;  /* 0xffffffd000f47947 */ /* 0x000fea000383ffff */
.L_x_1979:
[----:B------:R-:W-:Y:S01]  /*16b50*/  IMAD.MOV.U32 R13, RZ, RZ, R2 ;  /* 0x000000ffff0d7224 */ /* 0x000fe200078e0002 */
[----:B------:R-:W-:Y:S01]  /*16b60*/  LEA.HI R5, R9, UR41, RZ, 0x1d ;  /* 0x0000002909057c11 */ /* 0x000fe2000f8fe8ff */
[----:B------:R-:W-:Y:S02]  /*16b70*/  IMAD.MOV.U32 R12, RZ, RZ, RZ ;  /* 0x000000ffff0c7224 */ /* 0x000fe400078e00ff */
[----:B------:R-:W-:Y:S02]  /*16b80*/  IMAD.MOV.U32 R11, RZ, RZ, 0x181f ;  /* 0x0000181fff0b7424 */ /* 0x000fe400078e00ff */
[----:B------:R-:W-:Y:S02]  /*16b90*/  IMAD.MOV.U32 R15, RZ, RZ, -0x1 ;  /* 0xffffffffff0f7424 */ /* 0x000fe400078e00ff */
[----:B------:R-:W-:-:S07]  /*16ba0*/  VIADD R10, R5, 0x10 ;  /* 0x00000010050a7836 */ /* 0x000fce0000000000 */
[----:B------:R-:W-:Y:S05]  /*16bb0*/  WARPSYNC.COLLECTIVE R15, `(.L_x_2025) ;  /* 0x000000000f087348 */ /* 0x000fea0003c00000 */
[----:B------:R0:W1:Y:S02]  /*16bc0*/  SHFL.IDX P6, R14, R13, R12, R11 ;  /* 0x0000000c0d0e7389 */ /* 0x00006400000c000b */
[----:B01----:R-:W-:Y:S01]  /*16bd0*/  ENDCOLLECTIVE ;  /* 0x000000000000791b */ /* 0x003fe20003800000 */
.L_x_2025:
[----:B------:R-:W-:Y:S02]  /*16be0*/  IMAD.MOV.U32 R13, RZ, RZ, R0 ;  /* 0x000000ffff0d7224 */ /* 0x000fe400078e0000 */
[----:B------:R-:W-:-:S07]  /*16bf0*/  IMAD.MOV.U32 R6, RZ, RZ, R14 ;  /* 0x000000ffff067224 */ /* 0x000fce00078e000e */
[----:B------:R-:W-:Y:S05]  /*16c00*/  WARPSYNC.COLLECTIVE R15, `(.L_x_2026) ;  /* 0x000000000f087348 */ /* 0x000fea0003c00000 */
[----:B------:R0:W1:Y:S02]  /*16c10*/  SHFL.IDX P6, R14, R13, R12, R11 ;  /* 0x0000000c0d0e7389 */ /* 0x00006400000c000b */
[----:B01----:R-:W-:Y:S01]  /*16c20*/  ENDCOLLECTIVE ;  /* 0x000000000000791b */ /* 0x003fe20003800000 */
.L_x_2026:
[----:B------:R-:W-:Y:S02]  /*16c30*/  ULDC UR4, c[0x0][0x288] ;  /* 0x0000a20000047ab9 */ /* 0x000fe40000000800 */
[----:B------:R-:W-:-:S05]  /*16c40*/  IMAD R3, R8, UR4, RZ ;  /* 0x0000000408037c24 */ /* 0x000fca000f8e02ff */
[----:B------:R-:W-:Y:S01]  /*16c50*/  ISETP.GE.AND P1, PT, R5, R3, PT ;  /* 0x000000030500720c */ /* 0x000fe20003f26270 */
[----:B------:R-:W-:Y:S02]  /*16c60*/  IMAD.MOV.U32 R13, RZ, RZ, R2 ;  /* 0x000000ffff0d7224 */ /* 0x000fe400078e0002 */
[----:B------:R-:W-:-:S10]  /*16c70*/  IMAD.MOV.U32 R12, RZ, RZ, 0x1 ;  /* 0x00000001ff0c7424 */ /* 0x000fd400078e00ff */
[----:B------:R-:W-:Y:S02]  /*16c80*/  @!P1 VIADD R8, R4, UR40 ;  /* 0x0000002804089c36 */ /* 0x000fe40008000000 */
[----:B------:R-:W-:-:S07]  /*16c90*/  IMAD.MOV.U32 R7, RZ, RZ, R14 ;  /* 0x000000ffff077224 */ /* 0x000fce00078e000e */
[----:B------:R-:W-:Y:S05]  /*16ca0*/  WARPSYNC.COLLECTIVE R15, `(.L_x_2027) ;  /* 0x000000000f087348 */ /* 0x000fea0003c00000 */
[----:B------:R0:W1:Y:S02]  /*16cb0*/  SHFL.IDX P6, R14, R13, R12, R11 ;  /* 0x0000000c0d0e7389 */ /* 0x00006400000c000b */
[----:B01----:R-:W-:Y:S01]  /*16cc0*/  ENDCOLLECTIVE ;  /* 0x000000000000791b */ /* 0x003fe20003800000 */
.L_x_2027:
        /* <DEDUP_REMOVED lines=16> */
.L_x_2028:
[----:B------:R-:W-:Y:S02]  /*16dd0*/  @!P1 VIADD R8, R4, UR40 ;  /* 0x0000002804089c36 */ /* 0x000fe40008000000 */
[----:B------:R-:W-:Y:S02]  /*16de0*/  IMAD.MOV.U32 R13, RZ, RZ, R2 ;  /* 0x000000ffff0d7224 */ /* 0x000fe400078e0002 */
[----:B------:R-:W-:Y:S02]  /*16df0*/  IMAD.MOV.U32 R12, RZ, RZ, 0x2 ;  /* 0x00000002ff0c7424 */ /* 0x000fe400078e00ff */
[----:B------:R-:W-:-:S07]  /*16e00*/  IMAD.MOV.U32 R7, RZ, RZ, R14 ;  /* 0x000000ffff077224 */ /* 0x000fce00078e000e */
[----:B------:R-:W-:Y:S05]  /*16e10*/  WARPSYNC.COLLECTIVE R15, `(.L_x_2029) ;  /* 0x000000000f087348 */ /* 0x000fea0003c00000 */
[----:B------:R0:W1:Y:S02]  /*16e20*/  SHFL.IDX P6, R14, R13, R12, R11 ;  /* 0x0000000c0d0e7389 */ /* 0x00006400000c000b */
[----:B01----:R-:W-:Y:S01]  /*16e30*/  ENDCOLLECTIVE ;  /* 0x000000000000791b */ /* 0x003fe20003800000 */
.L_x_2029:
        /* <DEDUP_REMOVED lines=16> */
.L_x_2030:
[----:B------:R-:W-:Y:S02]  /*16f40*/  @!P1 VIADD R8, R4, UR40 ;  /* 0x0000002804089c36 */ /* 0x000fe40008000000 */
[----:B------:R-:W-:Y:S02]  /*16f50*/  IMAD.MOV.U32 R13, RZ, RZ, R2 ;  /* 0x000000ffff0d7224 */ /* 0x000fe400078e0002 */
[----:B------:R-:W-:Y:S02]  /*16f60*/  IMAD.MOV.U32 R12, RZ, RZ, 0x3 ;  /* 0x00000003ff0c7424 */ /* 0x000fe400078e00ff */
[----:B------:R-:W-:-:S07]  /*16f70*/  IMAD.MOV.U32 R7, RZ, RZ, R14 ;  /* 0x000000ffff077224 */ /* 0x000fce00078e000e */
[----:B------:R-:W-:Y:S05]  /*16f80*/  WARPSYNC.COLLECTIVE R15, `(.L_x_2031) ;  /* 0x000000000f087348 */ /* 0x000fea0003c00000 */
[----:B------:R0:W1:Y:S02]  /*16f90*/  SHFL.IDX P6, R14, R13, R12, R11 ;  /* 0x0000000c0d0e7389 */ /* 0x00006400000c000b */
[----:B01----:R-:W-:Y:S01]  /*16fa0*/  ENDCOLLECTIVE ;  /* 0x000000000000791b */ /* 0x003fe20003800000 */
.L_x_2031:
        /* <DEDUP_REMOVED lines=16> */
.L_x_2032:
[----:B------:R-:W-:Y:S02]  /*170b0*/  @!P1 VIADD R8, R4, UR40 ;  /* 0x0000002804089c36 */ /* 0x000fe40008000000 */
[----:B------:R-:W-:Y:S02]  /*170c0*/  IMAD.MOV.U32 R13, RZ, RZ, R2 ;  /* 0x000000ffff0d7224 */ /* 0x000fe400078e0002 */
[----:B------:R-:W-:Y:S02]  /*170d0*/  IMAD.MOV.U32 R12, RZ, RZ, 0x4 ;  /* 0x00000004ff0c7424 */ /* 0x000fe400078e00ff */
[----:B------:R-:W-:-:S07]  /*170e0*/  IMAD.MOV.U32 R7, RZ, RZ, R14 ;  /* 0x000000ffff077224 */ /* 0x000fce00078e000e */
[----:B------:R-:W-:Y:S05]  /*170f0*/  WARPSYNC.COLLECTIVE R15, `(.L_x_2033) ;  /* 0x000000000f087348 */ /* 0x000fea0003c00000 */
[----:B------:R0:W1:Y:S02]  /*17100*/  SHFL.IDX P6, R14, R13, R12, R11 ;  /* 0x0000000c0d0e7389 */ /* 0x00006400000c000b */
[----:B01----:R-:W-:Y:S01]  /*17110*/  ENDCOLLECTIVE ;  /* 0x000000000000791b */ /* 0x003fe20003800000 */
.L_x_2033:
        /* <DEDUP_REMOVED lines=16> */
.L_x_2034:
[----:B------:R-:W-:Y:S02]  /*17220*/  @!P1 VIADD R8, R4, UR40 ;  /* 0x0000002804089c36 */ /* 0x000fe40008000000 */
[----:B------:R-:W-:Y:S02]  /*17230*/  IMAD.MOV.U32 R13, RZ, RZ, R2 ;  /* 0x000000ffff0d7224 */ /* 0x000fe400078e0002 */
[----:B------:R-:W-:Y:S02]  /*17240*/  IMAD.MOV.U32 R12, RZ, RZ, 0x5 ;  /* 0x00000005ff0c7424 */ /* 0x000fe400078e00ff */
[----:B------:R-:W-:-:S07]  /*17250*/  IMAD.MOV.U32 R7, RZ, RZ, R14 ;  /* 0x000000ffff077224 */ /* 0x000fce00078e000e */
[----:B------:R-:W-:Y:S05]  /*17260*/  WARPSYNC.COLLECTIVE R15, `(.L_x_2035) ;  /* 0x000000000f087348 */ /* 0x000fea0003c00000 */
[----:B------:R0:W1:Y:S02]  /*17270*/  SHFL.IDX P6, R14, R13, R12, R11 ;  /* 0x0000000c0d0e7389 */ /* 0x00006400000c000b */
[----:B01----:R-:W-:Y:S01]  /*17280*/  ENDCOLLECTIVE ;  /* 0x000000000000791b */ /* 0x003fe20003800000 */
.L_x_2035:
        /* <DEDUP_REMOVED lines=15> */
.L_x_2036:
[----:B------:R-:W-:Y:S02]  /*17380*/  @!P1 VIADD R8, R4, UR40 ;  /* 0x0000002804089c36 */ /* 0x000fe40008000000 */
[----:B------:R-:W-:Y:S02]  /*17390*/  IMAD.MOV.U32 R13, RZ, RZ, R2 ;  /* 0x000000ffff0d7224 */ /* 0x000fe400078e0002 */
[----:B------:R-:W-:Y:S02]  /*173a0*/  IMAD.MOV.U32 R12, RZ, RZ, 0x6 ;  /* 0x00000006ff0c7424 */ /* 0x000fe400078e00ff */
[----:B------:R-:W-:-:S07]  /*173b0*/  IMAD.MOV.U32 R7, RZ, RZ, R14 ;  /* 0x000000ffff077224 */ /* 0x000fce00078e000e */
[----:B------:R-:W-:Y:S05]  /*173c0*/  WARPSYNC.COLLECTIVE R15, `(.L_x_2037) ;  /* 0x000000000f087348 */ /* 0x000fea0003c00000 */
[----:B------:R0:W1:Y:S02]  /*173d0*/  SHFL.IDX P6, R14, R13, R12, R11 ;  /* 0x0000000c0d0e7389 */ /* 0x00006400000c000b */
[----:B01----:R-:W-:Y:S01]  /*173e0*/  ENDCOLLECTIVE ;  /* 0x000000000000791b */ /* 0x003fe20003800000 */
.L_x_2037:
        /* <DEDUP_REMOVED lines=14> */
.L_x_2038:
[----:B------:R-:W-:-:S05]  /*174d0*/  VIADD R8, R5, 0x60 ;  /* 0x0000006005087836 */ /* 0x000fca0000000000 */
        /* <DEDUP_REMOVED lines=8> */
.L_x_2039:
        /* <DEDUP_REMOVED lines=14> */
.L_x_2040:
[----:B------:R-:W-:Y:S05]  /*17640*/  BRA `(.L_x_2041) ;  /* 0xffffffd000f87947 */ /* 0x000fea000383ffff */
.L_x_1980:
[----:B0-----:R-:W-:-:S04]  /*17650*/  IMAD.U32 R3, RZ, RZ, UR40 ;  /* 0x00000028ff037e24 */ /* 0x001fc8000f8e00ff */
[----:B------:R0:W1:Y:S03]  /*17660*/  SYNCS.PHASECHK.TRANS64.TRYWAIT P0, [R3+URZ+0x2e820], R0 ;  /* 0x02e82000030075a7 */ /* 0x000066000800017f */
[----:B-1----:R-:W-:Y:S05]  /*17670*/  @!P0 NANOSLEEP.SYNCS 0x989680 ;  /* 0x009896800000895d */ /* 0x002fea0003900000 */
[----:B------:R-:W1:Y:S02]  /*17680*/  @!P0 SYNCS.PHASECHK.TRANS64 P0, [R3+URZ+0x2e820], R0 ;  /* 0x02e82000030085a7 */ /* 0x000e64000800007f */
[----:B-1----:R-:W-:Y:S05]  /*17690*/  @!P0 BRA `(.L_x_1980) ;  /* 0xfffffffc00ec8947 */ /* 0x002fea000383ffff */
[----:B------:R-:W-:Y:S05]  /*176a0*/  BRA `(.L_x_2042) ;  /* 0xffffffd400347947 */ /* 0x000fea000383ffff */
.L_x_1985:
[----:B0-----:R0:W1:Y:S02]  /*176b0*/  SYNCS.PHASECHK.TRANS64.TRYWAIT P0, [R4+URZ+0x2e880], R3 ;  /* 0x02e88003040075a7 */ /* 0x001064000800017f */
[----:B-1----:R-:W-:Y:S05]  /*176c0*/  @!P0 NANOSLEEP.SYNCS 0x989680 ;  /* 0x009896800000895d */ /* 0x002fea0003900000 */
[----:B------:R-:W1:Y:S02]  /*176d0*/  @!P0 SYNCS.PHASECHK.TRANS64 P0, [R4+URZ+0x2e880], R3 ;  /* 0x02e88003040085a7 */ /* 0x000e64000800007f */
[----:B-1----:R-:W-:Y:S05]  /*176e0*/  @!P0 BRA `(.L_x_1985) ;  /* 0xfffffffc00f08947 */ /* 0x002fea000383ffff */
[----:B------:R-:W-:Y:S05]  /*176f0*/  BRA `(.L_x_2043) ;  /* 0xffffffd400e07947 */ /* 0x000fea000383ffff */
.L_x_1989:
[----:B-1----:R1:W2:Y:S02]  /*17700*/  SYNCS.PHASECHK.TRANS64.TRYWAIT P0, [R4+URZ+0x2e840], R3 ;  /* 0x02e84003040075a7 */ /* 0x0022a4000800017f */
[----:B--2---:R-:W-:Y:S05]  /*17710*/  @!P0 NANOSLEEP.SYNCS 0x989680 ;  /* 0x009896800000895d */ /* 0x004fea0003900000 */
[----:B------:R-:W2:Y:S02]  /*17720*/  @!P0 SYNCS.PHASECHK.TRANS64 P0, [R4+URZ+0x2e840], R3 ;  /* 0x02e84003040085a7 */ /* 0x000ea4000800007f */
[----:B--2---:R-:W-:Y:S05]  /*17730*/  @!P0 BRA `(.L_x_1989) ;  /* 0xfffffffc00f08947 */ /* 0x004fea000383ffff */
[----:B------:R-:W-:Y:S05]  /*17740*/  BRA `(.L_x_2044) ;  /* 0xffffffd800547947 */ /* 0x000fea000383ffff */
.L_x_1994:
[----:B--2---:R2:W3:Y:S02]  /*17750*/  SYNCS.PHASECHK.TRANS64.TRYWAIT P0, [R18+URZ+0x2e870], R2 ;  /* 0x02e87002120075a7 */ /* 0x0044e4000800017f */
[----:B---3--:R-:W-:Y:S05]  /*17760*/  @!P0 NANOSLEEP.SYNCS 0x989680 ;  /* 0x009896800000895d */ /* 0x008fea0003900000 */
[----:B------:R-:W3:Y:S02]  /*17770*/  @!P0 SYNCS.PHASECHK.TRANS64 P0, [R18+URZ+0x2e870], R2 ;  /* 0x02e87002120085a7 */ /* 0x000ee4000800007f */
[----:B---3--:R-:W-:Y:S05]  /*17780*/  @!P0 BRA `(.L_x_1994) ;  /* 0xfffffffc00f08947 */ /* 0x008fea000383ffff */
[----:B------:R-:W-:Y:S05]  /*17790*/  BRA `(.L_x_2045) ;  /* 0xffffffd800e87947 */ /* 0x000fea000383ffff */
.L_x_1996:
[----:B--2---:R2:W3:Y:S02]  /*177a0*/  SYNCS.PHASECHK.TRANS64.TRYWAIT P0, [R18+URZ+0x2e860], R2 ;  /* 0x02e86002120075a7 */ /* 0x0044e4000800017f */
[----:B---3--:R-:W-:Y:S05]  /*177b0*/  @!P0 NANOSLEEP.SYNCS 0x989680 ;  /* 0x009896800000895d */ /* 0x008fea0003900000 */
[----:B------:R-:W3:Y:S02]  /*177c0*/  @!P0 SYNCS.PHASECHK.TRANS64 P0, [R18+URZ+0x2e860], R2 ;  /* 0x02e86002120085a7 */ /* 0x000ee4000800007f */
[----:B---3--:R-:W-:Y:S05]  /*177d0*/  @!P0 BRA `(.L_x_1996) ;  /* 0xfffffffc00f08947 */ /* 0x008fea000383ffff */
[----:B------:R-:W-:Y:S05]  /*177e0*/  BRA `(.L_x_2046) ;  /* 0xffffffd800ec7947 */ /* 0x000fea000383ffff */
.L_x_2002:
[----:B0-----:R0:W1:Y:S02]  /*177f0*/  SYNCS.PHASECHK.TRANS64.TRYWAIT P0, [R16+URZ+0x2e870], R3 ;  /* 0x02e87003100075a7 */ /* 0x001064000800017f */
[----:B-1----:R-:W-:Y:S05]  /*17800*/  @!P0 NANOSLEEP.SYNCS 0x989680 ;  /* 0x009896800000895d */ /* 0x002fea0003900000 */
[----:B------:R-:W1:Y:S02]  /*17810*/  @!P0 SYNCS.PHASECHK.TRANS64 P0, [R16+URZ+0x2e870], R3 ;  /* 0x02e87003100085a7 */ /* 0x000e64000800007f */
[----:B-1----:R-:W-:Y:S05]  /*17820*/  @!P0 BRA `(.L_x_2002) ;  /* 0xfffffffc00f08947 */ /* 0x002fea000383ffff */
[----:B------:R-:W-:Y:S05]  /*17830*/  BRA `(.L_x_2047) ;  /* 0xffffffe000e87947 */ /* 0x000fea000383ffff */
.L_x_2004:
[----:B0-----:R0:W1:Y:S02]  /*17840*/  SYNCS.PHASECHK.TRANS64.TRYWAIT P0, [R16+URZ+0x2e860], R3 ;  /* 0x02e86003100075a7 */ /* 0x001064000800017f */
[----:B-1----:R-:W-:Y:S05]  /*17850*/  @!P0 NANOSLEEP.SYNCS 0x989680 ;  /* 0x009896800000895d */ /* 0x002fea0003900000 */
[----:B------:R-:W1:Y:S02]  /*17860*/  @!P0 SYNCS.PHASECHK.TRANS64 P0, [R16+URZ+0x2e860], R3 ;  /* 0x02e86003100085a7 */ /* 0x000e64000800007f */
[----:B-1----:R-:W-:Y:S05]  /*17870*/  @!P0 BRA `(.L_x_2004) ;  /* 0xfffffffc00f08947 */ /* 0x002fea000383ffff */
[----:B------:R-:W-:Y:S05]  /*17880*/  BRA `(.L_x_2048) ;  /* 0xffffffe000f87947 */ /* 0x000fea000383ffff */
.L_x_2006:
[----:B0-----:R0:W1:Y:S02]  /*17890*/  SYNCS.PHASECHK.TRANS64.TRYWAIT P0, [R9+URZ+0x2e820], R2 ;  /* 0x02e82002090075a7 */ /* 0x001064000800017f */
[----:B-1----:R-:W-:Y:S05]  /*178a0*/  @!P0 NANOSLEEP.SYNCS 0x989680 ;  /* 0x009896800000895d */ /* 0x002fea0003900000 */
[----:B------:R-:W1:Y:S02]  /*178b0*/  @!P0 SYNCS.PHASECHK.TRANS64 P0, [R9+URZ+0x2e820], R2 ;  /* 0x02e82002090085a7 */ /* 0x000e64000800007f */
[----:B-1----:R-:W-:Y:S05]  /*178c0*/  @!P0 BRA `(.L_x_2006) ;  /* 0xfffffffc00f08947 */ /* 0x002fea000383ffff */
[----:B------:R-:W-:Y:S05]  /*178d0*/  BRA `(.L_x_2049) ;  /* 0xffffffe800c87947 */ /* 0x000fea000383ffff */
.L_x_2008:
[----:B0-----:R0:W1:Y:S02]  /*178e0*/  SYNCS.PHASECHK.TRANS64.TRYWAIT P1, [R5+URZ], R4 ;  /* 0x00000004050075a7 */ /* 0x001064000802017f */
[----:B-1----:R-:W-:Y:S05]  /*178f0*/  @!P1 NANOSLEEP.SYNCS 0x989680 ;  /* 0x009896800000995d */ /* 0x002fea0003900000 */
[----:B------:R-:W1:Y:S02]  /*17900*/  @!P1 SYNCS.PHASECHK.TRANS64 P1, [R5+URZ], R4 ;  /* 0x00000004050095a7 */ /* 0x000e64000802007f */
[----:B-1----:R-:W-:Y:S05]  /*17910*/  @!P1 BRA `(.L_x_2008) ;  /* 0xfffffffc00f09947 */ /* 0x002fea000383ffff */
[----:B------:R-:W-:Y:S05]  /*17920*/  BRA `(.L_x_2050) ;  /* 0xffffffec00187947 */ /* 0x000fea000383ffff */
.L_x_2009:
[----:B-1----:R1:W2:Y:S02]  /*17930*/  SYNCS.PHASECHK.TRANS64.TRYWAIT P1, [R7+URZ], R2 ;  /* 0x00000002070075a7 */ /* 0x0022a4000802017f */
[----:B--2---:R-:W-:Y:S05]  /*17940*/  @!P1 NANOSLEEP.SYNCS 0x989680 ;  /* 0x009896800000995d */ /* 0x004fea0003900000 */
[----:B------:R-:W2:Y:S02]  /*17950*/  @!P1 SYNCS.PHASECHK.TRANS64 P1, [R7+URZ], R2 ;  /* 0x00000002070095a7 */ /* 0x000ea4000802007f */
[----:B--2---:R-:W-:Y:S05]  /*17960*/  @!P1 BRA `(.L_x_2009) ;  /* 0xfffffffc00f09947 */ /* 0x004fea000383ffff */
[----:B------:R-:W-:Y:S05]  /*17970*/  BRA `(.L_x_2051) ;  /* 0xffffffec000c7947 */ /* 0x000fea000383ffff */
.L_x_2011:
[----:B0-----:R0:W2:Y:S02]  /*17980*/  SYNCS.PHASECHK.TRANS64.TRYWAIT P1, [R5+URZ+0x2e860], R4 ;  /* 0x02e86004050075a7 */ /* 0x0010a4000802017f */
[----:B--2---:R-:W-:Y:S05]  /*17990*/  @!P1 NANOSLEEP.SYNCS 0x989680 ;  /* 0x009896800000995d */ /* 0x004fea0003900000 */
[----:B------:R-:W2:Y:S02]  /*179a0*/  @!P1 SYNCS.PHASECHK.TRANS64 P1, [R5+URZ+0x2e860], R4 ;  /* 0x02e86004050095a7 */ /* 0x000ea4000802007f */
[----:B--2---:R-:W-:Y:S05]  /*179b0*/  @!P1 BRA `(.L_x_2011) ;  /* 0xfffffffc00f09947 */ /* 0x004fea000383ffff */
[----:B------:R-:W-:Y:S05]  /*179c0*/  BRA `(.L_x_2052) ;  /* 0xffffffec000c7947 */ /* 0x000fea000383ffff */
.L_x_2013:
[----:B--2---:R2:W3:Y:S02]  /*179d0*/  SYNCS.PHASECHK.TRANS64.TRYWAIT P1, [R3+URZ+0x2e860], R2 ;  /* 0x02e86002030075a7 */ /* 0x0044e4000802017f */
[----:B---3--:R-:W-:Y:S05]  /*179e0*/  @!P1 NANOSLEEP.SYNCS 0x989680 ;  /* 0x009896800000995d */ /* 0x008fea0003900000 */
[----:B------:R-:W3:Y:S02]  /*179f0*/  @!P1 SYNCS.PHASECHK.TRANS64 P1, [R3+URZ+0x2e860], R2 ;  /* 0x02e86002030095a7 */ /* 0x000ee4000802007f */
[----:B---3--:R-:W-:Y:S05]  /*17a00*/  @!P1 BRA `(.L_x_2013) ;  /* 0xfffffffc00f09947 */ /* 0x008fea000383ffff */
[----:B------:R-:W-:Y:S05]  /*17a10*/  BRA `(.L_x_2053) ;  /* 0xffffffec000c7947 */ /* 0x000fea000383ffff */
.L_x_2015:
[----:B---3--:R3:W4:Y:S02]  /*17a20*/  SYNCS.PHASECHK.TRANS64.TRYWAIT P0, [R5+URZ+0x2e880], R4 ;  /* 0x02e88004050075a7 */ /* 0x008724000800017f */
[----:B----4-:R-:W-:Y:S05]  /*17a30*/  @!P0 NANOSLEEP.SYNCS 0x989680 ;  /* 0x009896800000895d */ /* 0x010fea0003900000 */
[----:B------:R-:W4:Y:S02]  /*17a40*/  @!P0 SYNCS.PHASECHK.TRANS64 P0, [R5+URZ+0x2e880], R4 ;  /* 0x02e88004050085a7 */ /* 0x000f24000800007f */
[----:B----4-:R-:W-:Y:S05]  /*17a50*/  @!P0 BRA `(.L_x_2015) ;  /* 0xfffffffc00f08947 */ /* 0x010fea000383ffff */
[----:B------:R-:W-:Y:S05]  /*17a60*/  BRA `(.L_x_2016) ;  /* 0xffffffec00087947 */ /* 0x000fea000383ffff */
.L_x_2054:
        /* <DEDUP_REMOVED lines=9> */
.L_x_2822:


//--------------------- .text._ZN7cutlass13device_kernelIN5flash11enable_sm90INS1_16FlashAttnFwdSm90INS1_25CollectiveMainloopFwdSm90ILi2EN4cute5tupleIJNS5_1CILi1EEES8_S8_EEENS6_IJNS7_ILi128EEENS7_ILi224EEESA_EEELi128ENS_12float_e4m3_tEfNS_4arch4Sm90ELb1ELb0ELb1ELb1ELb0ELb0ELb0ELb1ELb1ELb1ELb1ELb0EEENS1_21CollectiveEpilogueFwdINS6_IJSA_SA_SB_EEES9_NS_10bfloat16_tESF_Li256ELb1ELb1ELb1ELb1EEENS1_36VarlenDynamicPersistentTileSchedulerILi128ELi224ELi256ELi128ELb1ELb1ELb1ELb1ELb1ELb1EEEEEEEEEvNT_6ParamsE --------------------------
	.section	.text._ZN7cutlass13device_kernelIN5flash11enable_sm90INS1_16FlashAttnFwdSm90INS1_25CollectiveMainloopFwdSm90ILi2EN4cute5tupleIJNS5_1CILi1EEES8_S8_EEENS6_IJNS7_ILi128EEENS7_ILi224EEESA_EEELi128ENS_12float_e4m3_tEfNS_4arch4Sm90ELb1ELb0ELb1ELb1ELb0ELb0ELb0ELb1ELb1ELb1ELb1ELb0EEENS1_21CollectiveEpilogueFwdINS6_IJSA_SA_SB_EEES9_NS_10bfloat16_tESF_Li256ELb1ELb1ELb1ELb1EEENS1_36VarlenDynamicPersistentTileSchedulerILi128ELi224ELi256ELi128ELb1ELb1ELb1ELb1ELb1ELb1EEEEEEEEEvNT_6ParamsE,"ax",@progbits
	.align	128
.text._ZN7cutlass13device_kernelIN5flash11enable_sm90INS1_16FlashAttnFwdSm90INS1_25CollectiveMainloopFwdSm90ILi2EN4cute5tupleIJNS5_1CILi1EEES8_S8_EEENS6_IJNS7_ILi128EEENS7_ILi224EEESA_EEELi128ENS_12float_e4m3_tEfNS_4arch4Sm90ELb1ELb0ELb1ELb1ELb0ELb0ELb0ELb1ELb1ELb1ELb1ELb0EEENS1_21CollectiveEpilogueFwdINS6_IJSA_SA_SB_EEES9_NS_10bfloat16_tESF_Li256ELb1ELb1ELb1ELb1EEENS1_36VarlenDynamicPersistentTileSchedulerILi128ELi224ELi256ELi128ELb1ELb1ELb1ELb1ELb1ELb1EEEEEEEEEvNT_6ParamsE:
        .type           _ZN7cutlass13device_kernelIN5flash11enable_sm90INS1_16FlashAttnFwdSm90INS1_25CollectiveMainloopFwdSm90ILi2EN4cute5tupleIJNS5_1CILi1EEES8_S8_EEENS6_IJNS7_ILi128EEENS7_ILi224EEESA_EEELi128ENS_12float_e4m3_tEfNS_4arch4Sm90ELb1ELb0ELb1ELb1ELb0ELb0ELb0ELb1ELb1ELb1ELb1ELb0EEENS1_21CollectiveEpilogueFwdINS6_IJSA_SA_SB_EEES9_NS_10bfloat16_tESF_Li256ELb1ELb1ELb1ELb1EEENS1_36VarlenDynamicPersistentTileSchedulerILi128ELi224ELi256ELi128ELb1ELb1ELb1ELb1ELb1ELb1EEEEEEEEEvNT_6ParamsE,@function
        .size           _ZN7cutlass13device_kernelIN5flash11enable_sm90INS1_16FlashAttnFwdSm90INS1_25CollectiveMainloopFwdSm90ILi2EN4cute5tupleIJNS5_1CILi1EEES8_S8_EEENS6_IJNS7_ILi128EEENS7_ILi224EEESA_EEELi128ENS_12float_e4m3_tEfNS_4arch4Sm90ELb1ELb0ELb1ELb1ELb0ELb0ELb0ELb1ELb1ELb1ELb1ELb0EEENS1_21CollectiveEpilogueFwdINS6_IJSA_SA_SB_EEES9_NS_10bfloat16_tESF_Li256ELb1ELb1ELb1ELb1EEENS1_36VarlenDynamicPersistentTileSchedulerILi128ELi224ELi256ELi128ELb1ELb1ELb1ELb1ELb1ELb1EEEEEEEEEvNT_6ParamsE,(.L_x_2823 - _ZN7cutlass13device_kernelIN5flash11enable_sm90INS1_16FlashAttnFwdSm90INS1_25CollectiveMainloopFwdSm90ILi2EN4cute5tupleIJNS5_1CILi1EEES8_S8_EEENS6_IJNS7_ILi128EEENS7_ILi224EEESA_EEELi128ENS_12float_e4m3_tEfNS_4arch4Sm90ELb1ELb0ELb1ELb1ELb0ELb0ELb0ELb1ELb1ELb1ELb1ELb0EEENS1_21CollectiveEpilogueFwdINS6_IJSA_SA_SB_EEES9_NS_10bfloat16_tESF_Li256ELb1ELb1ELb1ELb1EEENS1_36VarlenDynamicPersistentTileSchedulerILi128ELi224ELi256ELi128ELb1ELb1ELb1ELb1ELb1ELb1EEEEEEEEEvNT_6ParamsE)
        .other          _ZN7cutlass13device_kernelIN5flash11enable_sm90INS1_16FlashAttnFwdSm90INS1_25CollectiveMainloopFwdSm90ILi2EN4cute5tupleIJNS5_1CILi1EEES8_S8_EEENS6_IJNS7_ILi128EEENS7_ILi224EEESA_EEELi128ENS_12float_e4m3_tEfNS_4arch4Sm90ELb1ELb0ELb1ELb1ELb0ELb0ELb0ELb1ELb1ELb1ELb1ELb0EEENS1_21CollectiveEpilogueFwdINS6_IJSA_SA_SB_EEES9_NS_10bfloat16_tESF_Li256ELb1ELb1ELb1ELb1EEENS1_36VarlenDynamicPersistentTileSchedulerILi128ELi224ELi256ELi128ELb1ELb1ELb1ELb1ELb1ELb1EEEEEEEEEvNT_6ParamsE,@"STO_CUDA_ENTRY STV_DEFAULT"
_ZN7cutlass13device_kernelIN5flash11enable_sm90INS1_16FlashAttnFwdSm90INS1_25CollectiveMainloopFwdSm90ILi2EN4cute5tupleIJNS5_1CILi1EEES8_S8_EEENS6_IJNS7_ILi128EEENS7_ILi224EEESA_EEELi128ENS_12float_e4m3_tEfNS_4arch4Sm90ELb1ELb0ELb1ELb1ELb0ELb0ELb0ELb1ELb1ELb1ELb1ELb0EEENS1_21CollectiveEpilogueFwdINS6_IJSA_SA_SB_EEES9_NS_10bfloat16_tESF_Li256ELb1ELb1ELb1ELb1EEENS1_36VarlenDynamicPersistentTileSchedulerILi128ELi224ELi256ELi128ELb1ELb1ELb1ELb1ELb1ELb1EEEEEEEEEvNT_6ParamsE:
        /* <DEDUP_REMOVED lines=18> */
.L_x_2056:
[----:B------:R-:W-:Y:S05]  /*0120*/  BSYNC B0 ;  /* 0x0000000000007941 */ /* 0x000fea0003800000 */
.L_x_2055:
        /* <DEDUP_REMOVED lines=41> */
.L_x_2057:
        /* <DEDUP_REMOVED lines=22> */
.L_x_2058:
        /* <DEDUP_REMOVED lines=18> */
.L_x_2059:
        /* <DEDUP_REMOVED lines=22> */
.L_x_2060:
        /* <DEDUP_REMOVED lines=22> */
.L_x_2061:
[----:B------:R-:W-:Y:S01]  /*0900*/  PLOP3.LUT P0, PT, PT, PT, UP0, 0x80, 0x0 ;  /* 0x000000000000781c */ /* 0x000fe20003f0f008 */
[----:B------:R-:W-:Y:S01]  /*0910*/  UMOV UR38, 0x1 ;  /* 0x0000000100267882 */ /* 0x000fe20000000000 */
[----:B------:R-:W-:Y:S01]  /*0920*/  NOP ;  /* 0x0000000000007918 */ /* 0x000fe20000000000 */
[----:B------:R-:W-:Y:S01]  /*0930*/  USEL UR38, UR38, 0x2, !UP0 ;  /* 0x0000000226267887 */ /* 0x000fe2000c000000 */
[----:B------:R-:W-:Y:S01]  /*0940*/  ULDC.64 UR54, c[0x0][0x208] ;  /* 0x0000820000367ab9 */ /* 0x000fe20000000a00 */
[----:B012-4-:R-:W-:Y:S08]  /*0950*/  BAR.SYNC.DEFER_BLOCKING 0x0 ;  /* 0x0000000000007b1d */ /* 0x017ff00000010000 */
[----:B------:R-:W-:Y:S05]  /*0960*/  @!P0 BRA `(.L_x_2062) ;  /* 0x00000144008c8947 */ /* 0x000fea0003800000 */
.L_x_2063:
        /* <DEDUP_REMOVED lines=33> */
[----:B------:R-:W-:Y:S02]  /*0b80*/  SHF.R.S32.HI R6, RZ, 0x4, R3 ;  /* 0x00000004ff067819 */ /* 0x000fe40000011403 */
[----:B------:R-:W-:Y:S02]  /*0b90*/  SHF.R.S32.HI R7, RZ, 0x1f, R11 ;  /* 0x0000001fff077819 */ /* 0x000fe4000001140b */
[----:B------:R-:W-:-:S02]  /*0ba0*/  LOP3.LUT R4, R3, 0x3fffff0, RZ, 0xc0, !PT ;  /* 0x03fffff003047812 */ /* 0x000fc400078ec0ff */
[----:B------:R-:W-:Y:S02]  /*0bb0*/  LEA.HI R3, R3, R6, RZ, 0x1 ;  /* 0x0000000603037211 */ /* 0x000fe400078f08ff */
[----:B------:R-:W-:Y:S01]  /*0bc0*/  LEA.HI R8, R7, R11, RZ, 0x2 ;  /* 0x0000000b07087211 */ /* 0x000fe200078f10ff */
[----:B------:R-:W-:Y:S01]  /*0bd0*/  IMAD.IADD R4, R12, 0x1, -R4 ;  /* 0x000000010c047824 */ /* 0x000fe200078e0a04 */
[----:B------:R-:W-:Y:S02]  /*0be0*/  LOP3.LUT R3, R3, 0x1ffffffe, RZ, 0xc0, !PT ;  /* 0x1ffffffe03037812 */ /* 0x000fe400078ec0ff */
[--C-:B------:R-:W-:Y:S01]  /*0bf0*/  SHF.R.S32.HI R9, RZ, 0x2, R8.reuse ;  /* 0x00000002ff097819 */ /* 0x100fe20000011408 */
[----:B------:R-:W-:Y:S01]  /*0c00*/  IMAD R4, R4, 0x40, R5 ;  /* 0x0000004004047824 */ /* 0x000fe200078e0205 */
[----:B------:R-:W-:Y:S01]  /*0c10*/  SHF.R.S32.HI R10, RZ, 0x1f, R8 ;  /* 0x0000001fff0a7819 */ /* 0x000fe20000011408 */
[----:B------:R-:W-:Y:S01]  /*0c20*/  IMAD.IADD R3, R6, 0x1, -R3 ;  /* 0x0000000106037824 */ /* 0x000fe200078e0a03 */
[----:B------:R-:W-:-:S02]  /*0c30*/  SHF.R.S32.HI R6, RZ, 0x7, R2 ;  /* 0x00000007ff067819 */ /* 0x000fc40000011402 */
[----:B------:R-:W-:Y:S01]  /*0c40*/  LEA.HI R10, R10, R9, RZ, 0x3 ;  /* 0x000000090a0a7211 */ /* 0x000fe200078f18ff */
[----:B------:R-:W-:Y:S01]  /*0c50*/  IMAD R3, R3, 0x8, R4 ;  /* 0x0000000803037824 */ /* 0x000fe200078e0204 */
[----:B------:R-:W-:Y:S02]  /*0c60*/  LEA.HI R7, R7, R11, RZ, 0x5 ;  /* 0x0000000b07077211 */ /* 0x000fe400078f28ff */
[----:B------:R-:W-:Y:S02]  /*0c70*/  LOP3.LUT R10, R10, 0xfffffff8, RZ, 0xc0, !PT ;  /* 0xfffffff80a0a7812 */ /* 0x000fe400078ec0ff */
[----:B------:R-:W-:Y:S01]  /*0c80*/  LEA.HI R2, R2, R6, RZ, 0x1 ;  /* 0x0000000602027211 */ /* 0x000fe200078f08ff */
[----:B------:R0:W-:Y:S01]  /*0c90*/  STL [R1+0x3c], R3 ;  /* 0x00003c0301007387 */ /* 0x0001e20000100800 */
[----:B------:R-:W-:Y:S01]  /*0ca0*/  SHF.R.S32.HI R7, RZ, 0x5, R7 ;  /* 0x00000005ff077819 */ /* 0x000fe20000011407 */
[----:B------:R-:W-:Y:S01]  /*0cb0*/  IMAD.IADD R10, R9, 0x1, -R10 ;  /* 0x00000001090a7824 */ /* 0x000fe200078e0a0a */
[----:B------:R-:W-:-:S02]  /*0cc0*/  LOP3.LUT R2, R2, 0x3fffffe, RZ, 0xc0, !PT ;  /* 0x03fffffe02027812 */ /* 0x000fc400078ec0ff */
[CC--:B------:R-:W-:Y:S01]  /*0cd0*/  LEA.HI R5, R0.reuse, R12.reuse, RZ, 0x2 ;  /* 0x0000000c00057211 */ /* 0x0c0fe200078f10ff */
[----:B------:R-:W-:Y:S01]  /*0ce0*/  IMAD R7, R7, 0x10, R10 ;  /* 0x0000001007077824 */ /* 0x000fe200078e020a */
[----:B------:R-:W-:Y:S01]  /*0cf0*/  LEA.HI R0, R0, R12, RZ, 0x3 ;  /* 0x0000000c00007211 */ /* 0x000fe200078f18ff */
[----:B------:R-:W-:Y:S01]  /*0d00*/  IMAD.IADD R2, R6, 0x1, -R2 ;  /* 0x0000000106027824 */ /* 0x000fe200078e0a02 */
[----:B------:R-:W-:Y:S02]  /*0d10*/  LOP3.LUT R5, R5, 0xfffffffc, RZ, 0xc0, !PT ;  /* 0xfffffffc05057812 */ /* 0x000fe400078ec0ff */
[----:B------:R-:W-:Y:S01]  /*0d20*/  LOP3.LUT R22, R0, 0xfffffff8, RZ, 0xc0, !PT ;  /* 0xfffffff800167812 */ /* 0x000fe200078ec0ff */
[----:B------:R-:W-:Y:S01]  /*0d30*/  IMAD R2, R2, 0x40, R7 ;  /* 0x0000004002027824 */ /* 0x000fe200078e0207 */
[----:B------:R-:W-:Y:S01]  /*0d40*/  LOP3.LUT R8, R8, 0x7ffffffc, RZ, 0xc0, !PT ;  /* 0x7ffffffc08087812 */ /* 0x000fe200078ec0ff */
[C---:B------:R-:W-:Y:S02]  /*0d50*/  IMAD.IADD R5, R12.reuse, 0x1, -R5 ;  /* 0x000000010c057824 */ /* 0x040fe400078e0a05 */
[----:B------:R-:W-:Y:S01]  /*0d60*/  IMAD.IADD R22, R12, 0x1, -R22 ;  /* 0x000000010c167824 */ /* 0x000fe200078e0a16 */
[----:B------:R1:W-:Y:S01]  /*0d70*/  STL [R1+0x38], R2 ;  /* 0x0000380201007387 */ /* 0x0003e20000100800 */
[----:B------:R-:W-:Y:S01]  /*0d80*/  IMAD.IADD R8, R11, 0x1, -R8 ;  /* 0x000000010b087824 */ /* 0x000fe200078e0a08 */
[----:B0-----:R-:W-:Y:S01]  /*0d90*/  LEA.HI R3, R5, R5, RZ, 0x1 ;  /* 0x0000000505037211 */ /* 0x001fe200078f08ff */
[----:B------:R-:W-:-:S02]  /*0da0*/  IMAD.SHL.U32 R17, R22, 0x8, RZ ;  /* 0x0000000816117824 */ /* 0x000fc400078e00ff */
[----:B------:R-:W-:Y:S01]  /*0db0*/  IMAD.SHL.U32 R16, R8, 0x2, RZ ;  /* 0x0000000208107824 */ /* 0x000fe200078e00ff */
[----:B------:R-:W-:Y:S01]  /*0dc0*/  LOP3.LUT R4, R3, 0x1ffffffe, RZ, 0xc0, !PT ;  /* 0x1ffffffe03047812 */ /* 0x000fe200078ec0ff */
[----:B------:R-:W-:Y:S01]  /*0dd0*/  VIADD R19, R17, 0x40 ;  /* 0x0000004011137836 */ /* 0x000fe20000000000 */
[----:B------:R-:W-:Y:S01]  /*0de0*/  SHF.R.S32.HI R3, RZ, 0x3, R0 ;  /* 0x00000003ff037819 */ /* 0x000fe20000011400 */
[C---:B------:R-:W-:Y:S01]  /*0df0*/  VIADD R3, R16.reuse, 0x18 ;  /* 0x0000001810037836 */ /* 0x040fe20000000000 */
[----:B------:R-:W-:Y:S01]  /*0e00*/  SHF.R.S32.HI R0, RZ, 0x1f, R17 ;  /* 0x0000001fff007819 */ /* 0x000fe20000011411 */
[C---:B------:R-:W-:Y:S02]  /*0e10*/  VIADD R0, R16.reuse, 0x20 ;  /* 0x0000002010007836 */ /* 0x040fe40000000000 */
[C---:B------:R-:W-:Y:S01]  /*0e20*/  VIADD R237, R16.reuse, 0x28 ;  /* 0x0000002810ed7836 */ /* 0x040fe20000000000 */
[----:B------:R-:W-:Y:S01]  /*0e30*/  SHF.R.S32.HI R6, RZ, 0x1f, R3 ;  /* 0x0000001fff067819 */ /* 0x000fe20000011403 */
[----:B------:R-:W-:-:S02]  /*0e40*/  VIADD R236, R16, 0x30 ;  /* 0x0000003010ec7836 */ /* 0x000fc40000000000 */
[C---:B------:R-:W-:Y:S01]  /*0e50*/  VIADD R235, R16.reuse, 0x38 ;  /* 0x0000003810eb7836 */ /* 0x040fe20000000000 */
[----:B------:R-:W-:Y:S01]  /*0e60*/  SHF.R.S32.HI R3, RZ, 0x1f, R237 ;  /* 0x0000001fff037819 */ /* 0x000fe200000114ed */
[C---:B------:R-:W-:Y:S02]  /*0e70*/  VIADD R234, R16.reuse, 0x40 ;  /* 0x0000004010ea7836 */ /* 0x040fe40000000000 */
[C---:B------:R-:W-:Y:S02]  /*0e80*/  VIADD R233, R16.reuse, 0x48 ;  /* 0x0000004810e97836 */ /* 0x040fe40000000000 */
[----:B------:R-:W-:Y:S01]  /*0e90*/  IMAD.IADD R4, R5, 0x1, -R4 ;  /* 0x0000000105047824 */ /* 0x000fe200078e0a04 */
        /* <DEDUP_REMOVED lines=13> */
[----:B------:R-:W-:Y:S01]  /*0f70*/  IMAD R18, R4, 0x8, R2 ;  /* 0x0000000804127824 */ /* 0x000fe200078e0202 */
[----:B------:R-:W-:-:S02]  /*0f80*/  SHF.R.S32.HI R3, RZ, 0x1f, R231 ;  /* 0x0000001fff037819 */ /* 0x000fc400000114e7 */
[----:B------:R-:W-:Y:S02]  /*0f90*/  SHF.R.S32.HI R0, RZ, 0x1f, R230 ;  /* 0x0000001fff007819 */ /* 0x000fe400000114e6 */
[----:B------:R-:W-:Y:S02]  /*0fa0*/  SHF.R.S32.HI R5, RZ, 0x1f, R229 ;  /* 0x0000001fff057819 */ /* 0x000fe400000114e5 */
[----:B------:R-:W-:Y:S02]  /*0fb0*/  SHF.R.S32.HI R3, RZ, 0x1f, R228 ;  /* 0x0000001fff037819 */ /* 0x000fe400000114e4 */
[----:B-1----:R-:W-:-:S07]  /*0fc0*/  SHF.R.S32.HI R0, RZ, 0x1f, R23 ;  /* 0x0000001fff007819 */ /* 0x002fce0000011417 */
.L_x_2124:
[----:B01234-:R-:W0:Y:S01]  /*0fd0*/  LDC.64 R2, c[0x0][0xc88] ;  /* 0x00032200ff027b82 */ /* 0x01fe220000000a00 */
[----:B------:R-:W-:Y:S01]  /*0fe0*/  ULDC.64 UR8, c[0x0][0xa28] ;  /* 0x00028a0000087ab9 */ /* 0x000fe20000000a00 */
[----:B------:R-:W-:Y:S01]  /*0ff0*/  ULDC.64 UR10, c[0x0][0xa18] ;  /* 0x00028600000a7ab9 */ /* 0x000fe20000000a00 */
[----:B------:R-:W-:Y:S01]  /*1000*/  ULOP3.LUT UR4, UR6, 0xff000000, URZ, 0xc0, !UPT ;  /* 0xff00000006047892 */ /* 0x000fe2000f8ec03f */
        /* <DEDUP_REMOVED lines=18> */
[----:B------:R-:W-:-:S03]  /*1130*/  IMAD.U32 R4, RZ, RZ, UR10 ;  /* 0x0000000aff047e24 */ /* 0x000fc6000f8e00ff */
[----:B------:R-:W-:Y:S01]  /*1140*/  IMAD.U32 R5, RZ, RZ, UR11 ;  /* 0x0000000bff057e24 */ /* 0x000fe2000f8e00ff */
[----:B------:R-:W2:Y:S01]  /*1150*/  @P0 LDG.E R2, desc[UR54][R2.64] ;  /* 0x0000003602020981 */ /* 0x000ea2000c1e1900 */
[----:B------:R-:W-:Y:S01]  /*1160*/  UISETP.NE.U32.AND UP0, UPT, UR8, URZ, UPT ;  /* 0x0000003f0800728c */ /* 0x000fe2000bf05070 */
[----:B------:R-:W-:Y:S02]  /*1170*/  ULDC.64 UR10, c[0x0][0xa20] ;  /* 0x00028800000a7ab9 */ /* 0x000fe40000000a00 */
[----:B------:R-:W3:Y:S01]  /*1180*/  @P2 LDG.E R4, desc[UR54][R4.64] ;  /* 0x0000003604042981 */ /* 0x000ee2000c1e1900 */
[----:B------:R-:W-:Y:S01]  /*1190*/  UISETP.NE.AND.EX UP0, UPT, UR9, URZ, UPT, UP0 ;  /* 0x0000003f0900728c */ /* 0x000fe2000bf05300 */
[----:B------:R-:W-:Y:S01]  /*11a0*/  ISETP.NE.U32.AND P1, PT, RZ, UR10, PT ;  /* 0x0000000aff007c0c */ /* 0x000fe2000bf25070 */
[----:B------:R-:W-:Y:S02]  /*11b0*/  ULOP3.LUT UR46, UR6, 0xff0000, URZ, 0xc0, !UPT ;  /* 0x00ff0000062e7892 */ /* 0x000fe4000f8ec03f */
[----:B------:R-:W-:Y:S01]  /*11c0*/  USHF.R.U32.HI UR4, URZ, 0x8, UR4 ;  /* 0x000000083f047899 */ /* 0x000fe20008011604 */
[----:B------:R-:W-:Y:S01]  /*11d0*/  ISETP.NE.AND.EX P1, PT, RZ, UR11, PT, P1 ;  /* 0x0000000bff007c0c */ /* 0x000fe2000bf25310 */
[----:B------:R-:W-:Y:S01]  /*11e0*/  USEL UR7, UR7, 0x1, UP0 ;  /* 0x0000000107077887 */ /* 0x000fe20008000000 */
[----:B------:R-:W-:Y:S01]  /*11f0*/  ULDC UR8, c[0x0][0x2f0] ;  /* 0x0000bc0000087ab9 */ /* 0x000fe20000000800 */
[----:B------:R-:W-:Y:S01]  /*1200*/  UMOV UR50, URZ ;  /* 0x0000003f00327c82 */ /* 0x000fe20008000000 */
[----:B------:R-:W-:Y:S01]  /*1210*/  ULEA.HI UR46, UR46, UR4, URZ, 0x10 ;  /* 0x000000042e2e7291 */ /* 0x000fe2000f8f803f */
[----:B------:R-:W-:Y:S01]  /*1220*/  ULDC UR51, c[0x0][0x288] ;  /* 0x0000a20000337ab9 */ /* 0x000fe20000000800 */
[----:B------:R-:W-:-:S02]  /*1230*/  UIMAD UR4, UR7, UR8, URZ ;  /* 0x00000008070472a4 */ /* 0x000fc4000f8e023f */
[----:B------:R-:W-:Y:S01]  /*1240*/  ULOP3.LUT UR44, UR6, 0xffff, URZ, 0xc0, !UPT ;  /* 0x0000ffff062c7892 */ /* 0x000fe2000f8ec03f */
[----:B--2---:R-:W-:Y:S02]  /*1250*/  @P0 R2UR UR50, R2 ;  /* 0x00000000023202ca */ /* 0x004fe400000e0000 */
        /* <DEDUP_REMOVED lines=11> */
[----:B------:R-:W3:Y:S01]  /*1310*/  LDG.E R0, desc[UR54][R2.64+0x4] ;  /* 0x0000043602007981 */ /* 0x000ee2000c1e1900 */
[----:B--2---:R-:W-:Y:S02]  /*1320*/  R2UR UR51, R4 ;  /* 0x00000000043372ca */ /* 0x004fe400000e0000 */
[----:B---3--:R-:W-:-:S13]  /*1330*/  R2UR UR6, R0 ;  /* 0x00000000000672ca */ /* 0x008fda00000e0000 */
[----:B------:R-:W-:-:S12]  /*1340*/  UIADD3 UR51, -UR51, UR6, URZ ;  /* 0x0000000633337290 */ /* 0x000fd8000fffe13f */
.L_x_2064:
[----:B------:R-:W-:Y:S05]  /*1350*/  @!P1 BRA `(.L_x_2065) ;  /* 0x00000000001c9947 */ /* 0x000fea0003800000 */
[----:B------:R-:W-:-:S04]  /*1360*/  ULEA UR4, UP0, UR43, UR10, 0x2 ;  /* 0x0000000a2b047291 */ /* 0x000fc8000f80103f */
[----:B------:R-:W-:Y:S02]  /*1370*/  ULEA.HI.X UR6, UR43, UR11, UR42, 0x2, UP0 ;  /* 0x0000000b2b067291 */ /* 0x000fe400080f142a */
[----:B------:R-:W-:-:S04]  /*1380*/  IMAD.U32 R2, RZ, RZ, UR4 ;  /* 0x00000004ff027e24 */ /* 0x000fc8000f8e00ff */
[----:B------:R-:W-:-:S05]  /*1390*/  IMAD.U32 R3, RZ, RZ, UR6 ;  /* 0x00000006ff037e24 */ /* 0x000fca000f8e00ff */
[----:B------:R-:W2:Y:S02]  /*13a0*/  LDG.E R2, desc[UR54][R2.64] ;  /* 0x0000003602027981 */ /* 0x000ea4000c1e1900 */
[----:B--2---:R-:W-:Y:S01]  /*13b0*/  R2UR UR4, R2 ;  /* 0x00000000020472ca */ /* 0x004fe200000e0000 */
[----:B------:R-:W-:-:S14]  /*13c0*/  BRA `(.L_x_2066) ;  /* 0x0000000000347947 */ /* 0x000fdc0003800000 */
.L_x_2065:
        /* <DEDUP_REMOVED lines=13> */
.L_x_2066:
[----:B------:R-:W-:Y:S01]  /*14a0*/  ULDC UR6, c[0x0][0x448] ;  /* 0x0001120000067ab9 */ /* 0x000fe20000000800 */
[----:B------:R-:W-:Y:S02]  /*14b0*/  USHF.L.U32 UR36, UR5, 0x7, URZ ;  /* 0x0000000705247899 */ /* 0x000fe4000800063f */
[----:B------:R-:W-:Y:S02]  /*14c0*/  UISETP.NE.AND UP0, UPT, UR6, 0x1, UPT ;  /* 0x000000010600788c */ /* 0x000fe4000bf05270 */
[----:B------:R-:W-:Y:S02]  /*14d0*/  UIADD3 UR6, UR36, 0x7f, URZ ;  /* 0x0000007f24067890 */ /* 0x000fe4000fffe03f */
[----:B------:R-:W-:Y:S02]  /*14e0*/  UIADD3 UR50, -UR50, UR4, URZ ;  /* 0x0000000432327290 */ /* 0x000fe4000fffe13f */
[----:B------:R-:W-:Y:S02]  /*14f0*/  ULOP3.LUT UR37, UR46, 0xff, URZ, 0xc0, !UPT ;  /* 0x000000ff2e257892 */ /* 0x000fe4000f8ec03f */
[----:B------:R-:W-:-:S02]  /*1500*/  UIADD3 UR7, UR50, 0xe0, -UR51 ;  /* 0x000000e032077890 */ /* 0x000fc4000fffe833 */
[----:B------:R-:W-:Y:S01]  /*1510*/  USHF.R.U32.HI UR46, URZ, 0x10, UR46 ;  /* 0x000000103f2e7899 */ /* 0x000fe2000801162e */
[----:B------:R-:W-:Y:S01]  /*1520*/  @UP0 ULDC UR4, c[0x0][0x44c] ;  /* 0x0001130000040ab9 */ /* 0x000fe20000000800 */
[----:B------:R-:W-:Y:S01]  /*1530*/  @UP0 ULDC UR8, c[0x0][0x450] ;  /* 0x0001140000080ab9 */ /* 0x000fe20000000800 */
[----:B------:R-:W-:-:S04]  /*1540*/  UIMAD.WIDE.U32 UR4, UR6, UR4, URZ ;  /* 0x00000004060472a5 */ /* 0x000fc8000f8e003f */
[----:B------:R-:W-:Y:S02]  /*1550*/  @UP0 USHF.R.U32.HI UR6, URZ, UR8, UR5 ;  /* 0x000000083f060299 */ /* 0x000fe40008011605 */
[----:B------:R-:W-:Y:S02]  /*1560*/  UIADD3 UR5, UR50, 0xdf, URZ ;  /* 0x000000df32057890 */ /* 0x000fe4000fffe03f */
        /* <DEDUP_REMOVED lines=8> */
[----:B------:R-:W-:-:S04]  /*15f0*/  ULEA.HI.SX32 UR6, UR7, UR6, 0x19 ;  /* 0x0000000607067291 */ /* 0x000fc8000f8fca3f */
[----:B------:R-:W-:-:S04]  /*1600*/  UISETP.LT.AND UP0, UPT, UR4, UR6, UPT ;  /* 0x000000060400728c */ /* 0x000fc8000bf01270 */
[----:B------:R-:W-:-:S03]  /*1610*/  USEL UR9, UR4, UR6, UP0 ;  /* 0x0000000604097287 */ /* 0x000fc60008000000 */
[----:B------:R-:W-:Y:S01]  /*1620*/  UMOV UR4, URZ ;  /* 0x0000003f00047c82 */ /* 0x000fe20008000000 */
[----:B------:R-:W-:-:S06]  /*1630*/  UISETP.GE.AND UP0, UPT, UR9, 0x1, UPT ;  /* 0x000000010900788c */ /* 0x000fcc000bf06270 */
[----:B------:R-:W-:-:S13]  /*1640*/  PLOP3.LUT P0, PT, PT, PT, UP0, 0x80, 0x0 ;  /* 0x000000000000781c */ /* 0x000fda0003f0f008 */
[----:B------:R-:W-:Y:S05]  /*1650*/  @!P0 BRA `(.L_x_2067) ;  /* 0x0000000000908947 */ /* 0x000fea0003800000 */
[----:B------:R-:W-:Y:S01]  /*1660*/  UISETP.NE.AND UP0, UPT, UR46, URZ, UPT ;  /* 0x0000003f2e00728c */ /* 0x000fe2000bf05270 */
[----:B------:R-:W-:-:S03]  /*1670*/  ULDC UR4, c[0x0][0x9f0] ;  /* 0x00027c0000047ab9 */ /* 0x000fc60000000800 */
[----:B------:R-:W-:-:S03]  /*1680*/  USEL UR10, UR46, UR4, UP0 ;  /* 0x000000042e0a7287 */ /* 0x000fc60008000000 */
[----:B------:R-:W-:Y:S01]  /*1690*/  UMOV UR4, URZ ;  /* 0x0000003f00047c82 */ /* 0x000fe20008000000 */
[----:B------:R-:W-:Y:S02]  /*16a0*/  UIADD3 UR6, UR10, -0x1, UR9 ;  /* 0xffffffff0a067890 */ /* 0x000fe4000fffe009 */
[----:B------:R-:W-:-:S04]  /*16b0*/  IMAD.U32 R3, RZ, RZ, UR10 ;  /* 0x0000000aff037e24 */ /* 0x000fc8000f8e00ff */
[----:B------:R-:W-:Y:S01]  /*16c0*/  IMAD.U32 R4, RZ, RZ, UR6 ;  /* 0x00000006ff047e24 */ /* 0x000fe2000f8e00ff */
[-C--:B------:R-:W-:Y:S01]  /*16d0*/  IABS R0, R3.reuse ;  /* 0x0000000300007213 */ /* 0x080fe20000000000 */
        /* <DEDUP_REMOVED lines=28> */
.L_x_2067:
[----:B------:R-:W-:Y:S01]  /*18a0*/  UIMAD UR39, UR37, UR4, URZ ;  /* 0x00000004252772a4 */ /* 0x000fe2000f8e023f */
[----:B------:R-:W-:Y:S01]  /*18b0*/  IMAD.U32 R0, RZ, RZ, UR9 ;  /* 0x00000009ff007e24 */ /* 0x000fe2000f8e00ff */
        /* <DEDUP_REMOVED lines=23> */
[----:B------:R-:W-:Y:S01]  /*1a30*/  UISETP.GT.AND UP0, UPT, UR53, UR39, UPT ;  /* 0x000000273500728c */ /* 0x000fe2000bf04270 */
[----:B------:R-:W-:Y:S02]  /*1a40*/  CS2R R56, SRZ ;  /* 0x0000000000387805 */ /* 0x000fe4000001ff00 */
[----:B------:R-:W-:Y:S02]  /*1a50*/  CS2R R62, SRZ ;  /* 0x00000000003e7805 */ /* 0x000fe4000001ff00 */
[----:B------:R-:W-:-:S02]  /*1a60*/  CS2R R58, SRZ ;  /* 0x00000000003a7805 */ /* 0x000fc4000001ff00 */
[----:B------:R-:W-:Y:S02]  /*1a70*/  CS2R R68, SRZ ;  /* 0x0000000000447805 */ /* 0x000fe4000001ff00 */
[----:B------:R-:W-:Y:S02]  /*1a80*/  CS2R R64, SRZ ;  /* 0x0000000000407805 */ /* 0x000fe4000001ff00 */
[----:B------:R-:W-:Y:S02]  /*1a90*/  PLOP3.LUT P1, PT, PT, PT, UP0, 0x80, 0x0 ;  /* 0x000000000000781c */ /* 0x000fe40003f2f008 */
        /* <DEDUP_REMOVED lines=47> */
.L_x_2069:
        /* <DEDUP_REMOVED lines=24> */
[----:B------:R-:W-:-:S03]  /*1f10*/  @P1 IMAD R3, R13, UR44, R7 ;  /* 0x0000002c0d031c24 */ /* 0x000fc6000f8e0207 */
[----:B------:R-:W-:Y:S02]  /*1f20*/  @P0 LEA.HI.X R5, R2, UR5, R5, 0x2, P2 ;  /* 0x0000000502050c11 */ /* 0x000fe400090f1405 */
[----:B------:R-:W-:Y:S01]  /*1f30*/  @P1 LEA.HI.X R9, R6, UR7, R3, 0x2, P3 ;  /* 0x0000000706091c11 */ /* 0x000fe200098f1403 */
[----:B------:R-:W-:-:S04]  /*1f40*/  IMAD.MOV.U32 R3, RZ, RZ, 0x3f800000 ;  /* 0x3f800000ff037424 */ /* 0x000fc800078e00ff */
        /* <DEDUP_REMOVED lines=14> */
.L_x_2219:
[----:B------:R-:W-:Y:S05]  /*2030*/  @!P1 BRA `(.L_x_2071) ;  /* 0x0000000000049947 */ /* 0x000fea0003800000 */
[----:B------:R-:W-:Y:S01]  /*2040*/  BPT.TRAP 0x1 ;  /* 0x000000040000795c */ /* 0x000fe20000300000 */
.L_x_2071:
[----:B0-----:R-:W-:Y:S02]  /*2050*/  IMAD.U32 R2, RZ, RZ, UR52 ;  /* 0x00000034ff027e24 */ /* 0x001fe4000f8e00ff */
[----:B------:R-:W-:-:S03]  /*2060*/  IMAD.U32 R3, RZ, RZ, UR47 ;  /* 0x0000002fff037e24 */ /* 0x000fc6000f8e00ff */
[----:B------:R-:W-:Y:S02]  /*2070*/  LEA R2, R2, UR41, 0x3 ;  /* 0x0000002902027c11 */ /* 0x000fe4000f8e18ff */
[----:B------:R-:W-:-:S04]  /*2080*/  SHF.L.U32 R3, R3, 0x1f, RZ ;  /* 0x0000001f03037819 */ /* 0x000fc800000006ff */
[----:B------:R0:W1:Y:S01]  /*2090*/  SYNCS.PHASECHK.TRANS64.TRYWAIT P0, [R2+URZ+0x2e830], R3 ;  /* 0x02e83003020075a7 */ /* 0x000062000800017f */
[----:B------:R-:W-:Y:S05]  /*20a0*/  @!P1 BRA `(.L_x_2072) ;  /* 0x0000000000049947 */ /* 0x000fea0003800000 */
[----:B------:R-:W-:Y:S01]  /*20b0*/  BPT.TRAP 0x1 ;  /* 0x000000040000795c */ /* 0x000fe20000300000 */
.L_x_2072:
[----:B-1----:R-:W-:Y:S05]  /*20c0*/  @P0 BRA `(.L_x_2073) ;  /* 0x0000000000080947 */ /* 0x002fea0003800000 */
[----:B------:R-:W1:Y:S02]  /*20d0*/  SYNCS.PHASECHK.TRANS64.TRYWAIT P0, [R2+URZ+0x2e830], R3 ;  /* 0x02e83003020075a7 */ /* 0x000e64000800017f */
[----:B-1----:R-:W-:Y:S05]  /*20e0*/  @!P0 BRA `(.L_x_2074) ;  /* 0x0000019000cc8947 */ /* 0x002fea0003800000 */
.L_x_2073:
[----:B------:R-:W2:Y:S01]  /*20f0*/  S2R R5, SR_TID.X ;  /* 0x0000000000057919 */ /* 0x000ea20000002100 */
[----:B------:R-:W-:-:S04]  /*2100*/  UIADD3 UR4, UR41, 0x20400, URZ ;  /* 0x0002040029047890 */ /* 0x000fc8000fffe03f */
[----:B------:R-:W-:-:S04]  /*2110*/  USHF.R.U32.HI UR4, URZ, 0x4, UR4 ;  /* 0x000000043f047899 */ /* 0x000fc80008011604 */
[----:B------:R-:W-:-:S06]  /*2120*/  ULOP3.LUT UR4, UR4, 0x3fff, URZ, 0xc0, !UPT ;  /* 0x00003fff04047892 */ /* 0x000fcc000f8ec03f */
[----:B------:R-:W-:Y:S01]  /*2130*/  IMAD.U32 R4, RZ, RZ, UR4 ;  /* 0x00000004ff047e24 */ /* 0x000fe2000f8e00ff */
[----:B------:R-:W-:Y:S05]  /*2140*/  WARPSYNC.ALL ;  /* 0x0000000000007948 */ /* 0x000fea0003800000 */
[----:B------:R-:W-:Y:S02]  /*2150*/  LOP3.LUT R4, R4, 0x10000, RZ, 0xfc, !PT ;  /* 0x0001000004047812 */ /* 0x000fe400078efcff */
[----:B--2---:R-:W-:Y:S02]  /*2160*/  LOP3.LUT P0, RZ, R5, 0x7f, RZ, 0xc0, !PT ;  /* 0x0000007f05ff7812 */ /* 0x004fe4000780c0ff */
[----:B------:R-:W-:Y:S01]  /*2170*/  R2UR UR20, R4 ;  /* 0x00000000041472ca */ /* 0x000fe200000e0000 */
[----:B------:R-:W-:Y:S01]  /*2180*/  ULOP3.LUT UR12, UR56, 0x10000, URZ, 0xfc, !UPT ;  /* 0x00010000380c7892 */ /* 0x000fe2000f8efc3f */
[----:B------:R-:W-:Y:S01]  /*2190*/  WARPGROUP.ARRIVE ;  /* 0x00000000000079c5 */ /* 0x000fe20000000000 */
[----:B------:R-:W-:Y:S01]  /*21a0*/  UMOV UR17, 0x40000040 ;  /* 0x4000004000117882 */ /* 0x000fe20000000000 */
[----:B------:R-:W-:Y:S01]  /*21b0*/  UMOV UR19, 0x40000040 ;  /* 0x4000004000137882 */ /* 0x000fe20000000000 */
[----:B------:R-:W-:-:S06]  /*21c0*/  UIADD3 UR7, UR12, 0x2, URZ ;  /* 0x000000020c077890 */ /* 0x000fcc000fffe03f */
[----:B01----:R-:W-:Y:S01]  /*21d0*/  @!P0 VIADD R2, R2, 0x2e840 ;  /* 0x0002e84002028836 */ /* 0x003fe20000000000 */
[----:B------:R-:W-:Y:S02]  /*21e0*/  UIADD3 UR11, UR12, 0x4, URZ ;  /* 0x000000040c0b7890 */ /* 0x000fe4000fffe03f */
[----:B------:R-:W-:Y:S01]  /*21f0*/  UMOV UR16, UR12 ;  /* 0x0000000c00107c82 */ /* 0x000fe20008000000 */
[----:B------:R-:W-:Y:S01]  /*2200*/  UIADD3 UR12, UR12, 0x6, URZ ;  /* 0x000000060c0c7890 */ /* 0x000fe2000fffe03f */
[----:B------:R-:W-:Y:S01]  /*2210*/  UMOV UR15, 0x40000040 ;  /* 0x40000040000f7882 */ /* 0x000fe20000000000 */
[----:B------:R-:W-:Y:S02]  /*2220*/  UIMAD UR20, UR52, 0x700, UR20 ;  /* 0x00000700341478a4 */ /* 0x000fe4000f8e0214 */
[----:B------:R-:W-:Y:S02]  /*2230*/  UIADD3 UR56, UR53, -0x2, URZ ;  /* 0xfffffffe35387890 */ /* 0x000fe4000fffe03f */
[----:B------:R-:W-:-:S02]  /*2240*/  UIADD3 UR4, UR20, 0x200, URZ ;  /* 0x0000020014047890 */ /* 0x000fc4000fffe03f */
[----:B------:R-:W-:Y:S02]  /*2250*/  UIADD3 UR5, UR20, 0x300, URZ ;  /* 0x0000030014057890 */ /* 0x000fe4000fffe03f */
[----:B------:R-:W-:Y:S01]  /*2260*/  UMOV UR18, UR20 ;  /* 0x0000001400127c82 */ /* 0x000fe20008000000 */
[----:B------:R-:W-:Y:S01]  /*2270*/  UIADD3 UR6, UR20, 0x400, URZ ;  /* 0x0000040014067890 */ /* 0x000fe2000fffe03f */
[----:B------:R-:W-:Y:S01]  /*2280*/  QGMMA.64x32x32.F32.E4M3.E4M3 R120, gdesc[UR16], RZ, !UPT, gsb0 ;  /* 0x00600000107879f3 */ /* 0x000fe2000c0008ff */
[----:B------:R-:W-:Y:S01]  /*2290*/  UIADD3 UR18, UR20, 0x100, URZ ;  /* 0x0000010014127890 */ /* 0x000fe2000fffe03f */
[----:B------:R-:W-:Y:S01]  /*22a0*/  UMOV UR19, 0x40000040 ;  /* 0x4000004000137882 */ /* 0x000fe20000000000 */
[----:B------:R-:W-:Y:S02]  /*22b0*/  UIADD3 UR8, UR20, 0x202, URZ ;  /* 0x0000020214087890 */ /* 0x000fe4000fffe03f */
[----:B------:R-:W-:Y:S02]  /*22c0*/  UIADD3 UR9, UR20, 0x302, URZ ;  /* 0x0000030214097890 */ /* 0x000fe4000fffe03f */
[----:B------:R-:W-:-:S02]  /*22d0*/  UIADD3 UR10, UR20, 0x402, URZ ;  /* 0x00000402140a7890 */ /* 0x000fc4000fffe03f */
        /* <DEDUP_REMOVED lines=103> */
[----:B------:R-:W-:Y:S01]  /*2950*/  UMOV UR10, UR6 ;  /* 0x00000006000a7c82 */ /* 0x000fe20008000000 */
[----:B------:R-:W-:Y:S01]  /*2960*/  UMOV UR11, 0x40000040 ;  /* 0x40000040000b7882 */ /* 0x000fe20000000000 */
[----:B------:R-:W-:Y:S02]  /*2970*/  ULDC UR6, c[0x0][0x448] ;  /* 0x0001120000067ab9 */ /* 0x000fe40000000800 */
[----:B------:R-:W-:-:S06]  /*2980*/  UISETP.NE.AND UP0, UPT, UR6, 0x1, UPT ;  /* 0x000000010600788c */ /* 0x000fcc000bf05270 */
[----:B------:R-:W-:-:S05]  /*2990*/  PLOP3.LUT P2, PT, PT, PT, UP0, 0x80, 0x0 ;  /* 0x000000000000781c */ /* 0x000fca0003f4f008 */
[----:B------:R-:W-:Y:S01]  /*29a0*/  @UP0 ULDC UR6, c[0x0][0x44c] ;  /* 0x0001130000060ab9 */ /* 0x000fe20000000800 */
        /* <DEDUP_REMOVED lines=8> */
[----:B------:R-:W-:Y:S01]  /*2a30*/  ULDC UR10, c[0x0][0x988] ;  /* 0x00026200000a7ab9 */ /* 0x000fe20000000800 */
[----:B------:R-:W-:Y:S01]  /*2a40*/  UMOV UR11, UR36 ;  /* 0x00000024000b7c82 */ /* 0x000fe20008000000 */
        /* <DEDUP_REMOVED lines=27> */
[----:B------:R-:W-:-:S05]  /*2c00*/  FMUL.FTZ R11, R0, R135 ;  /* 0x00000087000b7220 */ /* 0x000fca0000410000 */
[----:B------:R-:W2:Y:S08]  /*2c10*/  MUFU.TANH R124, R124 ;  /* 0x0000007c007c7308 */ /* 0x000eb00000002400 */
[----:B------:R-:W3:Y:S08]  /*2c20*/  MUFU.TANH R125, R125 ;  /* 0x0000007d007d7308 */ /* 0x000ef00000002400 */
        /* <DEDUP_REMOVED lines=64> */
[----:B------:R-:W-:Y:S01]  /*3030*/  FMUL.FTZ R79, R0, R87 ;  /* 0x00000057004f7220 */ /* 0x000fe20000410000 */
[----:B------:R-:W-:Y:S01]  /*3040*/  VIADD R87, R18, UR36 ;  /* 0x0000002412577c36 */ /* 0x000fe20008000000 */
[----:B------:R-:W-:Y:S01]  /*3050*/  QGMMA.64x32x32.F32.E4M3.E4M3 R56, gdesc[UR12], R56, gsb0 ;  /* 0x006000000c3879f3 */ /* 0x000fe20008000838 */
[C---:B------:R-:W-:Y:S01]  /*3060*/  FMUL.FTZ R101, R0.reuse, R77 ;  /* 0x0000004d00657220 */ /* 0x040fe20000410000 */
[C---:B------:R-:W-:Y:S01]  /*3070*/  FMUL.FTZ R77, R0.reuse, R83 ;  /* 0x00000053004d7220 */ /* 0x040fe20000410000 */
[C---:B------:R-:W-:Y:S01]  /*3080*/  FMUL.FTZ R99, R0.reuse, R76 ;  /* 0x0000004c00637220 */ /* 0x040fe20000410000 */
[C---:B------:R-:W-:Y:S01]  /*3090*/  FMUL.FTZ R76, R0.reuse, R82 ;  /* 0x00000052004c7220 */ /* 0x040fe20000410000 */
[C---:B------:R-:W-:Y:S01]  /*30a0*/  FMUL.FTZ R111, R0.reuse, R85 ;  /* 0x00000055006f7220 */ /* 0x040fe20000410000 */
[C---:B------:R-:W-:Y:S01]  /*30b0*/  FMUL.FTZ R103, R0.reuse, R84 ;  /* 0x0000005400677220 */ /* 0x040fe20000410000 */
[----:B------:R-:W-:Y:S01]  /*30c0*/  UIADD3 UR14, UR20, 0x506, URZ ;  /* 0x00000506140e7890 */ /* 0x000fe2000fffe03f */
[----:B------:R-:W5:Y:S01]  /*30d0*/  MUFU.TANH R114, R114 ;  /* 0x0000007200727308 */ /* 0x000f620000002400 */
[----:B------:R-:W-:Y:S01]  /*30e0*/  UMOV UR15, 0x40000040 ;  /* 0x40000040000f7882 */ /* 0x000fe20000000000 */
        /* <DEDUP_REMOVED lines=13> */
[----:B------:R-:W-:Y:S01]  /*31c0*/  FMUL.FTZ R83, R0, R56 ;  /* 0x0000003800537220 */ /* 0x000fe20000410000 */
[----:B------:R-:W-:Y:S01]  /*31d0*/  @P2 IMAD.HI.U32 R56, R87, UR6, RZ ;  /* 0x0000000657382c27 */ /* 0x000fe2000f8e00ff */
[----:B------:R-:W-:-:S03]  /*31e0*/  @UP0 ULDC UR6, c[0x0][0x450] ;  /* 0x0001140000060ab9 */ /* 0x000fc60000000800 */
[C---:B------:R-:W-:Y:S01]  /*31f0*/  FMUL.FTZ R115, R0.reuse, R57 ;  /* 0x0000003900737220 */ /* 0x040fe20000410000 */
[C---:B------:R-:W-:Y:S01]  /*3200*/  FMUL.FTZ R131, R0.reuse, R61 ;  /* 0x0000003d00837220 */ /* 0x040fe20000410000 */
[----:B------:R-:W-:Y:S01]  /*3210*/  IMAD.U32 R61, RZ, RZ, UR51 ;  /* 0x00000033ff3d7e24 */ /* 0x000fe2000f8e00ff */
[----:B------:R-:W-:Y:S01]  /*3220*/  @P2 SHF.R.U32.HI R87, RZ, UR6, R56 ;  /* 0x00000006ff572c19 */ /* 0x000fe20008011638 */
[----:B------:R-:W-:Y:S01]  /*3230*/  UIMAD UR6, UR53, -0xe0, URZ ;  /* 0xffffff20350678a4 */ /* 0x000fe2000f8e023f */
[----:B------:R-:W-:Y:S01]  /*3240*/  WARPGROUP.ARRIVE ;  /* 0x00000000000079c5 */ /* 0x000fe20000000000 */
[----:B------:R-:W5:Y:S01]  /*3250*/  MUFU.TANH R80, R80 ;  /* 0x0000005000507308 */ /* 0x000f620000002400 */
[C---:B------:R-:W-:Y:S01]  /*3260*/  FMUL.FTZ R119, R0.reuse, R60 ;  /* 0x0000003c00777220 */ /* 0x040fe20000410000 */
[----:B------:R-:W0:Y:S01]  /*3270*/  SHFL.IDX PT, R82, R87, RZ, 0x1c1f ;  /* 0x001c1fff57527589 */ /* 0x000e2200000e0000 */
[----:B------:R-:W-:Y:S01]  /*3280*/  FMUL.FTZ R56, R0, R58 ;  /* 0x0000003a00387220 */ /* 0x000fe20000410000 */
[----:B------:R-:W-:Y:S01]  /*3290*/  IMAD.U32 R57, RZ, RZ, UR6 ;  /* 0x00000006ff397e24 */ /* 0x000fe2000f8e00ff */
[----:B------:R-:W-:Y:S01]  /*32a0*/  UIMAD UR6, UR53, -0xe0, UR50 ;  /* 0xffffff20350678a4 */ /* 0x000fe2000f8e0232 */
[----:B------:R-:W-:Y:S01]  /*32b0*/  QGMMA.64x32x32.F32.E4M3.E4M3 R40, gdesc[UR12], R40, gsb0 ;  /* 0x006000000c2879f3 */ /* 0x000fe20008000828 */
[----:B------:R-:W-:Y:S01]  /*32c0*/  UIADD3 UR14, UR20, 0x606, URZ ;  /* 0x00000606140e7890 */ /* 0x000fe2000fffe03f */
[----:B------:R-:W5:Y:S01]  /*32d0*/  MUFU.TANH R81, R81 ;  /* 0x0000005100517308 */ /* 0x000f620000002400 */
[----:B------:R-:W-:Y:S01]  /*32e0*/  IADD3 R84, -R16, 0xe1, R57 ;  /* 0x000000e110547810 */ /* 0x000fe20007ffe139 */
[C---:B------:R-:W-:Y:S01]  /*32f0*/  FMUL.FTZ R57, R0.reuse, R59 ;  /* 0x0000003b00397220 */ /* 0x040fe20000410000 */
[----:B------:R-:W-:Y:S01]  /*3300*/  IMAD.U32 R85, RZ, RZ, UR6 ;  /* 0x00000006ff557e24 */ /* 0x000fe2000f8e00ff */
[----:B------:R-:W-:Y:S01]  /*3310*/  UMOV UR15, 0x40000040 ;  /* 0x40000040000f7882 */ /* 0x000fe20000000000 */
[----:B------:R-:W-:Y:S01]  /*3320*/  IADD3 R84, -R61, UR50, R84 ;  /* 0x000000323d547c10 */ /* 0x000fe2000fffe154 */
[C---:B------:R-:W-:Y:S01]  /*3330*/  FMUL.FTZ R58, R0.reuse, R62 ;  /* 0x0000003e003a7220 */ /* 0x040fe20000410000 */
[----:B------:R-:W-:Y:S01]  /*3340*/  FMUL.FTZ R62, R0, R71 ;  /* 0x00000047003e7220 */ /* 0x000fe20000410000 */
[----:B------:R-:W-:Y:S01]  /*3350*/  IADD3 R85, -R16, 0xe0, R85 ;  /* 0x000000e010557810 */ /* 0x000fe20007ffe155 */
[----:B------:R-:W5:Y:S01]  /*3360*/  MUFU.TANH R103, R103 ;  /* 0x0000006700677308 */ /* 0x000f620000002400 */
[C---:B------:R-:W-:Y:S01]  /*3370*/  FMUL.FTZ R64, R0.reuse, R64 ;  /* 0x0000004000407220 */ /* 0x040fe20000410000 */
[C---:B------:R-:W-:Y:S01]  /*3380*/  FMUL.FTZ R65, R0.reuse, R65 ;  /* 0x0000004100417220 */ /* 0x040fe20000410000 */
[C---:B------:R-:W-:Y:S01]  /*3390*/  FMUL.FTZ R68, R0.reuse, R68 ;  /* 0x0000004400447220 */ /* 0x040fe20000410000 */
[C---:B------:R-:W-:Y:S01]  /*33a0*/  FMUL.FTZ R69, R0.reuse, R69 ;  /* 0x0000004500457220 */ /* 0x040fe20000410000 */
[----:B------:R-:W-:Y:S01]  /*33b0*/  FMUL.FTZ R60, R0, R67 ;  /* 0x00000043003c7220 */ /* 0x000fe20000410000 */
[----:B------:R-:W5:Y:S01]  /*33c0*/  SHFL.IDX PT, R87, R87, 0x1, 0x1c1f ;  /* 0x003c1f0057577f89 */ /* 0x000f6200000e0000 */
[----:B------:R-:W-:Y:S01]  /*33d0*/  @UP0 ULDC UR6, c[0x0][0x44c] ;  /* 0x0001130000060ab9 */ /* 0x000fe20000000800 */
[----:B------:R-:W5:Y:S01]  /*33e0*/  MUFU.TANH R111, R111 ;  /* 0x0000006f006f7308 */ /* 0x000f620000002400 */
[----:B0-----:R-:W-:Y:S01]  /*33f0*/  VIADDMNMX R82, R82, R84, R85, PT ;  /* 0x0000005452527246 */ /* 0x001fe20003800155 */
[----:B------:R-:W-:-:S03]  /*3400*/  UIMAD.WIDE.U32 UR6, UR36, UR6, URZ ;  /* 0x00000006240672a5 */ /* 0x000fc6000f8e003f */
[C---:B------:R-:W-:Y:S02]  /*3410*/  ISETP.GT.AND P5, PT, R82.reuse, RZ, PT ;  /* 0x000000ff5200720c */ /* 0x040fe40003fa4270 */
[C---:B------:R-:W-:Y:S01]  /*3420*/  ISETP.GT.AND P6, PT, R82.reuse, 0x1, PT ;  /* 0x000000015200780c */ /* 0x040fe20003fc4270 */
[----:B------:R-:W0:Y:S01]  /*3430*/  MUFU.TANH R83, R83 ;  /* 0x0000005300537308 */ /* 0x000e220000002400 */
[----:B------:R-:W-:Y:S01]  /*3440*/  ISETP.GT.AND P3, PT, R82, 0x8, PT ;  /* 0x000000085200780c */ /* 0x000fe20003f64270 */
[----:B------:R-:W-:Y:S01]  /*3450*/  UMOV UR6, URZ ;  /* 0x0000003f00067c82 */ /* 0x000fe20008000000 */
[----:B------:R-:W-:Y:S02]  /*3460*/  FSEL R110, R136, -INF , P5 ;  /* 0xff800000886e7808 */ /* 0x000fe40002800000 */
[----:B-1----:R-:W-:Y:S02]  /*3470*/  FSEL R116, R137, -INF , P6 ;  /* 0xff80000089747808 */ /* 0x002fe40003000000 */
[----:B------:R-:W-:Y:S01]  /*3480*/  ISETP.GT.AND P4, PT, R82, 0x9, PT ;  /* 0x000000095200780c */ /* 0x000fe20003f84270 */
[----:B------:R-:W1:Y:S01]  /*3490*/  MUFU.TANH R115, R115 ;  /* 0x0000007300737308 */ /* 0x000e620000002400 */
[----:B--2---:R-:W-:-:S02]  /*34a0*/  FSEL R126, R124, -INF , P3 ;  /* 0xff8000007c7e7808 */ /* 0x004fc40001800000 */
[----:B------:R-:W-:Y:S02]  /*34b0*/  FMNMX.FTZ R59, R110, R116, !PT ;  /* 0x000000746e3b7209 */ /* 0x000fe40007810000 */
[----:B------:R-:W-:Y:S02]  /*34c0*/  ISETP.GT.AND P5, PT, R82, 0x10, PT ;  /* 0x000000105200780c */ /* 0x000fe40003fa4270 */
[----:B---3--:R-:W-:Y:S01]  /*34d0*/  FSEL R128, R125, -INF , P4 ;  /* 0xff8000007d807808 */ /* 0x008fe20002000000 */
[----:B------:R-:W2:Y:S01]  /*34e0*/  MUFU.TANH R119, R119 ;  /* 0x0000007700777308 */ /* 0x000ea20000002400 */
[----:B------:R-:W-:Y:S01]  /*34f0*/  FMNMX.FTZ R61, R126, R59, !PT ;  /* 0x0000003b7e3d7209 */ /* 0x000fe20007810000 */
[----:B------:R-:W-:Y:S01]  /*3500*/  FMUL.FTZ R59, R0, R63 ;  /* 0x0000003f003b7220 */ /* 0x000fe20000410000 */
[----:B------:R-:W-:Y:S01]  /*3510*/  ISETP.GT.AND P6, PT, R82, 0x11, PT ;  /* 0x000000115200780c */ /* 0x000fe20003fc4270 */
[----:B------:R-:W-:Y:S01]  /*3520*/  FMUL.FTZ R63, R0, R66 ;  /* 0x00000042003f7220 */ /* 0x000fe20000410000 */
[----:B----4-:R-:W-:-:S02]  /*3530*/  FSEL R130, R138, -INF , P5 ;  /* 0xff8000008a827808 */ /* 0x010fc40002800000 */
[----:B------:R-:W-:Y:S01]  /*3540*/  FMNMX.FTZ R125, R128, R61, !PT ;  /* 0x0000003d807d7209 */ /* 0x000fe20007810000 */
[----:B------:R-:W-:Y:S01]  /*3550*/  FMUL.FTZ R61, R0, R70 ;  /* 0x00000046003d7220 */ /* 0x000fe20000410000 */
[----:B------:R-:W-:Y:S01]  /*3560*/  ISETP.GT.AND P3, PT, R82, 0x18, PT ;  /* 0x000000185200780c */ /* 0x000fe20003f64270 */
[----:B------:R-:W3:Y:S01]  /*3570*/  MUFU.TANH R131, R131 ;  /* 0x0000008300837308 */ /* 0x000ee20000002400 */
[----:B-----5:R-:W-:Y:S02]  /*3580*/  FSEL R132, R129, -INF , P6 ;  /* 0xff80000081847808 */ /* 0x020fe40003000000 */
[----:B------:R-:W-:Y:S02]  /*3590*/  FMNMX.FTZ R125, R130, R125, !PT ;  /* 0x0000007d827d7209 */ /* 0x000fe40007810000 */
[----:B------:R-:W-:Y:S02]  /*35a0*/  ISETP.GT.AND P4, PT, R82, 0x19, PT ;  /* 0x000000195200780c */ /* 0x000fe40003f84270 */
[----:B------:R-:W-:Y:S01]  /*35b0*/  FSEL R138, R121, -INF , P3 ;  /* 0xff800000798a7808 */ /* 0x000fe20001800000 */
[----:B------:R-:W-:-:S02]  /*35c0*/  WARPGROUP.DEPBAR.LE gsb0, 0x0 ;  /* 0x00008000000079c5 */ /* 0x000fc40000010000 */
[----:B------:R-:W-:Y:S01]  /*35d0*/  FMNMX.FTZ R125, R132, R125, !PT ;  /* 0x0000007d847d7209 */ /* 0x000fe20007810000 */
[----:B------:R-:W-:Y:S01]  /*35e0*/  WARPGROUP.ARRIVE ;  /* 0x00000000000079c5 */ /* 0x000fe20000000000 */
[----:B------:R-:W-:Y:S01]  /*35f0*/  ISETP.GT.AND P3, PT, R82, 0x20, PT ;  /* 0x000000205200780c */ /* 0x000fe20003f64270 */
[----:B------:R-:W-:Y:S01]  /*3600*/  FMUL.FTZ R40, R0, R40 ;  /* 0x0000002800287220 */ /* 0x000fe20000410000 */
[----:B------:R-:W-:Y:S01]  /*3610*/  FSEL R142, R120, -INF , P4 ;  /* 0xff800000788e7808 */ /* 0x000fe20002000000 */
[----:B------:R-:W-:Y:S01]  /*3620*/  FMUL.FTZ R41, R0, R41 ;  /* 0x0000002900297220 */ /* 0x000fe20000410000 */
[----:B------:R-:W-:Y:S01]  /*3630*/  FMNMX.FTZ R125, R138, R125, !PT ;  /* 0x0000007d8a7d7209 */ /* 0x000fe20007810000 */
[----:B------:R-:W-:Y:S01]  /*3640*/  QGMMA.64x32x32.F32.E4M3.E4M3 R24, gdesc[UR12], R24, gsb0 ;  /* 0x006000000c1879f3 */ /* 0x000fe20008000818 */
[----:B------:R-:W-:Y:S01]  /*3650*/  ISETP.GT.AND P4, PT, R82, 0x21, PT ;  /* 0x000000215200780c */ /* 0x000fe20003f84270 */
[----:B------:R4:W-:Y:S01]  /*3660*/  MUFU.TANH R70, R40 ;  /* 0x0000002800467308 */ /* 0x0009e20000002400 */
[----:B------:R-:W-:Y:S01]  /*3670*/  FSEL R140, R122, -INF , P3 ;  /* 0xff8000007a8c7808 */ /* 0x000fe20001800000 */
[----:B------:R-:W-:Y:S01]  /*3680*/  FMUL.FTZ R48, R0, R48 ;  /* 0x0000003000307220 */ /* 0x000fe20000410000 */
[----:B------:R-:W-:Y:S01]  /*3690*/  FMNMX.FTZ R125, R142, R125, !PT ;  /* 0x0000007d8e7d7209 */ /* 0x000fe20007810000 */
[----:B------:R-:W-:Y:S01]  /*36a0*/  FMUL.FTZ R44, R0, R44 ;  /* 0x0000002c002c7220 */ /* 0x000fe20000410000 */
[----:B------:R-:W-:Y:S01]  /*36b0*/  ISETP.GT.AND P3, PT, R82, 0x28, PT ;  /* 0x000000285200780c */ /* 0x000fe20003f64270 */
[----:B------:R-:W-:Y:S01]  /*36c0*/  FMUL.FTZ R45, R0, R45 ;  /* 0x0000002d002d7220 */ /* 0x000fe20000410000 */
[----:B------:R-:W-:Y:S01]  /*36d0*/  FSEL R148, R123, -INF , P4 ;  /* 0xff8000007b947808 */ /* 0x000fe20002000000 */
[----:B------:R5:W-:Y:S01]  /*36e0*/  MUFU.TANH R71, R41 ;  /* 0x0000002900477308 */ /* 0x000be20000002400 */
[----:B------:R-:W-:Y:S01]  /*36f0*/  FMNMX.FTZ R125, R140, R125, !PT ;  /* 0x0000007d8c7d7209 */ /* 0x000fe20007810000 */
[----:B------:R-:W-:Y:S01]  /*3700*/  FMUL.FTZ R49, R0, R49 ;  /* 0x0000003100317220 */ /* 0x000fe20000410000 */
[----:B------:R-:W-:Y:S01]  /*3710*/  ISETP.GT.AND P4, PT, R82, 0x29, PT ;  /* 0x000000295200780c */ /* 0x000fe20003f84270 */
[C---:B------:R-:W-:Y:S01]  /*3720*/  FMUL.FTZ R52, R0.reuse, R52 ;  /* 0x0000003400347220 */ /* 0x040fe20000410000 */
[----:B------:R-:W-:Y:S01]  /*3730*/  FSEL R146, R127, -INF , P3 ;  /* 0xff8000007f927808 */ /* 0x000fe20001800000 */
[----:B------:R-:W-:Y:S01]  /*3740*/  FMUL.FTZ R53, R0, R53 ;  /* 0x0000003500357220 */ /* 0x000fe20000410000 */
[----:B------:R-:W-:Y:S01]  /*3750*/  FMNMX.FTZ R125, R148, R125, !PT ;  /* 0x0000007d947d7209 */ /* 0x000fe20007810000 */
[----:B------:R-:W3:Y:S01]  /*3760*/  MUFU.TANH R64, R64 ;  /* 0x0000004000407308 */ /* 0x000ee20000002400 */
[----:B------:R-:W-:Y:S01]  /*3770*/  ISETP.GT.AND P3, PT, R82, 0x30, PT ;  /* 0x000000305200780c */ /* 0x000fe20003f64270 */
[----:B------:R-:W-:Y:S01]  /*3780*/  @UP0 ULDC UR14, c[0x0][0x450] ;  /* 0x00011400000e0ab9 */ /* 0x000fe20000000800 */
[----:B------:R-:W-:Y:S01]  /*3790*/  FSEL R150, R108, -INF , P4 ;  /* 0xff8000006c967808 */ /* 0x000fe20002000000 */
[----:B------:R-:W-:Y:S01]  /*37a0*/  @UP0 USHF.R.U32.HI UR11, URZ, UR14, UR7 ;  /* 0x0000000e3f0b0299 */ /* 0x000fe20008011607 */
[----:B------:R-:W-:-:S02]  /*37b0*/  FMNMX.FTZ R125, R146, R125, !PT ;  /* 0x0000007d927d7209 */ /* 0x000fc40007810000 */
[----:B------:R-:W-:Y:S01]  /*37c0*/  ISETP.GT.AND P4, PT, R82, 0x31, PT ;  /* 0x000000315200780c */ /* 0x000fe20003f84270 */
[----:B------:R-:W3:Y:S01]  /*37d0*/  MUFU.TANH R65, R65 ;  /* 0x0000004100417308 */ /* 0x000ee20000002400 */
[----:B------:R-:W-:Y:S01]  /*37e0*/  FSEL R154, R109, -INF , P3 ;  /* 0xff8000006d9a7808 */ /* 0x000fe20001800000 */
[----:B------:R-:W-:Y:S01]  /*37f0*/  UIADD3 UR7, UR11, UR50, -UR51 ;  /* 0x000000320b077290 */ /* 0x000fe2000fffe833 */
[----:B------:R-:W-:Y:S02]  /*3800*/  FMNMX.FTZ R125, R150, R125, !PT ;  /* 0x0000007d967d7209 */ /* 0x000fe40007810000 */
[----:B------:R-:W-:Y:S01]  /*3810*/  ISETP.GT.AND P3, PT, R82, 0x38, PT ;  /* 0x000000385200780c */ /* 0x000fe20003f64270 */
[----:B------:R-:W-:Y:S01]  /*3820*/  UIMAD.WIDE UR6, UR7, -0x6db6db6d, UR6 ;  /* 0x92492493070678a5 */ /* 0x000fe2000f8e0206 */
[----:B------:R-:W-:Y:S01]  /*3830*/  FSEL R152, R112, -INF , P4 ;  /* 0xff80000070987808 */ /* 0x000fe20002000000 */
[----:B------:R-:W3:Y:S01]  /*3840*/  MUFU.TANH R68, R68 ;  /* 0x0000004400447308 */ /* 0x000ee20000002400 */
[----:B------:R-:W-:Y:S01]  /*3850*/  FMNMX.FTZ R125, R154, R125, !PT ;  /* 0x0000007d9a7d7209 */ /* 0x000fe20007810000 */
[----:B------:R-:W-:Y:S01]  /*3860*/  USHF.R.U32.HI UR6, URZ, 0x1f, UR7 ;  /* 0x0000001f3f067899 */ /* 0x000fe20008011607 */
[----:B------:R-:W-:-:S02]  /*3870*/  ISETP.GT.AND P6, PT, R82, 0x39, PT ;  /* 0x000000395200780c */ /* 0x000fc40003fc4270 */
[----:B------:R-:W-:Y:S01]  /*3880*/  FSEL R144, R113, -INF , P3 ;  /* 0xff80000071907808 */ /* 0x000fe20001800000 */
[----:B------:R-:W-:Y:S01]  /*3890*/  ULEA.HI.SX32 UR6, UR7, UR6, 0x19 ;  /* 0x0000000607067291 */ /* 0x000fe2000f8fca3f */
[----:B------:R-:W-:Y:S01]  /*38a0*/  FMNMX.FTZ R125, R152, R125, !PT ;  /* 0x0000007d987d7209 */ /* 0x000fe20007810000 */
[----:B------:R-:W3:Y:S01]  /*38b0*/  MUFU.TANH R69, R69 ;  /* 0x0000004500457308 */ /* 0x000ee20000002400 */
[----:B------:R-:W-:Y:S01]  /*38c0*/  ISETP.GT.AND P4, PT, R82, 0x40, PT ;  /* 0x000000405200780c */ /* 0x000fe20003f84270 */
[----:B------:R-:W-:Y:S01]  /*38d0*/  UISETP.LT.AND UP1, UPT, UR39, UR6, UPT ;  /* 0x000000062700728c */ /* 0x000fe2000bf21270 */
[----:B------:R-:W-:Y:S02]  /*38e0*/  FSEL R136, R117, -INF , P6 ;  /* 0xff80000075887808 */ /* 0x000fe40003000000 */
[----:B------:R-:W-:Y:S01]  /*38f0*/  FMNMX.FTZ R125, R144, R125, !PT ;  /* 0x0000007d907d7209 */ /* 0x000fe20007810000 */
[----:B------:R-:W-:Y:S01]  /*3900*/  USEL UR53, UR39, UR6, !UP1 ;  /* 0x0000000627357287 */ /* 0x000fe2000c800000 */
[----:B------:R-:W-:Y:S01]  /*3910*/  ISETP.GT.AND P5, PT, R82, 0x41, PT ;  /* 0x000000415200780c */ /* 0x000fe20003fa4270 */
[----:B------:R-:W-:Y:S01]  /*3920*/  MUFU.TANH R3, R3 ;  /* 0x0000000300037308 */ /* 0x000fe20000002400 */
[----:B------:R-:W-:Y:S01]  /*3930*/  FSEL R134, R134, -INF , P4 ;  /* 0xff80000086867808 */ /* 0x000fe20002000000 */
[----:B------:R-:W-:Y:S01]  /*3940*/  UISETP.GE.AND UP1, UPT, UR56, UR53, UPT ;  /* 0x000000353800728c */ /* 0x000fe2000bf26270 */
[----:B------:R-:W-:-:S02]  /*3950*/  FMNMX.FTZ R125, R136, R125, !PT ;  /* 0x0000007d887d7209 */ /* 0x000fc40007810000 */
[----:B------:R-:W-:Y:S02]  /*3960*/  ISETP.GT.AND P3, PT, R82, 0x48, PT ;  /* 0x000000485200780c */ /* 0x000fe40003f64270 */
[----:B------:R-:W-:Y:S01]  /*3970*/  FSEL R124, R89, -INF , P5 ;  /* 0xff800000597c7808 */ /* 0x000fe20002800000 */
[----:B------:R-:W-:Y:S01]  /*3980*/  MUFU.TANH R5, R5 ;  /* 0x0000000500057308 */ /* 0x000fe20000002400 */
[----:B------:R-:W-:Y:S01]  /*3990*/  FMNMX.FTZ R125, R134, R125, !PT ;  /* 0x0000007d867d7209 */ /* 0x000fe20007810000 */
[----:B------:R-:W-:Y:S02]  /*39a0*/  WARPGROUP.DEPBAR.LE gsb0, 0x0 ;  /* 0x00008000000079c5 */ /* 0x000fe40000010000 */
[----:B------:R-:W-:Y:S01]  /*39b0*/  ISETP.GT.AND P4, PT, R82, 0x49, PT ;  /* 0x000000495200780c */ /* 0x000fe20003f84270 */
[----:B------:R-:W-:Y:S01]  /*39c0*/  FMUL.FTZ R30, R0, R30 ;  /* 0x0000001e001e7220 */ /* 0x000fe20000410000 */
[----:B------:R-:W-:Y:S01]  /*39d0*/  FSEL R122, R106, -INF , P3 ;  /* 0xff8000006a7a7808 */ /* 0x000fe20001800000 */
[----:B------:R-:W-:Y:S01]  /*39e0*/  FMUL.FTZ R35, R0, R35 ;  /* 0x0000002300237220 */ /* 0x000fe20000410000 */
[----:B------:R-:W-:Y:S01]  /*39f0*/  FMNMX.FTZ R125, R124, R125, !PT ;  /* 0x0000007d7c7d7209 */ /* 0x000fe20007810000 */
[----:B------:R-:W3:Y:S01]  /*3a00*/  MUFU.TANH R89, R44 ;  /* 0x0000002c00597308 */ /* 0x000ee20000002400 */
[----:B------:R-:W-:Y:S01]  /*3a10*/  ISETP.GT.AND P5, PT, R82, 0x50, PT ;  /* 0x000000505200780c */ /* 0x000fe20003fa4270 */
[----:B------:R-:W-:Y:S01]  /*3a20*/  FMUL.FTZ R38, R0, R38 ;  /* 0x0000002600267220 */ /* 0x000fe20000410000 */
[----:B------:R-:W-:-:S02]  /*3a30*/  FSEL R120, R107, -INF , P4 ;  /* 0xff8000006b787808 */ /* 0x000fc40002000000 */
[----:B------:R-:W-:Y:S02]  /*3a40*/  FMNMX.FTZ R125, R122, R125, !PT ;  /* 0x0000007d7a7d7209 */ /* 0x000fe40007810000 */
[----:B------:R-:W-:Y:S01]  /*3a50*/  ISETP.GT.AND P3, PT, R82, 0x51, PT ;  /* 0x000000515200780c */ /* 0x000fe20003f64270 */
[----:B------:R0:W-:Y:S01]  /*3a60*/  MUFU.TANH R107, R48 ;  /* 0x00000030006b7308 */ /* 0x0001e20000002400 */
[----:B------:R-:W-:Y:S02]  /*3a70*/  FSEL R118, R118, -INF , P5 ;  /* 0xff80000076767808 */ /* 0x000fe40002800000 */
[----:B------:R-:W-:Y:S02]  /*3a80*/  FMNMX.FTZ R125, R120, R125, !PT ;  /* 0x0000007d787d7209 */ /* 0x000fe40007810000 */
[----:B------:R-:W-:Y:S02]  /*3a90*/  ISETP.GT.AND P4, PT, R82, 0x58, PT ;  /* 0x000000585200780c */ /* 0x000fe40003f84270 */
[----:B------:R-:W-:Y:S01]  /*3aa0*/  FSEL R114, R114, -INF , P3 ;  /* 0xff80000072727808 */ /* 0x000fe20001800000 */
[----:B------:R-:W-:Y:S01]  /*3ab0*/  MUFU.TANH R6, R6 ;  /* 0x0000000600067308 */ /* 0x000fe20000002400 */
[----:B------:R-:W-:-:S02]  /*3ac0*/  FMNMX.FTZ R125, R118, R125, !PT ;  /* 0x0000007d767d7209 */ /* 0x000fc40007810000 */
[----:B------:R-:W-:Y:S02]  /*3ad0*/  ISETP.GT.AND P3, PT, R82, 0x59, PT ;  /* 0x000000595200780c */ /* 0x000fe40003f64270 */
[----:B------:R-:W-:Y:S02]  /*3ae0*/  FSEL R112, R97, -INF , P4 ;  /* 0xff80000061707808 */ /* 0x000fe40002000000 */
[----:B------:R-:W-:Y:S01]  /*3af0*/  FMNMX.FTZ R125, R114, R125, !PT ;  /* 0x0000007d727d7209 */ /* 0x000fe20007810000 */
[----:B------:R1:W3:Y:S01]  /*3b00*/  MUFU.TANH R97, R45 ;  /* 0x0000002d00617308 */ /* 0x0002e20000002400 */
[----:B------:R-:W-:Y:S02]  /*3b10*/  ISETP.GT.AND P4, PT, R82, 0x60, PT ;  /* 0x000000605200780c */ /* 0x000fe40003f84270 */
[----:B------:R-:W-:Y:S02]  /*3b20*/  FSEL R108, R100, -INF , P3 ;  /* 0xff800000646c7808 */ /* 0x000fe40001800000 */
[----:B------:R-:W-:-:S02]  /*3b30*/  FMNMX.FTZ R125, R112, R125, !PT ;  /* 0x0000007d707d7209 */ /* 0x000fc40007810000 */
[----:B------:R-:W-:Y:S01]  /*3b40*/  ISETP.GT.AND P3, PT, R82, 0x61, PT ;  /* 0x000000615200780c */ /* 0x000fe20003f64270 */
[----:B------:R-:W-:Y:S01]  /*3b50*/  MUFU.TANH R7, R7 ;  /* 0x0000000700077308 */ /* 0x000fe20000002400 */
        /* <DEDUP_REMOVED lines=18> */
[----:B----4-:R-:W-:Y:S01]  /*3c80*/  FSEL R40, R81, -INF , P3 ;  /* 0xff80000051287808 */ /* 0x010fe20001800000 */
[----:B------:R4:W3:Y:S01]  /*3c90*/  MUFU.TANH R80, R52 ;  /* 0x0000003400507308 */ /* 0x0008e20000002400 */
[----:B------:R-:W-:-:S02]  /*3ca0*/  FMNMX.FTZ R125, R86, R125, !PT ;  /* 0x0000007d567d7209 */ /* 0x000fc40007810000 */
[----:B------:R-:W-:Y:S02]  /*3cb0*/  ISETP.GT.AND P3, PT, R82, 0x79, PT ;  /* 0x000000795200780c */ /* 0x000fe40003f64270 */
[----:B-----5:R-:W-:Y:S02]  /*3cc0*/  FSEL R41, R103, -INF , P4 ;  /* 0xff80000067297808 */ /* 0x020fe40002000000 */
[----:B0-----:R-:W-:Y:S01]  /*3cd0*/  FMNMX.FTZ R48, R40, R125, !PT ;  /* 0x0000007d28307209 */ /* 0x001fe20007810000 */
[----:B------:R-:W-:Y:S01]  /*3ce0*/  MUFU.TANH R9, R9 ;  /* 0x0000000900097308 */ /* 0x000fe20000002400 */
[----:B------:R-:W-:Y:S02]  /*3cf0*/  ISETP.GT.AND P4, PT, R82, 0x80, PT ;  /* 0x000000805200780c */ /* 0x000fe40003f84270 */
[----:B------:R-:W-:Y:S02]  /*3d00*/  FSEL R44, R111, -INF , P3 ;  /* 0xff8000006f2c7808 */ /* 0x000fe40001800000 */
[----:B-1----:R-:W-:Y:S01]  /*3d10*/  FMNMX.FTZ R45, R41, R48, !PT ;  /* 0x00000030292d7209 */ /* 0x002fe20007810000 */
[----:B------:R-:W-:Y:S01]  /*3d20*/  FMUL.FTZ R48, R0, R42 ;  /* 0x0000002a00307220 */ /* 0x000fe20000410000 */
[----:B------:R-:W-:Y:S01]  /*3d30*/  ISETP.GT.AND P3, PT, R82, 0x81, PT ;  /* 0x000000815200780c */ /* 0x000fe20003f64270 */
[----:B------:R-:W-:Y:S01]  /*3d40*/  MUFU.TANH R10, R10 ;  /* 0x0000000a000a7308 */ /* 0x000fe20000002400 */
[----:B------:R-:W-:-:S02]  /*3d50*/  FSEL R42, R83, -INF , P4 ;  /* 0xff800000532a7808 */ /* 0x000fc40002000000 */
[----:B--2---:R-:W-:Y:S02]  /*3d60*/  FMNMX.FTZ R49, R44, R45, !PT ;  /* 0x0000002d2c317209 */ /* 0x004fe40007810000 */
[----:B------:R-:W-:Y:S02]  /*3d70*/  ISETP.GT.AND P4, PT, R82, 0x88, PT ;  /* 0x000000885200780c */ /* 0x000fe40003f84270 */
[----:B------:R-:W-:Y:S01]  /*3d80*/  FSEL R45, R115, -INF , P3 ;  /* 0xff800000732d7808 */ /* 0x000fe20001800000 */
[----:B------:R-:W-:Y:S01]  /*3d90*/  MUFU.TANH R11, R11 ;  /* 0x0000000b000b7308 */ /* 0x000fe20000002400 */
[----:B----4-:R-:W-:Y:S01]  /*3da0*/  FMNMX.FTZ R52, R42, R49, !PT ;  /* 0x000000312a347209 */ /* 0x010fe20007810000 */
[----:B------:R-:W-:Y:S01]  /*3db0*/  FMUL.FTZ R49, R0, R43 ;  /* 0x0000002b00317220 */ /* 0x000fe20000410000 */
[----:B------:R-:W-:Y:S02]  /*3dc0*/  ISETP.GT.AND P3, PT, R82, 0x89, PT ;  /* 0x000000895200780c */ /* 0x000fe40003f64270 */
[----:B------:R-:W-:-:S02]  /*3dd0*/  FSEL R43, R119, -INF , P4 ;  /* 0xff800000772b7808 */ /* 0x000fc40002000000 */
[----:B------:R-:W-:Y:S01]  /*3de0*/  FMNMX.FTZ R66, R45, R52, !PT ;  /* 0x000000342d427209 */ /* 0x000fe20007810000 */
[----:B------:R-:W-:Y:S01]  /*3df0*/  MUFU.TANH R12, R12 ;  /* 0x0000000c000c7308 */ /* 0x000fe20000002400 */
[----:B------:R-:W-:Y:S02]  /*3e00*/  ISETP.GT.AND P4, PT, R82, 0x90, PT ;  /* 0x000000905200780c */ /* 0x000fe40003f84270 */
[----:B---3--:R-:W-:Y:S02]  /*3e10*/  FSEL R52, R131, -INF , P3 ;  /* 0xff80000083347808 */ /* 0x008fe40001800000 */
[----:B------:R-:W-:Y:S01]  /*3e20*/  FMNMX.FTZ R53, R43, R66, !PT ;  /* 0x000000422b357209 */ /* 0x000fe20007810000 */
[----:B------:R-:W-:Y:S01]  /*3e30*/  FMUL.FTZ R66, R0, R24 ;  /* 0x0000001800427220 */ /* 0x000fe20000410000 */
[----:B------:R-:W-:Y:S01]  /*3e40*/  ISETP.GT.AND P3, PT, R82, 0x91, PT ;  /* 0x000000915200780c */ /* 0x000fe20003f64270 */
[----:B------:R-:W-:Y:S01]  /*3e50*/  MUFU.TANH R13, R13 ;  /* 0x0000000d000d7308 */ /* 0x000fe20000002400 */
[----:B------:R-:W-:-:S02]  /*3e60*/  FSEL R24, R64, -INF , P4 ;  /* 0xff80000040187808 */ /* 0x000fc40002000000 */
[----:B------:R-:W-:Y:S02]  /*3e70*/  FMNMX.FTZ R67, R52, R53, !PT ;  /* 0x0000003534437209 */ /* 0x000fe40007810000 */
[----:B------:R-:W-:Y:S02]  /*3e80*/  ISETP.GT.AND P4, PT, R82, 0x98, PT ;  /* 0x000000985200780c */ /* 0x000fe40003f84270 */
[----:B------:R-:W-:Y:S01]  /*3e90*/  FSEL R53, R65, -INF , P3 ;  /* 0xff80000041357808 */ /* 0x000fe20001800000 */
[----:B------:R0:W1:Y:S01]  /*3ea0*/  MUFU.TANH R83, R66 ;  /* 0x0000004200537308 */ /* 0x0000620000002400 */
[----:B------:R-:W-:Y:S01]  /*3eb0*/  FMNMX.FTZ R64, R24, R67, !PT ;  /* 0x0000004318407209 */ /* 0x000fe20007810000 */
[----:B------:R-:W-:Y:S01]  /*3ec0*/  FMUL.FTZ R67, R0, R25 ;  /* 0x0000001900437220 */ /* 0x000fe20000410000 */
[----:B------:R-:W-:Y:S02]  /*3ed0*/  FSEL R25, R68, -INF , P4 ;  /* 0xff80000044197808 */ /* 0x000fe40002000000 */
[----:B------:R-:W-:-:S02]  /*3ee0*/  ISETP.GT.AND P3, PT, R82, 0x99, PT ;  /* 0x000000995200780c */ /* 0x000fc40003f64270 */
[----:B------:R-:W-:Y:S01]  /*3ef0*/  FMNMX.FTZ R68, R53, R64, !PT ;  /* 0x0000004035447209 */ /* 0x000fe20007810000 */
[----:B------:R2:W3:Y:S01]  /*3f00*/  MUFU.TANH R103, R67 ;  /* 0x0000004300677308 */ /* 0x0004e20000002400 */
[----:B------:R-:W-:Y:S02]  /*3f10*/  ISETP.GT.AND P4, PT, R82, 0xa0, PT ;  /* 0x000000a05200780c */ /* 0x000fe40003f84270 */
[----:B------:R-:W-:Y:S02]  /*3f20*/  FSEL R64, R69, -INF , P3 ;  /* 0xff80000045407808 */ /* 0x000fe40001800000 */
        /* <DEDUP_REMOVED lines=8> */
[----:B------:R4:W5:Y:S01]  /*3fb0*/  MUFU.TANH R109, R68 ;  /* 0x00000044006d7308 */ /* 0x0009620000002400 */
[----:B0-----:R-:W-:Y:S01]  /*3fc0*/  FMNMX.FTZ R66, R28, R69, !PT ;  /* 0x000000451c427209 */ /* 0x001fe20007810000 */
[----:B------:R-:W-:Y:S01]  /*3fd0*/  FMUL.FTZ R69, R0, R29 ;  /* 0x0000001d00457220 */ /* 0x000fe20000410000 */
[----:B------:R-:W-:Y:S02]  /*3fe0*/  ISETP.GT.AND P3, PT, R82, 0xa9, PT ;  /* 0x000000a95200780c */ /* 0x000fe40003f64270 */
[----:B------:R-:W-:-:S02]  /*3ff0*/  FSEL R29, R89, -INF , P4 ;  /* 0xff800000591d7808 */ /* 0x000fc40002000000 */
[----:B------:R-:W-:Y:S01]  /*4000*/  FMNMX.FTZ R70, R65, R66, !PT ;  /* 0x0000004241467209 */ /* 0x000fe20007810000 */
[----:B------:R1:W0:Y:S01]  /*4010*/  MUFU.TANH R89, R69 ;  /* 0x0000004500597308 */ /* 0x0002220000002400 */
[----:B------:R-:W-:Y:S02]  /*4020*/  ISETP.GT.AND P4, PT, R82, 0xb0, PT ;  /* 0x000000b05200780c */ /* 0x000fe40003f84270 */
[----:B------:R-:W-:Y:S02]  /*4030*/  FSEL R66, R97, -INF , P3 ;  /* 0xff80000061427808 */ /* 0x000fe40001800000 */
[----:B------:R-:W-:Y:S01]  /*4040*/  FMNMX.FTZ R71, R29, R70, !PT ;  /* 0x000000461d477209 */ /* 0x000fe20007810000 */
[----:B------:R-:W-:Y:S01]  /*4050*/  FMUL.FTZ R70, R0, R32 ;  /* 0x0000002000467220 */ /* 0x000fe20000410000 */
[----:B------:R-:W-:Y:S01]  /*4060*/  ISETP.GT.AND P3, PT, R82, 0xb1, PT ;  /* 0x000000b15200780c */ /* 0x000fe20003f64270 */
[----:B------:R-:W-:Y:S01]  /*4070*/  MUFU.TANH R15, R15 ;  /* 0x0000000f000f7308 */ /* 0x000fe20000002400 */
[----:B--2---:R-:W-:-:S02]  /*4080*/  FSEL R67, R107, -INF , P4 ;  /* 0xff8000006b437808 */ /* 0x004fc40002000000 */
[----:B----4-:R-:W-:Y:S01]  /*4090*/  FMNMX.FTZ R68, R66, R71, !PT ;  /* 0x0000004742447209 */ /* 0x010fe20007810000 */
[----:B------:R-:W-:Y:S01]  /*40a0*/  FMUL.FTZ R71, R0, R33 ;  /* 0x0000002100477220 */ /* 0x000fe20000410000 */
[C---:B------:R-:W-:Y:S02]  /*40b0*/  ISETP.GT.AND P4, PT, R82.reuse, 0xb8, PT ;  /* 0x000000b85200780c */ /* 0x040fe40003f84270 */
[----:B------:R-:W-:Y:S01]  /*40c0*/  FSEL R32, R99, -INF , P3 ;  /* 0xff80000063207808 */ /* 0x000fe20001800000 */
[----:B------:R-:W2:Y:S01]  /*40d0*/  MUFU.TANH R97, R70 ;  /* 0x0000004600617308 */ /* 0x000ea20000002400 */
[----:B------:R-:W-:Y:S02]  /*40e0*/  FMNMX.FTZ R81, R67, R68, !PT ;  /* 0x0000004443517209 */ /* 0x000fe40007810000 */
[----:B------:R-:W-:Y:S02]  /*40f0*/  ISETP.GT.AND P3, PT, R82, 0xb9, PT ;  /* 0x000000b95200780c */ /* 0x000fe40003f64270 */
[----:B------:R-:W-:Y:S01]  /*4100*/  FSEL R68, R80, -INF , P4 ;  /* 0xff80000050447808 */ /* 0x000fe20002000000 */
[----:B------:R-:W-:Y:S01]  /*4110*/  FMUL.FTZ R80, R0, R36 ;  /* 0x0000002400507220 */ /* 0x000fe20000410000 */
[----:B------:R-:W-:Y:S01]  /*4120*/  FMNMX.FTZ R81, R32, R81, !PT ;  /* 0x0000005120517209 */ /* 0x000fe20007810000 */
[----:B------:R5:W4:Y:S01]  /*4130*/  MUFU.TANH R99, R71 ;  /* 0x0000004700637308 */ /* 0x000b220000002400 */
[----:B------:R-:W-:-:S02]  /*4140*/  ISETP.GT.AND P4, PT, R82, 0xc0, PT ;  /* 0x000000c05200780c */ /* 0x000fc40003f84270 */
[----:B------:R-:W-:Y:S02]  /*4150*/  FSEL R33, R101, -INF , P3 ;  /* 0xff80000065217808 */ /* 0x000fe40001800000 */
[----:B------:R-:W-:Y:S02]  /*4160*/  FMNMX.FTZ R156, R68, R81, !PT ;  /* 0x00000051449c7209 */ /* 0x000fe40007810000 */
[----:B------:R-:W-:Y:S01]  /*4170*/  ISETP.GT.AND P3, PT, R82, 0xc1, PT ;  /* 0x000000c15200780c */ /* 0x000fe20003f64270 */
[----:B------:R2:W4:Y:S01]  /*4180*/  MUFU.TANH R101, R80 ;  /* 0x0000005000657308 */ /* 0x0005220000002400 */
[----:B-1----:R-:W-:Y:S01]  /*4190*/  FSEL R69, R83, -INF , P4 ;  /* 0xff80000053457808 */ /* 0x002fe20002000000 */
[----:B------:R-:W-:Y:S01]  /*41a0*/  FMUL.FTZ R83, R0, R37 ;  /* 0x0000002500537220 */ /* 0x000fe20000410000 */
[----:B------:R-:W-:Y:S02]  /*41b0*/  FMNMX.FTZ R156, R33, R156, !PT ;  /* 0x0000009c219c7209 */ /* 0x000fe40007810000 */
[----:B------:R-:W-:-:S02]  /*41c0*/  ISETP.GT.AND P4, PT, R82, 0xc8, PT ;  /* 0x000000c85200780c */ /* 0x000fc40003f84270 */
[----:B---3--:R-:W-:Y:S01]  /*41d0*/  FSEL R36, R103, -INF , P3 ;  /* 0xff80000067247808 */ /* 0x008fe20001800000 */
[----:B------:R-:W-:Y:S01]  /*41e0*/  MUFU.TANH R20, R20 ;  /* 0x0000001400147308 */ /* 0x000fe20000002400 */
[----:B------:R-:W-:Y:S02]  /*41f0*/  FMNMX.FTZ R81, R69, R156, !PT ;  /* 0x0000009c45517209 */ /* 0x000fe40007810000 */
[----:B------:R-:W-:Y:S02]  /*4200*/  ISETP.GT.AND P3, PT, R82, 0xc9, PT ;  /* 0x000000c95200780c */ /* 0x000fe40003f64270 */
[----:B-----5:R-:W-:Y:S02]  /*4210*/  FSEL R71, R109, -INF , P4 ;  /* 0xff8000006d477808 */ /* 0x020fe40002000000 */
[----:B------:R-:W-:Y:S01]  /*4220*/  FMNMX.FTZ R156, R36, R81, !PT ;  /* 0x00000051249c7209 */ /* 0x000fe20007810000 */
[----:B------:R1:W3:Y:S01]  /*4230*/  MUFU.TANH R103, R83 ;  /* 0x0000005300677308 */ /* 0x0002e20000002400 */
[----:B------:R-:W-:Y:S01]  /*4240*/  ISETP.GT.AND P4, PT, R82, 0xd0, PT ;  /* 0x000000d05200780c */ /* 0x000fe20003f84270 */
[----:B------:R-:W-:Y:S01]  /*4250*/  FMUL.FTZ R81, R0, R46 ;  /* 0x0000002e00517220 */ /* 0x000fe20000410000 */
[----:B0-----:R-:W-:-:S02]  /*4260*/  FSEL R70, R89, -INF , P3 ;  /* 0xff80000059467808 */ /* 0x001fc40001800000 */
[----:B------:R-:W-:Y:S02]  /*4270*/  FMNMX.FTZ R37, R71, R156, !PT ;  /* 0x0000009c47257209 */ /* 0x000fe40007810000 */
[----:B------:R-:W-:Y:S01]  /*4280*/  ISETP.GT.AND P3, PT, R82, 0xd1, PT ;  /* 0x000000d15200780c */ /* 0x000fe20003f64270 */
[----:B------:R-:W0:Y:S01]  /*4290*/  MUFU.TANH R21, R21 ;  /* 0x0000001500157308 */ /* 0x000e220000002400 */
[----:B--2---:R-:W-:Y:S01]  /*42a0*/  FSEL R80, R97, -INF , P4 ;  /* 0xff80000061507808 */ /* 0x004fe20002000000 */
[----:B------:R-:W-:Y:S01]  /*42b0*/  FMUL.FTZ R97, R0, R27 ;  /* 0x0000001b00617220 */ /* 0x000fe20000410000 */
[----:B------:R-:W-:Y:S02]  /*42c0*/  FMNMX.FTZ R89, R70, R37, !PT ;  /* 0x0000002546597209 */ /* 0x000fe40007810000 */
[----:B------:R-:W-:Y:S02]  /*42d0*/  ISETP.GT.AND P4, PT, R82, 0xd8, PT ;  /* 0x000000d85200780c */ /* 0x000fe40003f84270 */
[----:B----4-:R-:W-:Y:S01]  /*42e0*/  FSEL R37, R99, -INF , P3 ;  /* 0xff80000063257808 */ /* 0x010fe20001800000 */
[----:B------:R-:W2:Y:S01]  /*42f0*/  MUFU.TANH R104, R104 ;  /* 0x0000006800687308 */ /* 0x000ea20000002400 */
[----:B------:R-:W-:Y:S01]  /*4300*/  FMNMX.FTZ R156, R80, R89, !PT ;  /* 0x00000059509c7209 */ /* 0x000fe20007810000 */
[----:B------:R-:W-:Y:S01]  /*4310*/  FMUL.FTZ R99, R0, R31 ;  /* 0x0000001f00637220 */ /* 0x000fe20000410000 */
[----:B------:R-:W-:Y:S01]  /*4320*/  ISETP.GT.AND P3, PT, R82, 0xd9, PT ;  /* 0x000000d95200780c */ /* 0x000fe20003f64270 */
[C---:B------:R-:W-:Y:S01]  /*4330*/  FMUL.FTZ R82, R0.reuse, R47 ;  /* 0x0000002f00527220 */ /* 0x040fe20000410000 */
[----:B------:R-:W-:Y:S01]  /*4340*/  FSEL R46, R101, -INF , P4 ;  /* 0xff800000652e7808 */ /* 0x000fe20002000000 */
[C---:B------:R-:W-:Y:S01]  /*4350*/  FMUL.FTZ R101, R0.reuse, R34 ;  /* 0x0000002200657220 */ /* 0x040fe20000410000 */
[----:B-1----:R-:W-:Y:S01]  /*4360*/  FMNMX.FTZ R83, R37, R156, !PT ;  /* 0x0000009c25537209 */ /* 0x002fe20007810000 */
[----:B------:R-:W1:Y:S01]  /*4370*/  MUFU.TANH R105, R105 ;  /* 0x0000006900697308 */ /* 0x000e620000002400 */
[----:B---3--:R-:W-:Y:S01]  /*4380*/  FSEL R47, R103, -INF , P3 ;  /* 0xff800000672f7808 */ /* 0x008fe20001800000 */
[----:B------:R-:W-:Y:S01]  /*4390*/  FMUL.FTZ R103, R0, R39 ;  /* 0x0000002700677220 */ /* 0x000fe20000410000 */
[----:B------:R-:W-:Y:S01]  /*43a0*/  FMNMX.FTZ R156, R46, R83, !PT ;  /* 0x000000532e9c7209 */ /* 0x000fe20007810000 */
[C---:B------:R-:W-:Y:S01]  /*43b0*/  FMUL.FTZ R83, R0.reuse, R50 ;  /* 0x0000003200537220 */ /* 0x040fe20000410000 */
[C---:B------:R-:W-:Y:S01]  /*43c0*/  FMUL.FTZ R50, R0.reuse, R51 ;  /* 0x0000003300327220 */ /* 0x040fe20000410000 */
[C---:B------:R-:W-:Y:S01]  /*43d0*/  FMUL.FTZ R51, R0.reuse, R54 ;  /* 0x0000003600337220 */ /* 0x040fe20000410000 */
[----:B------:R-:W-:Y:S01]  /*43e0*/  FMNMX.FTZ R156, R47, R156, !PT ;  /* 0x0000009c2f9c7209 */ /* 0x000fe20007810000 */
[C---:B------:R-:W-:Y:S01]  /*43f0*/  FMUL.FTZ R54, R0.reuse, R55 ;  /* 0x0000003700367220 */ /* 0x040fe20000410000 */
[----:B------:R-:W-:Y:S01]  /*4400*/  FMUL.FTZ R55, R0, R26 ;  /* 0x0000001a00377220 */ /* 0x000fe20000410000 */
[----:B------:R-:W-:Y:S01]  /*4410*/  VIADDMNMX R85, R87, R84, R85, PT ;  /* 0x0000005457557246 */ /* 0x000fe20003800155 */
[----:B------:R-:W3:Y:S01]  /*4420*/  MUFU.TANH R88, R88 ;  /* 0x0000005800587308 */ /* 0x000ee20000002400 */
[----:B------:R-:W4:Y:S02]  /*4430*/  SHFL.BFLY PT, R89, R156, 0x2, 0x1f ;  /* 0x0c401f009c597f89 */ /* 0x000f2400000e0000 */
[----:B------:R-:W-:-:S02]  /*4440*/  ISETP.GT.AND P4, PT, R85, 0x1, PT ;  /* 0x000000015500780c */ /* 0x000fc40003f84270 */
[----:B------:R-:W-:-:S03]  /*4450*/  ISETP.GT.AND P5, PT, R85, 0x8, PT ;  /* 0x000000085500780c */ /* 0x000fc60003fa4270 */
[----:B------:R-:W5:Y:S01]  /*4460*/  MUFU.TANH R90, R90 ;  /* 0x0000005a005a7308 */ /* 0x000f620000002400 */
[----:B------:R-:W-:-:S07]  /*4470*/  FSEL R6, R6, -INF , P5 ;  /* 0xff80000006067808 */ /* 0x000fce0002800000 */
[----:B------:R-:W5:Y:S08]  /*4480*/  MUFU.TANH R91, R91 ;  /* 0x0000005b005b7308 */ /* 0x000f700000002400 */
[----:B------:R-:W5:Y:S01]  /*4490*/  MUFU.TANH R92, R92 ;  /* 0x0000005c005c7308 */ /* 0x000f620000002400 */
[----:B----4-:R-:W-:-:S05]  /*44a0*/  FMNMX.FTZ R26, R156, R89, !PT ;  /* 0x000000599c1a7209 */ /* 0x010fca0007810000 */
[----:B------:R-:W4:Y:S02]  /*44b0*/  SHFL.BFLY PT, R89, R26, 0x1, 0x1f ;  /* 0x0c201f001a597f89 */ /* 0x000f2400000e0000 */
[----:B------:R-:W5:Y:S08]  /*44c0*/  MUFU.TANH R93, R93 ;  /* 0x0000005d005d7308 */ /* 0x000f700000002400 */
[----:B------:R-:W5:Y:S08]  /*44d0*/  MUFU.TANH R94, R94 ;  /* 0x0000005e005e7308 */ /* 0x000f700000002400 */
[----:B------:R-:W5:Y:S01]  /*44e0*/  MUFU.TANH R95, R95 ;  /* 0x0000005f005f7308 */ /* 0x000f620000002400 */
[----:B----4-:R-:W-:Y:S01]  /*44f0*/  FMNMX.FTZ R89, R26, R89, !PT ;  /* 0x000000591a597209 */ /* 0x010fe20007810000 */
[----:B------:R-:W-:-:S06]  /*4500*/  IMAD.U32 R26, RZ, RZ, UR10 ;  /* 0x0000000aff1a7e24 */ /* 0x000fcc000f8e00ff */
[----:B------:R-:W4:Y:S01]  /*4510*/  MUFU.TANH R96, R96 ;  /* 0x0000006000607308 */ /* 0x000f220000002400 */
[C---:B------:R-:W-:Y:S01]  /*4520*/  FSETP.NEU.FTZ.AND P3, PT, R89.reuse, -INF , PT ;  /* 0xff8000005900780b */ /* 0x040fe20003f7d000 */
[----:B------:R-:W-:-:S05]  /*4530*/  FFMA.FTZ R27, R89, R26, -8 ;  /* 0xc1000000591b7423 */ /* 0x000fca000001001a */
[----:B------:R-:W-:Y:S01]  /*4540*/  FSEL R27, R27, RZ, P3 ;  /* 0x000000ff1b1b7208 */ /* 0x000fe20001800000 */
[----:B------:R-:W4:Y:S01]  /*4550*/  MUFU.TANH R72, R72 ;  /* 0x0000004800487308 */ /* 0x000f220000002400 */
[----:B------:R-:W-:-:S03]  /*4560*/  ISETP.GT.AND P3, PT, R85, RZ, PT ;  /* 0x000000ff5500720c */ /* 0x000fc60003f64270 */
[--C-:B------:R-:W-:Y:S01]  /*4570*/  FFMA.FTZ R107, R130, UR10, -R27.reuse ;  /* 0x0000000a826b7c23 */ /* 0x100fe2000801081b */
[----:B------:R-:W-:Y:S01]  /*4580*/  FSEL R3, R3, -INF , P3 ;  /* 0xff80000003037808 */ /* 0x000fe20001800000 */
[--C-:B------:R-:W-:Y:S01]  /*4590*/  FFMA.FTZ R26, R110, UR10, -R27.reuse ;  /* 0x0000000a6e1a7c23 */ /* 0x100fe2000801081b */
[----:B------:R-:W-:Y:S01]  /*45a0*/  FSEL R130, R5, -INF , P4 ;  /* 0xff80000005827808 */ /* 0x000fe20002000000 */
[--C-:B------:R-:W-:Y:S01]  /*45b0*/  FFMA.FTZ R110, R132, UR10, -R27.reuse ;  /* 0x0000000a846e7c23 */ /* 0x100fe2000801081b */
[----:B------:R-:W-:Y:S01]  /*45c0*/  ISETP.GT.AND P3, PT, R85, 0x9, PT ;  /* 0x000000095500780c */ /* 0x000fe20003f64270 */
[--C-:B------:R-:W-:Y:S01]  /*45d0*/  FFMA.FTZ R119, R124, UR10, -R27.reuse ;  /* 0x0000000a7c777c23 */ /* 0x100fe2000801081b */
[----:B------:R-:W-:Y:S01]  /*45e0*/  FMNMX.FTZ R87, R3, R130, !PT ;  /* 0x0000008203577209 */ /* 0x000fe20007810000 */
[--C-:B------:R-:W-:Y:S01]  /*45f0*/  FFMA.FTZ R124, R122, UR10, -R27.reuse ;  /* 0x0000000a7a7c7c23 */ /* 0x100fe2000801081b */
[----:B------:R-:W-:Y:S01]  /*4600*/  ISETP.GT.AND P4, PT, R85, 0x10, PT ;  /* 0x000000105500780c */ /* 0x000fe20003f84270 */
[--C-:B------:R-:W-:Y:S01]  /*4610*/  FFMA.FTZ R123, R120, UR10, -R27.reuse ;  /* 0x0000000a787b7c23 */ /* 0x100fe2000801081b */
[----:B------:R-:W-:Y:S01]  /*4620*/  FSEL R7, R7, -INF , P3 ;  /* 0xff80000007077808 */ /* 0x000fe20001800000 */
[----:B------:R-:W4:Y:S01]  /*4630*/  MUFU.TANH R73, R73 ;  /* 0x0000004900497308 */ /* 0x000f220000002400 */
[----:B------:R-:W-:Y:S01]  /*4640*/  FMNMX.FTZ R132, R6, R87, !PT ;  /* 0x0000005706847209 */ /* 0x000fe20007810000 */
[--C-:B------:R-:W-:Y:S01]  /*4650*/  FFMA.FTZ R98, R98, UR10, -R27.reuse ;  /* 0x0000000a62627c23 */ /* 0x100fe2000801081b */
[----:B------:R-:W-:Y:S01]  /*4660*/  ISETP.GT.AND P3, PT, R85, 0x11, PT ;  /* 0x000000115500780c */ /* 0x000fe20003f64270 */
[--C-:B------:R-:W-:Y:S01]  /*4670*/  FFMA.FTZ R52, R52, UR10, -R27.reuse ;  /* 0x0000000a34347c23 */ /* 0x100fe2000801081b */
[----:B------:R-:W-:Y:S01]  /*4680*/  FSEL R87, R8, -INF , P4 ;  /* 0xff80000008577808 */ /* 0x000fe20002000000 */
[--C-:B------:R-:W-:Y:S01]  /*4690*/  FFMA.FTZ R31, R116, UR10, -R27.reuse ;  /* 0x0000000a741f7c23 */ /* 0x100fe2000801081b */
[----:B------:R-:W-:Y:S01]  /*46a0*/  FMNMX.FTZ R132, R7, R132, !PT ;  /* 0x0000008407847209 */ /* 0x000fe20007810000 */
[----:B------:R-:W4:Y:S01]  /*46b0*/  MUFU.TANH R74, R74 ;  /* 0x0000004a004a7308 */ /* 0x000f220000002400 */
[----:B------:R-:W-:Y:S01]  /*46c0*/  ISETP.GT.AND P4, PT, R85, 0x18, PT ;  /* 0x000000185500780c */ /* 0x000fe20003f84270 */
[--C-:B------:R-:W-:Y:S01]  /*46d0*/  FFMA.FTZ R34, R126, UR10, -R27.reuse ;  /* 0x0000000a7e227c23 */ /* 0x100fe2000801081b */
[----:B------:R-:W-:Y:S01]  /*46e0*/  FSEL R9, R9, -INF , P3 ;  /* 0xff80000009097808 */ /* 0x000fe20001800000 */
[--C-:B------:R-:W-:Y:S01]  /*46f0*/  FFMA.FTZ R39, R128, UR10, -R27.reuse ;  /* 0x0000000a80277c23 */ /* 0x100fe2000801081b */
[----:B------:R-:W-:Y:S01]  /*4700*/  FMNMX.FTZ R132, R87, R132, !PT ;  /* 0x0000008457847209 */ /* 0x000fe20007810000 */
[--C-:B------:R-:W-:Y:S01]  /*4710*/  FFMA.FTZ R109, R138, UR10, -R27.reuse ;  /* 0x0000000a8a6d7c23 */ /* 0x100fe2000801081b */
[----:B------:R-:W-:Y:S01]  /*4720*/  ISETP.GT.AND P3, PT, R85, 0x19, PT ;  /* 0x000000195500780c */ /* 0x000fe20003f64270 */
[----:B------:R-:W4:Y:S01]  /*4730*/  MUFU.TANH R75, R75 ;  /* 0x0000004b004b7308 */ /* 0x000f220000002400 */
[----:B------:R-:W-:Y:S01]  /*4740*/  FSEL R117, R10, -INF , P4 ;  /* 0xff8000000a757808 */ /* 0x000fe20002000000 */
        /* <DEDUP_REMOVED lines=30> */
[----:B------:R0:W-:Y:S01]  /*4930*/  MUFU.EX2 R14, R124 ;  /* 0x0000007c000e7308 */ /* 0x0001e20000000800 */
[----:B------:R-:W-:Y:S01]  /*4940*/  FMNMX.FTZ R122, R121, R122, !PT ;  /* 0x0000007a797a7209 */ /* 0x000fe20007810000 */
[--C-:B------:R-:W-:Y:S01]  /*4950*/  FFMA.FTZ R42, R42, UR10, -R27.reuse ;  /* 0x0000000a2a2a7c23 */ /* 0x100fe2000801081b */
[----:B------:R-:W-:Y:S01]  /*4960*/  ISETP.GT.AND P3, PT, R85, 0x31, PT ;  /* 0x000000315500780c */ /* 0x000fe20003f64270 */
[--C-:B------:R-:W-:Y:S01]  /*4970*/  FFMA.FTZ R45, R45, UR10, -R27.reuse ;  /* 0x0000000a2d2d7c23 */ /* 0x100fe2000801081b */
[----:B------:R-:W-:Y:S01]  /*4980*/  FSEL R20, R20, -INF , P4 ;  /* 0xff80000014147808 */ /* 0x000fe20002000000 */
[--C-:B------:R-:W-:Y:S01]  /*4990*/  FFMA.FTZ R43, R43, UR10, -R27.reuse ;  /* 0x0000000a2b2b7c23 */ /* 0x100fe2000801081b */
[----:B------:R-:W-:Y:S01]  /*49a0*/  FMNMX.FTZ R125, R15, R122, !PT ;  /* 0x0000007a0f7d7209 */ /* 0x000fe20007810000 */
[--C-:B------:R-:W-:Y:S01]  /*49b0*/  FFMA.FTZ R122, R118, UR10, -R27.reuse ;  /* 0x0000000a767a7c23 */ /* 0x100fe2000801081b */
[----:B------:R-:W-:Y:S01]  /*49c0*/  ISETP.GT.AND P4, PT, R85, 0x38, PT ;  /* 0x000000385500780c */ /* 0x000fe20003f84270 */
[--C-:B0-----:R-:W-:Y:S01]  /*49d0*/  FFMA.FTZ R124, R114, UR10, -R27.reuse ;  /* 0x0000000a727c7c23 */ /* 0x101fe2000801081b */
[----:B------:R-:W-:Y:S01]  /*49e0*/  FSEL R21, R21, -INF , P3 ;  /* 0xff80000015157808 */ /* 0x000fe20001800000 */
[----:B------:R-:W0:Y:S01]  /*49f0*/  MUFU.TANH R79, R79 ;  /* 0x0000004f004f7308 */ /* 0x000e220000002400 */
[----:B------:R-:W-:Y:S01]  /*4a00*/  FMNMX.FTZ R120, R20, R125, !PT ;  /* 0x0000007d14787209 */ /* 0x000fe20007810000 */
[--C-:B------:R-:W-:Y:S01]  /*4a10*/  FFMA.FTZ R24, R24, UR10, -R27.reuse ;  /* 0x0000000a18187c23 */ /* 0x100fe2000801081b */
[----:B------:R-:W-:Y:S01]  /*4a20*/  ISETP.GT.AND P3, PT, R85, 0x39, PT ;  /* 0x000000395500780c */ /* 0x000fe20003f64270 */
[--C-:B------:R-:W-:Y:S01]  /*4a30*/  FFMA.FTZ R25, R25, UR10, -R27.reuse ;  /* 0x0000000a19197c23 */ /* 0x100fe2000801081b */
[----:B--2---:R-:W-:Y:S01]  /*4a40*/  FSEL R118, R104, -INF , P4 ;  /* 0xff80000068767808 */ /* 0x004fe20002000000 */
[--C-:B------:R-:W-:Y:S01]  /*4a50*/  FFMA.FTZ R28, R28, UR10, -R27.reuse ;  /* 0x0000000a1c1c7c23 */ /* 0x100fe2000801081b */
[----:B------:R-:W-:Y:S01]  /*4a60*/  FMNMX.FTZ R125, R21, R120, !PT ;  /* 0x00000078157d7209 */ /* 0x000fe20007810000 */
[----:B------:R2:W-:Y:S01]  /*4a70*/  MUFU.EX2 R104, R122 ;  /* 0x0000007a00687308 */ /* 0x0005e20000000800 */
[----:B------:R-:W-:Y:S01]  /*4a80*/  ISETP.GT.AND P4, PT, R85, 0x40, PT ;  /* 0x000000405500780c */ /* 0x000fe20003f84270 */
[--C-:B------:R-:W-:Y:S01]  /*4a90*/  FFMA.FTZ R29, R29, UR10, -R27.reuse ;  /* 0x0000000a1d1d7c23 */ /* 0x100fe2000801081b */
[----:B-1----:R-:W-:Y:S01]  /*4aa0*/  FSEL R105, R105, -INF , P3 ;  /* 0xff80000069697808 */ /* 0x002fe20001800000 */
[--C-:B------:R-:W-:Y:S01]  /*4ab0*/  FFMA.FTZ R33, R33, UR10, -R27.reuse ;  /* 0x0000000a21217c23 */ /* 0x100fe2000801081b */
[----:B------:R-:W-:Y:S01]  /*4ac0*/  FMNMX.FTZ R120, R118, R125, !PT ;  /* 0x0000007d76787209 */ /* 0x000fe20007810000 */
[--C-:B------:R-:W-:Y:S01]  /*4ad0*/  FFMA.FTZ R36, R36, UR10, -R27.reuse ;  /* 0x0000000a24247c23 */ /* 0x100fe2000801081b */
[----:B------:R-:W-:Y:S01]  /*4ae0*/  ISETP.GT.AND P3, PT, R85, 0x41, PT ;  /* 0x000000415500780c */ /* 0x000fe20003f64270 */
[----:B------:R-:W1:Y:S01]  /*4af0*/  MUFU.TANH R56, R56 ;  /* 0x0000003800387308 */ /* 0x000e620000002400 */
[----:B---3--:R-:W-:Y:S01]  /*4b00*/  FSEL R114, R88, -INF , P4 ;  /* 0xff80000058727808 */ /* 0x008fe20002000000 */
[--C-:B--2---:R-:W-:Y:S01]  /*4b10*/  FFMA.FTZ R122, R102, UR10, -R27.reuse ;  /* 0x0000000a667a7c23 */ /* 0x104fe2000801081b */
[----:B------:R-:W-:Y:S01]  /*4b20*/  FMNMX.FTZ R127, R105, R120, !PT ;  /* 0x00000078697f7209 */ /* 0x000fe20007810000 */
[--C-:B------:R-:W-:Y:S01]  /*4b30*/  FFMA.FTZ R120, R112, UR10, -R27.reuse ;  /* 0x0000000a70787c23 */ /* 0x100fe2000801081b */
[----:B------:R-:W-:Y:S01]  /*4b40*/  ISETP.GT.AND P4, PT, R85, 0x48, PT ;  /* 0x000000485500780c */ /* 0x000fe20003f84270 */
[--C-:B------:R-:W-:Y:S01]  /*4b50*/  FFMA.FTZ R37, R37, UR10, -R27.reuse ;  /* 0x0000000a25257c23 */ /* 0x100fe2000801081b */
[----:B-----5:R-:W-:Y:S01]  /*4b60*/  FSEL R90, R90, -INF , P3 ;  /* 0xff8000005a5a7808 */ /* 0x020fe20001800000 */
[----:B------:R-:W2:Y:S01]  /*4b70*/  MUFU.TANH R57, R57 ;  /* 0x0000003900397308 */ /* 0x000ea20000002400 */
[----:B------:R-:W-:Y:S01]  /*4b80*/  FMNMX.FTZ R127, R114, R127, !PT ;  /* 0x0000007f727f7209 */ /* 0x000fe20007810000 */
[----:B------:R-:W-:Y:S01]  /*4b90*/  FFMA.FTZ R46, R46, UR10, -R27 ;  /* 0x0000000a2e2e7c23 */ /* 0x000fe2000801081b */
[----:B------:R-:W-:-:S02]  /*4ba0*/  ISETP.GT.AND P3, PT, R85, 0x49, PT ;  /* 0x000000495500780c */ /* 0x000fc40003f64270 */
[----:B------:R-:W-:Y:S02]  /*4bb0*/  FSEL R112, R91, -INF , P4 ;  /* 0xff8000005b707808 */ /* 0x000fe40002000000 */
[----:B------:R-:W-:Y:S01]  /*4bc0*/  FMNMX.FTZ R127, R90, R127, !PT ;  /* 0x0000007f5a7f7209 */ /* 0x000fe20007810000 */
[----:B------:R3:W-:Y:S01]  /*4bd0*/  MUFU.EX2 R91, R120 ;  /* 0x00000078005b7308 */ /* 0x0007e20000000800 */
[C---:B------:R-:W-:Y:S02]  /*4be0*/  ISETP.GT.AND P4, PT, R85.reuse, 0x50, PT ;  /* 0x000000505500780c */ /* 0x040fe40003f84270 */
[----:B------:R-:W-:Y:S02]  /*4bf0*/  FSEL R92, R92, -INF , P3 ;  /* 0xff8000005c5c7808 */ /* 0x000fe40001800000 */
[----:B------:R-:W-:Y:S02]  /*4c00*/  FMNMX.FTZ R127, R112, R127, !PT ;  /* 0x0000007f707f7209 */ /* 0x000fe40007810000 */
[----:B------:R-:W-:Y:S01]  /*4c10*/  ISETP.GT.AND P3, PT, R85, 0x51, PT ;  /* 0x000000515500780c */ /* 0x000fe20003f64270 */
[----:B------:R-:W5:Y:S01]  /*4c20*/  MUFU.TANH R58, R58 ;  /* 0x0000003a003a7308 */ /* 0x000f620000002400 */
[----:B------:R-:W-:Y:S01]  /*4c30*/  FSEL R93, R93, -INF , P4 ;  /* 0xff8000005d5d7808 */ /* 0x000fe20002000000 */
[----:B---3--:R-:W-:Y:S01]  /*4c40*/  FFMA.FTZ R120, R106, UR10, -R27 ;  /* 0x0000000a6a787c23 */ /* 0x008fe2000801081b */
[----:B------:R-:W-:-:S02]  /*4c50*/  FMNMX.FTZ R88, R92, R127, !PT ;  /* 0x0000007f5c587209 */ /* 0x000fc40007810000 */
[----:B------:R-:W-:Y:S02]  /*4c60*/  ISETP.GT.AND P4, PT, R85, 0x58, PT ;  /* 0x000000585500780c */ /* 0x000fe40003f84270 */
[----:B------:R-:W-:Y:S01]  /*4c70*/  FSEL R94, R94, -INF , P3 ;  /* 0xff8000005e5e7808 */ /* 0x000fe20001800000 */
[----:B------:R-:W3:Y:S01]  /*4c80*/  MUFU.TANH R59, R59 ;  /* 0x0000003b003b7308 */ /* 0x000ee20000002400 */
[----:B------:R-:W-:Y:S02]  /*4c90*/  FMNMX.FTZ R127, R93, R88, !PT ;  /* 0x000000585d7f7209 */ /* 0x000fe40007810000 */
[----:B------:R-:W-:Y:S02]  /*4ca0*/  ISETP.GT.AND P3, PT, R85, 0x59, PT ;  /* 0x000000595500780c */ /* 0x000fe40003f64270 */
[----:B------:R-:W-:Y:S02]  /*4cb0*/  FSEL R106, R95, -INF , P4 ;  /* 0xff8000005f6a7808 */ /* 0x000fe40002000000 */
[----:B------:R-:W-:Y:S01]  /*4cc0*/  FMNMX.FTZ R127, R94, R127, !PT ;  /* 0x0000007f5e7f7209 */ /* 0x000fe20007810000 */
[----:B------:R0:W-:Y:S01]  /*4cd0*/  MUFU.EX2 R95, R120 ;  /* 0x00000078005f7308 */ /* 0x0001e20000000800 */
[----:B------:R-:W-:-:S02]  /*4ce0*/  ISETP.GT.AND P4, PT, R85, 0x60, PT ;  /* 0x000000605500780c */ /* 0x000fc40003f84270 */
[----:B----4-:R-:W-:Y:S02]  /*4cf0*/  FSEL R96, R96, -INF , P3 ;  /* 0xff80000060607808 */ /* 0x010fe40001800000 */
[----:B------:R-:W-:Y:S02]  /*4d00*/  FMNMX.FTZ R127, R106, R127, !PT ;  /* 0x0000007f6a7f7209 */ /* 0x000fe40007810000 */
[C---:B------:R-:W-:Y:S01]  /*4d10*/  ISETP.GT.AND P3, PT, R85.reuse, 0x61, PT ;  /* 0x000000615500780c */ /* 0x040fe20003f64270 */
[----:B------:R-:W4:Y:S01]  /*4d20*/  MUFU.TANH R63, R63 ;  /* 0x0000003f003f7308 */ /* 0x000f220000002400 */
[----:B------:R-:W-:Y:S01]  /*4d30*/  FSEL R102, R72, -INF , P4 ;  /* 0xff80000048667808 */ /* 0x000fe20002000000 */
[----:B0-----:R-:W-:Y:S01]  /*4d40*/  FFMA.FTZ R120, R100, UR10, -R27 ;  /* 0x0000000a64787c23 */ /* 0x001fe2000801081b */
[----:B------:R-:W-:Y:S02]  /*4d50*/  FMNMX.FTZ R127, R96, R127, !PT ;  /* 0x0000007f607f7209 */ /* 0x000fe40007810000 */
[----:B------:R-:W-:-:S02]  /*4d60*/  ISETP.GT.AND P4, PT, R85, 0x68, PT ;  /* 0x000000685500780c */ /* 0x000fc40003f84270 */
[----:B------:R-:W-:Y:S01]  /*4d70*/  FSEL R73, R73, -INF , P3 ;  /* 0xff80000049497808 */ /* 0x000fe20001800000 */
[----:B------:R-:W0:Y:S01]  /*4d80*/  MUFU.TANH R60, R60 ;  /* 0x0000003c003c7308 */ /* 0x000e220000002400 */
[----:B------:R-:W-:Y:S02]  /*4d90*/  FMNMX.FTZ R88, R102, R127, !PT ;  /* 0x0000007f66587209 */ /* 0x000fe40007810000 */
[----:B------:R-:W-:Y:S02]  /*4da0*/  ISETP.GT.AND P3, PT, R85, 0x69, PT ;  /* 0x000000695500780c */ /* 0x000fe40003f64270 */
[----:B------:R-:W-:Y:S02]  /*4db0*/  FSEL R100, R74, -INF , P4 ;  /* 0xff8000004a647808 */ /* 0x000fe40002000000 */
[----:B------:R-:W-:Y:S01]  /*4dc0*/  FMNMX.FTZ R127, R73, R88, !PT ;  /* 0x00000058497f7209 */ /* 0x000fe20007810000 */
[----:B------:R-:W0:Y:S01]  /*4dd0*/  MUFU.TANH R61, R61 ;  /* 0x0000003d003d7308 */ /* 0x000e220000002400 */
[----:B------:R-:W-:-:S02]  /*4de0*/  ISETP.GT.AND P4, PT, R85, 0x70, PT ;  /* 0x000000705500780c */ /* 0x000fc40003f84270 */
[----:B------:R-:W-:Y:S02]  /*4df0*/  FSEL R75, R75, -INF , P3 ;  /* 0xff8000004b4b7808 */ /* 0x000fe40001800000 */
[----:B------:R-:W-:Y:S02]  /*4e00*/  FMNMX.FTZ R88, R100, R127, !PT ;  /* 0x0000007f64587209 */ /* 0x000fe40007810000 */
[----:B------:R-:W-:Y:S01]  /*4e10*/  ISETP.GT.AND P3, PT, R85, 0x71, PT ;  /* 0x000000715500780c */ /* 0x000fe20003f64270 */
[----:B------:R1:W-:Y:S01]  /*4e20*/  MUFU.EX2 R127, R98 ;  /* 0x00000062007f7308 */ /* 0x0003e20000000800 */
[----:B------:R-:W-:Y:S02]  /*4e30*/  FSEL R76, R76, -INF , P4 ;  /* 0xff8000004c4c7808 */ /* 0x000fe40002000000 */
[----:B------:R-:W-:Y:S02]  /*4e40*/  FMNMX.FTZ R129, R75, R88, !PT ;  /* 0x000000584b817209 */ /* 0x000fe40007810000 */
[----:B------:R-:W-:-:S02]  /*4e50*/  ISETP.GT.AND P4, PT, R85, 0x78, PT ;  /* 0x000000785500780c */ /* 0x000fc40003f84270 */
[----:B------:R-:W-:Y:S01]  /*4e60*/  FSEL R77, R77, -INF , P3 ;  /* 0xff8000004d4d7808 */ /* 0x000fe20001800000 */
[----:B------:R-:W0:Y:S01]  /*4e70*/  MUFU.TANH R62, R62 ;  /* 0x0000003e003e7308 */ /* 0x000e220000002400 */
[----:B------:R-:W-:Y:S01]  /*4e80*/  FMNMX.FTZ R88, R76, R129, !PT ;  /* 0x000000814c587209 */ /* 0x000fe20007810000 */
[----:B-1----:R-:W-:Y:S01]  /*4e90*/  FFMA.FTZ R98, R40, UR10, -R27 ;  /* 0x0000000a28627c23 */ /* 0x002fe2000801081b */
[----:B------:R-:W-:Y:S02]  /*4ea0*/  ISETP.GT.AND P3, PT, R85, 0x79, PT ;  /* 0x000000795500780c */ /* 0x000fe40003f64270 */
[----:B------:R-:W-:Y:S02]  /*4eb0*/  FSEL R78, R78, -INF , P4 ;  /* 0xff8000004e4e7808 */ /* 0x000fe40002000000 */
[----:B------:R-:W-:Y:S01]  /*4ec0*/  FMNMX.FTZ R129, R77, R88, !PT ;  /* 0x000000584d817209 */ /* 0x000fe20007810000 */
[----:B------:R-:W1:Y:S01]  /*4ed0*/  MUFU.TANH R48, R48 ;  /* 0x0000003000307308 */ /* 0x000e620000002400 */
[----:B------:R-:W-:-:S02]  /*4ee0*/  ISETP.GT.AND P4, PT, R85, 0x80, PT ;  /* 0x000000805500780c */ /* 0x000fc40003f84270 */
[----:B------:R-:W-:Y:S02]  /*4ef0*/  FSEL R79, R79, -INF , P3 ;  /* 0xff8000004f4f7808 */ /* 0x000fe40001800000 */
[----:B------:R-:W-:Y:S02]  /*4f00*/  FMNMX.FTZ R40, R78, R129, !PT ;  /* 0x000000814e287209 */ /* 0x000fe40007810000 */
[----:B------:R-:W-:Y:S01]  /*4f10*/  ISETP.GT.AND P3, PT, R85, 0x81, PT ;  /* 0x000000815500780c */ /* 0x000fe20003f64270 */
[----:B------:R-:W-:Y:S01]  /*4f20*/  MUFU.TANH R49, R49 ;  /* 0x0000003100317308 */ /* 0x000fe20000002400 */
[----:B------:R-:W-:Y:S02]  /*4f30*/  FSEL R56, R56, -INF , P4 ;  /* 0xff80000038387808 */ /* 0x000fe40002000000 */
[----:B------:R-:W-:Y:S01]  /*4f40*/  FMNMX.FTZ R131, R79, R40, !PT ;  /* 0x000000284f837209 */ /* 0x000fe20007810000 */
[----:B------:R-:W-:-:S01]  /*4f50*/  FFMA.FTZ R40, R41, UR10, -R27 ;  /* 0x0000000a29287c23 */ /* 0x000fc2000801081b */
[----:B------:R-:W-:-:S02]  /*4f60*/  ISETP.GT.AND P4, PT, R85, 0x88, PT ;  /* 0x000000885500780c */ /* 0x000fc40003f84270 */
[----:B--2---:R-:W-:Y:S01]  /*4f70*/  FSEL R57, R57, -INF , P3 ;  /* 0xff80000039397808 */ /* 0x004fe20001800000 */
[----:B------:R-:W2:Y:S01]  /*4f80*/  MUFU.TANH R81, R81 ;  /* 0x0000005100517308 */ /* 0x000ea20000002400 */
[----:B------:R-:W-:Y:S02]  /*4f90*/  FMNMX.FTZ R88, R56, R131, !PT ;  /* 0x0000008338587209 */ /* 0x000fe40007810000 */
[----:B------:R-:W-:Y:S02]  /*4fa0*/  ISETP.GT.AND P3, PT, R85, 0x89, PT ;  /* 0x000000895500780c */ /* 0x000fe40003f64270 */
[----:B-----5:R-:W-:Y:S02]  /*4fb0*/  FSEL R58, R58, -INF , P4 ;  /* 0xff8000003a3a7808 */ /* 0x020fe40002000000 */
[----:B------:R-:W-:Y:S01]  /*4fc0*/  FMNMX.FTZ R41, R57, R88, !PT ;  /* 0x0000005839297209 */ /* 0x000fe20007810000 */
[----:B------:R-:W-:-:S01]  /*4fd0*/  FFMA.FTZ R88, R44, UR10, -R27 ;  /* 0x0000000a2c587c23 */ /* 0x000fc2000801081b */
[----:B------:R-:W-:Y:S01]  /*4fe0*/  ISETP.GT.AND P4, PT, R85, 0x90, PT ;  /* 0x000000905500780c */ /* 0x000fe20003f84270 */
[----:B------:R-:W5:Y:S01]  /*4ff0*/  MUFU.TANH R82, R82 ;  /* 0x0000005200527308 */ /* 0x000f620000002400 */
[----:B---3--:R-:W-:-:S02]  /*5000*/  FSEL R59, R59, -INF , P3 ;  /* 0xff8000003b3b7808 */ /* 0x008fc40001800000 */
[----:B------:R-:W-:Y:S02]  /*5010*/  FMNMX.FTZ R44, R58, R41, !PT ;  /* 0x000000293a2c7209 */ /* 0x000fe40007810000 */
[----:B------:R-:W-:Y:S02]  /*5020*/  ISETP.GT.AND P3, PT, R85, 0x91, PT ;  /* 0x000000915500780c */ /* 0x000fe40003f64270 */
[----:B----4-:R-:W-:Y:S01]  /*5030*/  FSEL R63, R63, -INF , P4 ;  /* 0xff8000003f3f7808 */ /* 0x010fe20002000000 */
[----:B------:R-:W3:Y:S01]  /*5040*/  MUFU.TANH R83, R83 ;  /* 0x0000005300537308 */ /* 0x000ee20000002400 */
[----:B------:R-:W-:Y:S02]  /*5050*/  FMNMX.FTZ R44, R59, R44, !PT ;  /* 0x0000002c3b2c7209 */ /* 0x000fe40007810000 */
[----:B------:R-:W-:Y:S02]  /*5060*/  ISETP.GT.AND P4, PT, R85, 0x98, PT ;  /* 0x000000985500780c */ /* 0x000fe40003f84270 */
[----:B0-----:R-:W-:-:S02]  /*5070*/  FSEL R60, R60, -INF , P3 ;  /* 0xff8000003c3c7808 */ /* 0x001fc40001800000 */
[----:B------:R-:W-:Y:S01]  /*5080*/  FMNMX.FTZ R131, R63, R44, !PT ;  /* 0x0000002c3f837209 */ /* 0x000fe20007810000 */
[----:B------:R1:W-:Y:S01]  /*5090*/  MUFU.EX2 R129, R98 ;  /* 0x0000006200817308 */ /* 0x0003e20000000800 */
[----:B------:R-:W-:Y:S02]  /*50a0*/  ISETP.GT.AND P3, PT, R85, 0x99, PT ;  /* 0x000000995500780c */ /* 0x000fe40003f64270 */
[----:B------:R-:W-:Y:S02]  /*50b0*/  FSEL R61, R61, -INF , P4 ;  /* 0xff8000003d3d7808 */ /* 0x000fe40002000000 */
[----:B------:R-:W-:Y:S02]  /*50c0*/  FMNMX.FTZ R44, R60, R131, !PT ;  /* 0x000000833c2c7209 */ /* 0x000fe40007810000 */
[----:B------:R-:W-:Y:S01]  /*50d0*/  ISETP.GT.AND P4, PT, R85, 0xa0, PT ;  /* 0x000000a05500780c */ /* 0x000fe20003f84270 */
[----:B------:R-:W0:Y:S01]  /*50e0*/  MUFU.TANH R50, R50 ;  /* 0x0000003200327308 */ /* 0x000e220000002400 */
[----:B------:R-:W-:-:S02]  /*50f0*/  FSEL R62, R62, -INF , P3 ;  /* 0xff8000003e3e7808 */ /* 0x000fc40001800000 */
[----:B------:R-:W-:Y:S02]  /*5100*/  FMNMX.FTZ R131, R61, R44, !PT ;  /* 0x0000002c3d837209 */ /* 0x000fe40007810000 */
[C---:B------:R-:W-:Y:S02]  /*5110*/  ISETP.GT.AND P3, PT, R85.reuse, 0xa1, PT ;  /* 0x000000a15500780c */ /* 0x040fe40003f64270 */
[----:B-1----:R-:W-:Y:S01]  /*5120*/  FSEL R98, R48, -INF , P4 ;  /* 0xff80000030627808 */ /* 0x002fe20002000000 */
[----:B------:R1:W-:Y:S01]  /*5130*/  MUFU.EX2 R74, R120 ;  /* 0x00000078004a7308 */ /* 0x0003e20000000800 */
[----:B------:R-:W-:Y:S02]  /*5140*/  FMNMX.FTZ R131, R62, R131, !PT ;  /* 0x000000833e837209 */ /* 0x000fe40007810000 */
[----:B------:R-:W-:Y:S02]  /*5150*/  ISETP.GT.AND P4, PT, R85, 0xa8, PT ;  /* 0x000000a85500780c */ /* 0x000fe40003f84270 */
[----:B------:R-:W-:-:S02]  /*5160*/  FMNMX.FTZ R131, R98, R131, !PT ;  /* 0x0000008362837209 */ /* 0x000fc40007810000 */
[----:B--2---:R-:W-:Y:S01]  /*5170*/  FSEL R81, R81, -INF , P4 ;  /* 0xff80000051517808 */ /* 0x004fe20002000000 */
[----:B------:R-:W2:Y:S01]  /*5180*/  MUFU.TANH R51, R51 ;  /* 0x0000003300337308 */ /* 0x000ea20000002400 */
[----:B-1----:R-:W-:Y:S02]  /*5190*/  FSEL R120, R49, -INF , P3 ;  /* 0xff80000031787808 */ /* 0x002fe40001800000 */
[C---:B------:R-:W-:Y:S02]  /*51a0*/  ISETP.GT.AND P3, PT, R85.reuse, 0xa9, PT ;  /* 0x000000a95500780c */ /* 0x040fe40003f64270 */
[----:B------:R-:W-:Y:S02]  /*51b0*/  FMNMX.FTZ R44, R120, R131, !PT ;  /* 0x00000083782c7209 */ /* 0x000fe40007810000 */
[----:B------:R-:W-:Y:S01]  /*51c0*/  ISETP.GT.AND P4, PT, R85, 0xb0, PT ;  /* 0x000000b05500780c */ /* 0x000fe20003f84270 */
[----:B------:R-:W1:Y:S01]  /*51d0*/  MUFU.TANH R54, R54 ;  /* 0x0000003600367308 */ /* 0x000e620000002400 */
[----:B-----5:R-:W-:-:S02]  /*51e0*/  FSEL R82, R82, -INF , P3 ;  /* 0xff80000052527808 */ /* 0x020fc40001800000 */
[----:B------:R-:W-:Y:S02]  /*51f0*/  FMNMX.FTZ R49, R81, R44, !PT ;  /* 0x0000002c51317209 */ /* 0x000fe40007810000 */
[----:B------:R-:W-:Y:S02]  /*5200*/  ISETP.GT.AND P3, PT, R85, 0xb1, PT ;  /* 0x000000b15500780c */ /* 0x000fe40003f64270 */
[----:B---3--:R-:W-:Y:S01]  /*5210*/  FSEL R83, R83, -INF , P4 ;  /* 0xff80000053537808 */ /* 0x008fe20002000000 */
[----:B------:R-:W3:Y:S01]  /*5220*/  MUFU.TANH R55, R55 ;  /* 0x0000003700377308 */ /* 0x000ee20000002400 */
[----:B------:R-:W-:Y:S02]  /*5230*/  FMNMX.FTZ R48, R82, R49, !PT ;  /* 0x0000003152307209 */ /* 0x000fe40007810000 */
[----:B------:R-:W-:Y:S02]  /*5240*/  ISETP.GT.AND P4, PT, R85, 0xb8, PT ;  /* 0x000000b85500780c */ /* 0x000fe40003f84270 */
[----:B0-----:R-:W-:-:S02]  /*5250*/  FSEL R50, R50, -INF , P3 ;  /* 0xff80000032327808 */ /* 0x001fc40001800000 */
[----:B------:R-:W-:Y:S01]  /*5260*/  FMNMX.FTZ R49, R83, R48, !PT ;  /* 0x0000003053317209 */ /* 0x000fe20007810000 */
[----:B------:R-:W0:Y:S01]  /*5270*/  MUFU.TANH R97, R97 ;  /* 0x0000006100617308 */ /* 0x000e220000002400 */
[----:B------:R-:W-:Y:S02]  /*5280*/  ISETP.GT.AND P3, PT, R85, 0xb9, PT ;  /* 0x000000b95500780c */ /* 0x000fe40003f64270 */
[----:B--2---:R-:W-:Y:S02]  /*5290*/  FSEL R51, R51, -INF , P4 ;  /* 0xff80000033337808 */ /* 0x004fe40002000000 */
[----:B------:R-:W-:Y:S01]  /*52a0*/  FMNMX.FTZ R48, R50, R49, !PT ;  /* 0x0000003132307209 */ /* 0x000fe20007810000 */
[----:B------:R-:W-:Y:S01]  /*52b0*/  FFMA.FTZ R49, R53, UR10, -R27 ;  /* 0x0000000a35317c23 */ /* 0x000fe2000801081b */
[----:B------:R-:W-:Y:S01]  /*52c0*/  ISETP.GT.AND P4, PT, R85, 0xc0, PT ;  /* 0x000000c05500780c */ /* 0x000fe20003f84270 */
[----:B------:R-:W-:Y:S01]  /*52d0*/  MUFU.TANH R30, R30 ;  /* 0x0000001e001e7308 */ /* 0x000fe20000002400 */
[----:B-1----:R-:W-:-:S02]  /*52e0*/  FSEL R54, R54, -INF , P3 ;  /* 0xff80000036367808 */ /* 0x002fc40001800000 */
[----:B------:R-:W-:Y:S02]  /*52f0*/  FMNMX.FTZ R53, R51, R48, !PT ;  /* 0x0000003033357209 */ /* 0x000fe40007810000 */
[----:B------:R-:W-:Y:S02]  /*5300*/  ISETP.GT.AND P3, PT, R85, 0xc1, PT ;  /* 0x000000c15500780c */ /* 0x000fe40003f64270 */
[----:B---3--:R-:W-:Y:S01]  /*5310*/  FSEL R55, R55, -INF , P4 ;  /* 0xff80000037377808 */ /* 0x008fe20002000000 */
[----:B------:R-:W1:Y:S01]  /*5320*/  MUFU.TANH R99, R99 ;  /* 0x0000006300637308 */ /* 0x000e620000002400 */
[----:B------:R-:W-:Y:S02]  /*5330*/  FMNMX.FTZ R48, R54, R53, !PT ;  /* 0x0000003536307209 */ /* 0x000fe40007810000 */
[----:B------:R-:W-:Y:S02]  /*5340*/  ISETP.GT.AND P4, PT, R85, 0xc8, PT ;  /* 0x000000c85500780c */ /* 0x000fe40003f84270 */
[----:B0-----:R-:W-:-:S02]  /*5350*/  FSEL R97, R97, -INF , P3 ;  /* 0xff80000061617808 */ /* 0x001fc40001800000 */
[----:B------:R-:W-:Y:S01]  /*5360*/  FMNMX.FTZ R48, R55, R48, !PT ;  /* 0x0000003037307209 */ /* 0x000fe20007810000 */
[----:B------:R-:W0:Y:S01]  /*5370*/  MUFU.TANH R101, R101 ;  /* 0x0000006500657308 */ /* 0x000e220000002400 */
[----:B------:R-:W-:Y:S02]  /*5380*/  ISETP.GT.AND P3, PT, R85, 0xc9, PT ;  /* 0x000000c95500780c */ /* 0x000fe40003f64270 */
[----:B------:R-:W-:Y:S02]  /*5390*/  FMNMX.FTZ R53, R97, R48, !PT ;  /* 0x0000003061357209 */ /* 0x000fe40007810000 */
[----:B------:R-:W-:-:S03]  /*53a0*/  F2FP.SATFINITE.E4M3.F32.PACK_AB_MERGE_C R212, R127, R74, RZ ;  /* 0x0000004a7fd4723e */ /* 0x000fc600048070ff */
[----:B------:R-:W2:Y:S01]  /*53b0*/  MUFU.TANH R35, R35 ;  /* 0x0000002300237308 */ /* 0x000ea20000002400 */
[----:B-1----:R-:W-:Y:S02]  /*53c0*/  FSEL R99, R99, -INF , P3 ;  /* 0xff80000063637808 */ /* 0x002fe40001800000 */
[----:B------:R-:W-:-:S05]  /*53d0*/  ISETP.GT.AND P3, PT, R85, 0xd1, PT ;  /* 0x000000d15500780c */ /* 0x000fca0003f64270 */
[----:B------:R-:W1:Y:S08]  /*53e0*/  MUFU.TANH R38, R38 ;  /* 0x0000002600267308 */ /* 0x000e700000002400 */
[----:B------:R3:W-:Y:S08]  /*53f0*/  MUFU.EX2 R44, R52 ;  /* 0x00000034002c7308 */ /* 0x0007f00000000800 */
[----:B------:R-:W4:Y:S01]  /*5400*/  MUFU.TANH R103, R103 ;  /* 0x0000006700677308 */ /* 0x000f220000002400 */
[----:B---3--:R-:W-:Y:S01]  /*5410*/  FSEL R52, R30, -INF , P4 ;  /* 0xff8000001e347808 */ /* 0x008fe20002000000 */
[----:B------:R-:W-:Y:S01]  /*5420*/  FFMA.FTZ R30, R64, UR10, -R27 ;  /* 0x0000000a401e7c23 */ /* 0x000fe2000801081b */
[----:B------:R-:W-:-:S02]  /*5430*/  ISETP.GT.AND P4, PT, R85, 0xd0, PT ;  /* 0x000000d05500780c */ /* 0x000fc40003f84270 */
[----:B------:R-:W-:Y:S01]  /*5440*/  FMNMX.FTZ R48, R52, R53, !PT ;  /* 0x0000003534307209 */ /* 0x000fe20007810000 */
[----:B------:R-:W-:-:S01]  /*5450*/  FFMA.FTZ R53, R32, UR10, -R27 ;  /* 0x0000000a20357c23 */ /* 0x000fc2000801081b */
[----:B0-----:R-:W-:Y:S01]  /*5460*/  FSEL R101, R101, -INF , P4 ;  /* 0xff80000065657808 */ /* 0x001fe20002000000 */
[----:B------:R-:W-:Y:S01]  /*5470*/  MUFU.EX2 R41, R88 ;  /* 0x0000005800297308 */ /* 0x000fe20000000800 */
[----:B------:R-:W-:Y:S01]  /*5480*/  FMNMX.FTZ R48, R99, R48, !PT ;  /* 0x0000003063307209 */ /* 0x000fe20007810000 */
[--C-:B------:R-:W-:Y:S01]  /*5490*/  FFMA.FTZ R32, R68, UR10, -R27.reuse ;  /* 0x0000000a44207c23 */ /* 0x100fe2000801081b */
[----:B------:R-:W-:Y:S01]  /*54a0*/  ISETP.GT.AND P4, PT, R85, 0xd8, PT ;  /* 0x000000d85500780c */ /* 0x000fe20003f84270 */
[--C-:B------:R-:W-:Y:S01]  /*54b0*/  FFMA.FTZ R68, R80, UR10, -R27.reuse ;  /* 0x0000000a50447c23 */ /* 0x100fe2000801081b */
[----:B--2---:R-:W-:Y:S02]  /*54c0*/  FSEL R64, R35, -INF , P3 ;  /* 0xff80000023407808 */ /* 0x004fe40001800000 */
[----:B------:R-:W-:Y:S01]  /*54d0*/  FMNMX.FTZ R35, R101, R48, !PT ;  /* 0x0000003065237209 */ /* 0x000fe20007810000 */
[----:B------:R-:W0:Y:S01]  /*54e0*/  MUFU.EX2 R72, R122 ;  /* 0x0000007a00487308 */ /* 0x000e220000000800 */
[----:B------:R-:W-:Y:S01]  /*54f0*/  ISETP.GT.AND P3, PT, R85, 0xd9, PT ;  /* 0x000000d95500780c */ /* 0x000fe20003f64270 */
[--C-:B------:R-:W-:Y:S01]  /*5500*/  FFMA.FTZ R48, R67, UR10, -R27.reuse ;  /* 0x0000000a43307c23 */ /* 0x100fe2000801081b */
[----:B-1----:R-:W-:Y:S01]  /*5510*/  FSEL R85, R38, -INF , P4 ;  /* 0xff80000026557808 */ /* 0x002fe20002000000 */
[--C-:B------:R-:W-:Y:S01]  /*5520*/  FFMA.FTZ R67, R70, UR10, -R27.reuse ;  /* 0x0000000a46437c23 */ /* 0x100fe2000801081b */
[----:B------:R-:W-:Y:S01]  /*5530*/  FMNMX.FTZ R38, R64, R35, !PT ;  /* 0x0000002340267209 */ /* 0x000fe20007810000 */
[----:B------:R-:W-:Y:S01]  /*5540*/  FFMA.FTZ R35, R65, UR10, -R27 ;  /* 0x0000000a41237c23 */ /* 0x000fe2000801081b */
[----:B----4-:R-:W-:Y:S01]  /*5550*/  FSEL R103, R103, -INF , P3 ;  /* 0xff80000067677808 */ /* 0x010fe20001800000 */
[----:B------:R-:W-:Y:S01]  /*5560*/  MUFU.EX2 R26, R26 ;  /* 0x0000001a001a7308 */ /* 0x000fe20000000800 */
[----:B------:R-:W-:-:S04]  /*5570*/  FMNMX.FTZ R38, R85, R38, !PT ;  /* 0x0000002655267209 */ /* 0x000fc80007810000 */
[----:B------:R-:W-:Y:S01]  /*5580*/  FMNMX.FTZ R65, R103, R38, !PT ;  /* 0x0000002667417209 */ /* 0x000fe20007810000 */
[----:B------:R-:W-:-:S01]  /*5590*/  FFMA.FTZ R38, R66, UR10, -R27 ;  /* 0x0000000a42267c23 */ /* 0x000fc2000801081b */
[--C-:B------:R-:W-:Y:S01]  /*55a0*/  FFMA.FTZ R66, R71, UR10, -R27.reuse ;  /* 0x0000000a47427c23 */ /* 0x100fe2000801081b */
[----:B------:R-:W-:Y:S01]  /*55b0*/  MUFU.EX2 R31, R31 ;  /* 0x0000001f001f7308 */ /* 0x000fe20000000800 */
[----:B0-----:R-:W-:Y:S01]  /*55c0*/  F2FP.SATFINITE.E4M3.F32.PACK_AB_MERGE_C R212, R72, R95, R212 ;  /* 0x0000005f48d4723e */ /* 0x001fe200048070d4 */
[----:B------:R-:W0:Y:S06]  /*55d0*/  SHFL.BFLY PT, R88, R65, 0x2, 0x1f ;  /* 0x0c401f0041587f89 */ /* 0x000e2c00000e0000 */
[----:B------:R-:W-:Y:S08]  /*55e0*/  MUFU.EX2 R34, R34 ;  /* 0x0000002200227308 */ /* 0x000ff00000000800 */
[----:B------:R-:W1:Y:S08]  /*55f0*/  MUFU.EX2 R39, R39 ;  /* 0x0000002700277308 */ /* 0x000e700000000800 */
[----:B------:R-:W-:Y:S01]  /*5600*/  MUFU.EX2 R107, R107 ;  /* 0x0000006b006b7308 */ /* 0x000fe20000000800 */
[----:B0-----:R-:W-:Y:S01]  /*5610*/  FMNMX.FTZ R122, R65, R88, !PT ;  /* 0x00000058417a7209 */ /* 0x001fe20007810000 */
[--C-:B------:R-:W-:Y:S01]  /*5620*/  FFMA.FTZ R65, R69, UR10, -R27.reuse ;  /* 0x0000000a45417c23 */ /* 0x100fe2000801081b */
[----:B------:R-:W-:-:S03]  /*5630*/  FFMA.FTZ R27, R47, UR10, -R27 ;  /* 0x0000000a2f1b7c23 */ /* 0x000fc6000801081b */
[----:B------:R-:W0:Y:S02]  /*5640*/  SHFL.BFLY PT, R69, R122, 0x1, 0x1f ;  /* 0x0c201f007a457f89 */ /* 0x000e2400000e0000 */
[----:B------:R2:W-:Y:S01]  /*5650*/  MUFU.EX2 R125, R124 ;  /* 0x0000007c007d7308 */ /* 0x0005e20000000800 */
[----:B-1----:R-:W-:-:S04]  /*5660*/  F2FP.SATFINITE.E4M3.F32.PACK_AB_MERGE_C R224, R39, R34, RZ ;  /* 0x0000002227e0723e */ /* 0x002fc800048070ff */
[----:B------:R-:W-:-:S03]  /*5670*/  F2FP.SATFINITE.E4M3.F32.PACK_AB_MERGE_C R224, R31, R26, R224 ;  /* 0x0000001a1fe0723e */ /* 0x000fc600048070e0 */
        /* <DEDUP_REMOVED lines=25> */
[----:B--2---:R-:W-:-:S01]  /*5810*/  FFMA.FTZ R124, R11, UR10, -R70 ;  /* 0x0000000a0b7c7c23 */ /* 0x004fc20008010846 */
        /* <DEDUP_REMOVED lines=8> */
[----:B------:R-:W-:Y:S01]  /*58a0*/  FADD.FTZ R79, R26, R31 ;  /* 0x0000001f1a4f7221 */ /* 0x000fe20000010000 */
[----:B------:R-:W-:-:S01]  /*58b0*/  FFMA.FTZ R130, R15, UR10, -R70 ;  /* 0x0000000a0f827c23 */ /* 0x000fc20008010846 */
[--C-:B------:R-:W-:Y:S01]  /*58c0*/  FFMA.FTZ R15, R93, UR10, -R70.reuse ;  /* 0x0000000a5d0f7c23 */ /* 0x100fe20008010846 */
[----:B------:R-:W-:-:S01]  /*58d0*/  FFMA.FTZ R93, R106, UR10, -R70 ;  /* 0x0000000a6a5d7c23 */ /* 0x000fc20008010846 */
[----:B------:R-:W-:Y:S01]  /*58e0*/  FADD.FTZ R106, R34, R79 ;  /* 0x0000004f226a7221 */ /* 0x000fe20000010000 */
        /* <DEDUP_REMOVED lines=8> */
[----:B------:R-:W-:Y:S01]  /*5970*/  @!P0 PRMT R56, RZ, 0x654, R2 ;  /* 0x00000654ff388816 */ /* 0x000fe20000000002 */
[----:B------:R-:W0:Y:S01]  /*5980*/  MUFU.EX2 R6, R6 ;  /* 0x0000000600067308 */ /* 0x000e220000000800 */
[----:B-1----:R-:W-:-:S01]  /*5990*/  FADD.FTZ R117, R47, R102 ;  /* 0x000000662f757221 */ /* 0x002fc20000010000 */
[----:B------:R-:W-:Y:S01]  /*59a0*/  FADD.FTZ R106, R110, R121 ;  /* 0x000000796e6a7221 */ /* 0x000fe20000010000 */
[----:B------:R1:W-:Y:S01]  /*59b0*/  @!P0 SYNCS.ARRIVE.TRANS64.RED.A1T0 RZ, [R56+URZ], RZ ;  /* 0x000000ff38ff89a7 */ /* 0x0003e2000810043f */
[----:B------:R-:W-:-:S01]  /*59c0*/  FFMA.FTZ R13, R114, UR10, -R70 ;  /* 0x0000000a720d7c23 */ /* 0x000fc20008010846 */
[--C-:B------:R-:W-:Y:S01]  /*59d0*/  FFMA.FTZ R90, R90, UR10, -R70.reuse ;  /* 0x0000000a5a5a7c23 */ /* 0x100fe20008010846 */
[----:B------:R-:W-:-:S01]  /*59e0*/  FFMA.FTZ R61, R61, UR10, -R70 ;  /* 0x0000000a3d3d7c23 */ /* 0x000fc20008010846 */
[----:B------:R-:W-:Y:S01]  /*59f0*/  FFMA.FTZ R96, R96, UR10, -R70 ;  /* 0x0000000a60607c23 */ /* 0x000fe20008010846 */
[----:B------:R-:W3:Y:S01]  /*5a00*/  MUFU.EX2 R7, R7 ;  /* 0x0000000700077308 */ /* 0x000ee20000000800 */
[----:B--2---:R-:W-:-:S01]  /*5a10*/  FADD.FTZ R117, R122, R117 ;  /* 0x000000757a757221 */ /* 0x004fc20000010000 */
[--C-:B------:R-:W-:Y:S01]  /*5a20*/  FFMA.FTZ R100, R100, UR10, -R70.reuse ;  /* 0x0000000a64647c23 */ /* 0x100fe20008010846 */
[----:B-1----:R-:W-:-:S01]  /*5a30*/  FFMA.FTZ R56, R58, UR10, -R70 ;  /* 0x0000000a3a387c23 */ /* 0x002fc20008010846 */
[--C-:B------:R-:W-:Y:S01]  /*5a40*/  FFMA.FTZ R58, R63, UR10, -R70.reuse ;  /* 0x0000000a3f3a7c23 */ /* 0x100fe20008010846 */
[----:B------:R-:W-:-:S01]  /*5a50*/  FFMA.FTZ R63, R60, UR10, -R70 ;  /* 0x0000000a3c3f7c23 */ /* 0x000fc20008010846 */
[----:B------:R-:W-:Y:S01]  /*5a60*/  FFMA.FTZ R75, R75, UR10, -R70 ;  /* 0x0000000a4b4b7c23 */ /* 0x000fe20008010846 */
[----:B------:R-:W-:Y:S01]  /*5a70*/  F2FP.SATFINITE.E4M3.F32.PACK_AB_MERGE_C R225, R122, R47, RZ ;  /* 0x0000002f7ae1723e */ /* 0x000fe200048070ff */
[----:B------:R-:W-:Y:S01]  /*5a80*/  MUFU.EX2 R69, R69 ;  /* 0x0000004500457308 */ /* 0x000fe20000000800 */
[----:B0-----:R-:W-:-:S01]  /*5a90*/  FADD.FTZ R102, R6, R117 ;  /* 0x0000007506667221 */ /* 0x001fc20000010000 */
[----:B------:R-:W-:Y:S01]  /*5aa0*/  FADD.FTZ R117, R109, R106 ;  /* 0x0000006a6d757221 */ /* 0x000fe20000010000 */
[----:B------:R-:W-:-:S01]  /*5ab0*/  FFMA.FTZ R106, R54, UR10, -R70 ;  /* 0x0000000a366a7c23 */ /* 0x000fc20008010846 */
[--C-:B------:R-:W-:Y:S01]  /*5ac0*/  FFMA.FTZ R62, R62, UR10, -R70.reuse ;  /* 0x0000000a3e3e7c23 */ /* 0x100fe20008010846 */
[----:B------:R-:W-:-:S01]  /*5ad0*/  FFMA.FTZ R57, R57, UR10, -R70 ;  /* 0x0000000a39397c23 */ /* 0x000fc20008010846 */
[----:B------:R-:W-:Y:S01]  /*5ae0*/  FFMA.FTZ R59, R59, UR10, -R70 ;  /* 0x0000000a3b3b7c23 */ /* 0x000fe20008010846 */
[----:B------:R-:W-:Y:S01]  /*5af0*/  F2FP.SATFINITE.E4M3.F32.PACK_AB_MERGE_C R225, R80, R3, R225 ;  /* 0x0000000350e1723e */ /* 0x000fe200048070e1 */
[----:B------:R-:W0:Y:S01]  /*5b00*/  MUFU.EX2 R124, R124 ;  /* 0x0000007c007c7308 */ /* 0x000e220000000800 */
[----:B---3--:R-:W-:-:S01]  /*5b10*/  FADD.FTZ R102, R7, R102 ;  /* 0x0000006607667221 */ /* 0x008fc20000010000 */
        /* <DEDUP_REMOVED lines=12> */
[----:B------:R-:W-:-:S02]  /*5be0*/  F2FP.SATFINITE.E4M3.F32.PACK_AB_MERGE_C R226, R116, R109, RZ ;  /* 0x0000006d74e2723e */ /* 0x000fc400048070ff */
[----:B------:R-:W2:Y:S01]  /*5bf0*/  MUFU.EX2 R126, R126 ;  /* 0x0000007e007e7308 */ /* 0x000ea20000000800 */
[----:B0-----:R-:W-:Y:S02]  /*5c00*/  F2FP.SATFINITE.E4M3.F32.PACK_AB_MERGE_C R227, R124, R69, RZ ;  /* 0x000000457ce3723e */ /* 0x001fe400048070ff */
[----:B------:R-:W-:Y:S02]  /*5c10*/  F2FP.SATFINITE.E4M3.F32.PACK_AB_MERGE_C R226, R110, R107, R226 ;  /* 0x0000006b6ee2723e */ /* 0x000fe400048070e2 */
[----:B------:R-:W-:-:S03]  /*5c20*/  F2FP.SATFINITE.E4M3.F32.PACK_AB_MERGE_C R227, R7, R6, R227 ;  /* 0x0000000607e3723e */ /* 0x000fc600048070e3 */
[----:B------:R-:W0:Y:S08]  /*5c30*/  MUFU.EX2 R12, R12 ;  /* 0x0000000c000c7308 */ /* 0x000e300000000800 */
[----:B------:R-:W3:Y:S08]  /*5c40*/  MUFU.EX2 R113, R113 ;  /* 0x0000007100717308 */ /* 0x000ef00000000800 */
[----:B------:R-:W4:Y:S08]  /*5c50*/  MUFU.EX2 R71, R71 ;  /* 0x0000004700477308 */ /* 0x000f300000000800 */
[----:B------:R5:W-:Y:S08]  /*5c60*/  MUFU.EX2 R2, R79 ;  /* 0x0000004f00027308 */ /* 0x000bf00000000800 */
[----:B------:R-:W4:Y:S01]  /*5c70*/  MUFU.EX2 R128, R128 ;  /* 0x0000008000807308 */ /* 0x000f220000000800 */
[----:B-----5:R-:W-:-:S01]  /*5c80*/  FADD.FTZ R79, R69, R102 ;  /* 0x00000066454f7221 */ /* 0x020fc20000010000 */
[----:B------:R-:W-:-:S03]  /*5c90*/  FADD.FTZ R102, R116, R117 ;  /* 0x0000007574667221 */ /* 0x000fc60000010000 */
[----:B------:R-:W-:Y:S01]  /*5ca0*/  FADD.FTZ R60, R124, R79 ;  /* 0x0000004f7c3c7221 */ /* 0x000fe20000010000 */
[----:B------:R-:W-:-:S02]  /*5cb0*/  FADD.FTZ R79, R111, R102 ;  /* 0x000000666f4f7221 */ /* 0x000fc40000010000 */
[----:B------:R-:W5:Y:S01]  /*5cc0*/  MUFU.EX2 R130, R130 ;  /* 0x0000008200827308 */ /* 0x000f620000000800 */
[----:B-1----:R-:W-:-:S01]  /*5cd0*/  FADD.FTZ R117, R9, R60 ;  /* 0x0000003c09757221 */ /* 0x002fc20000010000 */
[----:B--2---:R-:W-:-:S03]  /*5ce0*/  FADD.FTZ R60, R126, R79 ;  /* 0x0000004f7e3c7221 */ /* 0x004fc60000010000 */
[----:B0-----:R-:W-:Y:S01]  /*5cf0*/  FADD.FTZ R102, R12, R117 ;  /* 0x000000750c667221 */ /* 0x001fe20000010000 */
[----:B---3--:R-:W-:-:S02]  /*5d00*/  FADD.FTZ R79, R113, R60 ;  /* 0x0000003c714f7221 */ /* 0x008fc40000010000 */
[----:B------:R-:W0:Y:S01]  /*5d10*/  MUFU.EX2 R115, R115 ;  /* 0x0000007300737308 */ /* 0x000e220000000800 */
[----:B----4-:R-:W-:-:S01]  /*5d20*/  FADD.FTZ R117, R71, R102 ;  /* 0x0000006647757221 */ /* 0x010fc20000010000 */
[----:B------:R-:W-:Y:S01]  /*5d30*/  FADD.FTZ R60, R128, R79 ;  /* 0x0000004f803c7221 */ /* 0x000fe20000010000 */
[----:B------:R-:W-:-:S01]  /*5d40*/  FFMA.FTZ R79, R50, UR10, -R70 ;  /* 0x0000000a324f7c23 */ /* 0x000fc20008010846 */
[----:B------:R-:W-:-:S04]  /*5d50*/  F2FP.SATFINITE.E4M3.F32.PACK_AB_MERGE_C R220, R128, R113, RZ ;  /* 0x0000007180dc723e */ /* 0x000fc800048070ff */
[----:B------:R-:W1:Y:S01]  /*5d60*/  MUFU.EX2 R11, R11 ;  /* 0x0000000b000b7308 */ /* 0x000e620000000800 */
[----:B-----5:R-:W-:-:S01]  /*5d70*/  FADD.FTZ R102, R130, R117 ;  /* 0x0000007582667221 */ /* 0x020fc20000010000 */
[----:B------:R-:W-:Y:S02]  /*5d80*/  F2FP.SATFINITE.E4M3.F32.PACK_AB_MERGE_C R221, R130, R71, RZ ;  /* 0x0000004782dd723e */ /* 0x000fe400048070ff */
[----:B------:R-:W-:Y:S02]  /*5d90*/  F2FP.SATFINITE.E4M3.F32.PACK_AB_MERGE_C R220, R126, R111, R220 ;  /* 0x0000006f7edc723e */ /* 0x000fe400048070dc */
[----:B------:R-:W-:Y:S02]  /*5da0*/  F2FP.SATFINITE.E4M3.F32.PACK_AB_MERGE_C R221, R12, R9, R221 ;  /* 0x000000090cdd723e */ /* 0x000fe400048070dd */
        /* <DEDUP_REMOVED lines=16> */
[----:B0-----:R-:W-:-:S01]  /*5eb0*/  FADD.FTZ R117, R8, R117 ;  /* 0x0000007508757221 */ /* 0x001fc20000010000 */
[----:B------:R-:W-:-:S04]  /*5ec0*/  F2FP.SATFINITE.E4M3.F32.PACK_AB_MERGE_C R222, R8, R5, RZ ;  /* 0x0000000508de723e */ /* 0x000fc800048070ff */
[----:B------:R-:W-:Y:S02]  /*5ed0*/  F2FP.SATFINITE.E4M3.F32.PACK_AB_MERGE_C R222, R84, R115, R222 ;  /* 0x0000007354de723e */ /* 0x000fe400048070de */
[----:B------:R-:W0:Y:S01]  /*5ee0*/  MUFU.EX2 R13, R13 ;  /* 0x0000000d000d7308 */ /* 0x000e220000000800 */
[----:B-1----:R-:W-:-:S01]  /*5ef0*/  FADD.FTZ R50, R118, R121 ;  /* 0x0000007976327221 */ /* 0x002fc20000010000 */
[----:B------:R-:W-:-:S04]  /*5f00*/  F2FP.SATFINITE.E4M3.F32.PACK_AB_MERGE_C R223, R118, R87, RZ ;  /* 0x0000005776df723e */ /* 0x000fc800048070ff */
[----:B------:R-:W-:Y:S02]  /*5f10*/  F2FP.SATFINITE.E4M3.F32.PACK_AB_MERGE_C R223, R20, R11, R223 ;  /* 0x0000000b14df723e */ /* 0x000fe400048070df */
[----:B------:R-:W-:Y:S01]  /*5f20*/  MUFU.EX2 R119, R119 ;  /* 0x0000007700777308 */ /* 0x000fe20000000800 */
[----:B--2---:R-:W-:-:S07]  /*5f30*/  FADD.FTZ R114, R10, R117 ;  /* 0x000000750a727221 */ /* 0x004fce0000010000 */
[----:B------:R-:W1:Y:S01]  /*5f40*/  MUFU.EX2 R90, R90 ;  /* 0x0000005a005a7308 */ /* 0x000e620000000800 */
[----:B0-----:R-:W-:-:S07]  /*5f50*/  FADD.FTZ R55, R13, R50 ;  /* 0x000000320d377221 */ /* 0x001fce0000010000 */
[----:B------:R-:W-:Y:S08]  /*5f60*/  MUFU.EX2 R105, R105 ;  /* 0x0000006900697308 */ /* 0x000ff00000000800 */
[----:B------:R-:W0:Y:S01]  /*5f70*/  MUFU.EX2 R123, R123 ;  /* 0x0000007b007b7308 */ /* 0x000e220000000800 */
[----:B-1----:R-:W-:-:S07]  /*5f80*/  FADD.FTZ R50, R90, R55 ;  /* 0x000000375a327221 */ /* 0x002fce0000010000 */
[----:B------:R-:W1:Y:S08]  /*5f90*/  MUFU.EX2 R112, R112 ;  /* 0x0000007000707308 */ /* 0x000e700000000800 */
[----:B------:R-:W2:Y:S01]  /*5fa0*/  MUFU.EX2 R15, R15 ;  /* 0x0000000f000f7308 */ /* 0x000ea20000000800 */
[----:B0-----:R-:W-:-:S04]  /*5fb0*/  F2FP.SATFINITE.E4M3.F32.PACK_AB_MERGE_C R216, R123, R14, RZ ;  /* 0x0000000e7bd8723e */ /* 0x001fc800048070ff */
[----:B------:R-:W-:-:S03]  /*5fc0*/  F2FP.SATFINITE.E4M3.F32.PACK_AB_MERGE_C R216, R119, R10, R216 ;  /* 0x0000000a77d8723e */ /* 0x000fc600048070d8 */
[----:B------:R0:W-:Y:S01]  /*5fd0*/  MUFU.EX2 R51, R63 ;  /* 0x0000003f00337308 */ /* 0x0001e20000000800 */
[----:B-1----:R-:W-:-:S04]  /*5fe0*/  F2FP.SATFINITE.E4M3.F32.PACK_AB_MERGE_C R217, R112, R105, RZ ;  /* 0x0000006970d9723e */ /* 0x002fc800048070ff */
[----:B------:R-:W-:-:S03]  /*5ff0*/  F2FP.SATFINITE.E4M3.F32.PACK_AB_MERGE_C R217, R90, R13, R217 ;  /* 0x0000000d5ad9723e */ /* 0x000fc600048070d9 */
[----:B------:R-:W1:Y:S01]  /*6000*/  MUFU.EX2 R92, R92 ;  /* 0x0000005c005c7308 */ /* 0x000e620000000800 */
[----:B0-----:R-:W-:-:S04]  /*6010*/  FADD.FTZ R63, R119, R114 ;  /* 0x00000072773f7221 */ /* 0x001fc80000010000 */
[----:B------:R-:W-:-:S03]  /*6020*/  FADD.FTZ R114, R14, R63 ;  /* 0x0000003f0e727221 */ /* 0x000fc60000010000 */
[----:B------:R-:W0:Y:S01]  /*6030*/  MUFU.EX2 R93, R93 ;  /* 0x0000005d005d7308 */ /* 0x000e220000000800 */
[----:B------:R-:W-:-:S04]  /*6040*/  FADD.FTZ R63, R123, R114 ;  /* 0x000000727b3f7221 */ /* 0x000fc80000010000 */
[----:B------:R-:W-:-:S03]  /*6050*/  FADD.FTZ R132, R104, R63 ;  /* 0x0000003f68847221 */ /* 0x000fc60000010000 */
[----:B------:R3:W-:Y:S01]  /*6060*/  MUFU.EX2 R54, R61 ;  /* 0x0000003d00367308 */ /* 0x0007e20000000800 */
[----:B------:R-:W-:-:S04]  /*6070*/  FADD.FTZ R132, R125, R132 ;  /* 0x000000847d847221 */ /* 0x000fc80000010000 */
[----:B------:R-:W-:-:S03]  /*6080*/  FADD.FTZ R47, R91, R132 ;  /* 0x000000845b2f7221 */ /* 0x000fc60000010000 */
[----:B------:R-:W4:Y:S01]  /*6090*/  MUFU.EX2 R108, R108 ;  /* 0x0000006c006c7308 */ /* 0x000f220000000800 */
[----:B---3--:R-:W-:-:S04]  /*60a0*/  FADD.FTZ R61, R105, R50 ;  /* 0x00000032693d7221 */ /* 0x008fc80000010000 */
[----:B------:R-:W-:-:S03]  /*60b0*/  FADD.FTZ R114, R112, R61 ;  /* 0x0000003d70727221 */ /* 0x000fc60000010000 */
[----:B------:R-:W3:Y:S01]  /*60c0*/  MUFU.EX2 R96, R96 ;  /* 0x0000006000607308 */ /* 0x000ee20000000800 */
[----:B--2---:R-:W-:-:S04]  /*60d0*/  FADD.FTZ R39, R15, R114 ;  /* 0x000000720f277221 */ /* 0x004fc80000010000 */
[----:B-1----:R-:W-:-:S03]  /*60e0*/  FADD.FTZ R34, R92, R39 ;  /* 0x000000275c227221 */ /* 0x002fc60000010000 */
[----:B------:R-:W-:Y:S01]  /*60f0*/  MUFU.EX2 R21, R21 ;  /* 0x0000001500157308 */ /* 0x000fe20000000800 */
[----:B0-----:R-:W-:-:S01]  /*6100*/  FADD.FTZ R61, R93, R34 ;  /* 0x000000225d3d7221 */ /* 0x001fc20000010000 */
[C---:B----4-:R-:W-:Y:S01]  /*6110*/  FADD.FTZ R34, R108.reuse, R47 ;  /* 0x0000002f6c227221 */ /* 0x050fe20000010000 */
[----:B------:R-:W-:-:S03]  /*6120*/  F2FP.SATFINITE.E4M3.F32.PACK_AB_MERGE_C R218, R108, R91, RZ ;  /* 0x0000005b6cda723e */ /* 0x000fc600048070ff */
[----:B------:R-:W-:Y:S01]  /*6130*/  FADD.FTZ R47, R95, R34 ;  /* 0x000000225f2f7221 */ /* 0x000fe20000010000 */
[----:B------:R-:W-:Y:S01]  /*6140*/  F2FP.SATFINITE.E4M3.F32.PACK_AB_MERGE_C R218, R125, R104, R218 ;  /* 0x000000687dda723e */ /* 0x000fe200048070da */
[----:B------:R-:W-:Y:S01]  /*6150*/  MUFU.EX2 R94, R94 ;  /* 0x0000005e005e7308 */ /* 0x000fe20000000800 */
[----:B---3--:R-:W-:Y:S01]  /*6160*/  F2FP.SATFINITE.E4M3.F32.PACK_AB_MERGE_C R219, R96, R93, RZ ;  /* 0x0000005d60db723e */ /* 0x008fe200048070ff */
[----:B------:R-:W-:-:S03]  /*6170*/  FADD.FTZ R47, R72, R47 ;  /* 0x0000002f482f7221 */ /* 0x000fc60000010000 */
[----:B------:R-:W-:Y:S01]  /*6180*/  F2FP.SATFINITE.E4M3.F32.PACK_AB_MERGE_C R219, R92, R15, R219 ;  /* 0x0000000f5cdb723e */ /* 0x000fe200048070db */
[----:B------:R-:W-:-:S02]  /*6190*/  FADD.FTZ R8, R74, R47 ;  /* 0x0000002f4a087221 */ /* 0x000fc40000010000 */
[----:B------:R-:W-:Y:S02]  /*61a0*/  MUFU.EX2 R100, R100 ;  /* 0x0000006400647308 */ /* 0x000fe40000000800 */
[----:B------:R-:W-:-:S06]  /*61b0*/  FADD.FTZ R47, R127, R8 ;  /* 0x000000087f2f7221 */ /* 0x000fcc0000010000 */
[----:B------:R-:W0:Y:S08]  /*61c0*/  MUFU.EX2 R75, R75 ;  /* 0x0000004b004b7308 */ /* 0x000e300000000800 */
[----:B------:R1:W-:Y:S08]  /*61d0*/  MUFU.EX2 R55, R62 ;  /* 0x0000003e00377308 */ /* 0x0003f00000000800 */
[----:B------:R-:W2:Y:S01]  /*61e0*/  MUFU.EX2 R86, R86 ;  /* 0x0000005600567308 */ /* 0x000ea20000000800 */
[----:B-1----:R-:W-:-:S01]  /*61f0*/  FADD.FTZ R62, R96, R61 ;  /* 0x0000003d603e7221 */ /* 0x002fc20000010000 */
[----:B0-----:R-:W-:-:S03]  /*6200*/  F2FP.SATFINITE.E4M3.F32.PACK_AB_MERGE_C R213, R75, R100, RZ ;  /* 0x000000644bd5723e */ /* 0x001fc600048070ff */
[----:B------:R-:W-:Y:S01]  /*6210*/  FADD.FTZ R5, R21, R62 ;  /* 0x0000003e15057221 */ /* 0x000fe20000010000 */
[C---:B------:R-:W-:Y:S02]  /*6220*/  F2FP.SATFINITE.E4M3.F32.PACK_AB_MERGE_C R213, R94.reuse, R21, R213 ;  /* 0x000000155ed5723e */ /* 0x040fe400048070d5 */
[----:B------:R-:W-:Y:S01]  /*6230*/  CS2R R62, SRZ ;  /* 0x00000000003e7805 */ /* 0x000fe2000001ff00 */
[----:B------:R-:W0:Y:S01]  /*6240*/  MUFU.EX2 R73, R73 ;  /* 0x0000004900497308 */ /* 0x000e220000000800 */
[----:B------:R-:W-:-:S04]  /*6250*/  FADD.FTZ R5, R94, R5 ;  /* 0x000000055e057221 */ /* 0x000fc80000010000 */
[----:B------:R-:W-:-:S03]  /*6260*/  FADD.FTZ R14, R100, R5 ;  /* 0x00000005640e7221 */ /* 0x000fc60000010000 */
[----:B------:R-:W1:Y:S01]  /*6270*/  MUFU.EX2 R76, R76 ;  /* 0x0000004c004c7308 */ /* 0x000e620000000800 */
[----:B------:R-:W-:-:S01]  /*6280*/  FADD.FTZ R14, R75, R14 ;  /* 0x0000000e4b0e7221 */ /* 0x000fc20000010000 */
[----:B--2---:R-:W-:Y:S01]  /*6290*/  FADD.FTZ R8, R86, R47 ;  /* 0x0000002f56087221 */ /* 0x004fe20000010000 */
[----:B------:R-:W-:-:S03]  /*62a0*/  CS2R R74, SRZ ;  /* 0x00000000004a7805 */ /* 0x000fc6000001ff00 */
[----:B------:R-:W-:Y:S02]  /*62b0*/  FADD.FTZ R61, R129, R8 ;  /* 0x00000008813d7221 */ /* 0x000fe40000010000 */
[----:B------:R-:W2:Y:S01]  /*62c0*/  MUFU.EX2 R40, R40 ;  /* 0x0000002800287308 */ /* 0x000ea20000000800 */
[----:B0-----:R-:W-:-:S07]  /*62d0*/  FADD.FTZ R47, R73, R14 ;  /* 0x0000000e492f7221 */ /* 0x001fce0000010000 */
[----:B------:R-:W0:Y:S01]  /*62e0*/  MUFU.EX2 R77, R77 ;  /* 0x0000004d004d7308 */ /* 0x000e220000000800 */
[----:B-1----:R-:W-:-:S07]  /*62f0*/  FADD.FTZ R14, R76, R47 ;  /* 0x0000002f4c0e7221 */ /* 0x002fce0000010000 */
[----:B------:R-:W1:Y:S01]  /*6300*/  MUFU.EX2 R78, R78 ;  /* 0x0000004e004e7308 */ /* 0x000e620000000800 */
[----:B--2---:R-:W-:-:S01]  /*6310*/  FADD.FTZ R26, R40, R61 ;  /* 0x0000003d281a7221 */ /* 0x004fc20000010000 */
[----:B------:R-:W-:-:S03]  /*6320*/  F2FP.SATFINITE.E4M3.F32.PACK_AB_MERGE_C R40, R41, R40, RZ ;  /* 0x000000282928723e */ /* 0x000fc600048070ff */
[----:B------:R-:W-:Y:S01]  /*6330*/  FADD.FTZ R41, R41, R26 ;  /* 0x0000001a29297221 */ /* 0x000fe20000010000 */
[----:B------:R-:W-:Y:S02]  /*6340*/  F2FP.SATFINITE.E4M3.F32.PACK_AB_MERGE_C R214, R129, R86, R40 ;  /* 0x0000005681d6723e */ /* 0x000fe40004807028 */
[----:B------:R-:W-:Y:S01]  /*6350*/  CS2R R86, SRZ ;  /* 0x0000000000567805 */ /* 0x000fe2000001ff00 */
[----:B------:R-:W2:Y:S01]  /*6360*/  MUFU.EX2 R42, R42 ;  /* 0x0000002a002a7308 */ /* 0x000ea20000000800 */
[----:B0-----:R-:W-:-:S07]  /*6370*/  FADD.FTZ R3, R77, R14 ;  /* 0x0000000e4d037221 */ /* 0x001fce0000010000 */
[----:B------:R-:W0:Y:S01]  /*6380*/  MUFU.EX2 R45, R45 ;  /* 0x0000002d002d7308 */ /* 0x000e220000000800 */
[----:B-1----:R-:W-:-:S01]  /*6390*/  FADD.FTZ R3, R78, R3 ;  /* 0x000000034e037221 */ /* 0x002fc20000010000 */
[----:B------:R-:W-:-:S03]  /*63a0*/  F2FP.SATFINITE.E4M3.F32.PACK_AB_MERGE_C R77, R78, R77, RZ ;  /* 0x0000004d4e4d723e */ /* 0x000fc600048070ff */
[----:B------:R-:W-:Y:S01]  /*63b0*/  FADD.FTZ R26, R2, R3 ;  /* 0x00000003021a7221 */ /* 0x000fe20000010000 */
[----:B------:R-:W-:Y:S02]  /*63c0*/  F2FP.SATFINITE.E4M3.F32.PACK_AB_MERGE_C R215, R76, R73, R77 ;  /* 0x000000494cd7723e */ /* 0x000fe4000480704d */
[----:B------:R-:W-:Y:S01]  /*63d0*/  CS2R R72, SRZ ;  /* 0x0000000000487805 */ /* 0x000fe2000001ff00 */
[----:B------:R-:W1:Y:S01]  /*63e0*/  MUFU.EX2 R57, R57 ;  /* 0x0000003900397308 */ /* 0x000e620000000800 */
[----:B--2---:R-:W-:-:S01]  /*63f0*/  FADD.FTZ R14, R42, R41 ;  /* 0x000000292a0e7221 */ /* 0x004fc20000010000 */
[----:B------:R-:W-:Y:S02]  /*6400*/  CS2R R40, SRZ ;  /* 0x0000000000287805 */ /* 0x000fe4000001ff00 */
[----:B------:R-:W-:-:S04]  /*6410*/  CS2R R76, SRZ ;  /* 0x00000000004c7805 */ /* 0x000fc8000001ff00 */
        /* <DEDUP_REMOVED lines=11> */
[----:B0-----:R-:W-:-:S01]  /*64d0*/  FADD.FTZ R6, R56, R7 ;  /* 0x0000000738067221 */ /* 0x001fc20000010000 */
[----:B------:R-:W-:-:S06]  /*64e0*/  CS2R R44, SRZ ;  /* 0x00000000002c7805 */ /* 0x000fcc000001ff00 */
[----:B------:R-:W0:Y:S01]  /*64f0*/  MUFU.EX2 R58, R58 ;  /* 0x0000003a003a7308 */ /* 0x000e220000000800 */
[C---:B-1----:R-:W-:Y:S01]  /*6500*/  F2FP.SATFINITE.E4M3.F32.PACK_AB_MERGE_C R56, R59.reuse, R56, RZ ;  /* 0x000000383b38723e */ /* 0x042fe200048070ff */
[----:B------:R-:W-:-:S03]  /*6510*/  FADD.FTZ R59, R59, R6 ;  /* 0x000000063b3b7221 */ /* 0x000fc60000010000 */
[----:B------:R-:W-:Y:S02]  /*6520*/  F2FP.SATFINITE.E4M3.F32.PACK_AB_MERGE_C R209, R57, R2, R56 ;  /* 0x0000000239d1723e */ /* 0x000fe40004807038 */
[----:B------:R-:W-:Y:S01]  /*6530*/  CS2R R56, SRZ ;  /* 0x0000000000387805 */ /* 0x000fe2000001ff00 */
        /* <DEDUP_REMOVED lines=15> */
[----:B------:R-:W-:Y:S02]  /*6630*/  F2FP.SATFINITE.E4M3.F32.PACK_AB_MERGE_C R25, R30, R25, RZ ;  /* 0x000000191e19723e */ /* 0x000fe400048070ff */
[----:B------:R-:W-:Y:S02]  /*6640*/  CS2R R30, SRZ ;  /* 0x00000000001e7805 */ /* 0x000fe4000001ff00 */
[----:B------:R-:W-:Y:S02]  /*6650*/  CS2R R58, SRZ ;  /* 0x00000000003a7805 */ /* 0x000fe4000001ff00 */
[----:B------:R-:W-:-:S02]  /*6660*/  F2FP.SATFINITE.E4M3.F32.PACK_AB_MERGE_C R210, R49, R24, R25 ;  /* 0x0000001831d2723e */ /* 0x000fc40004807019 */
[----:B------:R-:W-:Y:S01]  /*6670*/  CS2R R24, SRZ ;  /* 0x0000000000187805 */ /* 0x000fe2000001ff00 */
[----:B------:R-:W0:Y:S01]  /*6680*/  MUFU.EX2 R35, R35 ;  /* 0x0000002300237308 */ /* 0x000e220000000800 */
[----:B-1----:R-:W-:-:S07]  /*6690*/  FADD.FTZ R6, R28, R9 ;  /* 0x000000091c067221 */ /* 0x002fce0000010000 */
[----:B------:R-:W1:Y:S01]  /*66a0*/  MUFU.EX2 R39, R120 ;  /* 0x0000007800277308 */ /* 0x000e620000000800 */
[----:B--2---:R-:W-:-:S01]  /*66b0*/  FADD.FTZ R10, R50, R55 ;  /* 0x00000037320a7221 */ /* 0x004fc20000010000 */
[----:B------:R-:W-:-:S06]  /*66c0*/  CS2R R54, SRZ ;  /* 0x0000000000367805 */ /* 0x000fcc000001ff00 */
        /* <DEDUP_REMOVED lines=12> */
[----:B------:R-:W-:Y:S01]  /*6790*/  CS2R R28, SRZ ;  /* 0x00000000001c7805 */ /* 0x000fe2000001ff00 */
[----:B------:R-:W1:Y:S01]  /*67a0*/  MUFU.EX2 R5, R83 ;  /* 0x0000005300057308 */ /* 0x000e620000000800 */
[C---:B--2---:R-:W-:Y:S01]  /*67b0*/  F2FP.SATFINITE.E4M3.F32.PACK_AB_MERGE_C R81, R82.reuse, R81, RZ ;  /* 0x000000515251723e */ /* 0x044fe200048070ff */
[----:B------:R-:W-:Y:S01]  /*67c0*/  FADD.FTZ R82, R82, R9 ;  /* 0x0000000952527221 */ /* 0x000fe20000010000 */
[----:B------:R-:W-:Y:S02]  /*67d0*/  CS2R R34, SRZ ;  /* 0x0000000000227805 */ /* 0x000fe4000001ff00 */
[----:B------:R-:W-:Y:S02]  /*67e0*/  F2FP.SATFINITE.E4M3.F32.PACK_AB_MERGE_C R205, R39, R50, R81 ;  /* 0x0000003227cd723e */ /* 0x000fe40004807051 */
[----:B------:R-:W-:-:S02]  /*67f0*/  CS2R R38, SRZ ;  /* 0x0000000000267805 */ /* 0x000fc4000001ff00 */
[----:B------:R-:W-:Y:S01]  /*6800*/  CS2R R50, SRZ ;  /* 0x0000000000327805 */ /* 0x000fe2000001ff00 */
[----:B------:R-:W2:Y:S01]  /*6810*/  MUFU.EX2 R53, R53 ;  /* 0x0000003500357308 */ /* 0x000ea20000000800 */
[----:B0-----:R-:W-:-:S01]  /*6820*/  FADD.FTZ R6, R48, R7 ;  /* 0x0000000730067221 */ /* 0x001fc20000010000 */
[----:B------:R-:W-:-:S06]  /*6830*/  CS2R R80, SRZ ;  /* 0x0000000000507805 */ /* 0x000fcc000001ff00 */
[----:B------:R0:W3:Y:S01]  /*6840*/  MUFU.EX2 R8, R79 ;  /* 0x0000004f00087308 */ /* 0x0000e20000000800 */
[----:B-1----:R-:W-:-:S01]  /*6850*/  FADD.FTZ R7, R5, R82 ;  /* 0x0000005205077221 */ /* 0x002fc20000010000 */
[----:B------:R-:W-:-:S06]  /*6860*/  CS2R R82, SRZ ;  /* 0x0000000000527805 */ /* 0x000fcc000001ff00 */
[----:B------:R-:W1:Y:S01]  /*6870*/  MUFU.EX2 R32, R32 ;  /* 0x0000002000207308 */ /* 0x000e620000000800 */
[----:B--2---:R-:W-:-:S01]  /*6880*/  FADD.FTZ R9, R53, R6 ;  /* 0x0000000635097221 */ /* 0x004fc20000010000 */
[----:B0-----:R-:W-:-:S06]  /*6890*/  CS2R R78, SRZ ;  /* 0x00000000004e7805 */ /* 0x001fcc000001ff00 */
[----:B------:R-:W0:Y:S01]  /*68a0*/  MUFU.EX2 R102, R102 ;  /* 0x0000006600667308 */ /* 0x000e220000000800 */
[----:B---3--:R-:W-:-:S07]  /*68b0*/  FADD.FTZ R7, R8, R7 ;  /* 0x0000000708077221 */ /* 0x008fce0000010000 */
[----:B------:R-:W2:Y:S01]  /*68c0*/  MUFU.EX2 R33, R33 ;  /* 0x0000002100217308 */ /* 0x000ea20000000800 */
[----:B-1----:R-:W-:-:S07]  /*68d0*/  FADD.FTZ R6, R32, R9 ;  /* 0x0000000920067221 */ /* 0x002fce0000010000 */
[----:B------:R-:W1:Y:S01]  /*68e0*/  MUFU.EX2 R3, R106 ;  /* 0x0000006a00037308 */ /* 0x000e620000000800 */
[----:B0-----:R-:W-:-:S07]  /*68f0*/  FADD.FTZ R2, R102, R7 ;  /* 0x0000000766027221 */ /* 0x001fce0000010000 */
[----:B------:R-:W0:Y:S01]  /*6900*/  MUFU.EX2 R65, R65 ;  /* 0x0000004100417308 */ /* 0x000e220000000800 */
[----:B--2---:R-:W-:-:S01]  /*6910*/  FADD.FTZ R6, R33, R6 ;  /* 0x0000000621067221 */ /* 0x004fc20000010000 */
[----:B------:R-:W-:-:S04]  /*6920*/  F2FP.SATFINITE.E4M3.F32.PACK_AB_MERGE_C R32, R33, R32, RZ ;  /* 0x000000202120723e */ /* 0x000fc800048070ff */
[----:B------:R-:W-:Y:S02]  /*6930*/  F2FP.SATFINITE.E4M3.F32.PACK_AB_MERGE_C R206, R53, R48, R32 ;  /* 0x0000003035ce723e */ /* 0x000fe40004807020 */
[----:B------:R-:W-:Y:S01]  /*6940*/  CS2R R32, SRZ ;  /* 0x0000000000207805 */ /* 0x000fe2000001ff00 */
[----:B------:R-:W2:Y:S01]  /*6950*/  MUFU.EX2 R60, R60 ;  /* 0x0000003c003c7308 */ /* 0x000ea20000000800 */
[C---:B-1----:R-:W-:Y:S01]  /*6960*/  F2FP.SATFINITE.E4M3.F32.PACK_AB_MERGE_C R102, R3.reuse, R102, RZ ;  /* 0x000000660366723e */ /* 0x042fe200048070ff */
[----:B------:R-:W-:Y:S01]  /*6970*/  FADD.FTZ R3, R3, R2 ;  /* 0x0000000203037221 */ /* 0x000fe20000010000 */
[----:B------:R-:W-:Y:S02]  /*6980*/  CS2R R48, SRZ ;  /* 0x0000000000307805 */ /* 0x000fe4000001ff00 */
[----:B------:R-:W-:-:S03]  /*6990*/  F2FP.SATFINITE.E4M3.F32.PACK_AB_MERGE_C R207, R8, R5, R102 ;  /* 0x0000000508cf723e */ /* 0x000fc60004807066 */
        /* <DEDUP_REMOVED lines=13> */
[C---:B0-----:R-:W-:Y:S01]  /*6a70*/  F2FP.SATFINITE.E4M3.F32.PACK_AB_MERGE_C R66, R67.reuse, R66, RZ ;  /* 0x000000424342723e */ /* 0x041fe200048070ff */
[----:B------:R-:W-:-:S03]  /*6a80*/  FADD.FTZ R67, R67, R2 ;  /* 0x0000000243437221 */ /* 0x000fc60000010000 */
[----:B------:R-:W-:-:S03]  /*6a90*/  F2FP.SATFINITE.E4M3.F32.PACK_AB_MERGE_C R200, R36, R65, R66 ;  /* 0x0000004124c8723e */ /* 0x000fc60004807042 */
[----:B------:R-:W0:Y:S01]  /*6aa0*/  MUFU.EX2 R101, R101 ;  /* 0x0000006500657308 */ /* 0x000e220000000800 */
[----:B--2---:R-:W-:-:S01]  /*6ab0*/  FADD.FTZ R6, R99, R6 ;  /* 0x0000000663067221 */ /* 0x004fc20000010000 */
[----:B------:R-:W-:-:S04]  /*6ac0*/  F2FP.SATFINITE.E4M3.F32.PACK_AB_MERGE_C R52, R99, R52, RZ ;  /* 0x000000346334723e */ /* 0x000fc800048070ff */
[----:B------:R-:W-:Y:S02]  /*6ad0*/  F2FP.SATFINITE.E4M3.F32.PACK_AB_MERGE_C R201, R97, R60, R52 ;  /* 0x0000003c61c9723e */ /* 0x000fe40004807034 */
[----:B------:R-:W-:Y:S01]  /*6ae0*/  CS2R R52, SRZ ;  /* 0x0000000000347805 */ /* 0x000fe2000001ff00 */
[----:B------:R-:W2:Y:S01]  /*6af0*/  MUFU.EX2 R37, R37 ;  /* 0x0000002500257308 */ /* 0x000ea20000000800 */
[----:B-1----:R-:W-:-:S01]  /*6b00*/  FADD.FTZ R2, R68, R67 ;  /* 0x0000004344027221 */ /* 0x002fc20000010000 */
[----:B------:R-:W-:Y:S02]  /*6b10*/  CS2R R60, SRZ ;  /* 0x00000000003c7805 */ /* 0x000fe4000001ff00 */
[----:B------:R-:W-:-:S04]  /*6b20*/  CS2R R66, SRZ ;  /* 0x0000000000427805 */ /* 0x000fc8000001ff00 */
[----:B------:R-:W1:Y:S01]  /*6b30*/  MUFU.EX2 R64, R64 ;  /* 0x0000004000407308 */ /* 0x000e620000000800 */
[----:B0-----:R-:W-:-:S07]  /*6b40*/  FADD.FTZ R3, R101, R6 ;  /* 0x0000000665037221 */ /* 0x001fce0000010000 */
[----:B------:R-:W-:Y:S01]  /*6b50*/  MUFU.EX2 R46, R46 ;  /* 0x0000002e002e7308 */ /* 0x000fe20000000800 */
[----:B--2---:R-:W-:-:S07]  /*6b60*/  FADD.FTZ R5, R37, R2 ;  /* 0x0000000225057221 */ /* 0x004fce0000010000 */
[----:B------:R-:W0:Y:S01]  /*6b70*/  MUFU.EX2 R27, R27 ;  /* 0x0000001b001b7308 */ /* 0x000e220000000800 */
[----:B-1----:R-:W-:-:S07]  /*6b80*/  FADD.FTZ R2, R64, R3 ;  /* 0x0000000340027221 */ /* 0x002fce0000010000 */
[----:B------:R-:W-:Y:S08]  /*6b90*/  MUFU.EX2 R85, R85 ;  /* 0x0000005500557308 */ /* 0x000ff00000000800 */
[----:B------:R-:W1:Y:S01]  /*6ba0*/  MUFU.EX2 R70, R70 ;  /* 0x0000004600467308 */ /* 0x000e620000000800 */
[----:B0-----:R-:W-:Y:S01]  /*6bb0*/  F2FP.SATFINITE.E4M3.F32.PACK_AB_MERGE_C R3, R27, R46, RZ ;  /* 0x0000002e1b03723e */ /* 0x001fe200048070ff */
[----:B------:R-:W-:-:S03]  /*6bc0*/  FADD.FTZ R46, R46, R5 ;  /* 0x000000052e2e7221 */ /* 0x000fc60000010000 */
[----:B------:R-:W-:Y:S01]  /*6bd0*/  F2FP.SATFINITE.E4M3.F32.PACK_AB_MERGE_C R202, R37, R68, R3 ;  /* 0x0000004425ca723e */ /* 0x000fe20004807003 */
[----:B------:R-:W-:-:S01]  /*6be0*/  FADD.FTZ R3, R27, R46 ;  /* 0x0000002e1b037221 */ /* 0x000fc20000010000 */
[----:B------:R-:W-:Y:S02]  /*6bf0*/  CS2R R26, SRZ ;  /* 0x00000000001a7805 */ /* 0x000fe4000001ff00 */
[----:B------:R-:W-:Y:S02]  /*6c00*/  CS2R R36, SRZ ;  /* 0x0000000000247805 */ /* 0x000fe4000001ff00 */
[----:B------:R-:W-:Y:S02]  /*6c10*/  CS2R R46, SRZ ;  /* 0x00000000002e7805 */ /* 0x000fe4000001ff00 */
[----:B------:R-:W-:Y:S02]  /*6c20*/  CS2R R68, SRZ ;  /* 0x0000000000447805 */ /* 0x000fe4000001ff00 */
[----:B-1----:R-:W-:Y:S01]  /*6c30*/  F2FP.SATFINITE.E4M3.F32.PACK_AB_MERGE_C R6, R70, R85, RZ ;  /* 0x000000554606723e */ /* 0x002fe200048070ff */
[----:B------:R-:W-:-:S03]  /*6c40*/  FADD.FTZ R85, R85, R2 ;  /* 0x0000000255557221 */ /* 0x000fc60000010000 */
[----:B------:R-:W-:Y:S01]  /*6c50*/  F2FP.SATFINITE.E4M3.F32.PACK_AB_MERGE_C R203, R64, R101, R6 ;  /* 0x0000006540cb723e */ /* 0x000fe20004807006 */
[----:B------:R-:W-:-:S01]  /*6c60*/  FADD.FTZ R2, R70, R85 ;  /* 0x0000005546027221 */ /* 0x000fc20000010000 */
[----:B------:R-:W-:Y:S02]  /*6c70*/  CS2R R64, SRZ ;  /* 0x0000000000407805 */ /* 0x000fe4000001ff00 */
[----:B------:R-:W-:Y:S02]  /*6c80*/  CS2R R70, SRZ ;  /* 0x0000000000467805 */ /* 0x000fe4000001ff00 */
[----:B------:R-:W-:Y:S01]  /*6c90*/  CS2R R84, SRZ ;  /* 0x0000000000547805 */ /* 0x000fe2000001ff00 */
        /* <DEDUP_REMOVED lines=38> */
.L_x_2085:
[----:B------:R-:W-:Y:S01]  /*6f00*/  ISETP.NE.AND P4, PT, RZ, UR45, PT ;  /* 0x0000002dff007c0c */ /* 0x000fe2000bf85270 */
[----:B------:R-:W-:-:S04]  /*6f10*/  UISETP.NE.AND UP1, UPT, UR58, 0x1, UPT ;  /* 0x000000013a00788c */ /* 0x000fc8000bf25270 */
[----:B------:R-:W-:-:S04]  /*6f20*/  USEL UR47, URZ, 0x1, UP1 ;  /* 0x000000013f2f7887 */ /* 0x000fc80008800000 */
[----:B------:R-:W-:-:S04]  /*6f30*/  ULOP3.LUT UR47, UR59, UR47, URZ, 0x3c, !UPT ;  /* 0x0000002f3b2f7292 */ /* 0x000fc8000f8e3c3f */
[----:B------:R-:W-:Y:S08]  /*6f40*/  @P4 BRA `(.L_x_2076) ;  /* 0x0000000000384947 */ /* 0x000ff00003800000 */
[----:B------:R-:W-:Y:S05]  /*6f50*/  @!P1 BRA `(.L_x_2077) ;  /* 0x0000000000049947 */ /* 0x000fea0003800000 */
[----:B------:R-:W-:Y:S01]  /*6f60*/  BPT.TRAP 0x1 ;  /* 0x000000040000795c */ /* 0x000fe20000300000 */
.L_x_2077:
        /* <DEDUP_REMOVED lines=9> */
.L_x_2078:
[----:B-1----:R-:W-:Y:S05]  /*7000*/  @P3 BRA `(.L_x_2076) ;  /* 0x0000000000083947 */ /* 0x002fea0003800000 */
[----:B------:R-:W1:Y:S02]  /*7010*/  SYNCS.PHASECHK.TRANS64.TRYWAIT P3, [UR6+0x2e830], R7 ;  /* 0x02e83007ff0075a7 */ /* 0x000e640008060146 */
[----:B-1----:R-:W-:Y:S05]  /*7020*/  @!P3 BRA `(.L_x_2079) ;  /* 0x000001440010b947 */ /* 0x002fea0003800000 */
.L_x_2076:
        /* <DEDUP_REMOVED lines=189> */
.L_x_2081:
[----:B------:R-:W-:Y:S01]  /*7c00*/  ULEA UR6, UR58, UR41, 0x3 ;  /* 0x000000293a067291 */ /* 0x000fe2000f8e183f */
[----:B------:R-:W-:-:S05]  /*7c10*/  IMAD.U32 R7, RZ, RZ, UR59 ;  /* 0x0000003bff077e24 */ /* 0x000fca000f8e00ff */
[----:B------:R-:W-:-:S04]  /*7c20*/  SHF.L.U32 R7, R7, 0x1f, RZ ;  /* 0x0000001f07077819 */ /* 0x000fc800000006ff */
[----:B------:R0:W1:Y:S01]  /*7c30*/  SYNCS.PHASECHK.TRANS64.TRYWAIT P3, [UR6+0x2e850], R7 ;  /* 0x02e85007ff0075a7 */ /* 0x0000620008060146 */
[----:B------:R-:W-:Y:S05]  /*7c40*/  @!P1 BRA `(.L_x_2082) ;  /* 0x0000000000049947 */ /* 0x000fea0003800000 */
[----:B------:R-:W-:Y:S01]  /*7c50*/  BPT.TRAP 0x1 ;  /* 0x000000040000795c */ /* 0x000fe20000300000 */
.L_x_2082:
[----:B-1----:R-:W-:Y:S05]  /*7c60*/  @P3 BRA `(.L_x_2080) ;  /* 0x0000000000083947 */ /* 0x002fea0003800000 */
[----:B------:R-:W1:Y:S02]  /*7c70*/  SYNCS.PHASECHK.TRANS64.TRYWAIT P3, [UR6+0x2e850], R7 ;  /* 0x02e85007ff0075a7 */ /* 0x000e640008060146 */
[----:B-1----:R-:W-:Y:S05]  /*7c80*/  @!P3 BRA `(.L_x_2083) ;  /* 0x000001380010b947 */ /* 0x002fea0003800000 */
.L_x_2080:
[----:B------:R-:W-:Y:S01]  /*7c90*/  UIADD3 UR6, UR41, 0x400, URZ ;  /* 0x0000040029067890 */ /* 0x000fe2000fffe03f */
[----:B------:R-:W-:Y:S01]  /*7ca0*/  WARPGROUP.ARRIVE ;  /* 0x00000000000079c5 */ /* 0x000fe20000000000 */
[----:B------:R-:W-:Y:S01]  /*7cb0*/  UMOV UR7, 0xc0000010 ;  /* 0xc000001000077882 */ /* 0x000fe20000000000 */
[C---:B------:R-:W-:Y:S01]  /*7cc0*/  FMUL.FTZ R12, R0.reuse, R189 ;  /* 0x000000bd000c7220 */ /* 0x040fe20000410000 */
[----:B------:R-:W-:Y:S01]  /*7cd0*/  USHF.R.U32.HI UR6, URZ, 0x4, UR6 ;  /* 0x000000043f067899 */ /* 0x000fe20008011606 */
[----:B------:R-:W-:Y:S01]  /*7ce0*/  FMUL.FTZ R189, R0, R122 ;  /* 0x0000007a00bd7220 */ /* 0x000fe20000410000 */
[----:B------:R-:W-:Y:S02]  /*7cf0*/  VIADD R122, R18, UR36 ;  /* 0x00000024127a7c36 */ /* 0x000fe40008000000 */
[C---:B------:R-:W-:Y:S01]  /*7d00*/  FMUL.FTZ R13, R0.reuse, R190 ;  /* 0x000000be000d7220 */ /* 0x040fe20000410000 */
[----:B------:R-:W-:Y:S01]  /*7d10*/  ULOP3.LUT UR6, UR6, 0x3fff, URZ, 0xc0, !UPT ;  /* 0x00003fff06067892 */ /* 0x000fe2000f8ec03f */
[C---:B------:R-:W-:Y:S01]  /*7d20*/  FMUL.FTZ R14, R0.reuse, R191 ;  /* 0x000000bf000e7220 */ /* 0x040fe20000410000 */
[----:B------:R-:W-:Y:S01]  /*7d30*/  UIMAD UR10, UR56, -0xe0, URZ ;  /* 0xffffff20380a78a4 */ /* 0x000fe2000f8e023f */
[C---:B------:R-:W-:Y:S01]  /*7d40*/  FMUL.FTZ R20, R0.reuse, R193 ;  /* 0x000000c100147220 */ /* 0x040fe20000410000 */
[----:B------:R-:W-:Y:S01]  /*7d50*/  ULOP3.LUT UR6, UR6, 0x10000, URZ, 0xfc, !UPT ;  /* 0x0001000006067892 */ /* 0x000fe2000f8efc3f */
[C---:B01----:R-:W-:Y:S01]  /*7d60*/  FMUL.FTZ R7, R0.reuse, R184 ;  /* 0x000000b800077220 */ /* 0x043fe20000410000 */
[C---:B------:R-:W-:Y:S01]  /*7d70*/  FMUL.FTZ R184, R0.reuse, R195 ;  /* 0x000000c300b87220 */ /* 0x040fe20000410000 */
[----:B------:R-:W-:Y:S01]  /*7d80*/  FMUL.FTZ R8, R0, R185 ;  /* 0x000000b900087220 */ /* 0x000fe20000410000 */
[----:B------:R-:W-:Y:S01]  /*7d90*/  UIMAD UR11, UR58, 0x700, UR6 ;  /* 0x000007003a0b78a4 */ /* 0x000fe2000f8e0206 */
[----:B------:R-:W-:-:S02]  /*7da0*/  IMAD.U32 R193, RZ, RZ, UR10 ;  /* 0x0000000affc17e24 */ /* 0x000fc4000f8e00ff */
[C---:B------:R-:W-:Y:S01]  /*7db0*/  FMUL.FTZ R11, R0.reuse, R188 ;  /* 0x000000bc000b7220 */ /* 0x040fe20000410000 */
[----:B------:R-:W-:Y:S01]  /*7dc0*/  IMAD.U32 R195, RZ, RZ, UR51 ;  /* 0x00000033ffc37e24 */ /* 0x000fe2000f8e00ff */
[----:B------:R-:W0:Y:S01]  /*7dd0*/  MUFU.TANH R7, R7 ;  /* 0x0000000700077308 */ /* 0x000e220000002400 */
[C---:B------:R-:W-:Y:S01]  /*7de0*/  FMUL.FTZ R15, R0.reuse, R192 ;  /* 0x000000c0000f7220 */ /* 0x040fe20000410000 */
[C---:B------:R-:W-:Y:S01]  /*7df0*/  FMUL.FTZ R185, R0.reuse, R196 ;  /* 0x000000c400b97220 */ /* 0x040fe20000410000 */
[----:B------:R-:W-:Y:S01]  /*7e00*/  UMOV UR6, UR11 ;  /* 0x0000000b00067c82 */ /* 0x000fe20008000000 */
[C---:B------:R-:W-:Y:S01]  /*7e10*/  FMUL.FTZ R9, R0.reuse, R186 ;  /* 0x000000ba00097220 */ /* 0x040fe20000410000 */
[----:B------:R-:W-:Y:S01]  /*7e20*/  QGMMA.64x128x32.F32.E4M3.E4M3 R24, R224, gdesc[UR4], R24, gsb0 ;  /* 0x01e00004e0187df3 */ /* 0x000fe20008000818 */
[----:B------:R-:W-:Y:S01]  /*7e30*/  UIADD3 UR6, UR11, 0x100, URZ ;  /* 0x000001000b067890 */ /* 0x000fe2000fffe03f */
[C---:B------:R-:W-:Y:S01]  /*7e40*/  FMUL.FTZ R186, R0.reuse, R197 ;  /* 0x000000c500ba7220 */ /* 0x040fe20000410000 */
[----:B------:R-:W-:Y:S01]  /*7e50*/  UMOV UR7, 0xc0000010 ;  /* 0xc000001000077882 */ /* 0x000fe20000000000 */
        /* <DEDUP_REMOVED lines=19> */
[C---:B------:R-:W-:Y:S01]  /*7f90*/  FMUL.FTZ R160, R0.reuse, R160 ;  /* 0x000000a000a07220 */ /* 0x040fe20000410000 */
[C---:B------:R-:W-:Y:S01]  /*7fa0*/  FMUL.FTZ R161, R0.reuse, R161 ;  /* 0x000000a100a17220 */ /* 0x040fe20000410000 */
[C---:B------:R-:W-:Y:S01]  /*7fb0*/  FMUL.FTZ R164, R0.reuse, R164 ;  /* 0x000000a400a47220 */ /* 0x040fe20000410000 */
[C---:B------:R-:W-:Y:S01]  /*7fc0*/  FMUL.FTZ R165, R0.reuse, R165 ;  /* 0x000000a500a57220 */ /* 0x040fe20000410000 */
        /* <DEDUP_REMOVED lines=30> */
[----:B------:R-:W-:Y:S01]  /*81b0*/  UMOV UR10, UR52 ;  /* 0x00000034000a7c82 */ /* 0x000fe20008000000 */
        /* <DEDUP_REMOVED lines=52> */
[----:B------:R-:W5:Y:S01]  /*8500*/  MUFU.TANH R156, R156 ;  /* 0x0000009c009c7308 */ /* 0x000f620000002400 */
[----:B------:R-:W-:-:S02]  /*8510*/  WARPGROUP.DEPBAR.LE gsb0, 0x0 ;  /* 0x00008000000079c5 */ /* 0x000fc40000010000 */
[----:B------:R-:W-:-:S06]  /*8520*/  WARPGROUP.ARRIVE ;  /* 0x00000000000079c5 */ /* 0x000fcc0000000000 */
[----:B------:R-:W0:Y:S01]  /*8530*/  S2R R227, SR_TID.X ;  /* 0x0000000000e37919 */ /* 0x000e220000002100 */
[----:B------:R-:W5:Y:S01]  /*8540*/  MUFU.TANH R157, R157 ;  /* 0x0000009d009d7308 */ /* 0x000f620000002400 */
[----:B------:R-:W-:Y:S01]  /*8550*/  QGMMA.64x128x32.F32.E4M3.E4M3 R24, R220, gdesc[UR4], R24, gsb0 ;  /* 0x01e00004dc187df3 */ /* 0x000fe20008000818 */
[----:B------:R-:W-:Y:S01]  /*8560*/  UIADD3 UR6, UR11, 0x200, URZ ;  /* 0x000002000b067890 */ /* 0x000fe2000fffe03f */
[----:B------:R-:W-:-:S05]  /*8570*/  UMOV UR7, 0xc0000010 ;  /* 0xc000001000077882 */ /* 0x000fca0000000000 */
[----:B------:R-:W5:Y:S08]  /*8580*/  MUFU.TANH R160, R160 ;  /* 0x000000a000a07308 */ /* 0x000f700000002400 */
[----:B------:R-:W5:Y:S08]  /*8590*/  MUFU.TANH R161, R161 ;  /* 0x000000a100a17308 */ /* 0x000f700000002400 */
[----:B------:R-:W5:Y:S01]  /*85a0*/  MUFU.TANH R164, R164 ;  /* 0x000000a400a47308 */ /* 0x000f620000002400 */
        /* <DEDUP_REMOVED lines=14> */
[----:B------:R-:W-:Y:S01]  /*8690*/  MUFU.TANH R128, R128 ;  /* 0x0000008000807308 */ /* 0x000fe20000002400 */
[----:B------:R-:W-:-:S02]  /*86a0*/  WARPGROUP.DEPBAR.LE gsb0, 0x0 ;  /* 0x00008000000079c5 */ /* 0x000fc40000010000 */
[----:B------:R-:W-:-:S05]  /*86b0*/  WARPGROUP.ARRIVE ;  /* 0x00000000000079c5 */ /* 0x000fca0000000000 */
[----:B------:R-:W-:Y:S01]  /*86c0*/  MUFU.TANH R104, R104 ;  /* 0x0000006800687308 */ /* 0x000fe20000002400 */
[----:B------:R-:W-:Y:S01]  /*86d0*/  QGMMA.64x128x32.F32.E4M3.E4M3 R24, R216, gdesc[UR4], R24, gsb0 ;  /* 0x01e00004d8187df3 */ /* 0x000fe20008000818 */
[----:B------:R-:W-:Y:S01]  /*86e0*/  UIADD3 UR6, UR11, 0x300, URZ ;  /* 0x000003000b067890 */ /* 0x000fe2000fffe03f */
[----:B------:R-:W-:-:S05]  /*86f0*/  UMOV UR7, 0xc0000010 ;  /* 0xc000001000077882 */ /* 0x000fca0000000000 */
        /* <DEDUP_REMOVED lines=45> */
[----:B------:R-:W-:Y:S01]  /*89d0*/  @UP0 ULDC UR6, c[0x0][0x44c] ;  /* 0x0001130000060ab9 */ /* 0x000fe20000000800 */
[----:B------:R-:W-:Y:S01]  /*89e0*/  UMOV UR7, 0xc0000010 ;  /* 0xc000001000077882 */ /* 0x000fe20000000000 */
[----:B------:R-:W-:Y:S01]  /*89f0*/  @P2 IMAD.HI.U32 R190, R122, UR6, RZ ;  /* 0x000000067abe2c27 */ /* 0x000fe2000f8e00ff */
[----:B------:R-:W-:-:S03]  /*8a00*/  @UP0 ULDC UR6, c[0x0][0x450] ;  /* 0x0001140000060ab9 */ /* 0x000fc60000000800 */
[----:B------:R-:W-:Y:S01]  /*8a10*/  MUFU.TANH R139, R139 ;  /* 0x0000008b008b7308 */ /* 0x000fe20000002400 */
[----:B------:R-:W-:Y:S01]  /*8a20*/  @P2 SHF.R.U32.HI R122, RZ, UR6, R190 ;  /* 0x00000006ff7a2c19 */ /* 0x000fe200080116be */
[----:B------:R-:W-:Y:S01]  /*8a30*/  FMUL.FTZ R190, R0, R126 ;  /* 0x0000007e00be7220 */ /* 0x000fe20000410000 */
[----:B------:R-:W-:Y:S01]  /*8a40*/  IADD3 R126, -R16, 0x1, R193 ;  /* 0x00000001107e7810 */ /* 0x000fe20007ffe1c1 */
[----:B------:R-:W-:Y:S02]  /*8a50*/  UIADD3 UR6, UR11, 0x500, URZ ;  /* 0x000005000b067890 */ /* 0x000fe4000fffe03f */
[----:B------:R-:W1:Y:S01]  /*8a60*/  SHFL.IDX PT, R191, R122, RZ, 0x1c1f ;  /* 0x001c1fff7abf7589 */ /* 0x000e6200000e0000 */
[----:B------:R-:W-:Y:S01]  /*8a70*/  IADD3 R126, -R195, UR50, R126 ;  /* 0x00000032c37e7c10 */ /* 0x000fe2000fffe17e */
[----:B------:R-:W-:Y:S08]  /*8a80*/  MUFU.TANH R142, R142 ;  /* 0x0000008e008e7308 */ /* 0x000ff00000002400 */
[----:B------:R-:W-:Y:S08]  /*8a90*/  MUFU.TANH R143, R143 ;  /* 0x0000008f008f7308 */ /* 0x000ff00000002400 */
[----:B------:R-:W-:Y:S01]  /*8aa0*/  MUFU.TANH R146, R146 ;  /* 0x0000009200927308 */ /* 0x000fe20000002400 */
[----:B-1----:R-:W-:-:S07]  /*8ab0*/  IMAD.IADD R191, R126, 0x1, R191 ;  /* 0x000000017ebf7824 */ /* 0x002fce00078e02bf */
[----:B------:R-:W-:Y:S01]  /*8ac0*/  MUFU.TANH R147, R147 ;  /* 0x0000009300937308 */ /* 0x000fe20000002400 */
[C---:B------:R-:W-:Y:S02]  /*8ad0*/  ISETP.GT.AND P3, PT, R191.reuse, RZ, PT ;  /* 0x000000ffbf00720c */ /* 0x040fe40003f64270 */
[----:B------:R-:W-:Y:S02]  /*8ae0*/  ISETP.GT.AND P4, PT, R191, 0x1, PT ;  /* 0x00000001bf00780c */ /* 0x000fe40003f84270 */
[----:B------:R-:W-:-:S03]  /*8af0*/  FSEL R193, R7, -INF , P3 ;  /* 0xff80000007c17808 */ /* 0x000fc60001800000 */
[----:B------:R-:W-:Y:S01]  /*8b00*/  MUFU.TANH R150, R150 ;  /* 0x0000009600967308 */ /* 0x000fe20000002400 */
[----:B------:R-:W-:Y:S02]  /*8b10*/  ISETP.GT.AND P3, PT, R191, 0x8, PT ;  /* 0x00000008bf00780c */ /* 0x000fe40003f64270 */
[----:B------:R-:W-:Y:S02]  /*8b20*/  FSEL R8, R8, -INF , P4 ;  /* 0xff80000008087808 */ /* 0x000fe40002000000 */
[----:B------:R-:W-:Y:S02]  /*8b30*/  FMNMX.FTZ R195, R193, R6, !PT ;  /* 0x00000006c1c37209 */ /* 0x000fe40007810000 */
[----:B------:R-:W-:Y:S01]  /*8b40*/  ISETP.GT.AND P4, PT, R191, 0x9, PT ;  /* 0x00000009bf00780c */ /* 0x000fe20003f84270 */
[----:B------:R1:W0:Y:S01]  /*8b50*/  MUFU.TANH R7, R192 ;  /* 0x000000c000077308 */ /* 0x0002220000002400 */
[----:B--2---:R-:W-:Y:S02]  /*8b60*/  FSEL R11, R11, -INF , P3 ;  /* 0xff8000000b0b7808 */ /* 0x004fe40001800000 */
[----:B------:R-:W-:-:S02]  /*8b70*/  FMNMX.FTZ R194, R8, R195, !PT ;  /* 0x000000c308c27209 */ /* 0x000fc40007810000 */
[----:B------:R-:W-:Y:S02]  /*8b80*/  ISETP.GT.AND P3, PT, R191, 0x10, PT ;  /* 0x00000010bf00780c */ /* 0x000fe40003f64270 */
[----:B---3--:R-:W-:Y:S01]  /*8b90*/  FSEL R12, R12, -INF , P4 ;  /* 0xff8000000c0c7808 */ /* 0x008fe20002000000 */
[----:B------:R-:W-:Y:S01]  /*8ba0*/  MUFU.TANH R151, R151 ;  /* 0x0000009700977308 */ /* 0x000fe20000002400 */
[----:B------:R-:W-:Y:S02]  /*8bb0*/  FMNMX.FTZ R195, R11, R194, !PT ;  /* 0x000000c20bc37209 */ /* 0x000fe40007810000 */
[----:B------:R-:W-:Y:S02]  /*8bc0*/  ISETP.GT.AND P4, PT, R191, 0x11, PT ;  /* 0x00000011bf00780c */ /* 0x000fe40003f84270 */
[----:B----4-:R-:W-:Y:S02]  /*8bd0*/  FSEL R15, R15, -INF , P3 ;  /* 0xff8000000f0f7808 */ /* 0x010fe40001800000 */
[----:B------:R-:W-:Y:S01]  /*8be0*/  FMNMX.FTZ R130, R12, R195, !PT ;  /* 0x000000c30c827209 */ /* 0x000fe20007810000 */
[----:B------:R-:W-:Y:S01]  /*8bf0*/  MUFU.TANH R189, R189 ;  /* 0x000000bd00bd7308 */ /* 0x000fe20000002400 */
[----:B------:R-:W-:-:S02]  /*8c00*/  ISETP.GT.AND P3, PT, R191, 0x18, PT ;  /* 0x00000018bf00780c */ /* 0x000fc40003f64270 */
[----:B-----5:R-:W-:Y:S02]  /*8c10*/  FSEL R20, R20, -INF , P4 ;  /* 0xff80000014147808 */ /* 0x020fe40002000000 */
[----:B------:R-:W-:Y:S01]  /*8c20*/  FMNMX.FTZ R195, R15, R130, !PT ;  /* 0x000000820fc37209 */ /* 0x000fe20007810000 */
[C---:B------:R-:W-:Y:S01]  /*8c30*/  FMUL.FTZ R130, R0.reuse, R131 ;  /* 0x0000008300827220 */ /* 0x040fe20000410000 */
[----:B------:R-:W-:Y:S01]  /*8c40*/  ISETP.GT.AND P4, PT, R191, 0x19, PT ;  /* 0x00000019bf00780c */ /* 0x000fe20003f84270 */
[C---:B------:R-:W-:Y:S01]  /*8c50*/  FMUL.FTZ R131, R0.reuse, R132 ;  /* 0x0000008400837220 */ /* 0x040fe20000410000 */
[----:B------:R-:W-:Y:S01]  /*8c60*/  FSEL R185, R185, -INF , P3 ;  /* 0xff800000b9b97808 */ /* 0x000fe20001800000 */
[----:B------:R-:W-:Y:S01]  /*8c70*/  FMUL.FTZ R132, R0, R133 ;  /* 0x0000008500847220 */ /* 0x000fe20000410000 */
[----:B-1----:R-:W-:Y:S01]  /*8c80*/  FMNMX.FTZ R192, R20, R195, !PT ;  /* 0x000000c314c07209 */ /* 0x002fe20007810000 */
[----:B------:R-:W-:Y:S01]  /*8c90*/  MUFU.TANH R123, R123 ;  /* 0x0000007b007b7308 */ /* 0x000fe20000002400 */
[----:B------:R-:W-:-:S02]  /*8ca0*/  ISETP.GT.AND P3, PT, R191, 0x20, PT ;  /* 0x00000020bf00780c */ /* 0x000fc40003f64270 */
[----:B------:R-:W-:Y:S02]  /*8cb0*/  FSEL R186, R186, -INF , P4 ;  /* 0xff800000baba7808 */ /* 0x000fe40002000000 */
[----:B------:R-:W-:Y:S02]  /*8cc0*/  FMNMX.FTZ R195, R185, R192, !PT ;  /* 0x000000c0b9c37209 */ /* 0x000fe40007810000 */
[C---:B------:R-:W-:Y:S01]  /*8cd0*/  ISETP.GT.AND P4, PT, R191.reuse, 0x21, PT ;  /* 0x00000021bf00780c */ /* 0x040fe20003f84270 */
[----:B------:R-:W1:Y:S01]  /*8ce0*/  MUFU.TANH R131, R131 ;  /* 0x0000008300837308 */ /* 0x000e620000002400 */
[----:B------:R-:W-:Y:S02]  /*8cf0*/  FSEL R168, R168, -INF , P3 ;  /* 0xff800000a8a87808 */ /* 0x000fe40001800000 */
[----:B------:R-:W-:Y:S02]  /*8d00*/  FMNMX.FTZ R195, R186, R195, !PT ;  /* 0x000000c3bac37209 */ /* 0x000fe40007810000 */
[----:B------:R-:W-:-:S02]  /*8d10*/  ISETP.GT.AND P3, PT, R191, 0x28, PT ;  /* 0x00000028bf00780c */ /* 0x000fc40003f64270 */
[----:B------:R-:W-:Y:S01]  /*8d20*/  FSEL R169, R169, -INF , P4 ;  /* 0xff800000a9a97808 */ /* 0x000fe20002000000 */
[----:B------:R-:W2:Y:S01]  /*8d30*/  MUFU.TANH R132, R132 ;  /* 0x0000008400847308 */ /* 0x000ea20000002400 */
[----:B------:R-:W-:Y:S02]  /*8d40*/  FMNMX.FTZ R192, R168, R195, !PT ;  /* 0x000000c3a8c07209 */ /* 0x000fe40007810000 */
[----:B------:R-:W-:Y:S02]  /*8d50*/  ISETP.GT.AND P4, PT, R191, 0x29, PT ;  /* 0x00000029bf00780c */ /* 0x000fe40003f84270 */
[----:B------:R-:W-:Y:S02]  /*8d60*/  FSEL R172, R172, -INF , P3 ;  /* 0xff800000acac7808 */ /* 0x000fe40001800000 */
[----:B------:R-:W-:Y:S01]  /*8d70*/  FMNMX.FTZ R133, R169, R192, !PT ;  /* 0x000000c0a9857209 */ /* 0x000fe20007810000 */
[----:B------:R-:W-:Y:S01]  /*8d80*/  MUFU.TANH R190, R190 ;  /* 0x000000be00be7308 */ /* 0x000fe20000002400 */
[----:B------:R-:W-:-:S02]  /*8d90*/  ISETP.GT.AND P3, PT, R191, 0x30, PT ;  /* 0x00000030bf00780c */ /* 0x000fc40003f64270 */
[----:B------:R-:W-:Y:S02]  /*8da0*/  FSEL R173, R173, -INF , P4 ;  /* 0xff800000adad7808 */ /* 0x000fe40002000000 */
[----:B------:R-:W-:Y:S01]  /*8db0*/  FMNMX.FTZ R192, R172, R133, !PT ;  /* 0x00000085acc07209 */ /* 0x000fe20007810000 */
[C---:B------:R-:W-:Y:S01]  /*8dc0*/  FMUL.FTZ R133, R0.reuse, R134 ;  /* 0x0000008600857220 */ /* 0x040fe20000410000 */
[----:B------:R-:W-:Y:S01]  /*8dd0*/  ISETP.GT.AND P4, PT, R191, 0x31, PT ;  /* 0x00000031bf00780c */ /* 0x000fe20003f84270 */
[----:B------:R-:W-:Y:S01]  /*8de0*/  FMUL.FTZ R134, R0, R135 ;  /* 0x0000008700867220 */ /* 0x000fe20000410000 */
[----:B------:R-:W-:Y:S01]  /*8df0*/  FSEL R176, R176, -INF , P3 ;  /* 0xff800000b0b07808 */ /* 0x000fe20001800000 */
[----:B------:R-:W-:Y:S01]  /*8e00*/  MUFU.TANH R127, R127 ;  /* 0x0000007f007f7308 */ /* 0x000fe20000002400 */
[----:B------:R-:W-:Y:S02]  /*8e10*/  FMNMX.FTZ R195, R173, R192, !PT ;  /* 0x000000c0adc37209 */ /* 0x000fe40007810000 */
[----:B------:R-:W-:-:S02]  /*8e20*/  ISETP.GT.AND P3, PT, R191, 0x38, PT ;  /* 0x00000038bf00780c */ /* 0x000fc40003f64270 */
[----:B------:R-:W-:Y:S02]  /*8e30*/  FSEL R177, R177, -INF , P4 ;  /* 0xff800000b1b17808 */ /* 0x000fe40002000000 */
[----:B------:R-:W-:Y:S01]  /*8e40*/  FMNMX.FTZ R192, R176, R195, !PT ;  /* 0x000000c3b0c07209 */ /* 0x000fe20007810000 */
[----:B------:R-:W-:Y:S01]  /*8e50*/  MUFU.TANH R129, R129 ;  /* 0x0000008100817308 */ /* 0x000fe20000002400 */
[----:B------:R-:W-:Y:S02]  /*8e60*/  ISETP.GT.AND P4, PT, R191, 0x39, PT ;  /* 0x00000039bf00780c */ /* 0x000fe40003f84270 */
[----:B------:R-:W-:Y:S02]  /*8e70*/  FSEL R180, R180, -INF , P3 ;  /* 0xff800000b4b47808 */ /* 0x000fe40001800000 */
[----:B------:R-:W-:Y:S02]  /*8e80*/  FMNMX.FTZ R135, R177, R192, !PT ;  /* 0x000000c0b1877209 */ /* 0x000fe40007810000 */
[----:B------:R-:W-:Y:S01]  /*8e90*/  ISETP.GT.AND P3, PT, R191, 0x40, PT ;  /* 0x00000040bf00780c */ /* 0x000fe20003f64270 */
[----:B------:R-:W-:Y:S01]  /*8ea0*/  MUFU.TANH R130, R130 ;  /* 0x0000008200827308 */ /* 0x000fe20000002400 */
[----:B------:R-:W-:-:S02]  /*8eb0*/  FSEL R181, R181, -INF , P4 ;  /* 0xff800000b5b57808 */ /* 0x000fc40002000000 */
[----:B------:R-:W-:Y:S02]  /*8ec0*/  FMNMX.FTZ R192, R180, R135, !PT ;  /* 0x00000087b4c07209 */ /* 0x000fe40007810000 */
[----:B------:R-:W-:Y:S02]  /*8ed0*/  ISETP.GT.AND P4, PT, R191, 0x41, PT ;  /* 0x00000041bf00780c */ /* 0x000fe40003f84270 */
[----:B------:R-:W-:Y:S01]  /*8ee0*/  FSEL R152, R152, -INF , P3 ;  /* 0xff80000098987808 */ /* 0x000fe20001800000 */
[----:B------:R-:W-:Y:S01]  /*8ef0*/  MUFU.TANH R133, R133 ;  /* 0x0000008500857308 */ /* 0x000fe20000002400 */
[----:B------:R-:W-:Y:S01]  /*8f00*/  FMNMX.FTZ R135, R181, R192, !PT ;  /* 0x000000c0b5877209 */ /* 0x000fe20007810000 */
[----:B------:R-:W-:Y:S02]  /*8f10*/  WARPGROUP.DEPBAR.LE gsb0, 0x0 ;  /* 0x00008000000079c5 */ /* 0x000fe40000010000 */
[----:B------:R-:W-:Y:S01]  /*8f20*/  ISETP.GT.AND P3, PT, R191, 0x48, PT ;  /* 0x00000048bf00780c */ /* 0x000fe20003f64270 */
[----:B------:R-:W-:Y:S01]  /*8f30*/  WARPGROUP.ARRIVE ;  /* 0x00000000000079c5 */ /* 0x000fe20000000000 */
[----:B------:R-:W-:-:S02]  /*8f40*/  FSEL R153, R153, -INF , P4 ;  /* 0xff80000099997808 */ /* 0x000fc40002000000 */
[----:B------:R-:W-:Y:S01]  /*8f50*/  FMNMX.FTZ R192, R152, R135, !PT ;  /* 0x0000008798c07209 */ /* 0x000fe20007810000 */
[----:B------:R-:W-:Y:S01]  /*8f60*/  MUFU.TANH R134, R134 ;  /* 0x0000008600867308 */ /* 0x000fe20000002400 */
[----:B------:R-:W-:Y:S01]  /*8f70*/  ISETP.GT.AND P4, PT, R191, 0x49, PT ;  /* 0x00000049bf00780c */ /* 0x000fe20003f84270 */
[----:B------:R-:W-:Y:S01]  /*8f80*/  QGMMA.64x128x32.F32.E4M3.E4M3 R24, R204, gdesc[UR4], R24, gsb0 ;  /* 0x01e00004cc187df3 */ /* 0x000fe20008000818 */
[----:B------:R-:W-:Y:S01]  /*8f90*/  FSEL R156, R156, -INF , P3 ;  /* 0xff8000009c9c7808 */ /* 0x000fe20001800000 */
[----:B------:R-:W-:Y:S01]  /*8fa0*/  UIADD3 UR6, UR11, 0x600, URZ ;  /* 0x000006000b067890 */ /* 0x000fe2000fffe03f */
[----:B------:R-:W-:Y:S01]  /*8fb0*/  FMNMX.FTZ R135, R153, R192, !PT ;  /* 0x000000c099877209 */ /* 0x000fe20007810000 */
[----:B------:R-:W-:Y:S01]  /*8fc0*/  UMOV UR7, 0xc0000010 ;  /* 0xc000001000077882 */ /* 0x000fe20000000000 */
[----:B------:R-:W-:Y:S01]  /*8fd0*/  ISETP.GT.AND P3, PT, R191, 0x50, PT ;  /* 0x00000050bf00780c */ /* 0x000fe20003f64270 */
[----:B------:R-:W-:Y:S01]  /*8fe0*/  MUFU.TANH R106, R106 ;  /* 0x0000006a006a7308 */ /* 0x000fe20000002400 */
        /* <DEDUP_REMOVED lines=9> */
[----:B------:R-:W-:Y:S01]  /*9080*/  MUFU.TANH R111, R111 ;  /* 0x0000006f006f7308 */ /* 0x000fe20000002400 */
[----:B------:R-:W-:Y:S02]  /*9090*/  ISETP.GT.AND P4, PT, R191, 0x59, PT ;  /* 0x00000059bf00780c */ /* 0x000fe40003f84270 */
[----:B------:R-:W-:Y:S02]  /*90a0*/  FSEL R164, R164, -INF , P3 ;  /* 0xff800000a4a47808 */ /* 0x000fe40001800000 */
[----:B------:R-:W-:Y:S02]  /*90b0*/  FMNMX.FTZ R135, R161, R192, !PT ;  /* 0x000000c0a1877209 */ /* 0x000fe40007810000 */
[----:B------:R-:W-:Y:S01]  /*90c0*/  ISETP.GT.AND P3, PT, R191, 0x60, PT ;  /* 0x00000060bf00780c */ /* 0x000fe20003f64270 */
[----:B------:R-:W-:Y:S01]  /*90d0*/  MUFU.TANH R114, R114 ;  /* 0x0000007200727308 */ /* 0x000fe20000002400 */
[----:B0-----:R-:W-:-:S02]  /*90e0*/  FSEL R165, R165, -INF , P4 ;  /* 0xff800000a5a57808 */ /* 0x001fc40002000000 */
        /* <DEDUP_REMOVED lines=52> */
[----:B------:R-:W-:Y:S02]  /*9430*/  FMNMX.FTZ R135, R7, R192, !PT ;  /* 0x000000c007877209 */ /* 0x000fe40007810000 */
[----:B------:R-:W-:Y:S02]  /*9440*/  ISETP.GT.AND P4, PT, R191, 0x99, PT ;  /* 0x00000099bf00780c */ /* 0x000fe40003f84270 */
[----:B-1----:R-:W-:Y:S02]  /*9450*/  FSEL R131, R131, -INF , P3 ;  /* 0xff80000083837808 */ /* 0x002fe40001800000 */
[----:B------:R-:W-:Y:S02]  /*9460*/  FMNMX.FTZ R192, R128, R135, !PT ;  /* 0x0000008780c07209 */ /* 0x000fe40007810000 */
[----:B------:R-:W-:Y:S02]  /*9470*/  ISETP.GT.AND P3, PT, R191, 0xa0, PT ;  /* 0x000000a0bf00780c */ /* 0x000fe40003f64270 */
[----:B--2---:R-:W-:-:S02]  /*9480*/  FSEL R132, R132, -INF , P4 ;  /* 0xff80000084847808 */ /* 0x004fc40002000000 */
[----:B------:R-:W-:Y:S02]  /*9490*/  FMNMX.FTZ R135, R131, R192, !PT ;  /* 0x000000c083877209 */ /* 0x000fe40007810000 */
[C---:B------:R-:W-:Y:S02]  /*94a0*/  ISETP.GT.AND P4, PT, R191.reuse, 0xa1, PT ;  /* 0x000000a1bf00780c */ /* 0x040fe40003f84270 */
[----:B------:R-:W-:Y:S02]  /*94b0*/  FSEL R104, R104, -INF , P3 ;  /* 0xff80000068687808 */ /* 0x000fe40001800000 */
[----:B------:R-:W-:Y:S02]  /*94c0*/  FMNMX.FTZ R135, R132, R135, !PT ;  /* 0x0000008784877209 */ /* 0x000fe40007810000 */
[----:B------:R-:W-:Y:S02]  /*94d0*/  ISETP.GT.AND P3, PT, R191, 0xa8, PT ;  /* 0x000000a8bf00780c */ /* 0x000fe40003f64270 */
[----:B------:R-:W-:-:S02]  /*94e0*/  FSEL R105, R105, -INF , P4 ;  /* 0xff80000069697808 */ /* 0x000fc40002000000 */
[----:B------:R-:W-:Y:S01]  /*94f0*/  FMNMX.FTZ R192, R104, R135, !PT ;  /* 0x0000008768c07209 */ /* 0x000fe20007810000 */
[----:B------:R-:W-:Y:S02]  /*9500*/  WARPGROUP.DEPBAR.LE gsb0, 0x0 ;  /* 0x00008000000079c5 */ /* 0x000fe40000010000 */
[----:B------:R-:W-:Y:S01]  /*9510*/  ISETP.GT.AND P4, PT, R191, 0xa9, PT ;  /* 0x000000a9bf00780c */ /* 0x000fe20003f84270 */
[----:B------:R-:W-:Y:S01]  /*9520*/  WARPGROUP.ARRIVE ;  /* 0x00000000000079c5 */ /* 0x000fe20000000000 */
[----:B------:R-:W-:Y:S02]  /*9530*/  FSEL R108, R108, -INF , P3 ;  /* 0xff8000006c6c7808 */ /* 0x000fe40001800000 */
[----:B------:R-:W-:Y:S02]  /*9540*/  FMNMX.FTZ R135, R105, R192, !PT ;  /* 0x000000c069877209 */ /* 0x000fe40007810000 */
[----:B------:R-:W-:Y:S01]  /*9550*/  ISETP.GT.AND P3, PT, R191, 0xb0, PT ;  /* 0x000000b0bf00780c */ /* 0x000fe20003f64270 */
[----:B------:R-:W-:Y:S01]  /*9560*/  QGMMA.64x128x32.F32.E4M3.E4M3 R24, R200, gdesc[UR4], R24, gsb0 ;  /* 0x01e00004c8187df3 */ /* 0x000fe20008000818 */
[----:B------:R-:W-:-:S02]  /*9570*/  FSEL R109, R109, -INF , P4 ;  /* 0xff8000006d6d7808 */ /* 0x000fc40002000000 */
[----:B------:R-:W-:Y:S01]  /*9580*/  FMNMX.FTZ R192, R108, R135, !PT ;  /* 0x000000876cc07209 */ /* 0x000fe20007810000 */
[----:B------:R-:W-:Y:S01]  /*9590*/  FMUL.FTZ R135, R0, R96 ;  /* 0x0000006000877220 */ /* 0x000fe20000410000 */
[----:B------:R-:W-:Y:S02]  /*95a0*/  ISETP.GT.AND P4, PT, R191, 0xb1, PT ;  /* 0x000000b1bf00780c */ /* 0x000fe40003f84270 */
[----:B------:R-:W-:Y:S02]  /*95b0*/  FSEL R112, R112, -INF , P3 ;  /* 0xff80000070707808 */ /* 0x000fe40001800000 */
[----:B------:R-:W-:Y:S01]  /*95c0*/  FMNMX.FTZ R195, R109, R192, !PT ;  /* 0x000000c06dc37209 */ /* 0x000fe20007810000 */
[----:B------:R-:W0:Y:S01]  /*95d0*/  MUFU.TANH R135, R135 ;  /* 0x0000008700877308 */ /* 0x000e220000002400 */
[----:B------:R-:W-:Y:S01]  /*95e0*/  ISETP.GT.AND P3, PT, R191, 0xb8, PT ;  /* 0x000000b8bf00780c */ /* 0x000fe20003f64270 */
[----:B------:R-:W-:Y:S01]  /*95f0*/  FMUL.FTZ R192, R0, R100 ;  /* 0x0000006400c07220 */ /* 0x000fe20000410000 */
[----:B------:R-:W-:-:S02]  /*9600*/  FSEL R113, R113, -INF , P4 ;  /* 0xff80000071717808 */ /* 0x000fc40002000000 */
[----:B------:R-:W-:Y:S02]  /*9610*/  FMNMX.FTZ R96, R112, R195, !PT ;  /* 0x000000c370607209 */ /* 0x000fe40007810000 */
[----:B------:R-:W-:Y:S01]  /*9620*/  ISETP.GT.AND P4, PT, R191, 0xb9, PT ;  /* 0x000000b9bf00780c */ /* 0x000fe20003f84270 */
[----:B------:R-:W1:Y:S01]  /*9630*/  MUFU.TANH R192, R192 ;  /* 0x000000c000c07308 */ /* 0x000e620000002400 */
[----:B------:R-:W-:Y:S02]  /*9640*/  FSEL R116, R116, -INF , P3 ;  /* 0xff80000074747808 */ /* 0x000fe40001800000 */
[----:B------:R-:W-:Y:S02]  /*9650*/  FMNMX.FTZ R195, R113, R96, !PT ;  /* 0x0000006071c37209 */ /* 0x000fe40007810000 */
[----:B------:R-:W-:Y:S02]  /*9660*/  ISETP.GT.AND P3, PT, R191, 0xc0, PT ;  /* 0x000000c0bf00780c */ /* 0x000fe40003f64270 */
[----:B------:R-:W-:-:S02]  /*9670*/  FSEL R117, R117, -INF , P4 ;  /* 0xff80000075757808 */ /* 0x000fc40002000000 */
[----:B------:R-:W-:Y:S02]  /*9680*/  FMNMX.FTZ R96, R116, R195, !PT ;  /* 0x000000c374607209 */ /* 0x000fe40007810000 */
[----:B------:R-:W-:Y:S02]  /*9690*/  ISETP.GT.AND P4, PT, R191, 0xc1, PT ;  /* 0x000000c1bf00780c */ /* 0x000fe40003f84270 */
[----:B------:R-:W-:Y:S02]  /*96a0*/  FSEL R88, R88, -INF , P3 ;  /* 0xff80000058587808 */ /* 0x000fe40001800000 */
[----:B------:R-:W-:Y:S02]  /*96b0*/  FMNMX.FTZ R195, R117, R96, !PT ;  /* 0x0000006075c37209 */ /* 0x000fe40007810000 */
[----:B------:R-:W-:Y:S01]  /*96c0*/  FSEL R96, R89, -INF , P4 ;  /* 0xff80000059607808 */ /* 0x000fe20002000000 */
[C---:B------:R-:W-:Y:S01]  /*96d0*/  FMUL.FTZ R89, R0.reuse, R101 ;  /* 0x0000006500597220 */ /* 0x040fe20000410000 */
[----:B------:R-:W-:Y:S01]  /*96e0*/  ISETP.GT.AND P3, PT, R191, 0xc8, PT ;  /* 0x000000c8bf00780c */ /* 0x000fe20003f64270 */
[----:B------:R-:W-:Y:S01]  /*96f0*/  FMUL.FTZ R101, R0, R110 ;  /* 0x0000006e00657220 */ /* 0x000fe20000410000 */
[----:B------:R-:W-:-:S02]  /*9700*/  FMNMX.FTZ R195, R88, R195, !PT ;  /* 0x000000c358c37209 */ /* 0x000fc40007810000 */
[C---:B------:R-:W-:Y:S01]  /*9710*/  ISETP.GT.AND P4, PT, R191.reuse, 0xc9, PT ;  /* 0x000000c9bf00780c */ /* 0x040fe20003f84270 */
[----:B------:R-:W2:Y:S01]  /*9720*/  MUFU.TANH R89, R89 ;  /* 0x0000005900597308 */ /* 0x000ea20000002400 */
[----:B------:R-:W-:Y:S02]  /*9730*/  FSEL R92, R92, -INF , P3 ;  /* 0xff8000005c5c7808 */ /* 0x000fe40001800000 */
[----:B------:R-:W-:Y:S02]  /*9740*/  FMNMX.FTZ R195, R96, R195, !PT ;  /* 0x000000c360c37209 */ /* 0x000fe40007810000 */
[----:B------:R-:W-:Y:S02]  /*9750*/  ISETP.GT.AND P3, PT, R191, 0xd0, PT ;  /* 0x000000d0bf00780c */ /* 0x000fe40003f64270 */
[----:B------:R-:W-:Y:S01]  /*9760*/  FSEL R93, R93, -INF , P4 ;  /* 0xff8000005d5d7808 */ /* 0x000fe20002000000 */
[----:B------:R-:W3:Y:S01]  /*9770*/  MUFU.TANH R101, R101 ;  /* 0x0000006500657308 */ /* 0x000ee20000002400 */
[----:B------:R-:W-:-:S02]  /*9780*/  FMNMX.FTZ R194, R92, R195, !PT ;  /* 0x000000c35cc27209 */ /* 0x000fc40007810000 */
[----:B0-----:R-:W-:Y:S01]  /*9790*/  FSEL R100, R135, -INF , P3 ;  /* 0xff80000087647808 */ /* 0x001fe20001800000 */
[----:B------:R-:W0:Y:S01]  /*97a0*/  SHFL.IDX PT, R195, R122, 0x1, 0x1c1f ;  /* 0x003c1f007ac37f89 */ /* 0x000e2200000e0000 */
[----:B------:R-:W-:Y:S02]  /*97b0*/  ISETP.GT.AND P4, PT, R191, 0xd1, PT ;  /* 0x000000d1bf00780c */ /* 0x000fe40003f84270 */
[----:B------:R-:W-:Y:S02]  /*97c0*/  FMNMX.FTZ R135, R93, R194, !PT ;  /* 0x000000c25d877209 */ /* 0x000fe40007810000 */
[----:B------:R-:W-:Y:S02]  /*97d0*/  ISETP.GT.AND P3, PT, R191, 0xd8, PT ;  /* 0x000000d8bf00780c */ /* 0x000fe40003f64270 */
[----:B------:R-:W-:Y:S02]  /*97e0*/  FSEL R97, R97, -INF , P4 ;  /* 0xff80000061617808 */ /* 0x000fe40002000000 */
[----:B------:R-:W-:-:S02]  /*97f0*/  FMNMX.FTZ R110, R100, R135, !PT ;  /* 0x00000087646e7209 */ /* 0x000fc40007810000 */
[----:B------:R-:W-:Y:S01]  /*9800*/  ISETP.GT.AND P4, PT, R191, 0xd9, PT ;  /* 0x000000d9bf00780c */ /* 0x000fe20003f84270 */
[----:B------:R-:W-:Y:S01]  /*9810*/  FMUL.FTZ R191, R0, R103 ;  /* 0x0000006700bf7220 */ /* 0x000fe20000410000 */
[----:B-1----:R-:W-:Y:S02]  /*9820*/  FSEL R135, R192, -INF , P3 ;  /* 0xff800000c0877808 */ /* 0x002fe40001800000 */
[----:B------:R-:W-:Y:S02]  /*9830*/  FMNMX.FTZ R192, R97, R110, !PT ;  /* 0x0000006e61c07209 */ /* 0x000fe40007810000 */
[----:B--2---:R-:W-:Y:S01]  /*9840*/  FSEL R110, R89, -INF , P4 ;  /* 0xff800000596e7808 */ /* 0x004fe20002000000 */
[----:B------:R-:W1:Y:S01]  /*9850*/  MUFU.TANH R191, R191 ;  /* 0x000000bf00bf7308 */ /* 0x000e620000002400 */
[----:B------:R-:W-:-:S04]  /*9860*/  FMNMX.FTZ R89, R135, R192, !PT ;  /* 0x000000c087597209 */ /* 0x000fc80007810000 */
[----:B------:R-:W-:Y:S01]  /*9870*/  FMNMX.FTZ R89, R110, R89, !PT ;  /* 0x000000596e597209 */ /* 0x000fe20007810000 */
[----:B0-----:R-:W-:-:S04]  /*9880*/  IMAD.IADD R126, R126, 0x1, R195 ;  /* 0x000000017e7e7824 */ /* 0x001fc800078e02c3 */
[----:B------:R-:W0:Y:S01]  /*9890*/  SHFL.BFLY PT, R192, R89, 0x2, 0x1f ;  /* 0x0c401f0059c07f89 */ /* 0x000e2200000e0000 */
[C---:B------:R-:W-:Y:S02]  /*98a0*/  ISETP.GT.AND P4, PT, R126.reuse, RZ, PT ;  /* 0x000000ff7e00720c */ /* 0x040fe40003f84270 */
[C---:B------:R-:W-:Y:S02]  /*98b0*/  ISETP.GT.AND P5, PT, R126.reuse, 0x1, PT ;  /* 0x000000017e00780c */ /* 0x040fe40003fa4270 */
[----:B------:R-:W-:Y:S02]  /*98c0*/  FSEL R122, R9, -INF , P4 ;  /* 0xff800000097a7808 */ /* 0x000fe40002000000 */
[----:B------:R-:W-:Y:S02]  /*98d0*/  ISETP.GT.AND P4, PT, R126, 0x8, PT ;  /* 0x000000087e00780c */ /* 0x000fe40003f84270 */
[----:B------:R-:W-:Y:S02]  /*98e0*/  FSEL R10, R10, -INF , P5 ;  /* 0xff8000000a0a7808 */ /* 0x000fe40002800000 */
[----:B------:R-:W-:-:S02]  /*98f0*/  FMNMX.FTZ R195, R122, R5, !PT ;  /* 0x000000057ac37209 */ /* 0x000fc40007810000 */
[C---:B------:R-:W-:Y:S02]  /*9900*/  ISETP.GT.AND P5, PT, R126.reuse, 0x9, PT ;  /* 0x000000097e00780c */ /* 0x040fe40003fa4270 */
[----:B------:R-:W-:Y:S02]  /*9910*/  FSEL R13, R13, -INF , P4 ;  /* 0xff8000000d0d7808 */ /* 0x000fe40002000000 */
[----:B------:R-:W-:Y:S02]  /*9920*/  ISETP.GT.AND P4, PT, R126, 0x10, PT ;  /* 0x000000107e00780c */ /* 0x000fe40003f84270 */
[----:B------:R-:W-:Y:S02]  /*9930*/  FSEL R14, R14, -INF , P5 ;  /* 0xff8000000e0e7808 */ /* 0x000fe40002800000 */
[----:B------:R-:W-:Y:S02]  /*9940*/  ISETP.GT.AND P5, PT, R126, 0x11, PT ;  /* 0x000000117e00780c */ /* 0x000fe40003fa4270 */
[----:B------:R-:W-:-:S02]  /*9950*/  FSEL R21, R21, -INF , P4 ;  /* 0xff80000015157808 */ /* 0x000fc40002000000 */
[----:B0-----:R-:W-:Y:S02]  /*9960*/  FMNMX.FTZ R192, R89, R192, !PT ;  /* 0x000000c059c07209 */ /* 0x001fe40007810000 */
[----:B------:R-:W-:Y:S02]  /*9970*/  ISETP.GT.AND P4, PT, R126, 0x18, PT ;  /* 0x000000187e00780c */ /* 0x000fe40003f84270 */
[----:B------:R-:W-:Y:S01]  /*9980*/  FSEL R184, R184, -INF , P5 ;  /* 0xff800000b8b87808 */ /* 0x000fe20002800000 */
[----:B------:R-:W0:Y:S01]  /*9990*/  SHFL.BFLY PT, R89, R192, 0x1, 0x1f ;  /* 0x0c201f00c0597f89 */ /* 0x000e2200000e0000 */
[C---:B------:R-:W-:Y:S02]  /*99a0*/  ISETP.GT.AND P5, PT, R126.reuse, 0x19, PT ;  /* 0x000000197e00780c */ /* 0x040fe40003fa4270 */
[----:B------:R-:W-:Y:S02]  /*99b0*/  FSEL R187, R187, -INF , P4 ;  /* 0xff800000bbbb7808 */ /* 0x000fe40002000000 */
[----:B------:R-:W-:-:S02]  /*99c0*/  ISETP.GT.AND P4, PT, R126, 0x20, PT ;  /* 0x000000207e00780c */ /* 0x000fc40003f84270 */
[----:B------:R-:W-:Y:S02]  /*99d0*/  FSEL R188, R188, -INF , P5 ;  /* 0xff800000bcbc7808 */ /* 0x000fe40002800000 */
[----:B------:R-:W-:Y:S02]  /*99e0*/  ISETP.GT.AND P5, PT, R126, 0x21, PT ;  /* 0x000000217e00780c */ /* 0x000fe40003fa4270 */
[----:B------:R-:W-:Y:S02]  /*99f0*/  FSEL R170, R170, -INF , P4 ;  /* 0xff800000aaaa7808 */ /* 0x000fe40002000000 */
[C---:B------:R-:W-:Y:S02]  /*9a00*/  ISETP.GT.AND P4, PT, R126.reuse, 0x28, PT ;  /* 0x000000287e00780c */ /* 0x040fe40003f84270 */
[----:B------:R-:W-:Y:S02]  /*9a10*/  FSEL R171, R171, -INF , P5 ;  /* 0xff800000abab7808 */ /* 0x000fe40002800000 */
[----:B------:R-:W-:-:S02]  /*9a20*/  ISETP.GT.AND P5, PT, R126, 0x29, PT ;  /* 0x000000297e00780c */ /* 0x000fc40003fa4270 */
[----:B------:R-:W-:Y:S02]  /*9a30*/  FSEL R174, R174, -INF , P4 ;  /* 0xff800000aeae7808 */ /* 0x000fe40002000000 */
[----:B------:R-:W-:Y:S02]  /*9a40*/  ISETP.GT.AND P4, PT, R126, 0x30, PT ;  /* 0x000000307e00780c */ /* 0x000fe40003f84270 */
[----:B------:R-:W-:Y:S02]  /*9a50*/  FSEL R175, R175, -INF , P5 ;  /* 0xff800000afaf7808 */ /* 0x000fe40002800000 */
[----:B0-----:R-:W-:Y:S01]  /*9a60*/  FMNMX.FTZ R89, R192, R89, !PT ;  /* 0x00000059c0597209 */ /* 0x001fe20007810000 */
[----:B------:R-:W-:Y:S01]  /*9a70*/  IMAD.U32 R192, RZ, RZ, UR10 ;  /* 0x0000000affc07e24 */ /* 0x000fe2000f8e00ff */
[----:B------:R-:W-:Y:S02]  /*9a80*/  ISETP.GT.AND P5, PT, R126, 0x31, PT ;  /* 0x000000317e00780c */ /* 0x000fe40003fa4270 */
[C---:B------:R-:W-:Y:S01]  /*9a90*/  FSETP.NEU.FTZ.AND P3, PT, R89.reuse, -INF , PT ;  /* 0xff8000005900780b */ /* 0x040fe20003f7d000 */
[----:B------:R-:W-:-:S01]  /*9aa0*/  FFMA.FTZ R192, R89, R192, -8 ;  /* 0xc100000059c07423 */ /* 0x000fc200000100c0 */
[----:B------:R-:W-:Y:S01]  /*9ab0*/  FSEL R178, R178, -INF , P4 ;  /* 0xff800000b2b27808 */ /* 0x000fe20002000000 */
[----:B------:R-:W-:-:S02]  /*9ac0*/  WARPGROUP.DEPBAR.LE gsb0, 0x0 ;  /* 0x00008000000079c5 */ /* 0x000fc40000010000 */
[----:B------:R-:W-:Y:S02]  /*9ad0*/  ISETP.GT.AND P4, PT, R126, 0x38, PT ;  /* 0x000000387e00780c */ /* 0x000fe40003f84270 */
[----:B------:R-:W-:Y:S02]  /*9ae0*/  FSEL R103, R192, RZ, P3 ;  /* 0x000000ffc0677208 */ /* 0x000fe40001800000 */
[----:B------:R-:W-:Y:S02]  /*9af0*/  FSEL R179, R179, -INF , P5 ;  /* 0xff800000b3b37808 */ /* 0x000fe40002800000 */
[----:B------:R-:W-:Y:S01]  /*9b00*/  ISETP.GT.AND P5, PT, R126, 0x39, PT ;  /* 0x000000397e00780c */ /* 0x000fe20003fa4270 */
[--C-:B------:R-:W-:Y:S01]  /*9b10*/  FFMA.FTZ R9, R180, UR10, -R103.reuse ;  /* 0x0000000ab4097c23 */ /* 0x100fe20008010867 */
[----:B------:R-:W-:-:S01]  /*9b20*/  FFMA.FTZ R192, R193, UR10, -R103 ;  /* 0x0000000ac1c07c23 */ /* 0x000fc20008010867 */
[----:B------:R-:W-:Y:S01]  /*9b30*/  FMNMX.FTZ R180, R10, R195, !PT ;  /* 0x000000c30ab47209 */ /* 0x000fe20007810000 */
        /* <DEDUP_REMOVED lines=10> */
[----:B------:R0:W-:Y:S01]  /*9be0*/  MUFU.EX2 R180, R194 ;  /* 0x000000c200b47308 */ /* 0x0001e20000000800 */
[----:B------:R-:W-:Y:S01]  /*9bf0*/  FSEL R182, R182, -INF , P4 ;  /* 0xff800000b6b67808 */ /* 0x000fe20002000000 */
[--C-:B------:R-:W-:Y:S01]  /*9c00*/  FFMA.FTZ R195, R104, UR10, -R103.reuse ;  /* 0x0000000a68c37c23 */ /* 0x100fe20008010867 */
[----:B------:R-:W-:Y:S01]  /*9c10*/  FMNMX.FTZ R181, R21, R186, !PT ;  /* 0x000000ba15b57209 */ /* 0x000fe20007810000 */
[--C-:B------:R-:W-:Y:S01]  /*9c20*/  FFMA.FTZ R168, R168, UR10, -R103.reuse ;  /* 0x0000000aa8a87c23 */ /* 0x100fe20008010867 */
[----:B------:R-:W-:Y:S01]  /*9c30*/  ISETP.GT.AND P4, PT, R126, 0x40, PT ;  /* 0x000000407e00780c */ /* 0x000fe20003f84270 */
[--C-:B------:R-:W-:Y:S01]  /*9c40*/  FFMA.FTZ R169, R169, UR10, -R103.reuse ;  /* 0x0000000aa9a97c23 */ /* 0x100fe20008010867 */
[----:B------:R-:W-:Y:S01]  /*9c50*/  FMNMX.FTZ R186, R184, R181, !PT ;  /* 0x000000b5b8ba7209 */ /* 0x000fe20007810000 */
[--C-:B------:R-:W-:Y:S01]  /*9c60*/  FFMA.FTZ R172, R172, UR10, -R103.reuse ;  /* 0x0000000aacac7c23 */ /* 0x100fe20008010867 */
[----:B------:R-:W-:Y:S01]  /*9c70*/  FSEL R183, R183, -INF , P5 ;  /* 0xff800000b7b77808 */ /* 0x000fe20002800000 */
[--C-:B0-----:R-:W-:Y:S01]  /*9c80*/  FFMA.FTZ R194, R132, UR10, -R103.reuse ;  /* 0x0000000a84c27c23 */ /* 0x101fe20008010867 */
[----:B------:R-:W-:Y:S01]  /*9c90*/  FMNMX.FTZ R181, R187, R186, !PT ;  /* 0x000000babbb57209 */ /* 0x000fe20007810000 */
[--C-:B------:R-:W-:Y:S01]  /*9ca0*/  FFMA.FTZ R173, R173, UR10, -R103.reuse ;  /* 0x0000000aadad7c23 */ /* 0x100fe20008010867 */
[----:B------:R-:W-:Y:S01]  /*9cb0*/  ISETP.GT.AND P5, PT, R126, 0x41, PT ;  /* 0x000000417e00780c */ /* 0x000fe20003fa4270 */
[--C-:B------:R-:W-:Y:S01]  /*9cc0*/  FFMA.FTZ R176, R176, UR10, -R103.reuse ;  /* 0x0000000ab0b07c23 */ /* 0x100fe20008010867 */
[----:B------:R-:W-:Y:S01]  /*9cd0*/  FMNMX.FTZ R181, R188, R181, !PT ;  /* 0x000000b5bcb57209 */ /* 0x000fe20007810000 */
[--C-:B------:R-:W-:Y:S01]  /*9ce0*/  FFMA.FTZ R177, R177, UR10, -R103.reuse ;  /* 0x0000000ab1b17c23 */ /* 0x100fe20008010867 */
        /* <DEDUP_REMOVED lines=62> */
[----:B------:R-:W-:Y:S01]  /*a0d0*/  FSEL R138, R138, -INF , P4 ;  /* 0xff8000008a8a7808 */ /* 0x000fe20002000000 */
[--C-:B------:R-:W-:Y:S01]  /*a0e0*/  FFMA.FTZ R93, R93, UR10, -R103.reuse ;  /* 0x0000000a5d5d7c23 */ /* 0x100fe20008010867 */
[----:B------:R-:W-:Y:S01]  /*a0f0*/  FMNMX.FTZ R181, R167, R186, !PT ;  /* 0x000000baa7b57209 */ /* 0x000fe20007810000 */
[----:B------:R-:W-:Y:S01]  /*a100*/  FFMA.FTZ R97, R97, UR10, -R103 ;  /* 0x0000000a61617c23 */ /* 0x000fe20008010867 */
[----:B------:R-:W-:Y:S01]  /*a110*/  ISETP.GT.AND P4, PT, R126, 0x68, PT ;  /* 0x000000687e00780c */ /* 0x000fe20003f84270 */
[----:B------:R-:W-:Y:S01]  /*a120*/  MUFU.EX2 R192, R192 ;  /* 0x000000c000c07308 */ /* 0x000fe20000000800 */
[----:B------:R-:W-:-:S02]  /*a130*/  FSEL R139, R139, -INF , P5 ;  /* 0xff8000008b8b7808 */ /* 0x000fc40002800000 */
[----:B------:R-:W-:Y:S02]  /*a140*/  FMNMX.FTZ R186, R138, R181, !PT ;  /* 0x000000b58aba7209 */ /* 0x000fe40007810000 */
[----:B------:R-:W-:Y:S02]  /*a150*/  ISETP.GT.AND P5, PT, R126, 0x69, PT ;  /* 0x000000697e00780c */ /* 0x000fe40003fa4270 */
[----:B------:R-:W-:Y:S01]  /*a160*/  FSEL R142, R142, -INF , P4 ;  /* 0xff8000008e8e7808 */ /* 0x000fe20002000000 */
[----:B------:R-:W-:Y:S01]  /*a170*/  MUFU.EX2 R193, R193 ;  /* 0x000000c100c17308 */ /* 0x000fe20000000800 */
[----:B------:R-:W-:Y:S02]  /*a180*/  FMNMX.FTZ R181, R139, R186, !PT ;  /* 0x000000ba8bb57209 */ /* 0x000fe40007810000 */
[----:B------:R-:W-:Y:S02]  /*a190*/  ISETP.GT.AND P4, PT, R126, 0x70, PT ;  /* 0x000000707e00780c */ /* 0x000fe40003f84270 */
[----:B------:R-:W-:-:S02]  /*a1a0*/  FSEL R143, R143, -INF , P5 ;  /* 0xff8000008f8f7808 */ /* 0x000fc40002800000 */
[----:B------:R-:W-:Y:S01]  /*a1b0*/  FMNMX.FTZ R186, R142, R181, !PT ;  /* 0x000000b58eba7209 */ /* 0x000fe20007810000 */
[----:B------:R-:W-:Y:S01]  /*a1c0*/  MUFU.EX2 R8, R8 ;  /* 0x0000000800087308 */ /* 0x000fe20000000800 */
[----:B------:R-:W-:Y:S02]  /*a1d0*/  ISETP.GT.AND P5, PT, R126, 0x71, PT ;  /* 0x000000717e00780c */ /* 0x000fe40003fa4270 */
[----:B------:R-:W-:Y:S02]  /*a1e0*/  FSEL R146, R146, -INF , P4 ;  /* 0xff80000092927808 */ /* 0x000fe40002000000 */
[----:B------:R-:W-:Y:S02]  /*a1f0*/  FMNMX.FTZ R181, R143, R186, !PT ;  /* 0x000000ba8fb57209 */ /* 0x000fe40007810000 */
        /* <DEDUP_REMOVED lines=12> */
[C---:B------:R-:W-:Y:S02]  /*a2c0*/  ISETP.GT.AND P5, PT, R126.reuse, 0x81, PT ;  /* 0x000000817e00780c */ /* 0x040fe40003fa4270 */
        /* <DEDUP_REMOVED lines=36> */
[C---:B------:R-:W-:Y:S02]  /*a510*/  ISETP.GT.AND P5, PT, R126.reuse, 0xa9, PT ;  /* 0x000000a97e00780c */ /* 0x040fe40003fa4270 */
[----:B---3--:R-:W-:Y:S01]  /*a520*/  FSEL R101, R101, -INF , P4 ;  /* 0xff80000065657808 */ /* 0x008fe20002000000 */
        /* <DEDUP_REMOVED lines=47> */
[----:B-1----:R-:W-:Y:S02]  /*a820*/  FSEL R191, R191, -INF , P5 ;  /* 0xff800000bfbf7808 */ /* 0x002fe40002800000 */
[----:B------:R-:W-:-:S03]  /*a830*/  FMNMX.FTZ R126, R104, R181, !PT ;  /* 0x000000b5687e7209 */ /* 0x000fc60007810000 */
[----:B------:R0:W-:Y:S01]  /*a840*/  MUFU.EX2 R102, R195 ;  /* 0x000000c300667308 */ /* 0x0001e20000000800 */
[----:B------:R-:W-:-:S05]  /*a850*/  FMNMX.FTZ R126, R191, R126, !PT ;  /* 0x0000007ebf7e7209 */ /* 0x000fca0007810000 */
[----:B------:R-:W1:Y:S02]  /*a860*/  SHFL.BFLY PT, R181, R126, 0x2, 0x1f ;  /* 0x0c401f007eb57f89 */ /* 0x000e6400000e0000 */
[----:B------:R-:W-:Y:S08]  /*a870*/  MUFU.EX2 R136, R136 ;  /* 0x0000008800887308 */ /* 0x000ff00000000800 */
[----:B------:R-:W-:Y:S08]  /*a880*/  MUFU.EX2 R137, R137 ;  /* 0x0000008900897308 */ /* 0x000ff00000000800 */
[----:B------:R-:W-:Y:S01]  /*a890*/  MUFU.EX2 R140, R140 ;  /* 0x0000008c008c7308 */ /* 0x000fe20000000800 */
[----:B-1----:R-:W-:Y:S01]  /*a8a0*/  FMNMX.FTZ R186, R126, R181, !PT ;  /* 0x000000b57eba7209 */ /* 0x002fe20007810000 */
[--C-:B------:R-:W-:Y:S01]  /*a8b0*/  FFMA.FTZ R126, R88, UR10, -R103.reuse ;  /* 0x0000000a587e7c23 */ /* 0x100fe20008010867 */
[----:B------:R-:W-:-:S01]  /*a8c0*/  FFMA.FTZ R181, R96, UR10, -R103 ;  /* 0x0000000a60b57c23 */ /* 0x000fc20008010867 */
[--C-:B------:R-:W-:Y:S01]  /*a8d0*/  FFMA.FTZ R96, R100, UR10, -R103.reuse ;  /* 0x0000000a64607c23 */ /* 0x100fe20008010867 */
[----:B------:R-:W-:-:S01]  /*a8e0*/  FFMA.FTZ R100, R135, UR10, -R103 ;  /* 0x0000000a87647c23 */ /* 0x000fc20008010867 */
[----:B0-----:R-:W0:Y:S01]  /*a8f0*/  SHFL.BFLY PT, R195, R186, 0x1, 0x1f ;  /* 0x0c201f00bac37f89 */ /* 0x001e2200000e0000 */
[----:B------:R-:W-:-:S01]  /*a900*/  FFMA.FTZ R103, R110, UR10, -R103 ;  /* 0x0000000a6e677c23 */ /* 0x000fc20008010867 */
[----:B------:R-:W-:Y:S08]  /*a910*/  MUFU.EX2 R141, R141 ;  /* 0x0000008d008d7308 */ /* 0x000ff00000000800 */
[----:B------:R-:W-:Y:S08]  /*a920*/  MUFU.EX2 R144, R144 ;  /* 0x0000009000907308 */ /* 0x000ff00000000800 */
[----:B------:R-:W-:Y:S01]  /*a930*/  MUFU.EX2 R145, R145 ;  /* 0x0000009100917308 */ /* 0x000fe20000000800 */
[----:B0-----:R-:W-:Y:S01]  /*a940*/  FMNMX.FTZ R88, R186, R195, !PT ;  /* 0x000000c3ba587209 */ /* 0x001fe20007810000 */
[----:B------:R-:W-:-:S06]  /*a950*/  IMAD.U32 R195, RZ, RZ, UR10 ;  /* 0x0000000affc37e24 */ /* 0x000fcc000f8e00ff */
[----:B------:R-:W-:Y:S01]  /*a960*/  MUFU.EX2 R148, R148 ;  /* 0x0000009400947308 */ /* 0x000fe20000000800 */
[C---:B------:R-:W-:Y:S01]  /*a970*/  FSETP.NEU.FTZ.AND P4, PT, R88.reuse, -INF , PT ;  /* 0xff8000005800780b */ /* 0x040fe20003f9d000 */
[----:B------:R-:W-:Y:S01]  /*a980*/  FFMA.FTZ R135, R88, R195, -8 ;  /* 0xc100000058877423 */ /* 0x000fe200000100c3 */
[----:B------:R-:W-:-:S04]  /*a990*/  FSEL R195, R89, RZ, P3 ;  /* 0x000000ff59c37208 */ /* 0x000fc80001800000 */
[----:B------:R-:W-:Y:S01]  /*a9a0*/  FSEL R110, R135, RZ, P4 ;  /* 0x000000ff876e7208 */ /* 0x000fe20002000000 */
[----:B------:R-:W-:-:S01]  /*a9b0*/  FADD.FTZ R195, -R195, R6 ;  /* 0x00000006c3c37221 */ /* 0x000fc20000010100 */
[----:B------:R-:W-:Y:S03]  /*a9c0*/  MUFU.EX2 R98, R194 ;  /* 0x000000c200627308 */ /* 0x000fe60000000800 */
[----:B------:R-:W-:-:S01]  /*a9d0*/  FFMA.FTZ R6, R142, UR10, -R110 ;  /* 0x0000000a8e067c23 */ /* 0x000fc2000801086e */
[----:B------:R-:W-:Y:S01]  /*a9e0*/  FSEL R142, R88, RZ, P4 ;  /* 0x000000ff588e7208 */ /* 0x000fe20002000000 */
[----:B------:R-:W-:-:S01]  /*a9f0*/  FFMA.FTZ R135, R122, UR10, -R110 ;  /* 0x0000000a7a877c23 */ /* 0x000fc2000801086e */
[----:B------:R-:W-:Y:S01]  /*aa00*/  FMUL.FTZ R195, R195, UR10 ;  /* 0x0000000ac3c37c20 */ /* 0x000fe20008410000 */
[----:B------:R-:W-:-:S01]  /*aa10*/  FFMA.FTZ R10, R10, UR10, -R110 ;  /* 0x0000000a0a0a7c23 */ /* 0x000fc2000801086e */
[----:B------:R-:W-:Y:S01]  /*aa20*/  FFMA.FTZ R13, R13, UR10, -R110 ;  /* 0x0000000a0d0d7c23 */ /* 0x000fe2000801086e */
[----:B------:R-:W-:-:S01]  /*aa30*/  FADD.FTZ R142, -R142, R5 ;  /* 0x000000058e8e7221 */ /* 0x000fc20000010100 */
[--C-:B------:R-:W-:Y:S01]  /*aa40*/  FFMA.FTZ R14, R14, UR10, -R110.reuse ;  /* 0x0000000a0e0e7c23 */ /* 0x100fe2000801086e */
[----:B------:R-:W0:Y:S01]  /*aa50*/  MUFU.EX2 R5, R195 ;  /* 0x000000c300057308 */ /* 0x000e220000000800 */
        /* <DEDUP_REMOVED lines=32> */
[----:B-1----:R-:W-:-:S01]  /*ac60*/  FFMA.FTZ R3, R142, R2, R135 ;  /* 0x000000028e037223 */ /* 0x002fc20000010087 */
        /* <DEDUP_REMOVED lines=26> */
[----:B------:R-:W-:-:S04]  /*ae10*/  IMAD.U32 R195, RZ, RZ, UR57 ;  /* 0x00000039ffc37e24 */ /* 0x000fc8000f8e00ff */
[----:B------:R-:W1:Y:S01]  /*ae20*/  MUFU.EX2 R184, R184 ;  /* 0x000000b800b87308 */ /* 0x000e620000000800 */
[----:B0-----:R-:W-:-:S01]  /*ae30*/  FADD.FTZ R3, R21, R2 ;  /* 0x0000000215037221 */ /* 0x001fc20000010000 */
[----:B------:R-:W-:Y:S01]  /*ae40*/  FADD.FTZ R2, R20, R189 ;  /* 0x000000bd14027221 */ /* 0x000fe20000010000 */
[----:B------:R-:W-:-:S05]  /*ae50*/  @!P0 LEA R195, R195, UR41, 0x3 ;  /* 0x00000029c3c38c11 */ /* 0x000fca000f8e18ff */
[----:B------:R-:W0:Y:S01]  /*ae60*/  MUFU.EX2 R187, R187 ;  /* 0x000000bb00bb7308 */ /* 0x000e220000000800 */
[----:B--2---:R-:W-:-:S07]  /*ae70*/  FADD.FTZ R3, R122, R3 ;  /* 0x000000037a037221 */ /* 0x004fce0000010000 */
[----:B------:R-:W2:Y:S01]  /*ae80*/  MUFU.EX2 R170, R170 ;  /* 0x000000aa00aa7308 */ /* 0x000ea20000000800 */
[----:B-1----:R-:W-:-:S01]  /*ae90*/  FADD.FTZ R188, R184, R3 ;  /* 0x00000003b8bc7221 */ /* 0x002fc20000010000 */
[----:B------:R-:W-:-:S04]  /*aea0*/  FADD.FTZ R3, R185, R2 ;  /* 0x00000002b9037221 */ /* 0x000fc80000010000 */
[----:B------:R-:W-:Y:S02]  /*aeb0*/  FADD.FTZ R2, R168, R3 ;  /* 0x00000003a8027221 */ /* 0x000fe40000010000 */
[----:B------:R-:W1:Y:S01]  /*aec0*/  MUFU.EX2 R171, R171 ;  /* 0x000000ab00ab7308 */ /* 0x000e620000000800 */
[----:B0-----:R-:W-:-:S01]  /*aed0*/  FADD.FTZ R189, R187, R188 ;  /* 0x000000bcbbbd7221 */ /* 0x001fc20000010000 */
[----:B------:R-:W-:Y:S01]  /*aee0*/  FFMA.FTZ R188, R190, UR10, -R110 ;  /* 0x0000000abebc7c23 */ /* 0x000fe2000801086e */
[----:B------:R-:W-:-:S04]  /*aef0*/  FADD.FTZ R3, R169, R2 ;  /* 0x00000002a9037221 */ /* 0x000fc80000010000 */
[----:B------:R-:W-:Y:S01]  /*af00*/  FADD.FTZ R2, R172, R3 ;  /* 0x00000003ac027221 */ /* 0x000fe20000010000 */
[----:B------:R-:W0:Y:S01]  /*af10*/  MUFU.EX2 R174, R174 ;  /* 0x000000ae00ae7308 */ /* 0x000e220000000800 */
[----:B--2---:R-:W-:-:S02]  /*af20*/  FADD.FTZ R190, R170, R189 ;  /* 0x000000bdaabe7221 */ /* 0x004fc40000010000 */
[----:B------:R-:W-:-:S04]  /*af30*/  FADD.FTZ R3, R173, R2 ;  /* 0x00000002ad037221 */ /* 0x000fc80000010000 */
[----:B------:R-:W-:Y:S01]  /*af40*/  FADD.FTZ R2, R176, R3 ;  /* 0x00000003b0027221 */ /* 0x000fe20000010000 */
[----:B------:R-:W2:Y:S01]  /*af50*/  MUFU.EX2 R175, R175 ;  /* 0x000000af00af7308 */ /* 0x000ea20000000800 */
[----:B-1----:R-:W-:-:S02]  /*af60*/  FADD.FTZ R189, R171, R190 ;  /* 0x000000beabbd7221 */ /* 0x002fc40000010000 */
[----:B------:R-:W-:-:S05]  /*af70*/  FADD.FTZ R2, R177, R2 ;  /* 0x00000002b1027221 */ /* 0x000fca0000010000 */
[----:B------:R-:W1:Y:S01]  /*af80*/  MUFU.EX2 R178, R178 ;  /* 0x000000b200b27308 */ /* 0x000e620000000800 */
[----:B0-----:R-:W-:-:S07]  /*af90*/  FADD.FTZ R190, R174, R189 ;  /* 0x000000bdaebe7221 */ /* 0x001fce0000010000 */
[----:B------:R-:W0:Y:S01]  /*afa0*/  MUFU.EX2 R179, R179 ;  /* 0x000000b300b37308 */ /* 0x000e220000000800 */
[----:B--2---:R-:W-:-:S07]  /*afb0*/  FADD.FTZ R189, R175, R190 ;  /* 0x000000beafbd7221 */ /* 0x004fce0000010000 */
        /* <DEDUP_REMOVED lines=9> */
[----:B-1----:R-:W-:-:S01]  /*b050*/  FADD.FTZ R3, R183, R2 ;  /* 0x00000002b7037221 */ /* 0x002fc20000010000 */
[----:B------:R-:W-:-:S06]  /*b060*/  FADD.FTZ R2, R152, R189 ;  /* 0x000000bd98027221 */ /* 0x000fcc0000010000 */
[----:B------:R-:W1:Y:S01]  /*b070*/  MUFU.EX2 R158, R158 ;  /* 0x0000009e009e7308 */ /* 0x000e620000000800 */
[----:B0-----:R-:W-:-:S01]  /*b080*/  FADD.FTZ R190, R154, R3 ;  /* 0x000000039abe7221 */ /* 0x001fc20000010000 */
[----:B------:R-:W-:-:S04]  /*b090*/  FADD.FTZ R3, R153, R2 ;  /* 0x0000000299037221 */ /* 0x000fc80000010000 */
[----:B------:R-:W-:Y:S02]  /*b0a0*/  FADD.FTZ R2, R156, R3 ;  /* 0x000000039c027221 */ /* 0x000fe40000010000 */
[----:B------:R-:W0:Y:S01]  /*b0b0*/  MUFU.EX2 R159, R159 ;  /* 0x0000009f009f7308 */ /* 0x000e220000000800 */
[----:B--2---:R-:W-:-:S01]  /*b0c0*/  FADD.FTZ R189, R155, R190 ;  /* 0x000000be9bbd7221 */ /* 0x004fc20000010000 */
[----:B------:R-:W-:-:S04]  /*b0d0*/  FADD.FTZ R3, R157, R2 ;  /* 0x000000029d037221 */ /* 0x000fc80000010000 */
[----:B------:R-:W-:Y:S02]  /*b0e0*/  FADD.FTZ R2, R160, R3 ;  /* 0x00000003a0027221 */ /* 0x000fe40000010000 */
[----:B------:R-:W2:Y:S01]  /*b0f0*/  MUFU.EX2 R162, R162 ;  /* 0x000000a200a27308 */ /* 0x000ea20000000800 */
[----:B-1----:R-:W-:-:S01]  /*b100*/  FADD.FTZ R190, R158, R189 ;  /* 0x000000bd9ebe7221 */ /* 0x002fc20000010000 */
[----:B------:R-:W-:-:S04]  /*b110*/  FADD.FTZ R3, R161, R2 ;  /* 0x00000002a1037221 */ /* 0x000fc80000010000 */
[----:B------:R-:W-:Y:S02]  /*b120*/  FADD.FTZ R2, R164, R3 ;  /* 0x00000003a4027221 */ /* 0x000fe40000010000 */
        /* <DEDUP_REMOVED lines=17> */
[----:B--2---:R-:W-:-:S07]  /*b240*/  FADD.FTZ R189, R167, R190 ;  /* 0x000000bea7bd7221 */ /* 0x004fce0000010000 */
        /* <DEDUP_REMOVED lines=51> */
[----:B0-----:R-:W-:-:S01]  /*b580*/  FADD.FTZ R119, R133, R194 ;  /* 0x000000c285777221 */ /* 0x001fc20000010000 */
[----:B------:R-:W-:-:S06]  /*b590*/  FADD.FTZ R2, R102, R3 ;  /* 0x0000000366027221 */ /* 0x000fcc0000010000 */
        /* <DEDUP_REMOVED lines=21> */
[----:B------:R-:W-:-:S05]  /*b6f0*/  IADD3 R2, -R227, 0xb, RZ ;  /* 0x0000000be3027810 */ /* 0x000fca0007ffe1ff */
[----:B------:R2:W-:Y:S06]  /*b700*/  BAR.ARV R2, 0x100 ;  /* 0x000400020000751d */ /* 0x0005ec0000002000 */
[----:B------:R-:W3:Y:S01]  /*b710*/  MUFU.EX2 R116, R116 ;  /* 0x0000007400747308 */ /* 0x000ee20000000800 */
[----:B-1----:R-:W-:-:S01]  /*b720*/  FADD.FTZ R189, R113, R132 ;  /* 0x0000008471bd7221 */ /* 0x002fc20000010000 */
[--C-:B------:R-:W-:Y:S01]  /*b730*/  FFMA.FTZ R132, R99, UR10, -R110.reuse ;  /* 0x0000000a63847c23 */ /* 0x100fe2000801086e */
[----:B------:R-:W-:-:S01]  /*b740*/  FFMA.FTZ R99, R104, UR10, -R110 ;  /* 0x0000000a68637c23 */ /* 0x000fc2000801086e */
[----:B0-----:R-:W-:Y:S01]  /*b750*/  FADD.FTZ R194, R114, R3 ;  /* 0x0000000372c27221 */ /* 0x001fe20000010000 */
[----:B--2---:R-:W-:-:S03]  /*b760*/  @!P0 VIADD R2, R195, 0x2e840 ;  /* 0x0002e840c3028836 */ /* 0x004fc60000000000 */
[----:B------:R-:W0:Y:S02]  /*b770*/  MUFU.EX2 R115, R115 ;  /* 0x0000007300737308 */ /* 0x000e240000000800 */
[----:B------:R-:W-:-:S04]  /*b780*/  @!P0 PRMT R2, RZ, 0x654, R2 ;  /* 0x00000654ff028816 */ /* 0x000fc80000000002 */
[----:B------:R1:W-:Y:S02]  /*b790*/  @!P0 SYNCS.ARRIVE.TRANS64.RED.A1T0 RZ, [R2+URZ], RZ ;  /* 0x000000ff02ff89a7 */ /* 0x0003e4000810043f */
        /* <DEDUP_REMOVED lines=13> */
[----:B---3--:R-:W-:-:S01]  /*b870*/  FADD.FTZ R3, R181, R104 ;  /* 0x00000068b5037221 */ /* 0x008fc20000010000 */
[----:B------:R-:W-:-:S06]  /*b880*/  FFMA.FTZ R104, R191, UR10, -R110 ;  /* 0x0000000abf687c23 */ /* 0x000fcc000801086e */
        /* <DEDUP_REMOVED lines=26> */
.L_x_2084:
[----:B------:R-:W-:Y:S01]  /*ba30*/  UISETP.GT.AND UP1, UPT, UR56, UR53, UPT ;  /* 0x000000353800728c */ /* 0x000fe2000bf24270 */
[----:B------:R-:W-:Y:S01]  /*ba40*/  F2FP.SATFINITE.E4M3.F32.PACK_AB_MERGE_C R6, R143, R6, RZ ;  /* 0x000000068f06723e */ /* 0x000fe200048070ff */
[----:B------:R-:W-:Y:S01]  /*ba50*/  ULEA UR6, UR58, UR41, 0x3 ;  /* 0x000000293a067291 */ /* 0x000fe2000f8e183f */
[----:B------:R-:W-:Y:S01]  /*ba60*/  F2FP.SATFINITE.E4M3.F32.PACK_AB_MERGE_C R8, R11, R8, RZ ;  /* 0x000000080b08723e */ /* 0x000fe200048070ff */
[----:B------:R-:W-:Y:S01]  /*ba70*/  UIADD3 UR7, UR56, -0x1, URZ ;  /* 0xffffffff38077890 */ /* 0x000fe2000fffe03f */
[----:B------:R-:W-:Y:S01]  /*ba80*/  F2FP.SATFINITE.E4M3.F32.PACK_AB_MERGE_C R13, R14, R13, RZ ;  /* 0x0000000d0e0d723e */ /* 0x000fe200048070ff */
[----:B------:R-:W-:Y:S01]  /*ba90*/  UIADD3 UR6, UR6, 0x2e860, URZ ;  /* 0x0002e86006067890 */ /* 0x000fe2000fffe03f */
[----:B------:R-:W-:Y:S01]  /*baa0*/  PLOP3.LUT P3, PT, PT, PT, UP1, 0x80, 0x0 ;  /* 0x000000000000781c */ /* 0x000fe20003f6f018 */
[----:B------:R-:W-:Y:S01]  /*bab0*/  UMOV UR59, UR47 ;  /* 0x0000002f003b7c82 */ /* 0x000fe20008000000 */
[----:B------:R-:W-:Y:S01]  /*bac0*/  F2FP.SATFINITE.E4M3.F32.PACK_AB_MERGE_C R20, R185, R20, RZ ;  /* 0x00000014b914723e */ /* 0x000fe200048070ff */
[----:B------:R-:W-:Y:S01]  /*bad0*/  UPRMT UR6, UR40, 0x654, UR6 ;  /* 0x0000065428067896 */ /* 0x000fe20008000006 */
[----:B------:R-:W-:Y:S01]  /*bae0*/  F2FP.SATFINITE.E4M3.F32.PACK_AB_MERGE_C R184, R187, R184, RZ ;  /* 0x000000b8bbb8723e */ /* 0x000fe200048070ff */
[----:B------:R-:W-:Y:S01]  /*baf0*/  UMOV UR56, UR7 ;  /* 0x0000000700387c82 */ /* 0x000fe20008000000 */
[----:B------:R-:W-:Y:S01]  /*bb00*/  F2FP.SATFINITE.E4M3.F32.PACK_AB_MERGE_C R172, R173, R172, RZ ;  /* 0x000000acadac723e */ /* 0x000fe200048070ff */
[----:B------:R-:W-:Y:S01]  /*bb10*/  UMOV UR58, UR57 ;  /* 0x00000039003a7c82 */ /* 0x000fe20008000000 */
[----:B------:R-:W-:Y:S01]  /*bb20*/  F2FP.SATFINITE.E4M3.F32.PACK_AB_MERGE_C R174, R175, R174, RZ ;  /* 0x000000aeafae723e */ /* 0x000fe200048070ff */
[----:B------:R-:W-:Y:S01]  /*bb30*/  FMUL.FTZ R24, R24, R5 ;  /* 0x0000000518187220 */ /* 0x000fe20000410000 */
[----:B------:R-:W-:Y:S01]  /*bb40*/  F2FP.SATFINITE.E4M3.F32.PACK_AB_MERGE_C R9, R180, R9, RZ ;  /* 0x00000009b409723e */ /* 0x000fe200048070ff */
[-C--:B------:R-:W-:Y:S01]  /*bb50*/  FMUL.FTZ R25, R25, R5.reuse ;  /* 0x0000000519197220 */ /* 0x080fe20000410000 */
[----:B------:R-:W-:Y:S01]  /*bb60*/  F2FP.SATFINITE.E4M3.F32.PACK_AB_MERGE_C R182, R183, R182, RZ ;  /* 0x000000b6b7b6723e */ /* 0x000fe200048070ff */
[----:B------:R-:W-:Y:S01]  /*bb70*/  SYNCS.ARRIVE.TRANS64.RED.A1T0 RZ, [UR6], RZ ;  /* 0x000000ffffff79a7 */ /* 0x000fe20008100406 */
        /* <DEDUP_REMOVED lines=108> */
[----:B------:R-:W-:Y:S01]  /*c240*/  FMUL.FTZ R87, R87, R142 ;  /* 0x0000008e57577220 */ /* 0x000fe20000410000 */
[----:B------:R-:W-:-:S02]  /*c250*/  IMAD.MOV.U32 R5, RZ, RZ, R88 ;  /* 0x000000ffff057224 */ /* 0x000fc400078e0058 */
[----:B------:R-:W-:Y:S01]  /*c260*/  IMAD.MOV.U32 R6, RZ, RZ, R89 ;  /* 0x000000ffff067224 */ /* 0x000fe200078e0059 */
[----:B------:R-:W-:Y:S06]  /*c270*/  @P3 BRA `(.L_x_2085) ;  /* 0xffffffac00203947 */ /* 0x000fec000383ffff */
[----:B------:R-:W-:Y:S01]  /*c280*/  UMOV UR52, UR57 ;  /* 0x0000003900347c82 */ /* 0x000fe20008000000 */
[----:B------:R-:W-:-:S05]  /*c290*/  UMOV UR56, UR7 ;  /* 0x0000000700387c82 */ /* 0x000fca0008000000 */
.L_x_2075:
[----:B------:R-:W-:-:S06]  /*c2a0*/  UISETP.GE.AND UP0, UPT, UR56, UR39, UPT ;  /* 0x000000273800728c */ /* 0x000fcc000bf06270 */
[----:B------:R-:W-:-:S13]  /*c2b0*/  PLOP3.LUT P2, PT, PT, PT, UP0, 0x80, 0x0 ;  /* 0x000000000000781c */ /* 0x000fda0003f4f008 */
[----:B------:R-:W-:Y:S05]  /*c2c0*/  @!P2 BRA `(.L_x_2086) ;  /* 0x000000440014a947 */ /* 0x000fea0003800000 */
[----:B------:R-:W-:Y:S01]  /*c2d0*/  IMAD.MOV.U32 R5, RZ, RZ, R88 ;  /* 0x000000ffff057224 */ /* 0x000fe200078e0058 */
[----:B------:R-:W-:Y:S01]  /*c2e0*/  UMOV UR53, UR47 ;  /* 0x0000002f00357c82 */ /* 0x000fe20008000000 */
[----:B------:R-:W-:Y:S01]  /*c2f0*/  IMAD.MOV.U32 R6, RZ, RZ, R89 ;  /* 0x000000ffff067224 */ /* 0x000fe200078e0059 */
[----:B------:R-:W-:Y:S01]  /*c300*/  UMOV UR51, UR52 ;  /* 0x0000003400337c82 */ /* 0x000fe20008000000 */
[----:B------:R-:W-:-:S05]  /*c310*/  ULDC UR50, c[0x0][0x988] ;  /* 0x0002620000327ab9 */ /* 0x000fca0000000800 */
.L_x_2096:
        /* <DEDUP_REMOVED lines=9> */
.L_x_2088:
[----:B------:R-:W-:Y:S01]  /*c3b0*/  ULEA UR6, UR52, UR41, 0x3 ;  /* 0x0000002934067291 */ /* 0x000fe2000f8e183f */
[----:B------:R-:W-:-:S05]  /*c3c0*/  IMAD.U32 R7, RZ, RZ, UR47 ;  /* 0x0000002fff077e24 */ /* 0x000fca000f8e00ff */
[----:B------:R-:W-:-:S04]  /*c3d0*/  SHF.L.U32 R7, R7, 0x1f, RZ ;  /* 0x0000001f07077819 */ /* 0x000fc800000006ff */
[----:B------:R0:W1:Y:S01]  /*c3e0*/  SYNCS.PHASECHK.TRANS64.TRYWAIT P2, [UR6+0x2e830], R7 ;  /* 0x02e83007ff0075a7 */ /* 0x0000620008040146 */
[----:B------:R-:W-:Y:S05]  /*c3f0*/  @!P1 BRA `(.L_x_2089) ;  /* 0x0000000000049947 */ /* 0x000fea0003800000 */
[----:B------:R-:W-:Y:S01]  /*c400*/  BPT.TRAP 0x1 ;  /* 0x000000040000795c */ /* 0x000fe20000300000 */
.L_x_2089:
[----:B-1----:R-:W-:Y:S05]  /*c410*/  @P2 BRA `(.L_x_2087) ;  /* 0x0000000000082947 */ /* 0x002fea0003800000 */
[----:B------:R-:W1:Y:S02]  /*c420*/  SYNCS.PHASECHK.TRANS64.TRYWAIT P2, [UR6+0x2e830], R7 ;  /* 0x02e83007ff0075a7 */ /* 0x000e640008040146 */
[----:B-1----:R-:W-:Y:S05]  /*c430*/  @!P2 BRA `(.L_x_2090) ;  /* 0x000000f0003ca947 */ /* 0x002fea0003800000 */
.L_x_2087:
[----:B-1----:R-:W1:Y:S01]  /*c440*/  S2R R8, SR_TID.X ;  /* 0x0000000000087919 */ /* 0x002e620000002100 */
[----:B------:R-:W-:Y:S01]  /*c450*/  R2UR UR57, R4 ;  /* 0x00000000043972ca */ /* 0x000fe200000e0000 */
[----:B------:R-:W-:Y:S01]  /*c460*/  UMOV UR19, 0x40000040 ;  /* 0x4000004000137882 */ /* 0x000fe20000000000 */
[----:B------:R-:W-:Y:S01]  /*c470*/  UMOV UR20, UR16 ;  /* 0x0000001000147c82 */ /* 0x000fe20008000000 */
[----:B------:R-:W-:Y:S01]  /*c480*/  UMOV UR21, UR17 ;  /* 0x0000001100157c82 */ /* 0x000fe20008000000 */
        /* <DEDUP_REMOVED lines=9> */
[----:B------:R-:W-:Y:S01]  /*c520*/  UIMAD UR57, UR52, 0x700, UR57 ;  /* 0x00000700343978a4 */ /* 0x000fe2000f8e0239 */
[----:B------:R-:W-:Y:S01]  /*c530*/  UMOV UR35, 0x40000040 ;  /* 0x4000004000237882 */ /* 0x000fe20000000000 */
[----:B------:R-:W-:-:S02]  /*c540*/  UMOV UR7, 0x40000040 ;  /* 0x4000004000077882 */ /* 0x000fc40000000000 */
[----:B------:R-:W-:Y:S02]  /*c550*/  UIADD3 UR22, UR57, 0x100, URZ ;  /* 0x0000010039167890 */ /* 0x000fe4000fffe03f */
[----:B------:R-:W-:Y:S02]  /*c560*/  UIADD3 UR26, UR57, 0x200, URZ ;  /* 0x00000200391a7890 */ /* 0x000fe4000fffe03f */
[----:B------:R-:W-:Y:S01]  /*c570*/  UMOV UR18, UR57 ;  /* 0x0000003900127c82 */ /* 0x000fe20008000000 */
[----:B------:R-:W-:Y:S02]  /*c580*/  UIADD3 UR30, UR57, 0x300, URZ ;  /* 0x00000300391e7890 */ /* 0x000fe4000fffe03f */
[----:B------:R-:W-:Y:S02]  /*c590*/  UIADD3 UR34, UR57, 0x400, URZ ;  /* 0x0000040039227890 */ /* 0x000fe4000fffe03f */
[----:B------:R-:W-:Y:S02]  /*c5a0*/  UIADD3 UR6, UR57, 0x2, URZ ;  /* 0x0000000239067890 */ /* 0x000fe4000fffe03f */
[----:B------:R-:W-:Y:S01]  /*c5b0*/  UIADD3 UR10, UR57, 0x602, URZ ;  /* 0x00000602390a7890 */ /* 0x000fe2000fffe03f */
[----:B------:R-:W-:Y:S01]  /*c5c0*/  UMOV UR11, 0x40000040 ;  /* 0x40000040000b7882 */ /* 0x000fe20000000000 */
[----:B-1----:R-:W-:Y:S01]  /*c5d0*/  SHF.R.U32.HI R8, RZ, 0x7, R8 ;  /* 0x00000007ff087819 */ /* 0x002fe20000011608 */
[----:B------:R-:W-:Y:S01]  /*c5e0*/  UIADD3 UR14, UR57, 0x6, URZ ;  /* 0x00000006390e7890 */ /* 0x000fe2000fffe03f */
[----:B------:R-:W-:-:S03]  /*c5f0*/  UMOV UR15, 0x40000040 ;  /* 0x40000040000f7882 */ /* 0x000fc60000000000 */
[----:B0-----:R-:W-:-:S05]  /*c600*/  VIADD R7, R8, 0x8 ;  /* 0x0000000808077836 */ /* 0x001fca0000000000 */
        /* <DEDUP_REMOVED lines=157> */
.L_x_2092:
[----:B------:R-:W-:Y:S01]  /*cfe0*/  ULEA UR6, UR51, UR41, 0x3 ;  /* 0x0000002933067291 */ /* 0x000fe2000f8e183f */
[----:B------:R-:W-:-:S05]  /*cff0*/  IMAD.U32 R7, RZ, RZ, UR53 ;  /* 0x00000035ff077e24 */ /* 0x000fca000f8e00ff */
[----:B------:R-:W-:-:S04]  /*d000*/  SHF.L.U32 R7, R7, 0x1f, RZ ;  /* 0x0000001f07077819 */ /* 0x000fc800000006ff */
[----:B------:R0:W1:Y:S01]  /*d010*/  SYNCS.PHASECHK.TRANS64.TRYWAIT P2, [UR6+0x2e850], R7 ;  /* 0x02e85007ff0075a7 */ /* 0x0000620008040146 */
[----:B------:R-:W-:Y:S05]  /*d020*/  @!P1 BRA `(.L_x_2093) ;  /* 0x0000000000049947 */ /* 0x000fea0003800000 */
[----:B------:R-:W-:Y:S01]  /*d030*/  BPT.TRAP 0x1 ;  /* 0x000000040000795c */ /* 0x000fe20000300000 */
.L_x_2093:
[----:B-1----:R-:W-:Y:S05]  /*d040*/  @P2 BRA `(.L_x_2091) ;  /* 0x0000000000082947 */ /* 0x002fea0003800000 */
[----:B------:R-:W1:Y:S02]  /*d050*/  SYNCS.PHASECHK.TRANS64.TRYWAIT P2, [UR6+0x2e850], R7 ;  /* 0x02e85007ff0075a7 */ /* 0x000e640008040146 */
[----:B-1----:R-:W-:Y:S05]  /*d060*/  @!P2 BRA `(.L_x_2094) ;  /* 0x000000e40048a947 */ /* 0x002fea0003800000 */
.L_x_2091:
[----:B------:R-:W-:Y:S01]  /*d070*/  UIADD3 UR6, UR41, 0x400, URZ ;  /* 0x0000040029067890 */ /* 0x000fe2000fffe03f */
[----:B------:R-:W-:Y:S01]  /*d080*/  WARPGROUP.ARRIVE ;  /* 0x00000000000079c5 */ /* 0x000fe20000000000 */
[----:B------:R-:W-:Y:S01]  /*d090*/  UMOV UR7, 0xc0000010 ;  /* 0xc000001000077882 */ /* 0x000fe20000000000 */
[C---:B01----:R-:W-:Y:S01]  /*d0a0*/  FMUL.FTZ R7, R0.reuse, R184 ;  /* 0x000000b800077220 */ /* 0x043fe20000410000 */
        /* <DEDUP_REMOVED lines=13> */
[----:B------:R-:W1:Y:S01]  /*d180*/  MUFU.TANH R10, R10 ;  /* 0x0000000a000a7308 */ /* 0x000e620000002400 */
        /* <DEDUP_REMOVED lines=11> */
[----:B0-----:R-:W-:Y:S01]  /*d240*/  FMNMX.FTZ R189, R7, R6, !PT ;  /* 0x0000000607bd7209 */ /* 0x001fe20007810000 */
[C---:B------:R-:W-:Y:S01]  /*d250*/  FMUL.FTZ R188, R0.reuse, R199 ;  /* 0x000000c700bc7220 */ /* 0x040fe20000410000 */
[C---:B------:R-:W-:Y:S01]  /*d260*/  FMUL.FTZ R168, R0.reuse, R168 ;  /* 0x000000a800a87220 */ /* 0x040fe20000410000 */
[C---:B------:R-:W-:Y:S01]  /*d270*/  FMUL.FTZ R170, R0.reuse, R170 ;  /* 0x000000aa00aa7220 */ /* 0x040fe20000410000 */
[----:B------:R-:W-:Y:S01]  /*d280*/  FMUL.FTZ R169, R0, R169 ;  /* 0x000000a900a97220 */ /* 0x000fe20000410000 */
[----:B-1----:R-:W-:Y:S01]  /*d290*/  FMNMX.FTZ R190, R10, R5, !PT ;  /* 0x000000050abe7209 */ /* 0x002fe20007810000 */
        /* <DEDUP_REMOVED lines=122> */
[----:B------:R-:W-:-:S06]  /*da40*/  UMOV UR10, UR50 ;  /* 0x00000032000a7c82 */ /* 0x000fcc0008000000 */
        /* <DEDUP_REMOVED lines=95> */
[----:B--2---:R-:W-:Y:S01]  /*e040*/  FMNMX.FTZ R88, R144, R89, !PT ;  /* 0x0000005990587209 */ /* 0x004fe20007810000 */
[----:B------:R-:W-:-:S04]  /*e050*/  UIADD3 UR6, UR11, 0x400, URZ ;  /* 0x000004000b067890 */ /* 0x000fc8000fffe03f */
[----:B------:R-:W1:Y:S01]  /*e060*/  MUFU.TANH R145, R145 ;  /* 0x0000009100917308 */ /* 0x000e620000002400 */
[----:B------:R-:W-:-:S07]  /*e070*/  UMOV UR7, 0xc0000010 ;  /* 0xc000001000077882 */ /* 0x000fce0000000000 */
        /* <DEDUP_REMOVED lines=118> */
[----:B------:R-:W-:Y:S02]  /*e7e0*/  WARPGROUP.DEPBAR.LE gsb0, 0x0 ;  /* 0x00008000000079c5 */ /* 0x000fe40000010000 */
[----:B0-----:R-:W-:Y:S01]  /*e7f0*/  FMNMX.FTZ R192, R103, R192, !PT ;  /* 0x000000c067c07209 */ /* 0x001fe20007810000 */
[----:B------:R-:W-:-:S04]  /*e800*/  WARPGROUP.ARRIVE ;  /* 0x00000000000079c5 */ /* 0x000fc80000000000 */
[----:B------:R-:W0:Y:S02]  /*e810*/  SHFL.BFLY PT, R89, R192, 0x2, 0x1f ;  /* 0x0c401f00c0597f89 */ /* 0x000e2400000e0000 */
[----:B------:R-:W-:Y:S01]  /*e820*/  QGMMA.64x128x32.F32.E4M3.E4M3 R24, R200, gdesc[UR4], R24, gsb0 ;  /* 0x01e00004c8187df3 */ /* 0x000fe20008000818 */
[----:B-1----:R-:W-:-:S05]  /*e830*/  FMNMX.FTZ R193, R191, R88, !PT ;  /* 0x00000058bfc17209 */ /* 0x002fca0007810000 */
[----:B------:R-:W1:Y:S01]  /*e840*/  SHFL.BFLY PT, R88, R193, 0x1, 0x1f ;  /* 0x0c201f00c1587f89 */ /* 0x000e6200000e0000 */
[----:B0-----:R-:W-:Y:S01]  /*e850*/  FMNMX.FTZ R194, R192, R89, !PT ;  /* 0x00000059c0c27209 */ /* 0x001fe20007810000 */
[----:B------:R-:W-:-:S04]  /*e860*/  IMAD.U32 R192, RZ, RZ, UR10 ;  /* 0x0000000affc07e24 */ /* 0x000fc8000f8e00ff */
[----:B------:R-:W0:Y:S01]  /*e870*/  SHFL.BFLY PT, R195, R194, 0x1, 0x1f ;  /* 0x0c201f00c2c37f89 */ /* 0x000e2200000e0000 */
[----:B-1----:R-:W-:Y:S01]  /*e880*/  FMNMX.FTZ R89, R193, R88, !PT ;  /* 0x00000058c1597209 */ /* 0x002fe20007810000 */
[----:B------:R-:W-:-:S04]  /*e890*/  IMAD.U32 R193, RZ, RZ, UR10 ;  /* 0x0000000affc17e24 */ /* 0x000fc8000f8e00ff */
[C---:B------:R-:W-:Y:S01]  /*e8a0*/  FFMA.FTZ R191, R89.reuse, R192, -8 ;  /* 0xc100000059bf7423 */ /* 0x040fe200000100c0 */
[----:B------:R-:W-:-:S01]  /*e8b0*/  FADD.FTZ R6, -R89, R6 ;  /* 0x0000000659067221 */ /* 0x000fc20000010100 */
[----:B0-----:R-:W-:Y:S02]  /*e8c0*/  FMNMX.FTZ R88, R194, R195, !PT ;  /* 0x000000c3c2587209 */ /* 0x001fe40007810000 */
        /* <DEDUP_REMOVED lines=127> */
[----:B------:R-:W-:-:S02]  /*f0c0*/  IMAD.U32 R195, RZ, RZ, UR52 ;  /* 0x00000034ffc37e24 */ /* 0x000fc4000f8e00ff */
[----:B------:R-:W-:-:S01]  /*f0d0*/  FFMA.FTZ R99, R99, UR10, -R191 ;  /* 0x0000000a63637c23 */ /* 0x000fc200080108bf */
[----:B------:R-:W-:Y:S01]  /*f0e0*/  FFMA.FTZ R102, R102, UR10, -R191 ;  /* 0x0000000a66667c23 */ /* 0x000fe200080108bf */
[----:B------:R-:W-:Y:S01]  /*f0f0*/  IADD3 R194, -R227, 0xb, RZ ;  /* 0x0000000be3c27810 */ /* 0x000fe20007ffe1ff */
[----:B------:R-:W1:Y:S01]  /*f100*/  MUFU.EX2 R14, R14 ;  /* 0x0000000e000e7308 */ /* 0x000e620000000800 */
[----:B0-----:R-:W-:-:S01]  /*f110*/  FADD.FTZ R193, R13, R2 ;  /* 0x000000020dc17221 */ /* 0x001fc20000010000 */
[----:B------:R-:W-:Y:S01]  /*f120*/  @!P0 LEA R195, R195, UR41, 0x3 ;  /* 0x00000029c3c38c11 */ /* 0x000fe2000f8e18ff */
[----:B------:R-:W-:-:S01]  /*f130*/  FFMA.FTZ R103, R103, UR10, -R191 ;  /* 0x0000000a67677c23 */ /* 0x000fc200080108bf */
[----:B------:R-:W-:-:S04]  /*f140*/  WARPGROUP.DEPBAR.LE gsb0, 0x0 ;  /* 0x00008000000079c5 */ /* 0x000fc80000010000 */
        /* <DEDUP_REMOVED lines=182> */
[----:B------:R-:W-:-:S05]  /*fcb0*/  @!P0 VIADD R2, R195, 0x2e840 ;  /* 0x0002e840c3028836 */ /* 0x000fca0000000000 */
[----:B------:R-:W-:Y:S01]  /*fcc0*/  @!P0 PRMT R2, RZ, 0x654, R2 ;  /* 0x00000654ff028816 */ /* 0x000fe20000000002 */
[----:B------:R-:W2:Y:S01]  /*fcd0*/  MUFU.EX2 R91, R91 ;  /* 0x0000005b005b7308 */ /* 0x000ea20000000800 */
[----:B-1----:R-:W-:-:S01]  /*fce0*/  FADD.FTZ R192, R90, R3 ;  /* 0x000000035ac07221 */ /* 0x002fc20000010000 */
[----:B------:R1:W-:Y:S06]  /*fcf0*/  BAR.ARV R194, 0x100 ;  /* 0x000400c20000751d */ /* 0x0003ec0000002000 */
[----:B------:R-:W3:Y:S01]  /*fd00*/  MUFU.EX2 R92, R92 ;  /* 0x0000005c005c7308 */ /* 0x000ee20000000800 */
[----:B0-----:R-:W-:-:S01]  /*fd10*/  FADD.FTZ R193, R190, R193 ;  /* 0x000000c1bec17221 */ /* 0x001fc20000010000 */
[----:B------:R0:W-:Y:S06]  /*fd20*/  @!P0 SYNCS.ARRIVE.TRANS64.RED.A1T0 RZ, [R2+URZ], RZ ;  /* 0x000000ff02ff89a7 */ /* 0x0001ec000810043f */
[----:B------:R-:W1:Y:S01]  /*fd30*/  MUFU.EX2 R94, R94 ;  /* 0x0000005e005e7308 */ /* 0x000e620000000800 */
[----:B--2---:R-:W-:-:S07]  /*fd40*/  FADD.FTZ R3, R91, R192 ;  /* 0x000000c05b037221 */ /* 0x004fce0000010000 */
[----:B------:R-:W2:Y:S01]  /*fd50*/  MUFU.EX2 R93, R93 ;  /* 0x0000005d005d7308 */ /* 0x000ea20000000800 */
[----:B---3--:R-:W-:-:S07]  /*fd60*/  FADD.FTZ R192, R92, R193 ;  /* 0x000000c15cc07221 */ /* 0x008fce0000010000 */
[----:B------:R-:W3:Y:S01]  /*fd70*/  MUFU.EX2 R95, R95 ;  /* 0x0000005f005f7308 */ /* 0x000ee20000000800 */
[----:B-1----:R-:W-:-:S07]  /*fd80*/  FADD.FTZ R194, R94, R3 ;  /* 0x000000035ec27221 */ /* 0x002fce0000010000 */
        /* <DEDUP_REMOVED lines=20> */
.L_x_2095:
        /* <DEDUP_REMOVED lines=131> */
[----:B------:R-:W-:Y:S01]  /*10700*/  F2FP.SATFINITE.E4M3.F32.PACK_AB_MERGE_C R203, R99, R98, R102 ;  /* 0x0000006263cb723e */ /* 0x000fe20004807066 */
[----:B------:R-:W-:Y:S06]  /*10710*/  @P2 BRA `(.L_x_2096) ;  /* 0xffffffbc00002947 */ /* 0x000fec000383ffff */
.L_x_2086:
[----:B------:R-:W-:Y:S06]  /*10720*/  BAR.ARV 0x8, 0x180 ;  /* 0x0206000000007b1d */ /* 0x000fec0000002000 */
[----:B------:R-:W-:Y:S05]  /*10730*/  @!P1 BRA `(.L_x_2097) ;  /* 0x0000000000049947 */ /* 0x000fea0003800000 */
[----:B------:R-:W-:Y:S01]  /*10740*/  BPT.TRAP 0x1 ;  /* 0x000000040000795c */ /* 0x000fe20000300000 */
.L_x_2097:
[----:B------:R-:W-:Y:S01]  /*10750*/  ULEA UR5, UR52, UR41, 0x3 ;  /* 0x0000002934057291 */ /* 0x000fe2000f8e183f */
[----:B------:R-:W-:-:S05]  /*10760*/  IMAD.U32 R0, RZ, RZ, UR47 ;  /* 0x0000002fff007e24 */ /* 0x000fca000f8e00ff */
[----:B------:R-:W-:-:S04]  /*10770*/  SHF.L.U32 R0, R0, 0x1f, RZ ;  /* 0x0000001f00007819 */ /* 0x000fc800000006ff */
[----:B------:R0:W1:Y:S01]  /*10780*/  SYNCS.PHASECHK.TRANS64.TRYWAIT P0, [UR5+0x2e850], R0 ;  /* 0x02e85000ff0075a7 */ /* 0x0000620008000145 */
[----:B------:R-:W-:Y:S05]  /*10790*/  @!P1 BRA `(.L_x_2098) ;  /* 0x0000000000049947 */ /* 0x000fea0003800000 */
[----:B------:R-:W-:Y:S01]  /*107a0*/  BPT.TRAP 0x1 ;  /* 0x000000040000795c */ /* 0x000fe20000300000 */
.L_x_2098:
[----:B-1----:R-:W-:Y:S05]  /*107b0*/  @P0 BRA `(.L_x_2099) ;  /* 0x0000000000080947 */ /* 0x002fea0003800000 */
[----:B------:R-:W1:Y:S02]  /*107c0*/  SYNCS.PHASECHK.TRANS64.TRYWAIT P0, [UR5+0x2e850], R0 ;  /* 0x02e85000ff0075a7 */ /* 0x000e640008000145 */
[----:B-1----:R-:W-:Y:S05]  /*107d0*/  @!P0 BRA `(.L_x_2100) ;  /* 0x000000ac00848947 */ /* 0x002fea0003800000 */
.L_x_2099:
[----:B------:R-:W-:Y:S01]  /*107e0*/  UIADD3 UR41, UR41, 0x400, URZ ;  /* 0x0000040029297890 */ /* 0x000fe2000fffe03f */
[----:B------:R-:W-:Y:S01]  /*107f0*/  WARPGROUP.ARRIVE ;  /* 0x00000000000079c5 */ /* 0x000fe20000000000 */
[----:B------:R-:W-:Y:S02]  /*10800*/  UMOV UR7, 0xc0000010 ;  /* 0xc000001000077882 */ /* 0x000fe40000000000 */
[----:B------:R-:W-:-:S04]  /*10810*/  USHF.R.U32.HI UR41, URZ, 0x4, UR41 ;  /* 0x000000043f297899 */ /* 0x000fc80008011629 */
[----:B------:R-:W-:-:S04]  /*10820*/  ULOP3.LUT UR41, UR41, 0x3fff, URZ, 0xc0, !UPT ;  /* 0x00003fff29297892 */ /* 0x000fc8000f8ec03f */
[----:B------:R-:W-:-:S04]  /*10830*/  ULOP3.LUT UR4, UR41, 0x10000, URZ, 0xfc, !UPT ;  /* 0x0001000029047892 */ /* 0x000fc8000f8efc3f */
[----:B------:R-:W-:-:S07]  /*10840*/  UIMAD UR4, UR52, 0x700, UR4 ;  /* 0x00000700340478a4 */ /* 0x000fce000f8e0204 */
[----:B------:R-:W-:Y:S02]  /*10850*/  UMOV UR6, UR4 ;  /* 0x0000000400067c82 */ /* 0x000fe40008000000 */
        /* <DEDUP_REMOVED lines=16> */
[----:B------:R-:W-:Y:S02]  /*10960*/  ULDC.64 UR6, c[0x0][0x9a0] ;  /* 0x0002680000067ab9 */ /* 0x000fe40000000a00 */
[----:B------:R-:W-:-:S04]  /*10970*/  ISETP.NE.U32.AND P0, PT, RZ, UR6, PT ;  /* 0x00000006ff007c0c */ /* 0x000fc8000bf05070 */
[----:B------:R-:W-:-:S13]  /*10980*/  ISETP.NE.AND.EX P0, PT, RZ, UR7, PT, P0 ;  /* 0x00000007ff007c0c */ /* 0x000fda000bf05300 */
[----:B------:R-:W0:Y:S08]  /*10990*/  @P0 LDC.64 R6, c[0x0][0x9c8] ;  /* 0x00027200ff060b82 */ /* 0x000e300000000a00 */
[----:B------:R-:W2:Y:S01]  /*109a0*/  @P0 LDC.64 R8, c[0x0][0x9d0] ;  /* 0x00027400ff080b82 */ /* 0x000ea20000000a00 */
[C---:B01----:R-:W-:Y:S02]  /*109b0*/  @P0 IMAD R0, R6.reuse, UR42, RZ ;  /* 0x0000002a06000c24 */ /* 0x043fe4000f8e02ff */
[----:B------:R-:W-:-:S04]  /*109c0*/  @P0 IMAD.WIDE.U32 R4, R6, UR43, RZ ;  /* 0x0000002b06040c25 */ /* 0x000fc8000f8e00ff */
[----:B------:R-:W-:-:S04]  /*109d0*/  @P0 IMAD R7, R7, UR43, R0 ;  /* 0x0000002b07070c24 */ /* 0x000fc8000f8e0200 */
[----:B------:R-:W-:Y:S02]  /*109e0*/  @P0 IMAD.IADD R5, R5, 0x1, R7 ;  /* 0x0000000105050824 */ /* 0x000fe400078e0207 */
[----:B--2---:R-:W-:-:S04]  /*109f0*/  @P0 IMAD.WIDE.U32 R4, R8, UR44, R4 ;  /* 0x0000002c08040c25 */ /* 0x004fc8000f8e0004 */
[----:B------:R-:W-:Y:S01]  /*10a00*/  @P0 IMAD R5, R9, UR44, R5 ;  /* 0x0000002c09050c24 */ /* 0x000fe2000f8e0205 */
[----:B------:R-:W-:Y:S01]  /*10a10*/  @P0 LEA R6, P2, R4, UR6, 0x2 ;  /* 0x0000000604060c11 */ /* 0x000fe2000f8410ff */
[----:B------:R-:W-:-:S03]  /*10a20*/  UIADD3 UR6, UR4, 0x400, URZ ;  /* 0x0000040004067890 */ /* 0x000fc6000fffe03f */
[----:B------:R-:W-:Y:S01]  /*10a30*/  @P0 LEA.HI.X R7, R4, UR7, R5, 0x2, P2 ;  /* 0x0000000704070c11 */ /* 0x000fe200090f1405 */
[----:B------:R-:W-:Y:S01]  /*10a40*/  UMOV UR7, 0xc0000010 ;  /* 0xc000001000077882 */ /* 0x000fe20000000000 */
[----:B------:R-:W-:-:S06]  /*10a50*/  IMAD.MOV.U32 R4, RZ, RZ, 0x3f800000 ;  /* 0x3f800000ff047424 */ /* 0x000fcc00078e00ff */
[----:B------:R0:W2:Y:S01]  /*10a60*/  @P0 LDG.E R4, desc[UR54][R6.64] ;  /* 0x0000003606040981 */ /* 0x0000a2000c1e1900 */
[----:B------:R-:W-:Y:S02]  /*10a70*/  WARPGROUP.DEPBAR.LE gsb0, 0x0 ;  /* 0x00008000000079c5 */ /* 0x000fe40000010000 */
[----:B------:R-:W-:-:S06]  /*10a80*/  WARPGROUP.ARRIVE ;  /* 0x00000000000079c5 */ /* 0x000fcc0000000000 */
[----:B------:R-:W-:Y:S01]  /*10a90*/  QGMMA.64x128x32.F32.E4M3.E4M3 R24, R208, gdesc[UR4], R24, gsb0 ;  /* 0x01e00004d0187df3 */ /* 0x000fe20008000818 */
[----:B------:R-:W-:Y:S01]  /*10aa0*/  UIADD3 UR6, UR4, 0x500, URZ ;  /* 0x0000050004067890 */ /* 0x000fe2000fffe03f */
[----:B------:R-:W-:Y:S01]  /*10ab0*/  UMOV UR7, 0xc0000010 ;  /* 0xc000001000077882 */ /* 0x000fe20000000000 */
[----:B------:R-:W1:Y:S04]  /*10ac0*/  SHFL.BFLY PT, R0, R3, 0x2, 0x1f ;  /* 0x0c401f0003007f89 */ /* 0x000e6800000e0000 */
[----:B------:R-:W3:Y:S01]  /*10ad0*/  SHFL.BFLY PT, R9, R2, 0x2, 0x1f ;  /* 0x0c401f0002097f89 */ /* 0x000ee200000e0000 */
[----:B------:R-:W-:Y:S02]  /*10ae0*/  WARPGROUP.DEPBAR.LE gsb0, 0x0 ;  /* 0x00008000000079c5 */ /* 0x000fe40000010000 */
[----:B------:R-:W-:-:S06]  /*10af0*/  WARPGROUP.ARRIVE ;  /* 0x00000000000079c5 */ /* 0x000fcc0000000000 */
[----:B------:R-:W-:Y:S01]  /*10b00*/  QGMMA.64x128x32.F32.E4M3.E4M3 R24, R204, gdesc[UR4], R24, gsb0 ;  /* 0x01e00004cc187df3 */ /* 0x000fe20008000818 */
[----:B------:R-:W-:Y:S01]  /*10b10*/  UIADD3 UR6, UR4, 0x600, URZ ;  /* 0x0000060004067890 */ /* 0x000fe2000fffe03f */
[----:B------:R-:W-:Y:S01]  /*10b20*/  UMOV UR7, 0xc0000010 ;  /* 0xc000001000077882 */ /* 0x000fe20000000000 */
[----:B-1----:R-:W-:-:S01]  /*10b30*/  FADD.FTZ R0, R0, R3 ;  /* 0x0000000300007221 */ /* 0x002fc20000010000 */
        /* <DEDUP_REMOVED lines=27> */
[----:B--2---:R-:W-:Y:S01]  /*10cf0*/  FMUL.FTZ R3, R3, R4 ;  /* 0x0000000403037220 */ /* 0x004fe20000410000 */
[----:B------:R-:W-:Y:S02]  /*10d00*/  IMAD.MOV.U32 R0, RZ, RZ, -0x800000 ;  /* 0xff800000ff007424 */ /* 0x000fe400078e00ff */
[----:B------:R-:W-:Y:S01]  /*10d10*/  @P2 FFMA.FTZ R2, R6, R89, R5 ;  /* 0x0000005906022223 */ /* 0x000fe20000010005 */
[----:B------:R-:W-:-:S01]  /*10d20*/  @P3 FFMA.FTZ R0, R10, R88, R9 ;  /* 0x000000580a003223 */ /* 0x000fc20000010009 */
[----:B---3--:R-:W-:Y:S01]  /*10d30*/  FMUL.FTZ R4, R7, R4 ;  /* 0x0000000407047220 */ /* 0x008fe20000410000 */
[----:B------:R-:W-:-:S02]  /*10d40*/  WARPGROUP.DEPBAR.LE gsb0, 0x0 ;  /* 0x00008000000079c5 */ /* 0x000fc40000010000 */
[----:B------:R-:W-:Y:S05]  /*10d50*/  @!P1 BRA `(.L_x_2101) ;  /* 0x0000000000049947 */ /* 0x000fea0003800000 */
[----:B------:R-:W-:Y:S01]  /*10d60*/  BPT.TRAP 0x1 ;  /* 0x000000040000795c */ /* 0x000fe20000300000 */
.L_x_2101:
        /* <DEDUP_REMOVED lines=74> */
.L_x_2068:
        /* <DEDUP_REMOVED lines=14> */
[----:B------:R-:W-:Y:S01]  /*112f0*/  ULDC.64 UR10, c[0x0][0xc00] ;  /* 0x00030000000a7ab9 */ /* 0x000fe20000000a00 */
[----:B------:R-:W2:Y:S01]  /*11300*/  LDL R90, [R1+0x3c] ;  /* 0x00003c00015a7983 */ /* 0x000ea20000100800 */
[----:B0-----:R-:W-:-:S05]  /*11310*/  IMAD.SHL.U32 R4, R108, 0x4, RZ ;  /* 0x000000046c047824 */ /* 0x001fca00078e00ff */
[----:B------:R-:W-:Y:S01]  /*11320*/  LOP3.LUT R4, R4, 0xc, RZ, 0xc0, !PT ;  /* 0x0000000c04047812 */ /* 0x000fe200078ec0ff */
[----:B------:R-:W-:Y:S03]  /*11330*/  BAR.SYNC.DEFER_BLOCKING 0x1, 0x100 ;  /* 0x0044000000007b1d */ /* 0x000fe60000010000 */
[----:B------:R-:W-:-:S05]  /*11340*/  IADD3 R4, P0, R4, UR8, RZ ;  /* 0x0000000804047c10 */ /* 0x000fca000ff1e0ff */
[----:B------:R-:W-:Y:S01]  /*11350*/  IMAD.X R5, RZ, RZ, UR9, P0 ;  /* 0x00000009ff057e24 */ /* 0x000fe200080e06ff */
[----:B------:R-:W-:-:S04]  /*11360*/  ULDC.64 UR8, c[0x0][0xc00] ;  /* 0x0003000000087ab9 */ /* 0x000fc80000000a00 */
[----:B------:R0:W3:Y:S01]  /*11370*/  LDG.E.CONSTANT R24, desc[UR54][R4.64] ;  /* 0x0000003604187981 */ /* 0x0000e2000c1e9900 */
        /* <DEDUP_REMOVED lines=70> */
[----:B--2---:R-:W-:-:S03]  /*117e0*/  IMAD.WIDE R10, R90, 0x2, R20 ;  /* 0x000000025a0a7825 */ /* 0x004fc600078e0214 */
[C---:B------:R-:W-:Y:S02]  /*117f0*/  IADD3 R49, P6, R10.reuse, 0x20, RZ ;  /* 0x000000200a317810 */ /* 0x040fe40007fde0ff */
[C---:B------:R-:W-:Y:S02]  /*11800*/  IADD3 R51, P1, R10.reuse, 0x40, RZ ;  /* 0x000000400a337810 */ /* 0x040fe40007f3e0ff */
[----:B------:R-:W-:Y:S01]  /*11810*/  LOP3.LUT R4, R49, 0x380, RZ, 0xc0, !PT ;  /* 0x0000038031047812 */ /* 0x000fe200078ec0ff */
[--C-:B------:R-:W-:Y:S01]  /*11820*/  IMAD.X R101, RZ, RZ, R11.reuse, P6 ;  /* 0x000000ffff657224 */ /* 0x100fe200030e060b */
[----:B------:R-:W-:Y:S01]  /*11830*/  LOP3.LUT R6, R51, 0x380, RZ, 0xc0, !PT ;  /* 0x0000038033067812 */ /* 0x000fe200078ec0ff */
[----:B------:R-:W-:Y:S01]  /*11840*/  IMAD.X R15, RZ, RZ, R11, P1 ;  /* 0x000000ffff0f7224 */ /* 0x000fe200008e060b */
[----:B------:R-:W-:Y:S02]  /*11850*/  IADD3 R63, P2, R10, 0x60, RZ ;  /* 0x000000600a3f7810 */ /* 0x000fe40007f5e0ff */
[----:B------:R-:W-:-:S02]  /*11860*/  SHF.R.U64 R4, R4, 0x3, RZ ;  /* 0x0000000304047819 */ /* 0x000fc400000012ff */
[----:B------:R-:W-:Y:S01]  /*11870*/  SHF.R.U64 R6, R6, 0x3, RZ ;  /* 0x0000000306067819 */ /* 0x000fe200000012ff */
[--C-:B------:R-:W-:Y:S01]  /*11880*/  IMAD.X R13, RZ, RZ, R11.reuse, P2 ;  /* 0x000000ffff0d7224 */ /* 0x100fe200010e060b */
[C---:B------:R-:W-:Y:S02]  /*11890*/  IADD3 R71, P3, R10.reuse, 0x4000, RZ ;  /* 0x000040000a477810 */ /* 0x040fe40007f7e0ff */
[C---:B------:R-:W-:Y:S02]  /*118a0*/  IADD3 R75, P4, R10.reuse, 0x4020, RZ ;  /* 0x000040200a4b7810 */ /* 0x040fe40007f9e0ff */
[----:B------:R-:W-:Y:S01]  /*118b0*/  IADD3 R79, P5, R10, 0x4040, RZ ;  /* 0x000040400a4f7810 */ /* 0x000fe20007fbe0ff */
[--C-:B------:R-:W-:Y:S01]  /*118c0*/  IMAD.X R95, RZ, RZ, R11.reuse, P3 ;  /* 0x000000ffff5f7224 */ /* 0x100fe200018e060b */
[----:B------:R-:W-:Y:S01]  /*118d0*/  LOP3.LUT R8, R63, 0x380, RZ, 0xc0, !PT ;  /* 0x000003803f087812 */ /* 0x000fe200078ec0ff */
[--C-:B------:R-:W-:Y:S01]  /*118e0*/  IMAD.X R9, RZ, RZ, R11.reuse, P4 ;  /* 0x000000ffff097224 */ /* 0x100fe200020e060b */
[----:B------:R-:W-:Y:S01]  /*118f0*/  LOP3.LUT R100, R4, R49, RZ, 0x3c, !PT ;  /* 0x0000003104647212 */ /* 0x000fe200078e3cff */
[----:B------:R-:W-:Y:S01]  /*11900*/  IMAD.X R7, RZ, RZ, R11, P5 ;  /* 0x000000ffff077224 */ /* 0x000fe200028e060b */
[----:B------:R-:W-:-:S02]  /*11910*/  LOP3.LUT R14, R6, R51, RZ, 0x3c, !PT ;  /* 0x00000033060e7212 */ /* 0x000fc400078e3cff */
[----:B------:R-:W-:Y:S02]  /*11920*/  LOP3.LUT R4, R71, 0x380, RZ, 0xc0, !PT ;  /* 0x0000038047047812 */ /* 0x000fe400078ec0ff */
[----:B------:R-:W-:Y:S02]  /*11930*/  LOP3.LUT R6, R75, 0x380, RZ, 0xc0, !PT ;  /* 0x000003804b067812 */ /* 0x000fe400078ec0ff */
[----:B------:R-:W-:Y:S02]  /*11940*/  LOP3.LUT R30, R79, 0x380, RZ, 0xc0, !PT ;  /* 0x000003804f1e7812 */ /* 0x000fe400078ec0ff */
[----:B------:R-:W-:Y:S02]  /*11950*/  IADD3 R83, P6, R10, 0x4060, RZ ;  /* 0x000040600a537810 */ /* 0x000fe40007fde0ff */
[----:B------:R-:W-:Y:S02]  /*11960*/  SHF.R.U64 R8, R8, 0x3, RZ ;  /* 0x0000000308087819 */ /* 0x000fe400000012ff */
[----:B------:R-:W-:-:S02]  /*11970*/  SHF.R.U64 R4, R4, 0x3, RZ ;  /* 0x0000000304047819 */ /* 0x000fc400000012ff */
[----:B------:R-:W-:Y:S02]  /*11980*/  SHF.R.U64 R6, R6, 0x3, RZ ;  /* 0x0000000306067819 */ /* 0x000fe400000012ff */
[----:B------:R-:W-:Y:S02]  /*11990*/  LOP3.LUT R5, R10, 0x380, RZ, 0xc0, !PT ;  /* 0x000003800a057812 */ /* 0x000fe400078ec0ff */
[----:B------:R-:W-:Y:S01]  /*119a0*/  SHF.R.U64 R30, R30, 0x3, RZ ;  /* 0x000000031e1e7819 */ /* 0x000fe200000012ff */
[----:B---3--:R-:W-:Y:S01]  /*119b0*/  SHFL.IDX PT, R88, R155, R24, 0x1c1f ;  /* 0x001c1f189b587589 */ /* 0x008fe200000e0000 */
[----:B------:R-:W-:Y:S02]  /*119c0*/  LOP3.LUT R48, R83, 0x380, RZ, 0xc0, !PT ;  /* 0x0000038053307812 */ /* 0x000fe400078ec0ff */
[----:B------:R-:W-:Y:S01]  /*119d0*/  LOP3.LUT R12, R8, R63, RZ, 0x3c, !PT ;  /* 0x0000003f080c7212 */ /* 0x000fe200078e3cff */
[----:B------:R-:W-:Y:S01]  /*119e0*/  SHFL.IDX PT, R86, R151, R24, 0x1c1f ;  /* 0x001c1f1897567589 */ /* 0x000fe200000e0000 */
[----:B------:R-:W-:-:S02]  /*119f0*/  LOP3.LUT R94, R4, R71, RZ, 0x3c, !PT ;  /* 0x00000047045e7212 */ /* 0x000fc400078e3cff */
[----:B------:R-:W-:Y:S01]  /*11a00*/  LOP3.LUT R8, R6, R75, RZ, 0x3c, !PT ;  /* 0x0000004b06087212 */ /* 0x000fe200078e3cff */
[----:B------:R-:W-:Y:S01]  /*11a10*/  SHFL.IDX PT, R49, R123, R24, 0x1c1f ;  /* 0x001c1f187b317589 */ /* 0x000fe200000e0000 */
[----:B------:R-:W-:Y:S02]  /*11a20*/  SHF.R.U64 R5, R5, 0x3, RZ ;  /* 0x0000000305057819 */ /* 0x000fe400000012ff */
[----:B------:R-:W-:Y:S01]  /*11a30*/  LOP3.LUT R6, R30, R79, RZ, 0x3c, !PT ;  /* 0x0000004f1e067212 */ /* 0x000fe200078e3cff */
[----:B------:R-:W-:Y:S01]  /*11a40*/  SHFL.IDX PT, R60, R85, R24, 0x1c1f ;  /* 0x001c1f18553c7589 */ /* 0x000fe200000e0000 */
[----:B------:R-:W-:Y:S02]  /*11a50*/  SHF.R.U64 R48, R48, 0x3, RZ ;  /* 0x0000000330307819 */ /* 0x000fe400000012ff */
[----:B------:R-:W-:Y:S01]  /*11a60*/  MOV R94, R94 ;  /* 0x0000005e005e7202 */ /* 0x000fe20000000f00 */
[----:B------:R-:W-:Y:S01]  /*11a70*/  SHFL.IDX PT, R84, R147, R24, 0x1c1f ;  /* 0x001c1f1893547589 */ /* 0x000fe200000e0000 */
[----:B------:R-:W-:Y:S01]  /*11a80*/  LOP3.LUT R10, R5, R10, RZ, 0x3c, !PT ;  /* 0x0000000a050a7212 */ /* 0x000fe200078e3cff */
[----:B------:R-:W-:Y:S01]  /*11a90*/  IMAD.X R5, RZ, RZ, R11, P6 ;  /* 0x000000ffff057224 */ /* 0x000fe200030e060b */
[----:B------:R-:W-:Y:S01]  /*11aa0*/  MOV R95, R6 ;  /* 0x00000006005f7202 */ /* 0x000fe20000000f00 */
[----:B------:R-:W-:Y:S01]  /*11ab0*/  SHFL.IDX PT, R50, R121, R24, 0x1c1f ;  /* 0x001c1f1879327589 */ /* 0x000fe200000e0000 */
[----:B------:R-:W-:-:S02]  /*11ac0*/  LOP3.LUT R4, R48, R83, RZ, 0x3c, !PT ;  /* 0x0000005330047212 */ /* 0x000fc400078e3cff */
[----:B------:R-:W-:Y:S01]  /*11ad0*/  LOP3.LUT R6, R24, 0x2, RZ, 0x3c, !PT ;  /* 0x0000000218067812 */ /* 0x000fe200078e3cff */
[----:B------:R-:W-:Y:S01]  /*11ae0*/  SHFL.IDX PT, R48, R125, R24, 0x1c1f ;  /* 0x001c1f187d307589 */ /* 0x000fe200000e0000 */
[----:B------:R-:W-:Y:S02]  /*11af0*/  MOV R96, R4 ;  /* 0x0000000400607202 */ /* 0x000fe40000000f00 */
[----:B------:R-:W-:Y:S01]  /*11b00*/  MOV R30, R8 ;  /* 0x00000008001e7202 */ /* 0x000fe20000000f00 */
[----:B------:R-:W0:Y:S01]  /*11b10*/  SHFL.IDX PT, R25, R25, R6, 0x1c1f ;  /* 0x001c1f0619197589 */ /* 0x000e2200000e0000 */
[----:B------:R-:W-:Y:S02]  /*11b20*/  MOV R99, R10 ;  /* 0x0000000a00637202 */ /* 0x000fe40000000f00 */
[----:B------:R-:W-:Y:S01]  /*11b30*/  MOV R100, R100 ;  /* 0x0000006400647202 */ /* 0x000fe20000000f00 */
[----:B------:R-:W1:Y:S01]  /*11b40*/  SHFL.IDX PT, R87, R26, R6, 0x1c1f ;  /* 0x001c1f061a577589 */ /* 0x000e6200000e0000 */
[----:B------:R-:W-:-:S02]  /*11b50*/  MOV R98, R12 ;  /* 0x0000000c00627202 */ /* 0x000fc40000000f00 */
[----:B------:R-:W-:Y:S01]  /*11b60*/  MOV R97, R14 ;  /* 0x0000000e00617202 */ /* 0x000fe20000000f00 */
[----:B------:R-:W-:Y:S04]  /*11b70*/  SHFL.IDX PT, R44, R44, R6, 0x1c1f ;  /* 0x001c1f062c2c7589 */ /* 0x000fe800000e0000 */
        /* <DEDUP_REMOVED lines=11> */
[----:B------:R-:W-:Y:S04]  /*11c30*/  SHFL.IDX PT, R45, R45, R6, 0x1c1f ;  /* 0x001c1f062d2d7589 */ /* 0x000fe800000e0000 */
[----:B------:R-:W-:Y:S04]  /*11c40*/  SHFL.IDX PT, R47, R47, R6, 0x1c1f ;  /* 0x001c1f062f2f7589 */ /* 0x000fe800000e0000 */
[----:B------:R-:W-:Y:S04]  /*11c50*/  SHFL.IDX PT, R46, R46, R6, 0x1c1f ;  /* 0x001c1f062e2e7589 */ /* 0x000fe800000e0000 */
[----:B------:R-:W-:Y:S04]  /*11c60*/  SHFL.IDX PT, R5, R153, R24, 0x1c1f ;  /* 0x001c1f1899057589 */ /* 0x000fe800000e0000 */
[----:B------:R-:W-:Y:S04]  /*11c70*/  SHFL.IDX PT, R78, R143, R24, 0x1c1f ;  /* 0x001c1f188f4e7589 */ /* 0x000fe800000e0000 */
[----:B------:R-:W-:Y:S01]  /*11c80*/  SHFL.IDX PT, R51, R119, R24, 0x1c1f ;  /* 0x001c1f1877337589 */ /* 0x000fe200000e0000 */
[----:B0-----:R-:W-:-:S02]  /*11c90*/  SEL R82, R84, R85, P0 ;  /* 0x0000005554527207 */ /* 0x001fc40000000000 */
[----:B------:R-:W-:Y:S01]  /*11ca0*/  SEL R84, R85, R84, P0 ;  /* 0x0000005455547207 */ /* 0x000fe20000000000 */
[----:B------:R-:W-:Y:S04]  /*11cb0*/  SHFL.IDX PT, R52, R117, R24, 0x1c1f ;  /* 0x001c1f1875347589 */ /* 0x000fe800000e0000 */
[----:B------:R-:W-:Y:S04]  /*11cc0*/  SHFL.IDX PT, R56, R111, R24, 0x1c1f ;  /* 0x001c1f186f387589 */ /* 0x000fe800000e0000 */
[----:B------:R-:W-:Y:S04]  /*11cd0*/  SHFL.IDX PT, R54, R113, R24, 0x1c1f ;  /* 0x001c1f1871367589 */ /* 0x000fe800000e0000 */
[----:B------:R-:W0:Y:S04]  /*11ce0*/  SHFL.IDX PT, R8, R29, R6, 0x1c1f ;  /* 0x001c1f061d087589 */ /* 0x000e2800000e0000 */
[----:B------:R-:W1:Y:S04]  /*11cf0*/  SHFL.IDX PT, R79, R32, R6, 0x1c1f ;  /* 0x001c1f06204f7589 */ /* 0x000e6800000e0000 */
[----:B------:R-:W-:Y:S04]  /*11d00*/  SHFL.IDX PT, R28, R43, R6, 0x1c1f ;  /* 0x001c1f062b1c7589 */ /* 0x000fe800000e0000 */
[----:B------:R-:W2:Y:S04]  /*11d10*/  SHFL.IDX PT, R55, R115, R6, 0x1c1f ;  /* 0x001c1f0673377589 */ /* 0x000ea800000e0000 */
[----:B------:R3:W-:Y:S04]  /*11d20*/  SHFL.IDX PT, R57, R93, R6, 0x1c1f ;  /* 0x001c1f065d397589 */ /* 0x0007e800000e0000 */
[----:B------:R4:W-:Y:S04]  /*11d30*/  SHFL.IDX PT, R59, R89, R6, 0x1c1f ;  /* 0x001c1f06593b7589 */ /* 0x0009e800000e0000 */
[----:B------:R-:W-:Y:S01]  /*11d40*/  SHFL.IDX PT, R7, R149, R24, 0x1c1f ;  /* 0x001c1f1895077589 */ /* 0x000fe200000e0000 */
[----:B0-----:R-:W-:-:S02]  /*11d50*/  SEL R87, R8, R5, P0 ;  /* 0x0000000508577207 */ /* 0x001fc40000000000 */
[----:B---3--:R-:W-:Y:S01]  /*11d60*/  SEL R93, R4, R27, P0 ;  /* 0x0000001b045d7207 */ /* 0x008fe20000000000 */
[----:B------:R-:W-:Y:S01]  /*11d70*/  SHFL.IDX PT, R74, R139, R24, 0x1c1f ;  /* 0x001c1f188b4a7589 */ /* 0x000fe200000e0000 */
[----:B-1----:R-:W-:Y:S02]  /*11d80*/  SEL R80, R78, R79, P0 ;  /* 0x0000004f4e507207 */ /* 0x002fe40000000000 */
[----:B----4-:R-:W-:Y:S01]  /*11d90*/  SEL R89, R27, R4, P0 ;  /* 0x000000041b597207 */ /* 0x010fe20000000000 */
[----:B------:R-:W-:Y:S01]  /*11da0*/  SHFL.IDX PT, R66, R69, R24, 0x1c1f ;  /* 0x001c1f1845427589 */ /* 0x000fe200000e0000 */
[----:B------:R-:W-:Y:S02]  /*11db0*/  SEL R78, R79, R78, P0 ;  /* 0x0000004e4f4e7207 */ /* 0x000fe40000000000 */
[----:B------:R-:W-:Y:S01]  /*11dc0*/  F2FP.BF16.F32.PACK_AB R4, R93, R92 ;  /* 0x0000005c5d04723e */ /* 0x000fe200000010ff */
[----:B------:R-:W-:Y:S01]  /*11dd0*/  SHFL.IDX PT, R64, R67, R24, 0x1c1f ;  /* 0x001c1f1843407589 */ /* 0x000fe200000e0000 */
[----:B--2---:R-:W-:-:S03]  /*11de0*/  SEL R43, R52, R55, P0 ;  /* 0x00000037342b7207 */ /* 0x004fc60000000000 */
[----:B------:R-:W-:Y:S04]  /*11df0*/  SHFL.IDX PT, R102, R65, R24, 0x1c1f ;  /* 0x001c1f1841667589 */ /* 0x000fe800000e0000 */
[----:B------:R0:W1:Y:S04]  /*11e00*/  SHFL.IDX PT, R10, R34, R6, 0x1c1f ;  /* 0x001c1f06220a7589 */ /* 0x00006800000e0000 */
[----:B------:R-:W2:Y:S04]  /*11e10*/  SHFL.IDX PT, R73, R73, R6, 0x1c1f ;  /* 0x001c1f0649497589 */ /* 0x000ea800000e0000 */
[----:B------:R3:W4:Y:S01]  /*11e20*/  SHFL.IDX PT, R75, R33, R6, 0x1c1f ;  /* 0x001c1f06214b7589 */ /* 0x00072200000e0000 */
[----:B0-----:R-:W-:-:S03]  /*11e30*/  SEL R34, R49, R44, P0 ;  /* 0x0000002c31227207 */ /* 0x001fc60000000000 */
[----:B------:R-:W-:Y:S04]  /*11e40*/  SHFL.IDX PT, R101, R77, R6, 0x1c1f ;  /* 0x001c1f064d657589 */ /* 0x000fe800000e0000 */
[----:B------:R-:W-:Y:S04]  /*11e50*/  SHFL.IDX PT, R103, R103, R6, 0x1c1f ;  /* 0x001c1f0667677589 */ /* 0x000fe800000e0000 */
[----:B------:R-:W-:Y:S04]  /*11e60*/  SHFL.IDX PT, R9, R145, R24, 0x1c1f ;  /* 0x001c1f1891097589 */ /* 0x000fe800000e0000 */
[----:B------:R-:W-:Y:S01]  /*11e70*/  SHFL.IDX PT, R70, R135, R24, 0x1c1f ;  /* 0x001c1f1887467589 */ /* 0x000fe200000e0000 */
[----:B-1----:R-:W-:-:S02]  /*11e80*/  SEL R83, R7, R10, P0 ;  /* 0x0000000a07537207 */ /* 0x002fc40000000000 */
[----:B------:R-:W-:Y:S01]  /*11e90*/  SEL R85, R10, R7, P0 ;  /* 0x000000070a557207 */ /* 0x000fe20000000000 */
[----:B------:R-:W-:Y:S01]  /*11ea0*/  SHFL.IDX PT, R68, R131, R24, 0x1c1f ;  /* 0x001c1f1883447589 */ /* 0x000fe200000e0000 */
[----:B--2---:R-:W-:Y:S02]  /*11eb0*/  SEL R29, R72, R73, P0 ;  /* 0x00000049481d7207 */ /* 0x004fe40000000000 */
[----:B---3--:R-:W-:Y:S01]  /*11ec0*/  SEL R33, R73, R72, P0 ;  /* 0x0000004849217207 */ /* 0x008fe20000000000 */
[----:B------:R-:W-:Y:S01]  /*11ed0*/  SHFL.IDX PT, R62, R127, R24, 0x1c1f ;  /* 0x001c1f187f3e7589 */ /* 0x000fe200000e0000 */
[----:B----4-:R-:W-:Y:S02]  /*11ee0*/  SEL R76, R74, R75, P0 ;  /* 0x0000004b4a4c7207 */ /* 0x010fe40000000000 */
[----:B------:R-:W-:Y:S01]  /*11ef0*/  SEL R74, R75, R74, P0 ;  /* 0x0000004a4b4a7207 */ /* 0x000fe20000000000 */
[----:B------:R0:W1:Y:S01]  /*11f00*/  SHFL.IDX PT, R12, R36, R6, 0x1c1f ;  /* 0x001c1f06240c7589 */ /* 0x00006200000e0000 */
[----:B------:R-:W-:-:S03]  /*11f10*/  F2FP.BF16.F32.PACK_AB R10, R87, R86 ;  /* 0x00000056570a723e */ /* 0x000fc600000010ff */
[----:B------:R2:W3:Y:S04]  /*11f20*/  SHFL.IDX PT, R71, R35, R6, 0x1c1f ;  /* 0x001c1f0623477589 */ /* 0x0004e800000e0000 */
[----:B------:R4:W3:Y:S01]  /*11f30*/  SHFL.IDX PT, R69, R38, R6, 0x1c1f ;  /* 0x001c1f0626457589 */ /* 0x0008e200000e0000 */
[----:B0-----:R-:W-:-:S03]  /*11f40*/  SEL R36, R44, R49, P0 ;  /* 0x000000312c247207 */ /* 0x001fc60000000000 */
[----:B------:R0:W3:Y:S01]  /*11f50*/  SHFL.IDX PT, R65, R39, R6, 0x1c1f ;  /* 0x001c1f0627417589 */ /* 0x0000e200000e0000 */
[----:B------:R-:W-:Y:S02]  /*11f60*/  SEL R44, R46, R53, P0 ;  /* 0x000000352e2c7207 */ /* 0x000fe40000000000 */
[----:B--2---:R-:W-:Y:S01]  /*11f70*/  SEL R35, R48, R45, P0 ;  /* 0x0000002d30237207 */ /* 0x004fe20000000000 */
[----:B------:R-:W-:Y:S01]  /*11f80*/  SHFL.IDX PT, R11, R141, R24, 0x1c1f ;  /* 0x001c1f188d0b7589 */ /* 0x000fe200000e0000 */
[----:B------:R-:W-:Y:S02]  /*11f90*/  SEL R49, R57, R54, P0 ;  /* 0x0000003639317207 */ /* 0x000fe40000000000 */
[----:B----4-:R-:W-:Y:S01]  /*11fa0*/  SEL R38, R51, R28, P0 ;  /* 0x0000001c33267207 */ /* 0x010fe20000000000 */
[----:B------:R-:W-:Y:S01]  /*11fb0*/  SHFL.IDX PT, R13, R137, R24, 0x1c1f ;  /* 0x001c1f18890d7589 */ /* 0x000fe200000e0000 */
[----:B0-----:R-:W-:-:S03]  /*11fc0*/  SEL R39, R50, R47, P0 ;  /* 0x0000002f32277207 */ /* 0x001fc60000000000 */
[----:B------:R-:W-:Y:S01]  /*11fd0*/  SHFL.IDX PT, R15, R133, R24, 0x1c1f ;  /* 0x001c1f18850f7589 */ /* 0x000fe200000e0000 */
[----:B-1----:R-:W-:-:S03]  /*11fe0*/  SEL R79, R12, R9, P0 ;  /* 0x000000090c4f7207 */ /* 0x002fc60000000000 */
[----:B------:R-:W-:Y:S01]  /*11ff0*/  SHFL.IDX PT, R63, R129, R24, 0x1c1f ;  /* 0x001c1f18813f7589 */ /* 0x000fe200000e0000 */
[----:B---3--:R-:W-:Y:S02]  /*12000*/  SEL R72, R70, R71, P0 ;  /* 0x0000004746487207 */ /* 0x008fe40000000000 */
[----:B------:R-:W-:Y:S01]  /*12010*/  SEL R70, R71, R70, P0 ;  /* 0x0000004647467207 */ /* 0x000fe20000000000 */
[----:B------:R-:W-:Y:S04]  /*12020*/  SHFL.IDX PT, R61, R61, R24, 0x1c1f ;  /* 0x001c1f183d3d7589 */ /* 0x000fe800000e0000 */
[----:B------:R0:W1:Y:S04]  /*12030*/  SHFL.IDX PT, R14, R37, R6, 0x1c1f ;  /* 0x001c1f06250e7589 */ /* 0x00006800000e0000 */
[----:B------:R2:W3:Y:S04]  /*12040*/  SHFL.IDX PT, R67, R91, R6, 0x1c1f ;  /* 0x001c1f065b437589 */ /* 0x0004e800000e0000 */
[----:B------:R4:W3:Y:S01]  /*12050*/  SHFL.IDX PT, R24, R40, R6, 0x1c1f ;  /* 0x001c1f0628187589 */ /* 0x0008e200000e0000 */
[----:B0-----:R-:W-:-:S03]  /*12060*/  SEL R37, R45, R48, P0 ;  /* 0x000000302d257207 */ /* 0x001fc60000000000 */
[----:B------:R0:W3:Y:S01]  /*12070*/  SHFL.IDX PT, R58, R41, R6, 0x1c1f ;  /* 0x001c1f06293a7589 */ /* 0x0000e200000e0000 */
[----:B------:R-:W-:Y:S02]  /*12080*/  SEL R45, R55, R52, P0 ;  /* 0x00000034372d7207 */ /* 0x000fe40000000000 */
[----:B--2---:R-:W-:Y:S01]  /*12090*/  SEL R91, R5, R8, P0 ;  /* 0x00000008055b7207 */ /* 0x004fe20000000000 */
[----:B------:R2:W3:Y:S01]  /*120a0*/  SHFL.IDX PT, R26, R42, R6, 0x1c1f ;  /* 0x001c1f062a1a7589 */ /* 0x0004e200000e0000 */
[----:B------:R-:W-:Y:S02]  /*120b0*/  SEL R48, R59, R56, P0 ;  /* 0x000000383b307207 */ /* 0x000fe40000000000 */
[----:B----4-:R-:W-:Y:S01]  /*120c0*/  SEL R40, R28, R51, P0 ;  /* 0x000000331c287207 */ /* 0x010fe20000000000 */
[----:B------:R4:W3:Y:S01]  /*120d0*/  SHFL.IDX PT, R32, R81, R6, 0x1c1f ;  /* 0x001c1f0651207589 */ /* 0x0008e200000e0000 */
[----:B------:R-:W-:Y:S02]  /*120e0*/  SEL R55, R64, R101, P0 ;  /* 0x0000006540377207 */ /* 0x000fe40000000000 */
[----:B0-----:R-:W-:Y:S01]  /*120f0*/  SEL R41, R47, R50, P0 ;  /* 0x000000322f297207 */ /* 0x001fe20000000000 */
[----:B------:R-:W-:Y:S01]  /*12100*/  SHFL.IDX PT, R105, R105, R6, 0x1c1f ;  /* 0x001c1f0669697589 */ /* 0x000fe200000e0000 */
[----:B------:R-:W-:-:S02]  /*12110*/  SEL R47, R54, R57, P0 ;  /* 0x00000039362f7207 */ /* 0x000fc40000000000 */
[----:B--2---:R-:W-:Y:S01]  /*12120*/  SEL R42, R53, R46, P0 ;  /* 0x0000002e352a7207 */ /* 0x004fe20000000000 */
[----:B------:R-:W0:Y:S01]  /*12130*/  SHFL.IDX PT, R107, R107, R6, 0x1c1f ;  /* 0x001c1f066b6b7589 */ /* 0x000e2200000e0000 */
[----:B------:R-:W-:Y:S02]  /*12140*/  SEL R46, R56, R59, P0 ;  /* 0x0000003b382e7207 */ /* 0x000fe40000000000 */
[----:B------:R-:W-:Y:S01]  /*12150*/  SEL R54, R66, R103, P0 ;  /* 0x0000006742367207 */ /* 0x000fe20000000000 */
[----:B------:R2:W0:Y:S01]  /*12160*/  SHFL.IDX PT, R109, R109, R6, 0x1c1f ;  /* 0x001c1f066d6d7589 */ /* 0x00042200000e0000 */
[----:B------:R-:W-:Y:S02]  /*12170*/  SEL R56, R103, R66, P0 ;  /* 0x0000004267387207 */ /* 0x000fe40000000000 */
[----:B------:R-:W-:Y:S02]  /*12180*/  SEL R57, R101, R64, P0 ;  /* 0x0000004065397207 */ /* 0x000fe40000000000 */
[----:B----4-:R-:W-:-:S02]  /*12190*/  SEL R81, R9, R12, P0 ;  /* 0x0000000c09517207 */ /* 0x010fc40000000000 */
[----:B------:R-:W-:Y:S02]  /*121a0*/  SEL R66, R68, R69, P0 ;  /* 0x0000004544427207 */ /* 0x000fe40000000000 */
[----:B------:R-:W-:Y:S02]  /*121b0*/  SEL R64, R62, R65, P0 ;  /* 0x000000413e407207 */ /* 0x000fe40000000000 */
[----:B-1----:R-:W-:Y:S02]  /*121c0*/  SEL R77, R11, R14, P0 ;  /* 0x0000000e0b4d7207 */ /* 0x002fe40000000000 */
[----:B------:R-:W-:Y:S02]  /*121d0*/  SEL R75, R14, R11, P0 ;  /* 0x0000000b0e4b7207 */ /* 0x000fe40000000000 */
[----:B---3--:R-:W-:Y:S02]  /*121e0*/  SEL R51, R60, R67, P0 ;  /* 0x000000433c337207 */ /* 0x008fe40000000000 */
[----:B------:R-:W-:-:S02]  /*121f0*/  SEL R53, R67, R60, P0 ;  /* 0x0000003c43357207 */ /* 0x000fc40000000000 */
[----:B------:R-:W-:Y:S02]  /*12200*/  SEL R68, R69, R68, P0 ;  /* 0x0000004445447207 */ /* 0x000fe40000000000 */
[----:B------:R-:W-:Y:S02]  /*12210*/  SEL R62, R65, R62, P0 ;  /* 0x0000003e413e7207 */ /* 0x000fe40000000000 */
[----:B------:R-:W-:Y:S02]  /*12220*/  F2FP.BF16.F32.PACK_AB R5, R35, R34 ;  /* 0x000000222305723e */ /* 0x000fe400000010ff */
[----:B--2---:R-:W-:Y:S02]  /*12230*/  F2FP.BF16.F32.PACK_AB R6, R89, R88 ;  /* 0x000000585906723e */ /* 0x004fe400000010ff */
[----:B------:R-:W-:Y:S02]  /*12240*/  F2FP.BF16.F32.PACK_AB R7, R37, R36 ;  /* 0x000000242507723e */ /* 0x000fe400000010ff */
[----:B------:R-:W-:-:S02]  /*12250*/  SEL R73, R13, R24, P0 ;  /* 0x000000180d497207 */ /* 0x000fc40000000000 */
[----:B------:R-:W-:Y:S01]  /*12260*/  SEL R71, R24, R13, P0 ;  /* 0x0000000d18477207 */ /* 0x000fe20000000000 */
[----:B------:R1:W-:Y:S01]  /*12270*/  STSM.16.M88.4 [R99], R4 ;  /* 0x0000000463007844 */ /* 0x0003e20000000200 */
[----:B------:R-:W-:Y:S02]  /*12280*/  SEL R67, R15, R58, P0 ;  /* 0x0000003a0f437207 */ /* 0x000fe40000000000 */
[----:B------:R-:W-:Y:S02]  /*12290*/  SEL R69, R58, R15, P0 ;  /* 0x0000000f3a457207 */ /* 0x000fe40000000000 */
[----:B------:R-:W-:Y:S02]  /*122a0*/  SEL R65, R63, R26, P0 ;  /* 0x0000001a3f417207 */ /* 0x000fe40000000000 */
[----:B------:R-:W-:Y:S02]  /*122b0*/  F2FP.BF16.F32.PACK_AB R8, R91, R90 ;  /* 0x0000005a5b08723e */ /* 0x000fe400000010ff */
[----:B------:R-:W-:-:S02]  /*122c0*/  F2FP.BF16.F32.PACK_AB R9, R39, R38 ;  /* 0x000000262709723e */ /* 0x000fc400000010ff */
[----:B------:R-:W-:Y:S02]  /*122d0*/  F2FP.BF16.F32.PACK_AB R11, R41, R40 ;  /* 0x00000028290b723e */ /* 0x000fe400000010ff */
[----:B------:R-:W-:Y:S02]  /*122e0*/  SEL R50, R61, R32, P0 ;  /* 0x000000203d327207 */ /* 0x000fe40000000000 */
[----:B------:R-:W-:Y:S01]  /*122f0*/  SEL R52, R32, R61, P0 ;  /* 0x0000003d20347207 */ /* 0x000fe20000000000 */
[----:B------:R-:W-:Y:S01]  /*12300*/  STSM.16.M88.4 [R100], R8 ;  /* 0x0000000864007844 */ /* 0x000fe20000000200 */
[----:B------:R-:W-:Y:S01]  /*12310*/  SEL R63, R26, R63, P0 ;  /* 0x0000003f1a3f7207 */ /* 0x000fe20000000000 */
[----:B-1----:R-:W-:Y:S01]  /*12320*/  IMAD.U32 R99, RZ, RZ, UR9 ;  /* 0x00000009ff637e24 */ /* 0x002fe2000f8e00ff */
[----:B------:R-:W-:Y:S02]  /*12330*/  F2FP.BF16.F32.PACK_AB R12, R83, R82 ;  /* 0x00000052530c723e */ /* 0x000fe400000010ff */
[----:B------:R-:W-:-:S02]  /*12340*/  F2FP.BF16.F32.PACK_AB R13, R43, R42 ;  /* 0x0000002a2b0d723e */ /* 0x000fc400000010ff */
[----:B------:R-:W-:Y:S02]  /*12350*/  F2FP.BF16.F32.PACK_AB R14, R85, R84 ;  /* 0x00000054550e723e */ /* 0x000fe400000010ff */
[----:B------:R-:W-:Y:S02]  /*12360*/  F2FP.BF16.F32.PACK_AB R15, R45, R44 ;  /* 0x0000002c2d0f723e */ /* 0x000fe400000010ff */
[----:B------:R-:W-:Y:S02]  /*12370*/  F2FP.BF16.F32.PACK_AB R24, R81, R80 ;  /* 0x000000505118723e */ /* 0x000fe400000010ff */
[----:B------:R-:W-:Y:S01]  /*12380*/  F2FP.BF16.F32.PACK_AB R25, R47, R46 ;  /* 0x0000002e2f19723e */ /* 0x000fe200000010ff */
[----:B------:R-:W-:Y:S01]  /*12390*/  STSM.16.M88.4 [R97], R12 ;  /* 0x0000000c61007844 */ /* 0x000fe20000000200 */
[----:B------:R-:W-:Y:S02]  /*123a0*/  F2FP.BF16.F32.PACK_AB R26, R79, R78 ;  /* 0x0000004e4f1a723e */ /* 0x000fe400000010ff */
[----:B------:R-:W-:-:S02]  /*123b0*/  F2FP.BF16.F32.PACK_AB R27, R49, R48 ;  /* 0x00000030311b723e */ /* 0x000fc400000010ff */
[----:B0-----:R-:W-:Y:S02]  /*123c0*/  SEL R58, R104, R107, P0 ;  /* 0x0000006b683a7207 */ /* 0x001fe40000000000 */
[----:B------:R-:W-:Y:S01]  /*123d0*/  SEL R60, R107, R104, P0 ;  /* 0x000000686b3c7207 */ /* 0x000fe20000000000 */
[----:B------:R0:W-:Y:S01]  /*123e0*/  STSM.16.M88.4 [R98], R24 ;  /* 0x0000001862007844 */ /* 0x0001e20000000200 */
[----:B------:R-:W-:Y:S02]  /*123f0*/  SEL R59, R102, R105, P0 ;  /* 0x00000069663b7207 */ /* 0x000fe40000000000 */
[----:B------:R-:W-:Y:S02]  /*12400*/  SEL R61, R105, R102, P0 ;  /* 0x00000066693d7207 */ /* 0x000fe40000000000 */
[----:B------:R-:W-:Y:S02]  /*12410*/  SEL R28, R106, R109, P0 ;  /* 0x0000006d6a1c7207 */ /* 0x000fe40000000000 */
[----:B------:R-:W-:-:S02]  /*12420*/  SEL R32, R109, R106, P0 ;  /* 0x0000006a6d207207 */ /* 0x000fc40000000000 */
[----:B------:R-:W-:Y:S02]  /*12430*/  F2FP.BF16.F32.PACK_AB R4, R77, R76 ;  /* 0x0000004c4d04723e */ /* 0x000fe400000010ff */
[----:B------:R-:W-:Y:S02]  /*12440*/  F2FP.BF16.F32.PACK_AB R5, R51, R50 ;  /* 0x000000323305723e */ /* 0x000fe400000010ff */
[----:B------:R-:W-:Y:S02]  /*12450*/  F2FP.BF16.F32.PACK_AB R6, R75, R74 ;  /* 0x0000004a4b06723e */ /* 0x000fe400000010ff */
[----:B------:R-:W-:Y:S01]  /*12460*/  F2FP.BF16.F32.PACK_AB R7, R53, R52 ;  /* 0x000000343507723e */ /* 0x000fe200000010ff */
[----:B0-----:R-:W-:Y:S01]  /*12470*/  IMAD.U32 R98, RZ, RZ, UR8 ;  /* 0x00000008ff627e24 */ /* 0x001fe2000f8e00ff */
[----:B------:R-:W-:Y:S01]  /*12480*/  F2FP.BF16.F32.PACK_AB R8, R73, R72 ;  /* 0x000000484908723e */ /* 0x000fe200000010ff */
[----:B------:R-:W-:Y:S01]  /*12490*/  ULDC.64 UR8, c[0x0][0xc08] ;  /* 0x0003020000087ab9 */ /* 0x000fe20000000a00 */
[----:B------:R-:W-:Y:S01]  /*124a0*/  F2FP.BF16.F32.PACK_AB R9, R55, R54 ;  /* 0x000000363709723e */ /* 0x000fe200000010ff */
[----:B------:R0:W-:Y:S01]  /*124b0*/  STSM.16.M88.4 [R94], R4 ;  /* 0x000000045e007844 */ /* 0x0001e20000000200 */
[----:B------:R-:W-:-:S02]  /*124c0*/  F2FP.BF16.F32.PACK_AB R10, R71, R70 ;  /* 0x00000046470a723e */ /* 0x000fc400000010ff */
[----:B------:R-:W-:Y:S02]  /*124d0*/  F2FP.BF16.F32.PACK_AB R11, R57, R56 ;  /* 0x00000038390b723e */ /* 0x000fe400000010ff */
[----:B------:R-:W-:Y:S02]  /*124e0*/  F2FP.BF16.F32.PACK_AB R12, R67, R66 ;  /* 0x00000042430c723e */ /* 0x000fe400000010ff */
[----:B------:R-:W-:Y:S01]  /*124f0*/  F2FP.BF16.F32.PACK_AB R13, R59, R58 ;  /* 0x0000003a3b0d723e */ /* 0x000fe200000010ff */
[----:B------:R1:W-:Y:S01]  /*12500*/  STSM.16.M88.4 [R30], R8 ;  /* 0x000000081e007844 */ /* 0x0003e20000000200 */
[----:B------:R-:W-:Y:S02]  /*12510*/  F2FP.BF16.F32.PACK_AB R14, R69, R68 ;  /* 0x00000044450e723e */ /* 0x000fe400000010ff */
[----:B------:R-:W-:Y:S02]  /*12520*/  F2FP.BF16.F32.PACK_AB R15, R61, R60 ;  /* 0x0000003c3d0f723e */ /* 0x000fe400000010ff */
[----:B------:R-:W-:-:S02]  /*12530*/  F2FP.BF16.F32.PACK_AB R24, R65, R64 ;  /* 0x000000404118723e */ /* 0x000fc400000010ff */
[----:B------:R-:W-:Y:S01]  /*12540*/  F2FP.BF16.F32.PACK_AB R25, R29, R28 ;  /* 0x0000001c1d19723e */ /* 0x000fe200000010ff */
[----:B------:R2:W-:Y:S01]  /*12550*/  STSM.16.M88.4 [R95], R12 ;  /* 0x0000000c5f007844 */ /* 0x0005e20000000200 */
[----:B------:R-:W-:Y:S01]  /*12560*/  F2FP.BF16.F32.PACK_AB R26, R63, R62 ;  /* 0x0000003e3f1a723e */ /* 0x000fe200000010ff */
[----:B0-----:R-:W0:Y:S01]  /*12570*/  LDC R94, c[0x0][0xbe8] ;  /* 0x0002fa00ff5e7b82 */ /* 0x001e220000000800 */
[----:B------:R-:W-:Y:S02]  /*12580*/  F2FP.BF16.F32.PACK_AB R27, R33, R32 ;  /* 0x00000020211b723e */ /* 0x000fe400000010ff */
[----:B------:R-:W-:-:S03]  /*12590*/  ISETP.NE.U32.AND P0, PT, RZ, UR10, PT ;  /* 0x0000000aff007c0c */ /* 0x000fc6000bf05070 */
[----:B------:R3:W-:Y:S02]  /*125a0*/  STSM.16.M88.4 [R96], R24 ;  /* 0x0000001860007844 */ /* 0x0007e40000000200 */
[----:B------:R-:W-:Y:S01]  /*125b0*/  BAR.SYNC.DEFER_BLOCKING 0x1, 0x100 ;  /* 0x0044000000007b1d */ /* 0x000fe20000010000 */
[----:B------:R-:W-:-:S13]  /*125c0*/  ISETP.NE.AND.EX P0, PT, RZ, UR11, PT, P0 ;  /* 0x0000000bff007c0c */ /* 0x000fda000bf05300 */
[----:B------:R-:W4:Y:S01]  /*125d0*/  @P0 LDG.E R97, desc[UR54][R98.64] ;  /* 0x0000003662610981 */ /* 0x000f22000c1e1900 */
[----:B------:R-:W-:Y:S01]  /*125e0*/  UISETP.NE.U32.AND UP0, UPT, UR8, URZ, UPT ;  /* 0x0000003f0800728c */ /* 0x000fe2000bf05070 */
[----:B0-----:R-:W-:Y:S01]  /*125f0*/  ISETP.NE.AND P1, PT, R94, 0x1, PT ;  /* 0x000000015e00780c */ /* 0x001fe20003f25270 */
[----:B------:R-:W-:Y:S02]  /*12600*/  ULDC UR4, c[0x0][0xa88] ;  /* 0x0002a20000047ab9 */ /* 0x000fe40000000800 */
[----:B------:R-:W-:Y:S01]  /*12610*/  UISETP.NE.AND.EX UP0, UPT, UR9, URZ, UPT, UP0 ;  /* 0x0000003f0900728c */ /* 0x000fe2000bf05300 */
[----:B-1----:R-:W-:Y:S01]  /*12620*/  IMAD.U32 R9, RZ, RZ, UR4 ;  /* 0x00000004ff097e24 */ /* 0x002fe2000f8e00ff */
[----:B------:R-:W-:-:S04]  /*12630*/  UMOV UR16, 0x9b8 ;  /* 0x000009b800107882 */ /* 0x000fc80000000000 */
[----:B------:R-:W-:-:S04]  /*12640*/  PLOP3.LUT P4, PT, PT, PT, UP0, 0x80, 0x0 ;  /* 0x000000000000781c */ /* 0x000fc80003f8f008 */
[----:B------:R-:W0:Y:S01]  /*12650*/  @P1 LDC R6, c[0x0][0xbec] ;  /* 0x0002fb00ff061b82 */ /* 0x000e220000000800 */
[----:B------:R-:W-:-:S04]  /*12660*/  @UP0 ULEA UR8, UP1, UR43, UR8, 0x2 ;  /* 0x000000082b080291 */ /* 0x000fc8000f82103f */
[----:B------:R-:W-:Y:S02]  /*12670*/  @UP0 ULEA.HI.X UR9, UR43, UR9, UR42, 0x2, UP1 ;  /* 0x000000092b090291 */ /* 0x000fe400088f142a */
[----:B------:R-:W-:Y:S01]  /*12680*/  UISETP.GT.AND UP1, UPT, UR46, 0x1, UPT ;  /* 0x000000012e00788c */ /* 0x000fe2000bf24270 */
[----:B------:R-:W1:Y:S01]  /*12690*/  @P1 LDC R11, c[0x0][0xbf0] ;  /* 0x0002fc00ff0b1b82 */ /* 0x000e620000000800 */
[----:B------:R-:W-:Y:S02]  /*126a0*/  IMAD.U32 R4, RZ, RZ, UR8 ;  /* 0x00000008ff047e24 */ /* 0x000fe4000f8e00ff */
[----:B------:R-:W-:Y:S01]  /*126b0*/  USEL UR16, UR16, 0x978, UP1 ;  /* 0x0000097810107887 */ /* 0x000fe20008800000 */
[----:B------:R-:W-:Y:S01]  /*126c0*/  IMAD.U32 R5, RZ, RZ, UR9 ;  /* 0x00000009ff057e24 */ /* 0x000fe2000f8e00ff */
[----:B------:R-:W-:Y:S01]  /*126d0*/  UISETP.NE.U32.AND UP0, UPT, UR10, URZ, UPT ;  /* 0x0000003f0a00728c */ /* 0x000fe2000bf05070 */
[----:B--2---:R-:W-:Y:S01]  /*126e0*/  VIADD R15, R18, UR36 ;  /* 0x00000024120f7c36 */ /* 0x004fe20008000000 */
[----:B------:R-:W-:-:S02]  /*126f0*/  UMOV UR4, URZ ;  /* 0x0000003f00047c82 */ /* 0x000fc40008000000 */
[----:B------:R-:W-:Y:S01]  /*12700*/  UISETP.NE.AND.EX UP0, UPT, UR11, URZ, UPT, UP0 ;  /* 0x0000003f0b00728c */ /* 0x000fe2000bf05300 */
[----:B------:R0:W5:Y:S01]  /*12710*/  @P4 LDG.E R9, desc[UR54][R4.64] ;  /* 0x0000003604094981 */ /* 0x000162000c1e1900 */
[----:B------:R-:W-:Y:S01]  /*12720*/  USEL UR7, UR37, URZ, UP1 ;  /* 0x0000003f25077287 */ /* 0x000fe20008800000 */
[----:B------:R-:W-:Y:S01]  /*12730*/  IMAD.MOV.U32 R7, RZ, RZ, R15 ;  /* 0x000000ffff077224 */ /* 0x000fe200078e000f */
[----:B------:R-:W-:Y:S02]  /*12740*/  USEL UR43, UR43, URZ, !UP0 ;  /* 0x0000003f2b2b7287 */ /* 0x000fe4000c000000 */
[----:B------:R-:W-:Y:S01]  /*12750*/  ULDC.64 UR10, c[0x0][UR16+0x218] ;  /* 0x00008600100a7abb */ /* 0x000fe20008000a00 */
[----:B------:R-:W-:Y:S01]  /*12760*/  ULDC.64 UR14, c[0x0][UR16+0x228] ;  /* 0x00008a00100e7abb */ /* 0x000fe20008000a00 */
[----:B------:R-:W-:Y:S01]  /*12770*/  ULDC.64 UR12, c[0x0][UR16+0x220] ;  /* 0x00008800100c7abb */ /* 0x000fe20008000a00 */
[----:B------:R-:W-:Y:S02]  /*12780*/  UIMAD.WIDE.U32 UR8, UR10, UR44, URZ ;  /* 0x0000002c0a0872a5 */ /* 0x000fe4000f8e003f */
[----:B------:R-:W-:Y:S01]  /*12790*/  UIMAD.WIDE.U32 UR18, UR14, UR7, URZ ;  /* 0x000000070e1272a5 */ /* 0x000fe2000f8e003f */
[----:B0-----:R-:W-:Y:S01]  /*127a0*/  @P1 IMAD.HI.U32 R4, R15, R6, RZ ;  /* 0x000000060f041227 */ /* 0x001fe200078e00ff */
[----:B------:R-:W-:-:S02]  /*127b0*/  UIMAD UR10, UR11, UR44, URZ ;  /* 0x0000002c0b0a72a4 */ /* 0x000fc4000f8e023f */
[----:B------:R-:W-:Y:S02]  /*127c0*/  UIMAD UR14, UR15, UR7, URZ ;  /* 0x000000070f0e72a4 */ /* 0x000fe4000f8e023f */
[----:B------:R-:W-:Y:S01]  /*127d0*/  USEL UR42, UR42, URZ, !UP0 ;  /* 0x0000003f2a2a7287 */ /* 0x000fe2000c000000 */
[----:B-1----:R-:W-:Y:S01]  /*127e0*/  @P1 SHF.R.U32.HI R7, RZ, R11, R4 ;  /* 0x0000000bff071219 */ /* 0x002fe20000011604 */
[----:B------:R-:W-:Y:S01]  /*127f0*/  UIMAD UR7, UR13, UR43, URZ ;  /* 0x0000002b0d0772a4 */ /* 0x000fe2000f8e023f */
[----:B------:R-:W-:Y:S01]  /*12800*/  IMAD.U32 R4, RZ, RZ, UR18 ;  /* 0x00000012ff047e24 */ /* 0x000fe2000f8e00ff */
[----:B------:R-:W-:Y:S01]  /*12810*/  UIADD3 UR9, UR9, UR10, URZ ;  /* 0x0000000a09097290 */ /* 0x000fe2000fffe03f */
[----:B------:R-:W-:Y:S01]  /*12820*/  IMAD.U32 R5, RZ, RZ, UR19 ;  /* 0x00000013ff057e24 */ /* 0x000fe2000f8e00ff */
[----:B------:R-:W-:Y:S01]  /*12830*/  UIMAD.WIDE.U32 UR10, UR12, UR43, URZ ;  /* 0x0000002b0c0a72a5 */ /* 0x000fe2000f8e003f */
[--C-:B------:R-:W-:Y:S01]  /*12840*/  IMAD.MOV R11, RZ, RZ, -R7.reuse ;  /* 0x000000ffff0b7224 */ /* 0x100fe200078e0a07 */
[----:B------:R-:W-:Y:S01]  /*12850*/  UIMAD UR7, UR12, UR42, UR7 ;  /* 0x0000002a0c0772a4 */ /* 0x000fe2000f8e0207 */
[----:B------:R-:W-:Y:S01]  /*12860*/  SHF.R.S32.HI R5, RZ, 0x1f, R7 ;  /* 0x0000001fff057819 */ /* 0x000fe20000011407 */
[----:B------:R-:W-:Y:S01]  /*12870*/  UIADD3 UR14, UR19, UR14, URZ ;  /* 0x0000000e130e7290 */ /* 0x000fe2000fffe03f */
[----:B------:R-:W-:Y:S01]  /*12880*/  IMAD R11, R94, R11, R15 ;  /* 0x0000000b5e0b7224 */ /* 0x000fe200078e020f */
[----:B------:R-:W-:-:S04]  /*12890*/  UIADD3 UR7, UR11, UR7, URZ ;  /* 0x000000070b077290 */ /* 0x000fc8000fffe03f */
[----:B------:R-:W-:Y:S01]  /*128a0*/  IMAD.U32 R8, RZ, RZ, UR14 ;  /* 0x0000000eff087e24 */ /* 0x000fe2000f8e00ff */
[----:B------:R-:W-:Y:S02]  /*128b0*/  SHF.R.S32.HI R6, RZ, 0x1f, R11 ;  /* 0x0000001fff067819 */ /* 0x000fe4000001140b */
[----:B----4-:R-:W-:-:S13]  /*128c0*/  @P0 R2UR UR4, R97 ;  /* 0x00000000610402ca */ /* 0x010fda00000e0000 */
        /* <DEDUP_REMOVED lines=15> */
[----:B---3--:R-:W-:Y:S08]  /*129c0*/  @P4 BRA `(.L_x_2104) ;  /* 0x0000000000104947 */ /* 0x008ff00003800000 */
[----:B------:R-:W-:Y:S05]  /*129d0*/  @!P0 BRA `(.L_x_2104) ;  /* 0x00000000000c8947 */ /* 0x000fea0003800000 */
[----:B------:R-:W2:Y:S04]  /*129e0*/  LDG.E R4, desc[UR54][R98.64] ;  /* 0x0000003662047981 */ /* 0x000ea8000c1e1900 */
[----:B-----5:R-:W2:Y:S02]  /*129f0*/  LDG.E R9, desc[UR54][R98.64+0x4] ;  /* 0x0000043662097981 */ /* 0x020ea4000c1e1900 */
[----:B--2---:R-:W-:-:S07]  /*12a00*/  IMAD.IADD R9, R9, 0x1, -R4 ;  /* 0x0000000109097824 */ /* 0x004fce00078e0a04 */
.L_x_2104:
[----:B------:R-:W2:Y:S01]  /*12a10*/  LDL R12, [R1+0x38] ;  /* 0x00003800010c7983 */ /* 0x000ea20000100800 */
[----:B------:R-:W0:Y:S03]  /*12a20*/  S2R R4, SR_TID.X ;  /* 0x0000000000047919 */ /* 0x000e260000002100 */
[----:B------:R-:W-:Y:S04]  /*12a30*/  SHFL.IDX PT, R5, R10, RZ, 0x1c1f ;  /* 0x001c1fff0a057589 */ /* 0x000fe800000e0000 */
[----:B------:R-:W-:Y:S04]  /*12a40*/  SHFL.IDX PT, R6, R8, 0x1, 0x1c1f ;  /* 0x003c1f0008067f89 */ /* 0x000fe800000e0000 */
[----:B------:R-:W-:Y:S01]  /*12a50*/  SHFL.IDX PT, R7, R10, 0x1, 0x1c1f ;  /* 0x003c1f000a077f89 */ /* 0x000fe200000e0000 */
[----:B0-----:R-:W-:-:S05]  /*12a60*/  VIADD R13, R4, 0xffffff80 ;  /* 0xffffff80040d7836 */ /* 0x001fca0000000000 */
[----:B------:R-:W-:-:S04]  /*12a70*/  SHF.R.S32.HI R11, RZ, 0x1f, R13 ;  /* 0x0000001fff0b7819 */ /* 0x000fc8000001140d */
[----:B------:R-:W-:Y:S01]  /*12a80*/  LEA.HI R11, R11, R13, RZ, 0x7 ;  /* 0x0000000d0b0b7211 */ /* 0x000fe200078f38ff */
[----:B------:R-:W0:Y:S03]  /*12a90*/  SHFL.IDX PT, R4, R8, RZ, 0x1c1f ;  /* 0x001c1fff08047589 */ /* 0x000e2600000e0000 */
[----:B------:R-:W-:Y:S01]  /*12aa0*/  LOP3.LUT R11, R11, 0xffffff80, RZ, 0xc0, !PT ;  /* 0xffffff800b0b7812 */ /* 0x000fe200078ec0ff */
[----:B-----5:R-:W-:-:S04]  /*12ab0*/  IMAD R30, R9, R94, RZ ;  /* 0x0000005e091e7224 */ /* 0x020fc800078e02ff */
[----:B------:R-:W-:-:S05]  /*12ac0*/  IMAD.IADD R11, R13, 0x1, -R11 ;  /* 0x000000010d0b7824 */ /* 0x000fca00078e0a0b */
[----:B------:R-:W-:Y:S01]  /*12ad0*/  LOP3.LUT P0, RZ, R11, 0x3, RZ, 0xc0, !PT ;  /* 0x000000030bff7812 */ /* 0x000fe2000780c0ff */
[----:B--2---:R-:W-:-:S04]  /*12ae0*/  VIADD R13, R12, UR36 ;  /* 0x000000240c0d7c36 */ /* 0x004fc80008000000 */
[C---:B------:R-:W-:Y:S01]  /*12af0*/  VIADD R25, R13.reuse, 0x8 ;  /* 0x000000080d197836 */ /* 0x040fe20000000000 */
[----:B------:R-:W-:-:S04]  /*12b00*/  ISETP.GE.OR P2, PT, R13, R30, P0 ;  /* 0x0000001e0d00720c */ /* 0x000fc80000746670 */
[----:B------:R-:W-:-:S09]  /*12b10*/  ISETP.GE.OR P0, PT, R25, R30, P0 ;  /* 0x0000001e1900720c */ /* 0x000fd20000706670 */
[----:B0-----:R0:W-:Y:S04]  /*12b20*/  @!P2 ST.E desc[UR54][R4.64], R2 ;  /* 0x000000020400a985 */ /* 0x0011e8000c101936 */
[----:B------:R0:W-:Y:S01]  /*12b30*/  @!P0 ST.E desc[UR54][R6.64], R0 ;  /* 0x0000000006008985 */ /* 0x0001e2000c101936 */
[----:B------:R-:W-:-:S13]  /*12b40*/  PLOP3.LUT P0, PT, PT, PT, UP1, 0x80, 0x0 ;  /* 0x000000000000781c */ /* 0x000fda0003f0f018 */
[----:B0-----:R-:W-:Y:S05]  /*12b50*/  @P0 BRA `(.L_x_2105) ;  /* 0x0000000800a00947 */ /* 0x001fea0003800000 */
[----:B------:R-:W-:Y:S01]  /*12b60*/  VIADD R11, R108, 0xffffff80 ;  /* 0xffffff806c0b7836 */ /* 0x000fe20000000000 */
[----:B------:R-:W-:Y:S01]  /*12b70*/  ULDC.64 UR10, c[0x0][0xaa0] ;  /* 0x0002a800000a7ab9 */ /* 0x000fe20000000a00 */
[----:B------:R-:W0:Y:S03]  /*12b80*/  @P1 LDC R49, c[0x0][0xbf0] ;  /* 0x0002fc00ff311b82 */ /* 0x000e260000000800 */
        /* <DEDUP_REMOVED lines=20> */
[----:B------:R-:W5:Y:S01]  /*12cd0*/  LD.E.128 R8, desc[UR54][R8.64] ;  /* 0x0000003608087980 */ /* 0x000f62000c101d00 */
[----:B------:R-:W-:Y:S01]  /*12ce0*/  LOP3.LUT R24, R25, 0x380, RZ, 0xc0, !PT ;  /* 0x0000038019187812 */ /* 0x000fe200078ec0ff */
[----:B------:R-:W-:Y:S01]  /*12cf0*/  IMAD.X R45, RZ, RZ, R21, P6 ;  /* 0x000000ffff2d7224 */ /* 0x000fe200030e0615 */
[----:B------:R-:W-:-:S02]  /*12d00*/  LOP3.LUT R32, R33, 0x380, RZ, 0xc0, !PT ;  /* 0x0000038021207812 */ /* 0x000fc400078ec0ff */
[----:B------:R-:W-:Y:S02]  /*12d10*/  LOP3.LUT R36, R37, 0x380, RZ, 0xc0, !PT ;  /* 0x0000038025247812 */ /* 0x000fe400078ec0ff */
[----:B------:R-:W-:Y:S02]  /*12d20*/  LOP3.LUT R40, R41, 0x380, RZ, 0xc0, !PT ;  /* 0x0000038029287812 */ /* 0x000fe400078ec0ff */
[----:B------:R-:W-:Y:S02]  /*12d30*/  SHF.R.U64 R7, R7, 0x3, RZ ;  /* 0x0000000307077819 */ /* 0x000fe400000012ff */
[----:B------:R-:W-:Y:S02]  /*12d40*/  LOP3.LUT R0, R5, 0x380, RZ, 0xc0, !PT ;  /* 0x0000038005007812 */ /* 0x000fe400078ec0ff */
[----:B------:R-:W-:Y:S02]  /*12d50*/  SHF.R.U64 R12, R12, 0x3, RZ ;  /* 0x000000030c0c7819 */ /* 0x000fe400000012ff */
[----:B------:R-:W-:-:S02]  /*12d60*/  SHF.R.U64 R24, R24, 0x3, RZ ;  /* 0x0000000318187819 */ /* 0x000fc400000012ff */
[----:B------:R-:W-:Y:S02]  /*12d70*/  SHF.R.U64 R32, R32, 0x3, RZ ;  /* 0x0000000320207819 */ /* 0x000fe400000012ff */
[----:B------:R-:W-:Y:S02]  /*12d80*/  SHF.R.U64 R36, R36, 0x3, RZ ;  /* 0x0000000324247819 */ /* 0x000fe400000012ff */
        /* <DEDUP_REMOVED lines=22> */
[----:B------:R-:W-:Y:S01]  /*12ef0*/  VIADD R2, R0, UR36 ;  /* 0x0000002400027c36 */ /* 0x000fe20008000000 */
[----:B------:R-:W5:Y:S02]  /*12f00*/  LD.E.128 R32, desc[UR54][R32.64] ;  /* 0x0000003620207980 */ /* 0x000f64000c101d00 */
[----:B------:R-:W-:-:S02]  /*12f10*/  UIMAD.WIDE.U32 UR8, UR44, UR10, UR8 ;  /* 0x0000000a2c0872a5 */ /* 0x000fc4000f8e0008 */
[----:B------:R-:W-:Y:S01]  /*12f20*/  USHF.R.S32.HI UR4, URZ, 0x1f, UR43 ;  /* 0x0000001f3f047899 */ /* 0x000fe2000801142b */
[----:B------:R-:W5:Y:S01]  /*12f30*/  LD.E.128 R36, desc[UR54][R36.64] ;  /* 0x0000003624247980 */ /* 0x000f62000c101d00 */
[----:B------:R-:W-:-:S03]  /*12f40*/  UIMAD UR9, UR44, UR11, UR9 ;  /* 0x0000000b2c0972a4 */ /* 0x000fc6000f8e0209 */
[----:B------:R-:W-:Y:S01]  /*12f50*/  ULDC.64 UR10, c[0x0][0xaf0] ;  /* 0x0002bc00000a7ab9 */ /* 0x000fe20000000a00 */
[----:B------:R-:W5:Y:S01]  /*12f60*/  LD.E.128 R40, desc[UR54][R40.64] ;  /* 0x0000003628287980 */ /* 0x000f62000c101d00 */
[----:B------:R-:W-:Y:S01]  /*12f70*/  UIMAD UR4, UR4, UR10, URZ ;  /* 0x0000000a040472a4 */ /* 0x000fe2000f8e023f */
[----:B------:R-:W-:Y:S01]  /*12f80*/  IMAD.MOV.U32 R29, RZ, RZ, R2 ;  /* 0x000000ffff1d7224 */ /* 0x000fe200078e0002 */
[----:B------:R-:W-:Y:S01]  /*12f90*/  UIMAD.WIDE.U32 UR8, UR43, UR10, UR8 ;  /* 0x0000000a2b0872a5 */ /* 0x000fe2000f8e0008 */
[----:B------:R-:W5:Y:S01]  /*12fa0*/  LD.E.128 R44, desc[UR54][R44.64] ;  /* 0x000000362c2c7980 */ /* 0x000f62000c101d00 */
[----:B------:R-:W-:-:S03]  /*12fb0*/  UIMAD UR4, UR43, UR11, UR4 ;  /* 0x0000000b2b0472a4 */ /* 0x000fc6000f8e0204 */
[----:B------:R-:W-:Y:S01]  /*12fc0*/  ULDC.64 UR10, c[0x0][0xae0] ;  /* 0x0002b800000a7ab9 */ /* 0x000fe20000000a00 */
[----:B-1----:R-:W-:Y:S01]  /*12fd0*/  @P1 IMAD.HI.U32 R0, R2, R21, RZ ;  /* 0x0000001502001227 */ /* 0x002fe200078e00ff */
[----:B------:R-:W-:Y:S01]  /*12fe0*/  @!PT LDS RZ, [RZ] ;  /* 0x00000000fffff984 */ /* 0x000fe20000000800 */
[----:B------:R-:W-:Y:S01]  /*12ff0*/  @!PT LDS RZ, [RZ] ;  /* 0x00000000fffff984 */ /* 0x000fe20000000800 */
[----:B------:R-:W-:Y:S01]  /*13000*/  @!PT LDS RZ, [RZ] ;  /* 0x00000000fffff984 */ /* 0x000fe20000000800 */
[----:B------:R-:W-:Y:S01]  /*13010*/  @!PT LDS RZ, [RZ] ;  /* 0x00000000fffff984 */ /* 0x000fe20000000800 */
[----:B------:R1:W-:Y:S06]  /*13020*/  MEMBAR.ALL.CTA ;  /* 0x0000000000007992 */ /* 0x0003ec0000008000 */
[----:B-1----:R-:W1:Y:S01]  /*13030*/  FENCE.VIEW.ASYNC.S ;  /* 0x00000000000073c6 */ /* 0x002e620000000000 */
[----:B0-----:R-:W-:Y:S01]  /*13040*/  @P1 SHF.R.U32.HI R29, RZ, R49, R0 ;  /* 0x00000031ff1d1219 */ /* 0x001fe20000011600 */
[----:B------:R-:W-:-:S03]  /*13050*/  UIADD3 UR4, UR9, UR4, URZ ;  /* 0x0000000409047290 */ /* 0x000fc6000fffe03f */
[--C-:B------:R-:W-:Y:S01]  /*13060*/  SHF.R.S32.HI R0, RZ, 0x1f, R29.reuse ;  /* 0x0000001fff007819 */ /* 0x100fe2000001141d */
[----:B------:R-:W-:Y:S02]  /*13070*/  IMAD.MOV R49, RZ, RZ, -R29 ;  /* 0x000000ffff317224 */ /* 0x000fe400078e0a1d */
[----:B------:R-:W-:Y:S02]  /*13080*/  IMAD.U32 R21, RZ, RZ, UR9 ;  /* 0x00000009ff157e24 */ /* 0x000fe4000f8e00ff */
[----:B------:R-:W-:Y:S02]  /*13090*/  IMAD R0, R0, UR10, RZ ;  /* 0x0000000a00007c24 */ /* 0x000fe4000f8e02ff */
[----:B------:R-:W-:Y:S02]  /*130a0*/  IMAD R49, R94, R49, R2 ;  /* 0x000000315e317224 */ /* 0x000fe400078e0202 */
[----:B------:R-:W-:Y:S01]  /*130b0*/  IMAD.U32 R20, RZ, RZ, UR8 ;  /* 0x00000008ff147e24 */ /* 0x000fe2000f8e00ff */
[----:B------:R-:W-:Y:S01]  /*130c0*/  ULDC.64 UR8, c[0x0][0xad8] ;  /* 0x0002b60000087ab9 */ /* 0x000fe20000000a00 */
[----:B------:R-:W-:-:S02]  /*130d0*/  IMAD.U32 R21, RZ, RZ, UR4 ;  /* 0x00000004ff157e24 */ /* 0x000fc4000f8e00ff */
[C---:B------:R-:W-:Y:S01]  /*130e0*/  IMAD R51, R29.reuse, UR11, R0 ;  /* 0x0000000b1d337c24 */ /* 0x040fe2000f8e0200 */
[----:B------:R-:W-:Y:S01]  /*130f0*/  SHF.R.S32.HI R0, RZ, 0x1f, R49 ;  /* 0x0000001fff007819 */ /* 0x000fe20000011431 */
[----:B------:R-:W-:-:S04]  /*13100*/  IMAD.WIDE.U32 R20, R29, UR10, R20 ;  /* 0x0000000a1d147c25 */ /* 0x000fc8000f8e0014 */
[----:B------:R-:W-:Y:S02]  /*13110*/  IMAD.IADD R21, R21, 0x1, R51 ;  /* 0x0000000115157824 */ /* 0x000fe400078e0233 */
[----:B------:R-:W-:Y:S02]  /*13120*/  IMAD R0, R0, UR8, RZ ;  /* 0x0000000800007c24 */ /* 0x000fe4000f8e02ff */
[----:B------:R-:W-:Y:S02]  /*13130*/  VIADD R53, R95, UR36 ;  /* 0x000000245f357c36 */ /* 0x000fe40008000000 */
        /* <DEDUP_REMOVED lines=12> */
[----:B-1----:R0:W-:Y:S01]  /*13200*/  SYNCS.ARRIVE.TRANS64.RED.A1T0 RZ, [R3+URZ], RZ ;  /* 0x000000ff03ff79a7 */ /* 0x0021e2000810043f */
        /* <DEDUP_REMOVED lines=10> */
[-C--:B-1----:R-:W-:Y:S02]  /*132b0*/  @!P2 LEA R2, P4, R17, R20.reuse, 0x1 ;  /* 0x000000141102a211 */ /* 0x082fe400078808ff */
[----:B------:R-:W-:Y:S02]  /*132c0*/  @!P3 LEA R20, P5, R19, R20, 0x1 ;  /* 0x000000141314b211 */ /* 0x000fe400078a08ff */
[-C--:B0-2---:R-:W-:Y:S02]  /*132d0*/  @!P2 LEA.HI.X R3, R17, R48.reuse, R52, 0x1, P4 ;  /* 0x000000301103a211 */ /* 0x085fe400020f0c34 */
[----:B------:R-:W-:-:S03]  /*132e0*/  @!P3 LEA.HI.X R21, R19, R48, R50, 0x1, P5 ;  /* 0x000000301315b211 */ /* 0x000fc600028f0c32 */
[----:B-----5:R3:W-:Y:S04]  /*132f0*/  @!P2 ST.E.128 desc[UR54][R2.64], R4 ;  /* 0x000000040200a985 */ /* 0x0207e8000c101d36 */
[----:B------:R3:W-:Y:S02]  /*13300*/  @!P3 ST.E.128 desc[UR54][R20.64], R32 ;  /* 0x000000201400b985 */ /* 0x0007e4000c101d36 */
.L_x_2107:
[----:B------:R-:W-:Y:S05]  /*13310*/  BSYNC B1 ;  /* 0x0000000000017941 */ /* 0x000fea0003800000 */
.L_x_2106:
[----:B---3-5:R3:W4:Y:S01]  /*13320*/  SHFL.IDX PT, R6, R28, 0x1, 0x181f ;  /* 0x00381f001c067f89 */ /* 0x02872200000e0000 */
[----:B------:R-:W-:Y:S03]  /*13330*/  BSSY B1, `(.L_x_2108) ;  /* 0x000000c000017945 */ /* 0x000fe60003800000 */
[----:B------:R3:W0:Y:S01]  /*13340*/  SHFL.IDX PT, R4, R0, 0x1, 0x181f ;  /* 0x00381f0000047f89 */ /* 0x00062200000e0000 */
[----:B------:R-:W-:Y:S05]  /*13350*/  @P0 BRA `(.L_x_2109) ;  /* 0x0000000000240947 */ /* 0x000fea0003800000 */
[----:B------:R-:W-:Y:S02]  /*13360*/  ULDC UR4, c[0x0][0xac8] ;  /* 0x0002b20000047ab9 */ /* 0x000fe40000000800 */
[----:B------:R-:W-:Y:S02]  /*13370*/  ISETP.GE.AND P3, PT, R17, UR4, PT ;  /* 0x0000000411007c0c */ /* 0x000fe4000bf66270 */
[----:B------:R-:W-:-:S11]  /*13380*/  ISETP.GE.AND P4, PT, R19, UR4, PT ;  /* 0x0000000413007c0c */ /* 0x000fd6000bf86270 */
[-C--:B0-----:R-:W-:Y:S02]  /*13390*/  @!P3 LEA R2, P0, R17, R4.reuse, 0x1 ;  /* 0x000000041102b211 */ /* 0x081fe400078008ff */
[----:B------:R-:W-:Y:S02]  /*133a0*/  @!P4 LEA R4, P2, R19, R4, 0x1 ;  /* 0x000000041304c211 */ /* 0x000fe400078408ff */
[-C--:B----4-:R-:W-:Y:S02]  /*133b0*/  @!P3 LEA.HI.X R3, R17, R6.reuse, R52, 0x1, P0 ;  /* 0x000000061103b211 */ /* 0x090fe400000f0c34 */
[----:B------:R-:W-:-:S03]  /*133c0*/  @!P4 LEA.HI.X R5, R19, R6, R50, 0x1, P2 ;  /* 0x000000061305c211 */ /* 0x000fc600010f0c32 */
[----:B------:R0:W-:Y:S04]  /*133d0*/  @!P3 ST.E.128 desc[UR54][R2.64], R8 ;  /* 0x000000080200b985 */ /* 0x0001e8000c101d36 */
[----:B------:R0:W-:Y:S02]  /*133e0*/  @!P4 ST.E.128 desc[UR54][R4.64], R36 ;  /* 0x000000240400c985 */ /* 0x0001e4000c101d36 */
.L_x_2109:
[----:B------:R-:W-:Y:S05]  /*133f0*/  BSYNC B1 ;  /* 0x0000000000017941 */ /* 0x000fea0003800000 */
.L_x_2108:
[----:B----4-:R4:W1:Y:S01]  /*13400*/  SHFL.IDX PT, R6, R28, 0x2, 0x181f ;  /* 0x00581f001c067f89 */ /* 0x01086200000e0000 */
[----:B------:R-:W-:Y:S03]  /*13410*/  BSSY B1, `(.L_x_2110) ;  /* 0x000000c000017945 */ /* 0x000fe60003800000 */
[----:B0-----:R4:W0:Y:S01]  /*13420*/  SHFL.IDX PT, R4, R0, 0x2, 0x181f ;  /* 0x00581f0000047f89 */ /* 0x00182200000e0000 */
[----:B------:R-:W-:Y:S05]  /*13430*/  @P1 BRA `(.L_x_2111) ;  /* 0x0000000000241947 */ /* 0x000fea0003800000 */
[----:B------:R-:W-:Y:S02]  /*13440*/  ULDC UR4, c[0x0][0xac8] ;  /* 0x0002b20000047ab9 */ /* 0x000fe40000000800 */
[----:B------:R-:W-:Y:S02]  /*13450*/  ISETP.GE.AND P2, PT, R17, UR4, PT ;  /* 0x0000000411007c0c */ /* 0x000fe4000bf46270 */
[----:B------:R-:W-:-:S11]  /*13460*/  ISETP.GE.AND P3, PT, R19, UR4, PT ;  /* 0x0000000413007c0c */ /* 0x000fd6000bf66270 */
[-C--:B0-----:R-:W-:Y:S02]  /*13470*/  @!P2 LEA R2, P0, R17, R4.reuse, 0x1 ;  /* 0x000000041102a211 */ /* 0x081fe400078008ff */
[----:B------:R-:W-:Y:S02]  /*13480*/  @!P3 LEA R4, P1, R19, R4, 0x1 ;  /* 0x000000041304b211 */ /* 0x000fe400078208ff */
[-C--:B-1----:R-:W-:Y:S02]  /*13490*/  @!P2 LEA.HI.X R3, R17, R6.reuse, R52, 0x1, P0 ;  /* 0x000000061103a211 */ /* 0x082fe400000f0c34 */
[----:B------:R-:W-:-:S03]  /*134a0*/  @!P3 LEA.HI.X R5, R19, R6, R50, 0x1, P1 ;  /* 0x000000061305b211 */ /* 0x000fc600008f0c32 */
[----:B------:R0:W-:Y:S04]  /*134b0*/  @!P2 ST.E.128 desc[UR54][R2.64], R12 ;  /* 0x0000000c0200a985 */ /* 0x0001e8000c101d36 */
[----:B------:R0:W-:Y:S02]  /*134c0*/  @!P3 ST.E.128 desc[UR54][R4.64], R40 ;  /* 0x000000280400b985 */ /* 0x0001e4000c101d36 */
.L_x_2111:
[----:B------:R-:W-:Y:S05]  /*134d0*/  BSYNC B1 ;  /* 0x0000000000017941 */ /* 0x000fea0003800000 */
.L_x_2110:
[----:B0-----:R-:W-:Y:S01]  /*134e0*/  VIADD R3, R53, 0x60 ;  /* 0x0000006035037836 */ /* 0x001fe20000000000 */
[----:B---34-:R-:W0:Y:S04]  /*134f0*/  SHFL.IDX PT, R28, R28, 0x3, 0x181f ;  /* 0x00781f001c1c7f89 */ /* 0x018e2800000e0000 */
        /* <DEDUP_REMOVED lines=10> */
[----:B----4-:R-:W-:-:S04]  /*135a0*/  LEA R2, P0, R19, R0, 0x1 ;  /* 0x0000000013027211 */ /* 0x010fc800078008ff */
[----:B------:R-:W-:-:S05]  /*135b0*/  LEA.HI.X R3, R19, R28, R50, 0x1, P0 ;  /* 0x0000001c13037211 */ /* 0x000fca00000f0c32 */
[----:B------:R0:W-:Y:S01]  /*135c0*/  ST.E.128 desc[UR54][R2.64], R44 ;  /* 0x0000002c02007985 */ /* 0x0001e2000c101d36 */
[----:B------:R-:W-:Y:S05]  /*135d0*/  BRA `(.L_x_2112) ;  /* 0x00000018005c7947 */ /* 0x000fea0003800000 */
.L_x_2105:
[----:B------:R-:W-:Y:S01]  /*135e0*/  ULDC.64 UR10, c[0x0][0xb08] ;  /* 0x0002c200000a7ab9 */ /* 0x000fe20000000a00 */
[----:B------:R-:W0:Y:S01]  /*135f0*/  @P1 LDC R0, c[0x0][0xbec] ;  /* 0x0002fb00ff001b82 */ /* 0x000e220000000800 */
[----:B------:R-:W-:Y:S01]  /*13600*/  UIMAD UR7, UR12, UR10, URZ ;  /* 0x0000000a0c0772a4 */ /* 0x000fe2000f8e023f */
[----:B------:R-:W-:Y:S01]  /*13610*/  IMAD.MOV.U32 R7, RZ, RZ, R15 ;  /* 0x000000ffff077224 */ /* 0x000fe200078e000f */
[----:B------:R-:W-:Y:S01]  /*13620*/  UIMAD.WIDE.U32 UR8, UR4, UR10, URZ ;  /* 0x0000000a040872a5 */ /* 0x000fe2000f8e003f */
[----:B------:R-:W-:Y:S01]  /*13630*/  ISETP.GE.AND P0, PT, R13, R30, PT ;  /* 0x0000001e0d00720c */ /* 0x000fe20003f06270 */
[----:B------:R-:W-:Y:S01]  /*13640*/  UIMAD UR7, UR4, UR11, UR7 ;  /* 0x0000000b040772a4 */ /* 0x000fe2000f8e0207 */
[----:B------:R-:W-:Y:S01]  /*13650*/  VIADD R2, R3, 0x2e820 ;  /* 0x0002e82003027836 */ /* 0x000fe20000000000 */
[----:B------:R-:W-:Y:S01]  /*13660*/  USHF.R.S32.HI UR4, URZ, 0x1f, UR43 ;  /* 0x0000001f3f047899 */ /* 0x000fe2000801142b */
[----:B------:R-:W1:Y:S01]  /*13670*/  @P1 LDC R5, c[0x0][0xbf0] ;  /* 0x0002fc00ff051b82 */ /* 0x000e620000000800 */
[----:B------:R-:W-:Y:S01]  /*13680*/  UIADD3 UR9, UR9, UR7, URZ ;  /* 0x0000000709097290 */ /* 0x000fe2000fffe03f */
[C---:B------:R-:W-:Y:S01]  /*13690*/  VIADD R21, R16.reuse, 0x8 ;  /* 0x0000000810157836 */ /* 0x040fe20000000000 */
[----:B------:R-:W-:Y:S01]  /*136a0*/  ULDC.64 UR10, c[0x0][0xb38] ;  /* 0x0002ce00000a7ab9 */ /* 0x000fe20000000a00 */
[----:B------:R-:W-:Y:S01]  /*136b0*/  PRMT R2, RZ, 0x654, R2 ;  /* 0x00000654ff027816 */ /* 0x000fe20000000002 */
[----:B------:R-:W-:Y:S01]  /*136c0*/  UIMAD.WIDE.U32 UR8, UR44, UR10, UR8 ;  /* 0x0000000a2c0872a5 */ /* 0x000fe2000f8e0008 */
[C---:B------:R-:W-:Y:S01]  /*136d0*/  VIADD R27, R16.reuse, 0x10 ;  /* 0x00000010101b7836 */ /* 0x040fe20000000000 */
[----:B------:R-:W-:Y:S01]  /*136e0*/  BSSY B1, `(.L_x_2113) ;  /* 0x0000077000017945 */ /* 0x000fe20003800000 */
[C---:B------:R-:W-:Y:S01]  /*136f0*/  VIADD R107, R16.reuse, 0x20 ;  /* 0x00000020106b7836 */ /* 0x040fe20000000000 */
[----:B------:R-:W-:Y:S01]  /*13700*/  UIMAD UR9, UR44, UR11, UR9 ;  /* 0x0000000b2c0972a4 */ /* 0x000fe2000f8e0209 */
[----:B------:R-:W-:Y:S01]  /*13710*/  VIADD R109, R16, 0x18 ;  /* 0x00000018106d7836 */ /* 0x000fe20000000000 */
[----:B------:R2:W-:Y:S01]  /*13720*/  SYNCS.ARRIVE.TRANS64.RED.A1T0 RZ, [R2+URZ], RZ ;  /* 0x000000ff02ff79a7 */ /* 0x0005e2000810043f */
[----:B------:R-:W-:Y:S01]  /*13730*/  ULDC.64 UR10, c[0x0][0xb40] ;  /* 0x0002d000000a7ab9 */ /* 0x000fe20000000a00 */
[----:B------:R-:W-:Y:S01]  /*13740*/  SHF.R.S32.HI R24, RZ, 0x1f, R21 ;  /* 0x0000001fff187819 */ /* 0x000fe20000011415 */
[----:B------:R-:W-:Y:S01]  /*13750*/  UIMAD UR4, UR4, UR10, URZ ;  /* 0x0000000a040472a4 */ /* 0x000fe2000f8e023f */
[----:B------:R-:W-:Y:S01]  /*13760*/  SHF.R.S32.HI R26, RZ, 0x1f, R27 ;  /* 0x0000001fff1a7819 */ /* 0x000fe2000001141b */
[----:B------:R-:W-:Y:S01]  /*13770*/  UIMAD.WIDE.U32 UR8, UR43, UR10, UR8 ;  /* 0x0000000a2b0872a5 */ /* 0x000fe2000f8e0008 */
[----:B0-----:R-:W-:Y:S01]  /*13780*/  @P1 IMAD.HI.U32 R0, R15, R0, RZ ;  /* 0x000000000f001227 */ /* 0x001fe200078e00ff */
[----:B------:R-:W-:Y:S01]  /*13790*/  UIMAD UR4, UR43, UR11, UR4 ;  /* 0x0000000b2b0472a4 */ /* 0x000fe2000f8e0204 */
[----:B------:R-:W-:-:S02]  /*137a0*/  SHF.R.S32.HI R95, RZ, 0x1f, R23 ;  /* 0x0000001fff5f7819 */ /* 0x000fc40000011417 */
[----:B------:R-:W-:Y:S01]  /*137b0*/  ULDC.64 UR10, c[0x0][0xb48] ;  /* 0x0002d200000a7ab9 */ /* 0x000fe20000000a00 */
[----:B------:R-:W-:Y:S01]  /*137c0*/  UIADD3 UR9, UR9, UR4, URZ ;  /* 0x0000000409097290 */ /* 0x000fe2000fffe03f */
[----:B------:R-:W-:Y:S01]  /*137d0*/  SHF.R.S32.HI R96, RZ, 0x1f, R228 ;  /* 0x0000001fff607819 */ /* 0x000fe200000114e4 */
[C---:B------:R-:W-:Y:S01]  /*137e0*/  VIADD R106, R16.reuse, 0x20 ;  /* 0x00000020106a7836 */ /* 0x040fe20000000000 */
[----:B-1----:R-:W-:Y:S01]  /*137f0*/  @P1 SHF.R.U32.HI R7, RZ, R5, R0 ;  /* 0x00000005ff071219 */ /* 0x002fe20000011600 */
[----:B------:R-:W-:Y:S01]  /*13800*/  UIMAD.WIDE.U32 UR8, UR37, UR10, UR8 ;  /* 0x0000000a250872a5 */ /* 0x000fe2000f8e0008 */
[----:B------:R-:W-:Y:S01]  /*13810*/  SHF.R.S32.HI R97, RZ, 0x1f, R229 ;  /* 0x0000001fff617819 */ /* 0x000fe200000114e5 */
[----:B------:R-:W-:Y:S01]  /*13820*/  VIADD R108, R16, 0x18 ;  /* 0x00000018106c7836 */ /* 0x000fe20000000000 */
[--C-:B------:R-:W-:Y:S01]  /*13830*/  SHF.R.S32.HI R0, RZ, 0x1f, R7.reuse ;  /* 0x0000001fff007819 */ /* 0x100fe20000011407 */
[----:B------:R-:W-:Y:S01]  /*13840*/  IMAD.MOV R9, RZ, RZ, -R7 ;  /* 0x000000ffff097224 */ /* 0x000fe200078e0a07 */
[----:B------:R-:W-:-:S02]  /*13850*/  UIMAD UR37, UR37, UR11, UR9 ;  /* 0x0000000b252572a4 */ /* 0x000fc4000f8e0209 */
[----:B------:R-:W-:Y:S01]  /*13860*/  IMAD.U32 R5, RZ, RZ, UR9 ;  /* 0x00000009ff057e24 */ /* 0x000fe2000f8e00ff */
[----:B------:R-:W-:Y:S01]  /*13870*/  SHF.R.S32.HI R98, RZ, 0x1f, R230 ;  /* 0x0000001fff627819 */ /* 0x000fe200000114e6 */
[----:B------:R-:W-:Y:S01]  /*13880*/  ULDC.64 UR10, c[0x0][0xb30] ;  /* 0x0002cc00000a7ab9 */ /* 0x000fe20000000a00 */
[----:B------:R-:W-:Y:S01]  /*13890*/  IMAD R9, R94, R9, R15 ;  /* 0x000000095e097224 */ /* 0x000fe200078e020f */
[----:B------:R-:W-:Y:S01]  /*138a0*/  SHF.R.S32.HI R99, RZ, 0x1f, R231 ;  /* 0x0000001fff637819 */ /* 0x000fe200000114e7 */
[----:B------:R-:W-:Y:S01]  /*138b0*/  IMAD R0, R0, UR10, RZ ;  /* 0x0000000a00007c24 */ /* 0x000fe2000f8e02ff */
[----:B------:R-:W-:Y:S01]  /*138c0*/  SHF.R.S32.HI R100, RZ, 0x1f, R232 ;  /* 0x0000001fff647819 */ /* 0x000fe200000114e8 */
[----:B------:R-:W-:Y:S01]  /*138d0*/  IMAD.U32 R4, RZ, RZ, UR8 ;  /* 0x00000008ff047e24 */ /* 0x000fe2000f8e00ff */
[----:B------:R-:W-:Y:S01]  /*138e0*/  ULDC.64 UR8, c[0x0][0xb28] ;  /* 0x0002ca0000087ab9 */ /* 0x000fe20000000a00 */
[----:B------:R-:W-:Y:S01]  /*138f0*/  IMAD.U32 R5, RZ, RZ, UR37 ;  /* 0x00000025ff057e24 */ /* 0x000fe2000f8e00ff */
[----:B------:R-:W-:Y:S01]  /*13900*/  SHF.R.S32.HI R101, RZ, 0x1f, R233 ;  /* 0x0000001fff657819 */ /* 0x000fe200000114e9 */
[C---:B------:R-:W-:Y:S01]  /*13910*/  IMAD R11, R7.reuse, UR11, R0 ;  /* 0x0000000b070b7c24 */ /* 0x040fe2000f8e0200 */
[----:B------:R-:W-:Y:S01]  /*13920*/  SHF.R.S32.HI R0, RZ, 0x1f, R9 ;  /* 0x0000001fff007819 */ /* 0x000fe20000011409 */
[----:B------:R-:W-:Y:S01]  /*13930*/  IMAD.WIDE.U32 R4, R7, UR10, R4 ;  /* 0x0000000a07047c25 */ /* 0x000fe2000f8e0004 */
[----:B------:R-:W-:-:S02]  /*13940*/  SHF.R.S32.HI R102, RZ, 0x1f, R234 ;  /* 0x0000001fff667819 */ /* 0x000fc400000114ea */
[----:B------:R-:W-:Y:S01]  /*13950*/  SHF.R.S32.HI R103, RZ, 0x1f, R235 ;  /* 0x0000001fff677819 */ /* 0x000fe200000114eb */
[----:B------:R-:W-:Y:S01]  /*13960*/  IMAD R0, R0, UR8, RZ ;  /* 0x0000000800007c24 */ /* 0x000fe2000f8e02ff */
[----:B------:R-:W-:Y:S01]  /*13970*/  SHF.R.S32.HI R104, RZ, 0x1f, R236 ;  /* 0x0000001fff687819 */ /* 0x000fe200000114ec */
[----:B------:R-:W-:Y:S01]  /*13980*/  IMAD.IADD R5, R5, 0x1, R11 ;  /* 0x0000000105057824 */ /* 0x000fe200078e020b */
[----:B------:R-:W-:Y:S01]  /*13990*/  SHF.R.S32.HI R105, RZ, 0x1f, R237 ;  /* 0x0000001fff697819 */ /* 0x000fe200000114ed */
[C---:B------:R-:W-:Y:S01]  /*139a0*/  IMAD R7, R9.reuse, UR9, R0 ;  /* 0x0000000909077c24 */ /* 0x040fe2000f8e0200 */
[----:B------:R-:W-:Y:S01]  /*139b0*/  SHF.R.S32.HI R107, RZ, 0x1f, R107 ;  /* 0x0000001fff6b7819 */ /* 0x000fe2000001146b */
[----:B------:R-:W-:Y:S01]  /*139c0*/  IMAD.WIDE.U32 R4, R9, UR8, R4 ;  /* 0x0000000809047c25 */ /* 0x000fe2000f8e0004 */
[----:B------:R-:W-:Y:S01]  /*139d0*/  ULDC.64 UR8, c[0x0][0xb00] ;  /* 0x0002c00000087ab9 */ /* 0x000fe20000000a00 */
[----:B------:R-:W-:Y:S02]  /*139e0*/  SHF.R.S32.HI R109, RZ, 0x1f, R109 ;  /* 0x0000001fff6d7819 */ /* 0x000fe4000001146d */
[----:B------:R-:W-:Y:S01]  /*139f0*/  IMAD.IADD R3, R5, 0x1, R7 ;  /* 0x0000000105037824 */ /* 0x000fe200078e0207 */
[----:B------:R-:W-:-:S04]  /*13a00*/  LEA R0, P1, R4, UR8, 0x2 ;  /* 0x0000000804007c11 */ /* 0x000fc8000f8210ff */
[----:B------:R-:W-:Y:S02]  /*13a10*/  LEA.HI.X R20, R4, UR9, R3, 0x2, P1 ;  /* 0x0000000904147c11 */ /* 0x000fe400088f1403 */
[----:B------:R2:W0:Y:S04]  /*13a20*/  SHFL.IDX PT, R4, R0, RZ, 0x1c1f ;  /* 0x001c1fff00047589 */ /* 0x00042800000e0000 */
[----:B------:R2:W1:Y:S01]  /*13a30*/  SHFL.IDX PT, R5, R20, RZ, 0x1c1f ;  /* 0x001c1fff14057589 */ /* 0x00046200000e0000 */
[----:B------:R-:W-:Y:S05]  /*13a40*/  @P0 BRA `(.L_x_2114) ;  /* 0x0000000400000947 */ /* 0x000fea0003800000 */
[----:B------:R-:W-:Y:S02]  /*13a50*/  ULDC UR4, c[0x0][0xac8] ;  /* 0x0002b20000047ab9 */ /* 0x000fe40000000800 */
[----:B------:R-:W-:Y:S02]  /*13a60*/  ISETP.GE.AND P3, PT, R21, UR4, PT ;  /* 0x0000000415007c0c */ /* 0x000fe4000bf66270 */
[----:B------:R-:W-:Y:S02]  /*13a70*/  ISETP.GE.AND P2, PT, R16, UR4, PT ;  /* 0x0000000410007c0c */ /* 0x000fe4000bf46270 */
[----:B------:R-:W-:Y:S02]  /*13a80*/  ISETP.GE.AND P1, PT, R27, UR4, PT ;  /* 0x000000041b007c0c */ /* 0x000fe4000bf26270 */
[----:B------:R-:W-:Y:S02]  /*13a90*/  ISETP.GE.AND P0, PT, R108, UR4, PT ;  /* 0x000000046c007c0c */ /* 0x000fe4000bf06270 */
[----:B------:R-:W-:-:S05]  /*13aa0*/  ISETP.GE.AND P4, PT, R106, UR4, PT ;  /* 0x000000046a007c0c */ /* 0x000fca000bf86270 */
[CC--:B0-----:R-:W-:Y:S02]  /*13ab0*/  @!P3 LEA R6, P5, R21.reuse, R4.reuse, 0x2 ;  /* 0x000000041506b211 */ /* 0x0c1fe400078a10ff */
[----:B-12---:R-:W-:Y:S02]  /*13ac0*/  @!P2 IMAD.WIDE R2, R16, 0x4, R4 ;  /* 0x000000041002a825 */ /* 0x006fe400078e0204 */
        /* <DEDUP_REMOVED lines=56> */
.L_x_2114:
[----:B------:R-:W-:Y:S05]  /*13e50*/  BSYNC B1 ;  /* 0x0000000000017941 */ /* 0x000fea0003800000 */
.L_x_2113:
[----:B------:R-:W-:Y:S01]  /*13e60*/  ISETP.GE.AND P0, PT, R25, R30, PT ;  /* 0x0000001e1900720c */ /* 0x000fe20003f06270 */
[----:B-1-3--:R1:W3:Y:S04]  /*13e70*/  SHFL.IDX PT, R5, R20, 0x1, 0x1c1f ;  /* 0x003c1f0014057f89 */ /* 0x00a2e800000e0000 */
[----:B0-----:R1:W0:Y:S08]  /*13e80*/  SHFL.IDX PT, R4, R0, 0x1, 0x1c1f ;  /* 0x003c1f0000047f89 */ /* 0x00123000000e0000 */
[----:B-1----:R-:W-:Y:S05]  /*13e90*/  @P0 BRA `(.L_x_2112) ;  /* 0x00000010002c0947 */ /* 0x002fea0003800000 */
[----:B------:R-:W-:Y:S02]  /*13ea0*/  ULDC UR4, c[0x0][0xac8] ;  /* 0x0002b20000047ab9 */ /* 0x000fe40000000800 */
[----:B------:R-:W-:Y:S02]  /*13eb0*/  ISETP.GE.AND P1, PT, R21, UR4, PT ;  /* 0x0000000415007c0c */ /* 0x000fe4000bf26270 */
[----:B------:R-:W-:Y:S02]  /*13ec0*/  ISETP.GE.AND P0, PT, R27, UR4, PT ;  /* 0x000000041b007c0c */ /* 0x000fe4000bf06270 */
[----:B------:R-:W-:Y:S02]  /*13ed0*/  ISETP.GE.AND P5, PT, R16, UR4, PT ;  /* 0x0000000410007c0c */ /* 0x000fe4000bfa6270 */
[----:B------:R-:W-:-:S07]  /*13ee0*/  ISETP.GE.AND P2, PT, R108, UR4, PT ;  /* 0x000000046c007c0c */ /* 0x000fce000bf46270 */
[-C--:B0-----:R-:W-:Y:S02]  /*13ef0*/  @!P1 LEA R6, P3, R21, R4.reuse, 0x2 ;  /* 0x0000000415069211 */ /* 0x081fe400078610ff */
[-C--:B------:R-:W-:Y:S02]  /*13f00*/  @!P0 LEA R8, P4, R27, R4.reuse, 0x2 ;  /* 0x000000041b088211 */ /* 0x080fe400078810ff */
[-C--:B---3--:R-:W-:Y:S01]  /*13f10*/  @!P1 LEA.HI.X R7, R21, R5.reuse, R24, 0x2, P3 ;  /* 0x0000000515079211 */ /* 0x088fe200018f1418 */
[----:B--2---:R-:W-:Y:S01]  /*13f20*/  @!P5 IMAD.WIDE R2, R16, 0x4, R4 ;  /* 0x000000041002d825 */ /* 0x004fe200078e0204 */
[----:B------:R-:W-:Y:S02]  /*13f30*/  ISETP.GE.AND P3, PT, R106, UR4, PT ;  /* 0x000000046a007c0c */ /* 0x000fe4000bf66270 */
[----:B------:R-:W-:Y:S02]  /*13f40*/  @!P0 LEA.HI.X R9, R27, R5, R26, 0x2, P4 ;  /* 0x000000051b098211 */ /* 0x000fe400020f141a */
[----:B------:R-:W-:Y:S01]  /*13f50*/  ISETP.GE.AND P4, PT, R237, UR4, PT ;  /* 0x00000004ed007c0c */ /* 0x000fe2000bf86270 */
[----:B------:R0:W-:Y:S04]  /*13f60*/  @!P5 ST.E.64 desc[UR54][R2.64], R34 ;  /* 0x000000220200d985 */ /* 0x0001e8000c101b36 */
[----:B------:R1:W-:Y:S01]  /*13f70*/  @!P1 ST.E.64 desc[UR54][R6.64], R36 ;  /* 0x0000002406009985 */ /* 0x0003e2000c101b36 */
[----:B------:R-:W-:-:S03]  /*13f80*/  @!P2 LEA R10, P1, R108, R4, 0x2 ;  /* 0x000000046c0aa211 */ /* 0x000fc600078210ff */
        /* <DEDUP_REMOVED lines=11> */
[----:B0-----:R-:W-:-:S03]  /*14040*/  @!P0 LEA R2, P3, R236, R4, 0x2 ;  /* 0x00000004ec028211 */ /* 0x001fc600078610ff */
[----:B------:R-:W-:Y:S01]  /*14050*/  @!P4 ST.E.64 desc[UR54][R14.64], R44 ;  /* 0x0000002c0e00c985 */ /* 0x000fe2000c101b36 */
[----:B------:R-:W-:Y:S02]  /*14060*/  ISETP.GE.AND P4, PT, R233, UR4, PT ;  /* 0x00000004e9007c0c */ /* 0x000fe4000bf86270 */
[CC--:B-1----:R-:W-:Y:S02]  /*14070*/  @!P1 LEA R6, P5, R235.reuse, R4.reuse, 0x2 ;  /* 0x00000004eb069211 */ /* 0x0c2fe400078a10ff */
[-C--:B------:R-:W-:Y:S02]  /*14080*/  @!P0 LEA.HI.X R3, R236, R5.reuse, R104, 0x2, P3 ;  /* 0x00000005ec038211 */ /* 0x080fe400018f1468 */
[----:B------:R-:W-:Y:S02]  /*14090*/  ISETP.GE.AND P3, PT, R232, UR4, PT ;  /* 0x00000004e8007c0c */ /* 0x000fe4000bf66270 */
[----:B--2---:R-:W-:Y:S01]  /*140a0*/  @!P2 LEA R8, P6, R234, R4, 0x2 ;  /* 0x00000004ea08a211 */ /* 0x004fe200078c10ff */
        /* <DEDUP_REMOVED lines=33> */
.L_x_2103:
        /* <DEDUP_REMOVED lines=31> */
.L_x_2115:
[----:B------:R-:W-:Y:S01]  /*144b0*/  USEL UR43, UR43, URZ, !UP0 ;  /* 0x0000003f2b2b7287 */ /* 0x000fe2000c000000 */
[----:B------:R-:W-:Y:S01]  /*144c0*/  BSSY B1, `(.L_x_2116) ;  /* 0x0000037000017945 */ /* 0x000fe20003800000 */
[----:B------:R-:W-:-:S03]  /*144d0*/  USEL UR42, UR42, URZ, !UP0 ;  /* 0x0000003f2a2a7287 */ /* 0x000fc6000c000000 */
[----:B------:R-:W-:Y:S09]  /*144e0*/  @P0 BRA `(.L_x_2117) ;  /* 0x0000000000d00947 */ /* 0x000ff20003800000 */
[----:B------:R-:W0:Y:S01]  /*144f0*/  LDC R9, c[0x0][0xbe8] ;  /* 0x0002fa00ff097b82 */ /* 0x000e220000000800 */
[----:B------:R-:W-:-:S05]  /*14500*/  IMAD.U32 R4, RZ, RZ, UR36 ;  /* 0x00000024ff047e24 */ /* 0x000fca000f8e00ff */
[----:B------:R-:W-:Y:S01]  /*14510*/  IADD3 R4, R4, -0x80, R7 ;  /* 0xffffff8004047810 */ /* 0x000fe20007ffe007 */
        /* <DEDUP_REMOVED lines=49> */
.L_x_2117:
[----:B------:R-:W-:Y:S05]  /*14830*/  BSYNC B1 ;  /* 0x0000000000017941 */ /* 0x000fea0003800000 */
.L_x_2116:
[----:B------:R-:W-:-:S06]  /*14840*/  UISETP.GT.AND UP0, UPT, UR46, 0x1, UPT ;  /* 0x000000012e00788c */ /* 0x000fcc000bf04270 */
[----:B------:R-:W-:-:S13]  /*14850*/  PLOP3.LUT P0, PT, PT, PT, UP0, 0x80, 0x0 ;  /* 0x000000000000781c */ /* 0x000fda0003f0f008 */
[----:B------:R-:W-:Y:S05]  /*14860*/  @P0 BRA `(.L_x_2112) ;  /* 0x0000000400b80947 */ /* 0x000fea0003800000 */
[----:B------:R-:W1:Y:S01]  /*14870*/  LDC R11, c[0x0][0xbe8] ;  /* 0x0002fa00ff0b7b82 */ /* 0x000e620000000800 */
[----:B------:R-:W-:Y:S01]  /*14880*/  SHF.R.S32.HI R8, RZ, 0x1f, R10 ;  /* 0x0000001fff087819 */ /* 0x000fe2000001140a */
[----:B------:R-:W-:Y:S01]  /*14890*/  ULDC.64 UR10, c[0x0][0xaa0] ;  /* 0x0002a800000a7ab9 */ /* 0x000fe20000000a00 */
[----:B------:R-:W-:Y:S01]  /*148a0*/  BSSY B1, `(.L_x_2118) ;  /* 0x0000040000017945 */ /* 0x000fe20003800000 */
[----:B------:R-:W-:Y:S01]  /*148b0*/  UIMAD UR7, UR16, UR10, URZ ;  /* 0x0000000a100772a4 */ /* 0x000fe2000f8e023f */
[----:B------:R-:W-:Y:S01]  /*148c0*/  LEA.HI R8, R8, R10, RZ, 0x3 ;  /* 0x0000000a08087211 */ /* 0x000fe200078f18ff */
[----:B------:R-:W-:Y:S01]  /*148d0*/  UIMAD.WIDE.U32 UR8, UR4, UR10, URZ ;  /* 0x0000000a040872a5 */ /* 0x000fe2000f8e003f */
[----:B------:R-:W-:Y:S01]  /*148e0*/  SHF.R.S32.HI R10, RZ, 0x1f, R19 ;  /* 0x0000001fff0a7819 */ /* 0x000fe20000011413 */
[----:B------:R-:W-:Y:S01]  /*148f0*/  UIMAD UR7, UR4, UR11, UR7 ;  /* 0x0000000b040772a4 */ /* 0x000fe2000f8e0207 */
[----:B------:R-:W-:Y:S02]  /*14900*/  SHF.R.S32.HI R8, RZ, 0x3, R8 ;  /* 0x00000003ff087819 */ /* 0x000fe40000011408 */
[----:B------:R-:W-:Y:S01]  /*14910*/  ULDC.64 UR10, c[0x0][0xae8] ;  /* 0x0002ba00000a7ab9 */ /* 0x000fe20000000a00 */
[----:B------:R-:W-:Y:S01]  /*14920*/  UIADD3 UR9, UR9, UR7, URZ ;  /* 0x0000000709097290 */ /* 0x000fe2000fffe03f */
[----:B------:R-:W-:Y:S01]  /*14930*/  SHF.R.S32.HI R12, RZ, 0x1f, R17 ;  /* 0x0000001fff0c7819 */ /* 0x000fe20000011411 */
[----:B------:R-:W-:-:S02]  /*14940*/  IMAD R2, R22, 0x20, R8 ;  /* 0x0000002016027824 */ /* 0x000fc400078e0208 */
[----:B------:R-:W-:Y:S01]  /*14950*/  UIMAD.WIDE.U32 UR8, UR44, UR10, UR8 ;  /* 0x0000000a2c0872a5 */ /* 0x000fe2000f8e0008 */
[----:B------:R-:W-:Y:S02]  /*14960*/  VIADD R8, R8, UR36 ;  /* 0x0000002408087c36 */ /* 0x000fe40008000000 */
[----:B------:R-:W-:Y:S01]  /*14970*/  VIADD R6, R2, UR36 ;  /* 0x0000002402067c36 */ /* 0x000fe20008000000 */
[----:B------:R-:W-:-:S03]  /*14980*/  UIMAD UR9, UR44, UR11, UR9 ;  /* 0x0000000b2c0972a4 */ /* 0x000fc6000f8e0209 */
[----:B------:R-:W-:Y:S01]  /*14990*/  ULDC.64 UR10, c[0x0][0xaf0] ;  /* 0x0002bc00000a7ab9 */ /* 0x000fe20000000a00 */
[----:B-1----:R-:W-:Y:S01]  /*149a0*/  ISETP.NE.AND P0, PT, R11, 0x1, PT ;  /* 0x000000010b00780c */ /* 0x002fe20003f05270 */
[----:B------:R-:W-:Y:S01]  /*149b0*/  UIMAD UR42, UR42, UR10, URZ ;  /* 0x0000000a2a2a72a4 */ /* 0x000fe2000f8e023f */
[----:B0-----:R-:W-:Y:S01]  /*149c0*/  IMAD.MOV.U32 R5, RZ, RZ, R6 ;  /* 0x000000ffff057224 */ /* 0x001fe200078e0006 */
[----:B------:R-:W-:Y:S02]  /*149d0*/  UIMAD.WIDE.U32 UR8, UR43, UR10, UR8 ;  /* 0x0000000a2b0872a5 */ /* 0x000fe4000f8e0008 */
[----:B------:R-:W-:-:S03]  /*149e0*/  UIMAD UR4, UR43, UR11, UR42 ;  /* 0x0000000b2b0472a4 */ /* 0x000fc6000f8e022a */
[----:B------:R-:W-:Y:S01]  /*149f0*/  ULDC.64 UR10, c[0x0][0xae0] ;  /* 0x0002b800000a7ab9 */ /* 0x000fe20000000a00 */
[----:B------:R-:W-:-:S04]  /*14a00*/  UIADD3 UR4, UR9, UR4, URZ ;  /* 0x0000000409047290 */ /* 0x000fc8000fffe03f */
        /* <DEDUP_REMOVED lines=10> */
[----:B------:R-:W-:Y:S01]  /*14ab0*/  IMAD.U32 R2, RZ, RZ, UR8 ;  /* 0x00000008ff027e24 */ /* 0x000fe2000f8e00ff */
[----:B------:R-:W-:Y:S01]  /*14ac0*/  ULDC.64 UR8, c[0x0][0xad8] ;  /* 0x0002b60000087ab9 */ /* 0x000fe20000000a00 */
[C---:B------:R-:W-:Y:S01]  /*14ad0*/  IMAD R9, R5.reuse, UR11, R4 ;  /* 0x0000000b05097c24 */ /* 0x040fe2000f8e0204 */
[----:B------:R-:W-:Y:S01]  /*14ae0*/  SHF.R.S32.HI R4, RZ, 0x1f, R7 ;  /* 0x0000001fff047819 */ /* 0x000fe20000011407 */
[----:B------:R-:W-:-:S04]  /*14af0*/  IMAD.WIDE.U32 R2, R5, UR10, R2 ;  /* 0x0000000a05027c25 */ /* 0x000fc8000f8e0002 */
[----:B------:R-:W-:Y:S02]  /*14b00*/  IMAD.IADD R3, R3, 0x1, R9 ;  /* 0x0000000103037824 */ /* 0x000fe400078e0209 */
[----:B------:R-:W-:Y:S02]  /*14b10*/  IMAD R4, R4, UR8, RZ ;  /* 0x0000000804047c24 */ /* 0x000fe4000f8e02ff */
[----:B-----5:R-:W-:Y:S02]  /*14b20*/  IMAD R11, R0, R11, RZ ;  /* 0x0000000b000b7224 */ /* 0x020fe400078e02ff */
        /* <DEDUP_REMOVED lines=17> */
[-C--:B-1----:R-:W-:Y:S02]  /*14c40*/  @!P4 LEA R6, P2, R17, R2.reuse, 0x1 ;  /* 0x000000021106c211 */ /* 0x082fe400078408ff */
[----:B------:R-:W-:Y:S02]  /*14c50*/  @!P5 LEA R2, P3, R19, R2, 0x1 ;  /* 0x000000021302d211 */ /* 0x000fe400078608ff */
[-C--:B--2---:R-:W-:Y:S02]  /*14c60*/  @!P4 LEA.HI.X R7, R17, R0.reuse, R12, 0x1, P2 ;  /* 0x000000001107c211 */ /* 0x084fe400010f0c0c */
[----:B------:R-:W-:-:S03]  /*14c70*/  @!P5 LEA.HI.X R3, R19, R0, R10, 0x1, P3 ;  /* 0x000000001303d211 */ /* 0x000fc600018f0c0a */
[----:B------:R3:W-:Y:S04]  /*14c80*/  @!P4 ST.E.128 desc[UR54][R6.64], RZ ;  /* 0x000000ff0600c985 */ /* 0x0007e8000c101d36 */
[----:B------:R3:W-:Y:S02]  /*14c90*/  @!P5 ST.E.128 desc[UR54][R2.64], RZ ;  /* 0x000000ff0200d985 */ /* 0x0007e4000c101d36 */
.L_x_2119:
[----:B------:R-:W-:Y:S05]  /*14ca0*/  BSYNC B1 ;  /* 0x0000000000017941 */ /* 0x000fea0003800000 */
.L_x_2118:
[----:B--2---:R2:W4:Y:S01]  /*14cb0*/  SHFL.IDX PT, R0, R5, 0x1, 0x181f ;  /* 0x00381f0005007f89 */ /* 0x00452200000e0000 */
[----:B------:R-:W-:Y:S03]  /*14cc0*/  BSSY B1, `(.L_x_2120) ;  /* 0x000000c000017945 */ /* 0x000fe60003800000 */
[----:B-1-3--:R2:W1:Y:S01]  /*14cd0*/  SHFL.IDX PT, R2, R4, 0x1, 0x181f ;  /* 0x00381f0004027f89 */ /* 0x00a46200000e0000 */
[----:B------:R-:W-:Y:S05]  /*14ce0*/  @P1 BRA `(.L_x_2121) ;  /* 0x0000000000241947 */ /* 0x000fea0003800000 */
[----:B------:R-:W-:Y:S02]  /*14cf0*/  ULDC UR4, c[0x0][0xac8] ;  /* 0x0002b20000047ab9 */ /* 0x000fe40000000800 */
[----:B------:R-:W-:Y:S02]  /*14d00*/  ISETP.GE.AND P3, PT, R17, UR4, PT ;  /* 0x0000000411007c0c */ /* 0x000fe4000bf66270 */
[----:B------:R-:W-:-:S11]  /*14d10*/  ISETP.GE.AND P4, PT, R19, UR4, PT ;  /* 0x0000000413007c0c */ /* 0x000fd6000bf86270 */
[-C--:B-1----:R-:W-:Y:S02]  /*14d20*/  @!P3 LEA R6, P1, R17, R2.reuse, 0x1 ;  /* 0x000000021106b211 */ /* 0x082fe400078208ff */
[----:B------:R-:W-:Y:S02]  /*14d30*/  @!P4 LEA R2, P2, R19, R2, 0x1 ;  /* 0x000000021302c211 */ /* 0x000fe400078408ff */
[-C--:B----4-:R-:W-:Y:S02]  /*14d40*/  @!P3 LEA.HI.X R7, R17, R0.reuse, R12, 0x1, P1 ;  /* 0x000000001107b211 */ /* 0x090fe400008f0c0c */
[----:B------:R-:W-:-:S03]  /*14d50*/  @!P4 LEA.HI.X R3, R19, R0, R10, 0x1, P2 ;  /* 0x000000001303c211 */ /* 0x000fc600010f0c0a */
[----:B------:R3:W-:Y:S04]  /*14d60*/  @!P3 ST.E.128 desc[UR54][R6.64], RZ ;  /* 0x000000ff0600b985 */ /* 0x0007e8000c101d36 */
[----:B------:R3:W-:Y:S02]  /*14d70*/  @!P4 ST.E.128 desc[UR54][R2.64], RZ ;  /* 0x000000ff0200c985 */ /* 0x0007e4000c101d36 */
.L_x_2121:
[----:B------:R-:W-:Y:S05]  /*14d80*/  BSYNC B1 ;  /* 0x0000000000017941 */ /* 0x000fea0003800000 */
.L_x_2120:
[----:B----4-:R4:W0:Y:S01]  /*14d90*/  SHFL.IDX PT, R0, R5, 0x2, 0x181f ;  /* 0x00581f0005007f89 */ /* 0x01082200000e0000 */
        /* <DEDUP_REMOVED lines=8> */
[-C--:B0-----:R-:W-:Y:S02]  /*14e20*/  @!P2 LEA.HI.X R7, R17, R0.reuse, R12, 0x1, P0 ;  /* 0x000000001107a211 */ /* 0x081fe400000f0c0c */
[----:B------:R-:W-:-:S03]  /*14e30*/  @!P3 LEA.HI.X R3, R19, R0, R10, 0x1, P1 ;  /* 0x000000001303b211 */ /* 0x000fc600008f0c0a */
[----:B------:R3:W-:Y:S04]  /*14e40*/  @!P2 ST.E.128 desc[UR54][R6.64], RZ ;  /* 0x000000ff0600a985 */ /* 0x0007e8000c101d36 */
[----:B------:R3:W-:Y:S02]  /*14e50*/  @!P3 ST.E.128 desc[UR54][R2.64], RZ ;  /* 0x000000ff0200b985 */ /* 0x0007e4000c101d36 */
.L_x_2123:
[----:B------:R-:W-:Y:S05]  /*14e60*/  BSYNC B1 ;  /* 0x0000000000017941 */ /* 0x000fea0003800000 */
.L_x_2122:
[----:B0-----:R-:W-:Y:S01]  /*14e70*/  VIADD R0, R8, 0x60 ;  /* 0x0000006008007836 */ /* 0x001fe20000000000 */
[----:B---3--:R0:W3:Y:S04]  /*14e80*/  SHFL.IDX PT, R6, R5, 0x3, 0x181f ;  /* 0x00781f0005067f89 */ /* 0x0080e800000e0000 */
[----:B------:R-:W-:Y:S01]  /*14e90*/  ISETP.GE.AND P0, PT, R0, R11, PT ;  /* 0x0000000b0000720c */ /* 0x000fe20003f06270 */
[----:B-1----:R0:W1:-:S12]  /*14ea0*/  SHFL.IDX PT, R2, R4, 0x3, 0x181f ;  /* 0x00781f0004027f89 */ /* 0x00205800000e0000 */
[----:B0-----:R-:W-:Y:S05]  /*14eb0*/  @P0 BRA `(.L_x_2112) ;  /* 0x0000000000240947 */ /* 0x001fea0003800000 */
[----:B------:R-:W-:Y:S02]  /*14ec0*/  ULDC UR4, c[0x0][0xac8] ;  /* 0x0002b20000047ab9 */ /* 0x000fe40000000800 */
[----:B------:R-:W-:Y:S02]  /*14ed0*/  ISETP.GE.AND P2, PT, R17, UR4, PT ;  /* 0x0000000411007c0c */ /* 0x000fe4000bf46270 */
[----:B------:R-:W-:-:S11]  /*14ee0*/  ISETP.GE.AND P3, PT, R19, UR4, PT ;  /* 0x0000000413007c0c */ /* 0x000fd6000bf66270 */
[-C--:B-12-4-:R-:W-:Y:S02]  /*14ef0*/  @!P2 LEA R4, P0, R17, R2.reuse, 0x1 ;  /* 0x000000021104a211 */ /* 0x096fe400078008ff */
[----:B------:R-:W-:Y:S02]  /*14f00*/  @!P3 LEA R2, P1, R19, R2, 0x1 ;  /* 0x000000021302b211 */ /* 0x000fe400078208ff */
[-C--:B---3--:R-:W-:Y:S02]  /*14f10*/  @!P2 LEA.HI.X R5, R17, R6.reuse, R12, 0x1, P0 ;  /* 0x000000061105a211 */ /* 0x088fe400000f0c0c */
[----:B------:R-:W-:-:S03]  /*14f20*/  @!P3 LEA.HI.X R3, R19, R6, R10, 0x1, P1 ;  /* 0x000000061303b211 */ /* 0x000fc600008f0c0a */
[----:B------:R0:W-:Y:S04]  /*14f30*/  @!P2 ST.E.128 desc[UR54][R4.64], RZ ;  /* 0x000000ff0400a985 */ /* 0x0001e8000c101d36 */
[----:B------:R0:W-:Y:S02]  /*14f40*/  @!P3 ST.E.128 desc[UR54][R2.64], RZ ;  /* 0x000000ff0200b985 */ /* 0x0001e4000c101d36 */
.L_x_2112:
[----:B------:R-:W-:Y:S05]  /*14f50*/  BSYNC B0 ;  /* 0x0000000000007941 */ /* 0x000fea0003800000 */
.L_x_2102:
[----:B------:R-:W-:Y:S02]  /*14f60*/  ULDC UR4, c[0x0][0xc3c] ;  /* 0x00030f0000047ab9 */ /* 0x000fe40000000800 */
[----:B------:R-:W-:-:S13]  /*14f70*/  ISETP.GE.AND P0, PT, R31, UR4, PT ;  /* 0x000000041f007c0c */ /* 0x000fda000bf06270 */
[----:B------:R-:W-:Y:S05]  /*14f80*/  @!P0 BRA `(.L_x_2124) ;  /* 0xfffffec000108947 */ /* 0x000fea000383ffff */
[----:B------:R-:W-:Y:S05]  /*14f90*/  EXIT ;  /* 0x000000000000794d */ /* 0x000fea0003800000 */
.L_x_2062:
[----:B------:R-:W-:-:S08]  /*14fa0*/  NOP ;  /* 0x0000000000007918 */ /* 0x000fd00000000000 */
[----:B------:R-:W0:-:S00]  /*14fb0*/  USETMAXREG.DEALLOC.CTAPOOL 0x18 ;  /* 0x00000018000079c8 */ /* 0x000e0000080e0500 */
[----:B0-----:R-:W-:Y:S01]  /*14fc0*/  LOP3.LUT R0, R0, 0x3, RZ, 0xc0, !PT ;  /* 0x0000000300007812 */ /* 0x001fe200078ec0ff */
[----:B------:R-:W-:-:S05]  /*14fd0*/  IMAD.MOV.U32 R6, RZ, RZ, RZ ;  /* 0x000000ffff067224 */ /* 0x000fca00078e00ff */
[----:B------:R-:W0:Y:S02]  /*14fe0*/  SHFL.IDX PT, R0, R0, RZ, 0x1f ;  /* 0x00001fff00007589 */ /* 0x000e2400000e0000 */
[----:B0-----:R-:W-:-:S04]  /*14ff0*/  ISETP.NE.AND P0, PT, R0, RZ, PT ;  /* 0x000000ff0000720c */ /* 0x001fc80003f05270 */
[----:B------:R-:W-:-:S05]  /*15000*/  P2R R0, PR, RZ, 0x1 ;  /* 0x00000001ff007803 */ /* 0x000fca0000000000 */
[----:B------:R0:W-:Y:S04]  /*15010*/  STL [R1+0x34], R0 ;  /* 0x0000340001007387 */ /* 0x0001e80000100800 */
[----:B------:R-:W-:Y:S05]  /*15020*/  @!P0 BRA `(.L_x_2125) ;  /* 0x00000000002c8947 */ /* 0x000fea0003800000 */
[----:B------:R-:W1:Y:S08]  /*15030*/  S2UR UR5, SR_CgaCtaId ;  /* 0x00000000000579c3 */ /* 0x000e700000008800 */
[----:B------:R-:W-:Y:S06]  /*15040*/  BAR.SYNC.DEFER_BLOCKING 0x5, 0x180 ;  /* 0x0146000000007b1d */ /* 0x000fec0000010000 */
[----:B------:R-:W-:-:S02]  /*15050*/  UMOV UR4, 0x400 ;  /* 0x0000040000047882 */ /* 0x000fc40000000000 */
[----:B-1----:R-:W-:-:S09]  /*15060*/  ULEA UR4, UR5, UR4, 0x18 ;  /* 0x0000000405047291 */ /* 0x002fd2000f8ec03f */
[----:B------:R-:W1:Y:S04]  /*15070*/  LDS.128 R4, [UR4+0x2e8d0] ;  /* 0x02e8d004ff047984 */ /* 0x000e680008000c00 */
[----:B-1----:R1:W-:Y:S01]  /*15080*/  STL.64 [R1+0x10], R4 ;  /* 0x0000100401007387 */ /* 0x0023e20000100a00 */
[----:B0-----:R-:W-:-:S03]  /*15090*/  IMAD.MOV.U32 R0, RZ, RZ, R7 ;  /* 0x000000ffff007224 */ /* 0x001fc600078e0007 */
[----:B------:R1:W-:Y:S02]  /*150a0*/  STL [R1+0x18], R6 ;  /* 0x0000180601007387 */ /* 0x0003e40000100800 */
[----:B------:R-:W-:Y:S01]  /*150b0*/  R2UR UR42, R0 ;  /* 0x00000000002a72ca */ /* 0x000fe200000e0000 */
[----:B------:R-:W-:Y:S06]  /*150c0*/  BAR.ARV 0x4, 0x180 ;  /* 0x0106000000007b1d */ /* 0x000fec0000002000 */
[----:B------:R-:W-:Y:S08]  /*150d0*/  BRA `(.L_x_2126) ;  /* 0x0000000c00c47947 */ /* 0x000ff00003800000 */
.L_x_2125:
[----:B0-----:R-:W0:Y:S01]  /*150e0*/  S2R R0, SR_TID.X ;  /* 0x0000000000007919 */ /* 0x001e220000002100 */
        /* <DEDUP_REMOVED lines=43> */
.L_x_2129:
        /* <DEDUP_REMOVED lines=39> */
.L_x_2127:
        /* <DEDUP_REMOVED lines=15> */
.L_x_2130:
        /* <DEDUP_REMOVED lines=62> */
.L_x_2131:
        /* <DEDUP_REMOVED lines=63> */
.L_x_2132:
[----:B01----:R-:W-:-:S05]  /*15ed0*/  LOP3.LUT R3, RZ, R2, RZ, 0x33, !PT ;  /* 0x00000002ff037212 */ /* 0x003fca00078e33ff */
[----:B------:R-:W-:-:S05]  /*15ee0*/  IMAD.IADD R2, R6, 0x1, R3 ;  /* 0x0000000106027824 */ /* 0x000fca00078e0203 */
[----:B------:R1:W-:Y:S01]  /*15ef0*/  STL [R1+0x14], R2 ;  /* 0x0000140201007387 */ /* 0x0003e20000100800 */
[----:B------:R-:W-:Y:S05]  /*15f00*/  BRA `(.L_x_2133) ;  /* 0x00000000000c7947 */ /* 0x000fea0003800000 */
.L_x_2128:
[----:B------:R0:W-:Y:S04]  /*15f10*/  STL [R1+0x10], R7 ;  /* 0x0000100701007387 */ /* 0x0001e80000100800 */
[----:B------:R0:W-:Y:S04]  /*15f20*/  STL [R1+0x14], RZ ;  /* 0x000014ff01007387 */ /* 0x0001e80000100800 */
[----:B------:R0:W-:Y:S02]  /*15f30*/  STL [R1+0x18], RZ ;  /* 0x000018ff01007387 */ /* 0x0001e40000100800 */
.L_x_2133:
        /* <DEDUP_REMOVED lines=11> */
.L_x_2126:
        /* <DEDUP_REMOVED lines=38> */
[----:B------:R0:W-:Y:S01]  /*16250*/  STL [R1+0x28], R5 ;  /* 0x0000280501007387 */ /* 0x0001e20000100800 */
[----:B------:R-:W-:Y:S01]  /*16260*/  LOP3.LUT R3, R2, 0x70, R3, 0x78, !PT ;  /* 0x0000007002037812 */ /* 0x000fe200078e7803 */
[----:B------:R-:W-:Y:S01]  /*16270*/  IMAD.SHL.U32 R2, R4, 0x10, RZ ;  /* 0x0000001004027824 */ /* 0x000fe200078e00ff */
[----:B------:R-:W-:-:S04]  /*16280*/  SHF.R.U32.HI R4, RZ, 0x3, R4 ;  /* 0x00000003ff047819 */ /* 0x000fc80000011604 */
[----:B------:R-:W-:Y:S01]  /*16290*/  LOP3.LUT R3, R3, 0x400, R2, 0xf8, !PT ;  /* 0x0000040003037812 */ /* 0x000fe200078ef802 */
[----:B------:R-:W-:Y:S01]  /*162a0*/  IMAD.MOV.U32 R2, RZ, RZ, 0x40 ;  /* 0x00000040ff027424 */ /* 0x000fe200078e00ff */
[----:B------:R-:W-:Y:S01]  /*162b0*/  LOP3.LUT R4, R4, 0x70, R0, 0xf8, !PT ;  /* 0x0000007004047812 */ /* 0x000fe200078ef800 */
[----:B------:R-:W-:-:S03]  /*162c0*/  IMAD.MOV.U32 R0, RZ, RZ, 0x1 ;  /* 0x00000001ff007424 */ /* 0x000fc600078e00ff */
[----:B------:R-:W-:Y:S01]  /*162d0*/  SEL R2, R2, 0xffffffc0, !P0 ;  /* 0xffffffc002027807 */ /* 0x000fe20004000000 */
[----:B------:R-:W-:-:S05]  /*162e0*/  IMAD.IADD R2, R18, 0x1, R3 ;  /* 0x0000000112027824 */ /* 0x000fca00078e0203 */
[----:B------:R0:W-:Y:S04]  /*162f0*/  STL [R1+0x2c], R2 ;  /* 0x00002c0201007387 */ /* 0x0001e80000100800 */
[----:B------:R0:W-:Y:S04]  /*16300*/  STL [R1+0x30], RZ ;  /* 0x000030ff01007387 */ /* 0x0001e80000100800 */
[----:B------:R0:W-:Y:S04]  /*16310*/  STL [R1+0x4], R0 ;  /* 0x0000040001007387 */ /* 0x0001e80000100800 */
[----:B------:R0:W-:Y:S02]  /*16320*/  STL [R1], RZ ;  /* 0x000000ff01007387 */ /* 0x0001e40000100800 */
.L_x_2202:
[----:B------:R-:W-:Y:S01]  /*16330*/  ULDC.64 UR4, c[0x0][0xc88] ;  /* 0x0003220000047ab9 */ /* 0x000fe20000000a00 */
[----:B0-----:R-:W-:Y:S01]  /*16340*/  IMAD.MOV.U32 R0, RZ, RZ, RZ ;  /* 0x000000ffff007224 */ /* 0x001fe200078e00ff */
[----:B------:R-:W-:Y:S01]  /*16350*/  UIMAD.WIDE UR4, UR42, 0x4, UR4 ;  /* 0x000000042a0478a5 */ /* 0x000fe2000f8e0204 */
[----:B------:R-:W2:Y:S01]  /*16360*/  LDL.LU R12, [R1+0x18] ;  /* 0x00001800010c7983 */ /* 0x000ea20000300800 */
[----:B------:R-:W-:Y:S01]  /*16370*/  ULDC.64 UR6, c[0x0][0xa08] ;  /* 0x0002820000067ab9 */ /* 0x000fe20000000a00 */
[----:B------:R-:W-:Y:S01]  /*16380*/  IMAD.MOV.U32 R9, RZ, RZ, RZ ;  /* 0x000000ffff097224 */ /* 0x000fe200078e00ff */
[----:B------:R-:W-:Y:S01]  /*16390*/  ULDC.64 UR8, c[0x0][0xa18] ;  /* 0x0002860000087ab9 */ /* 0x000fe20000000a00 */
[----:B------:R-:W0:Y:S01]  /*163a0*/  LDC R17, c[0x0][0x288] ;  /* 0x0000a200ff117b82 */ /* 0x000e220000000800 */
[----:B------:R-:W-:Y:S02]  /*163b0*/  IMAD.U32 R2, RZ, RZ, UR4 ;  /* 0x00000004ff027e24 */ /* 0x000fe4000f8e00ff */
[----:B------:R-:W-:Y:S01]  /*163c0*/  IMAD.U32 R3, RZ, RZ, UR5 ;  /* 0x00000005ff037e24 */ /* 0x000fe2000f8e00ff */
[----:B------:R-:W-:-:S04]  /*163d0*/  ULDC.64 UR4, c[0x0][0xa28] ;  /* 0x00028a0000047ab9 */ /* 0x000fc80000000a00 */
[----:B------:R-:W3:Y:S01]  /*163e0*/  LDG.E R2, desc[UR54][R2.64] ;  /* 0x0000003602027981 */ /* 0x000ee2000c1e1900 */
[----:B------:R-:W-:Y:S01]  /*163f0*/  UISETP.NE.U32.AND UP0, UPT, UR4, URZ, UPT ;  /* 0x0000003f0400728c */ /* 0x000fe2000bf05070 */
[----:B-1----:R-:W1:Y:S03]  /*16400*/  LDC R10, c[0x0][0x424] ;  /* 0x00010900ff0a7b82 */ /* 0x002e660000000800 */
[----:B------:R-:W-:-:S05]  /*16410*/  UISETP.NE.AND.EX UP0, UPT, UR5, URZ, UPT, UP0 ;  /* 0x0000003f0500728c */ /* 0x000fca000bf05300 */
[----:B------:R-:W4:Y:S01]  /*16420*/  LDC R11, c[0x0][0x2f0] ;  /* 0x0000bc00ff0b7b82 */ /* 0x000f220000000800 */
[----:B------:R-:W-:Y:S02]  /*16430*/  PLOP3.LUT P0, PT, PT, PT, UP0, 0x80, 0x0 ;  /* 0x000000000000781c */ /* 0x000fe40003f0f008 */
[----:B---3--:R-:W-:-:S13]  /*16440*/  R2UR UR43, R2 ;  /* 0x00000000022b72ca */ /* 0x008fda00000e0000 */
[----:B------:R-:W-:Y:S02]  /*16450*/  USHF.R.S32.HI UR46, URZ, 0x1f, UR43 ;  /* 0x0000001f3f2e7899 */ /* 0x000fe4000801142b */
[----:B------:R-:W-:-:S04]  /*16460*/  @UP0 ULEA UR4, UP1, UR43, UR4, 0x2 ;  /* 0x000000042b040291 */ /* 0x000fc8000f82103f */
[----:B------:R-:W-:Y:S02]  /*16470*/  @UP0 ULEA.HI.X UR5, UR43, UR5, UR46, 0x2, UP1 ;  /* 0x000000052b050291 */ /* 0x000fe400088f142e */
[----:B------:R-:W-:-:S04]  /*16480*/  IMAD.U32 R2, RZ, RZ, UR4 ;  /* 0x00000004ff027e24 */ /* 0x000fc8000f8e00ff */
[----:B------:R-:W-:Y:S01]  /*16490*/  IMAD.U32 R3, RZ, RZ, UR5 ;  /* 0x00000005ff037e24 */ /* 0x000fe2000f8e00ff */
[----:B------:R-:W-:Y:S01]  /*164a0*/  ULDC.64 UR4, c[0x0][0xa00] ;  /* 0x0002800000047ab9 */ /* 0x000fe20000000a00 */
[----:B------:R-:W-:-:S03]  /*164b0*/  USHF.L.U32 UR48, UR43, 0x2, URZ ;  /* 0x000000022b307899 */ /* 0x000fc6000800063f */
[----:B------:R3:W5:Y:S01]  /*164c0*/  @P0 LDG.E R0, desc[UR54][R2.64] ;  /* 0x0000003602000981 */ /* 0x000762000c1e1900 */
[----:B------:R-:W-:Y:S01]  /*164d0*/  ISETP.NE.U32.AND P0, PT, RZ, UR4, PT ;  /* 0x00000004ff007c0c */ /* 0x000fe2000bf05070 */
[----:B------:R-:W-:Y:S02]  /*164e0*/  USHF.L.U64.HI UR49, UR43, 0x2, UR46 ;  /* 0x000000022b317899 */ /* 0x000fe4000801022e */
[----:B------:R-:W-:Y:S01]  /*164f0*/  UIADD3 UR4, UP0, UR48, UR4, URZ ;  /* 0x0000000430047290 */ /* 0x000fe2000ff1e03f */
[----:B------:R-:W-:Y:S02]  /*16500*/  ISETP.NE.AND.EX P2, PT, RZ, UR5, PT, P0 ;  /* 0x00000005ff007c0c */ /* 0x000fe4000bf45300 */
[----:B------:R-:W-:Y:S01]  /*16510*/  ISETP.NE.U32.AND P0, PT, RZ, UR6, PT ;  /* 0x00000006ff007c0c */ /* 0x000fe2000bf05070 */
[----:B------:R-:W-:Y:S02]  /*16520*/  UIADD3.X UR5, UR49, UR5, URZ, UP0, !UPT ;  /* 0x0000000531057290 */ /* 0x000fe400087fe43f */
[----:B---3--:R-:W-:Y:S01]  /*16530*/  IMAD.U32 R2, RZ, RZ, UR4 ;  /* 0x00000004ff027e24 */ /* 0x008fe2000f8e00ff */
[----:B------:R-:W-:Y:S01]  /*16540*/  UIADD3 UR4, UP0, UR48, UR6, URZ ;  /* 0x0000000630047290 */ /* 0x000fe2000ff1e03f */
[----:B------:R-:W-:-:S02]  /*16550*/  ISETP.NE.AND.EX P0, PT, RZ, UR7, PT, P0 ;  /* 0x00000007ff007c0c */ /* 0x000fc4000bf05300 */
[----:B------:R-:W-:Y:S01]  /*16560*/  IMAD.U32 R3, RZ, RZ, UR5 ;  /* 0x00000005ff037e24 */ /* 0x000fe2000f8e00ff */
[----:B------:R-:W-:-:S04]  /*16570*/  UIADD3.X UR5, UR49, UR7, URZ, UP0, !UPT ;  /* 0x0000000731057290 */ /* 0x000fc800087fe43f */
[----:B------:R-:W3:Y:S01]  /*16580*/  @P2 LDG.E R8, desc[UR54][R2.64] ;  /* 0x0000003602082981 */ /* 0x000ee2000c1e1900 */
[----:B------:R-:W-:Y:S01]  /*16590*/  IMAD.U32 R6, RZ, RZ, UR4 ;  /* 0x00000004ff067e24 */ /* 0x000fe2000f8e00ff */
[----:B------:R-:W-:Y:S01]  /*165a0*/  UISETP.NE.U32.AND UP0, UPT, UR8, URZ, UPT ;  /* 0x0000003f0800728c */ /* 0x000fe2000bf05070 */
[----:B------:R-:W-:-:S03]  /*165b0*/  IMAD.U32 R7, RZ, RZ, UR5 ;  /* 0x00000005ff077e24 */ /* 0x000fc6000f8e00ff */
[----:B------:R-:W-:Y:S02]  /*165c0*/  UISETP.NE.AND.EX UP0, UPT, UR9, URZ, UPT, UP0 ;  /* 0x0000003f0900728c */ /* 0x000fe4000bf05300 */
[----:B------:R-:W5:Y:S04]  /*165d0*/  @P0 LDG.E R9, desc[UR54][R6.64] ;  /* 0x0000003606090981 */ /* 0x000f68000c1e1900 */
[----:B------:R-:W-:-:S05]  /*165e0*/  PLOP3.LUT P3, PT, PT, PT, UP0, 0x80, 0x0 ;  /* 0x000000000000781c */ /* 0x000fca0003f6f008 */
[----:B------:R-:W-:-:S04]  /*165f0*/  @UP0 UIADD3 UR4, UP1, UR48, UR8, URZ ;  /* 0x0000000830040290 */ /* 0x000fc8000ff3e03f */
[----:B------:R-:W-:Y:S02]  /*16600*/  @UP0 UIADD3.X UR5, UR49, UR9, URZ, UP1, !UPT ;  /* 0x0000000931050290 */ /* 0x000fe40008ffe43f */
[----:B------:R-:W-:-:S04]  /*16610*/  IMAD.U32 R4, RZ, RZ, UR4 ;  /* 0x00000004ff047e24 */ /* 0x000fc8000f8e00ff */
[----:B------:R-:W-:-:S05]  /*16620*/  IMAD.U32 R5, RZ, RZ, UR5 ;  /* 0x00000005ff057e24 */ /* 0x000fca000f8e00ff */
[----:B0-----:R0:W5:Y:S01]  /*16630*/  @P3 LDG.E R17, desc[UR54][R4.64] ;  /* 0x0000003604113981 */ /* 0x001162000c1e1900 */
[----:B------:R-:W-:Y:S01]  /*16640*/  UMOV UR47, URZ ;  /* 0x0000003f002f7c82 */ /* 0x000fe20008000000 */
[----:B--2---:R-:W-:Y:S01]  /*16650*/  R2UR UR36, R12 ;  /* 0x000000000c2472ca */ /* 0x004fe200000e0000 */
[----:B0-----:R-:W0:Y:S02]  /*16660*/  LDC.64 R4, c[0x0][0x418] ;  /* 0x00010600ff047b82 */ /* 0x001e240000000a00 */
[----:B0-----:R-:W-:Y:S02]  /*16670*/  ISETP.NE.U32.AND P1, PT, R4, RZ, PT ;  /* 0x000000ff0400720c */ /* 0x001fe40003f25070 */
[----:B------:R-:W-:Y:S02]  /*16680*/  LOP3.LUT R4, R12, 0xff000000, RZ, 0xc0, !PT ;  /* 0xff0000000c047812 */ /* 0x000fe400078ec0ff */
[----:B------:R-:W-:Y:S02]  /*16690*/  ISETP.NE.AND.EX P1, PT, R5, RZ, PT, P1 ;  /* 0x000000ff0500720c */ /* 0x000fe40003f25310 */
[----:B------:R-:W-:-:S02]  /*166a0*/  SHF.R.U32.HI R4, RZ, 0x8, R4 ;  /* 0x00000008ff047819 */ /* 0x000fc40000011604 */
[----:B---3--:R-:W-:Y:S02]  /*166b0*/  @P2 R2UR UR47, R8 ;  /* 0x00000000082f22ca */ /* 0x008fe400000e0000 */
[----:B------:R-:W-:-:S04]  /*166c0*/  LOP3.LUT R8, R12, 0xff0000, RZ, 0xc0, !PT ;  /* 0x00ff00000c087812 */ /* 0x000fc800078ec0ff */
[----:B------:R-:W-:Y:S01]  /*166d0*/  LEA.HI R8, R8, R4, RZ, 0x10 ;  /* 0x0000000408087211 */ /* 0x000fe200078f80ff */
[----:B-1--4-:R-:W-:Y:S08]  /*166e0*/  @P3 BRA `(.L_x_2135) ;  /* 0x0000000000103947 */ /* 0x012ff00003800000 */
[----:B------:R-:W-:Y:S05]  /*166f0*/  @!P2 BRA `(.L_x_2135) ;  /* 0x00000000000ca947 */ /* 0x000fea0003800000 */
[----:B-----5:R-:W2:Y:S04]  /*16700*/  LDG.E R17, desc[UR54][R2.64] ;  /* 0x0000003602117981 */ /* 0x020ea8000c1e1900 */
[----:B------:R-:W2:Y:S02]  /*16710*/  LDG.E R2, desc[UR54][R2.64+0x4] ;  /* 0x0000043602027981 */ /* 0x000ea4000c1e1900 */
[----:B--2---:R-:W-:-:S07]  /*16720*/  IMAD.IADD R17, R2, 0x1, -R17 ;  /* 0x0000000102117824 */ /* 0x004fce00078e0a11 */
.L_x_2135:
[----:B------:R-:W-:Y:S01]  /*16730*/  IMAD.U32 R3, RZ, RZ, UR43 ;  /* 0x0000002bff037e24 */ /* 0x000fe2000f8e00ff */
[----:B------:R-:W-:Y:S01]  /*16740*/  ULDC.64 UR4, c[0x0][0xa20] ;  /* 0x0002880000047ab9 */ /* 0x000fe20000000a00 */
[----:B-----5:R-:W-:Y:S01]  /*16750*/  IMAD.IADD R4, R9, 0x1, R0 ;  /* 0x0000000109047824 */ /* 0x020fe200078e0200 */
[----:B------:R-:W-:Y:S01]  /*16760*/  ISETP.NE.U32.AND P2, PT, RZ, UR4, PT ;  /* 0x00000004ff007c0c */ /* 0x000fe2000bf45070 */
[----:B------:R-:W-:Y:S01]  /*16770*/  ULOP3.LUT UR36, UR36, 0xffff, URZ, 0xc0, !UPT ;  /* 0x0000ffff24247892 */ /* 0x000fe2000f8ec03f */
[----:B------:R0:W-:Y:S01]  /*16780*/  STL [R1+0x8], R3 ;  /* 0x0000080301007387 */ /* 0x0001e20000100800 */
[----:B------:R-:W-:Y:S02]  /*16790*/  SEL R10, R10, 0x1, P1 ;  /* 0x000000010a0a7807 */ /* 0x000fe40000800000 */
[----:B------:R-:W-:Y:S01]  /*167a0*/  ISETP.NE.AND.EX P2, PT, RZ, UR5, PT, P2 ;  /* 0x00000005ff007c0c */ /* 0x000fe2000bf45320 */
[----:B------:R0:W-:Y:S02]  /*167b0*/  STL [R1+0x20], R4 ;  /* 0x0000200401007387 */ /* 0x0001e40000100800 */
[----:B------:R-:W-:-:S10]  /*167c0*/  IMAD R2, R10, R11, RZ ;  /* 0x0000000b0a027224 */ /* 0x000fd400078e02ff */
[----:B0-----:R-:W-:Y:S05]  /*167d0*/  @!P2 BRA `(.L_x_2136) ;  /* 0x000000000018a947 */ /* 0x001fea0003800000 */
[----:B------:R-:W-:-:S04]  /*167e0*/  UIADD3 UR4, UP0, UR48, UR4, URZ ;  /* 0x0000000430047290 */ /* 0x000fc8000ff1e03f */
[----:B------:R-:W-:Y:S02]  /*167f0*/  UIADD3.X UR5, UR49, UR5, URZ, UP0, !UPT ;  /* 0x0000000531057290 */ /* 0x000fe400087fe43f */
[----:B------:R-:W-:-:S04]  /*16800*/  IMAD.U32 R2, RZ, RZ, UR4 ;  /* 0x00000004ff027e24 */ /* 0x000fc8000f8e00ff */
[----:B------:R-:W-:-:S05]  /*16810*/  IMAD.U32 R3, RZ, RZ, UR5 ;  /* 0x00000005ff037e24 */ /* 0x000fca000f8e00ff */
[----:B------:R0:W5:Y:S01]  /*16820*/  LDG.E R2, desc[UR54][R2.64] ;  /* 0x0000003602027981 */ /* 0x000162000c1e1900 */
[----:B------:R-:W-:Y:S05]  /*16830*/  BRA `(.L_x_2137) ;  /* 0x0000000000107947 */ /* 0x000fea0003800000 */
.L_x_2136:
[----:B------:R-:W-:Y:S05]  /*16840*/  @!P0 BRA `(.L_x_2137) ;  /* 0x00000000000c8947 */ /* 0x000fea0003800000 */
[----:B------:R-:W2:Y:S04]  /*16850*/  LDG.E R2, desc[UR54][R6.64] ;  /* 0x0000003606027981 */ /* 0x000ea8000c1e1900 */
[----:B------:R-:W2:Y:S02]  /*16860*/  LDG.E R6, desc[UR54][R6.64+0x4] ;  /* 0x0000043606067981 */ /* 0x000ea4000c1e1900 */
[----:B--2---:R-:W-:-:S07]  /*16870*/  IMAD.IADD R2, R6, 0x1, -R2 ;  /* 0x0000000106027824 */ /* 0x004fce00078e0a02 */
.L_x_2137:
[----:B0-----:R-:W2:Y:S01]  /*16880*/  LDL R3, [R1+0x14] ;  /* 0x0000140001037983 */ /* 0x001ea20000100800 */
[----:B-----5:R-:W-:Y:S02]  /*16890*/  IMAD.IADD R2, R2, 0x1, -R0 ;  /* 0x0000000102027824 */ /* 0x020fe400078e0a00 */
[----:B------:R-:W0:Y:S02]  /*168a0*/  LDC R0, c[0x0][0x448] ;  /* 0x00011200ff007b82 */ /* 0x000e240000000800 */
[C---:B------:R-:W-:Y:S01]  /*168b0*/  VIADD R5, R2.reuse, 0xdf ;  /* 0x000000df02057836 */ /* 0x040fe20000000000 */
[----:B------:R-:W-:Y:S02]  /*168c0*/  IADD3 R2, R2, 0xe0, -R17 ;  /* 0x000000e002027810 */ /* 0x000fe40007ffe811 */
[----:B0-----:R-:W-:-:S13]  /*168d0*/  ISETP.NE.AND P0, PT, R0, 0x1, PT ;  /* 0x000000010000780c */ /* 0x001fda0003f05270 */
[----:B------:R-:W0:Y:S08]  /*168e0*/  @P0 LDC R4, c[0x0][0x44c] ;  /* 0x00011300ff040b82 */ /* 0x000e300000000800 */
[----:B------:R-:W1:Y:S01]  /*168f0*/  @P0 LDC R0, c[0x0][0x450] ;  /* 0x00011400ff000b82 */ /* 0x000e620000000800 */
[----:B--2---:R-:W-:-:S04]  /*16900*/  IMAD.SHL.U32 R3, R3, 0x80, RZ ;  /* 0x0000008003037824 */ /* 0x004fc800078e00ff */
[----:B------:R-:W-:-:S04]  /*16910*/  VIADD R3, R3, 0x7f ;  /* 0x0000007f03037836 */ /* 0x000fc80000000000 */
[----:B0-----:R-:W-:-:S05]  /*16920*/  @P0 IMAD.HI.U32 R4, R3, R4, RZ ;  /* 0x0000000403040227 */ /* 0x001fca00078e00ff */
[----:B-1----:R-:W-:Y:S01]  /*16930*/  @P0 SHF.R.U32.HI R3, RZ, R0, R4 ;  /* 0x00000000ff030219 */ /* 0x002fe20000011604 */
[----:B------:R-:W-:-:S04]  /*16940*/  IMAD.MOV.U32 R4, RZ, RZ, RZ ;  /* 0x000000ffff047224 */ /* 0x000fc800078e00ff */
[----:B------:R-:W-:Y:S02]  /*16950*/  IMAD.IADD R3, R2, 0x1, R3 ;  /* 0x0000000102037824 */ /* 0x000fe400078e0203 */
[----:B------:R-:W-:Y:S02]  /*16960*/  IMAD.MOV.U32 R2, RZ, RZ, RZ ;  /* 0x000000ffff027224 */ /* 0x000fe400078e00ff */
[----:B------:R-:W-:-:S04]  /*16970*/  IMAD.HI R4, R5, -0x6db6db6d, R4 ;  /* 0x9249249305047827 */ /* 0x000fc800078e0204 */
[----:B------:R-:W-:Y:S01]  /*16980*/  IMAD.HI R2, R3, -0x6db6db6d, R2 ;  /* 0x9249249303027827 */ /* 0x000fe200078e0202 */
[----:B------:R-:W-:-:S04]  /*16990*/  SHF.R.U32.HI R0, RZ, 0x1f, R4 ;  /* 0x0000001fff007819 */ /* 0x000fc80000011604 */
[----:B------:R-:W-:Y:S02]  /*169a0*/  SHF.R.U32.HI R3, RZ, 0x1f, R2 ;  /* 0x0000001fff037819 */ /* 0x000fe40000011602 */
[----:B------:R-:W-:Y:S02]  /*169b0*/  LEA.HI.SX32 R0, R4, R0, 0x19 ;  /* 0x0000000004007211 */ /* 0x000fe400078fcaff */
[----:B------:R-:W-:Y:S01]  /*169c0*/  LEA.HI.SX32 R3, R2, R3, 0x19 ;  /* 0x0000000302037211 */ /* 0x000fe200078fcaff */
[----:B------:R-:W-:-:S03]  /*169d0*/  IMAD.MOV.U32 R2, RZ, RZ, RZ ;  /* 0x000000ffff027224 */ /* 0x000fc600078e00ff */
[----:B------:R-:W-:Y:S02]  /*169e0*/  VIMNMX R19, R0, R3, PT ;  /* 0x0000000300137248 */ /* 0x000fe40003fe0100 */
[----:B------:R-:W-:Y:S02]  /*169f0*/  SHF.R.U32.HI R0, RZ, 0x10, R8 ;  /* 0x00000010ff007819 */ /* 0x000fe40000011608 */
[----:B------:R-:W-:Y:S02]  /*16a00*/  ISETP.GE.AND P1, PT, R19, 0x1, PT ;  /* 0x000000011300780c */ /* 0x000fe40003f26270 */
[----:B------:R-:W-:-:S13]  /*16a10*/  ISETP.NE.AND P0, PT, R0, RZ, PT ;  /* 0x000000ff0000720c */ /* 0x000fda0003f05270 */
[----:B------:R-:W0:Y:S01]  /*16a20*/  @!P0 LDC R0, c[0x0][0x9f0] ;  /* 0x00027c00ff008b82 */ /* 0x000e220000000800 */
        /* <DEDUP_REMOVED lines=12> */
[----:B------:R-:W-:-:S04]  /*16af0*/  IADD3 R3, R0, -0x1, R19 ;  /* 0xffffffff00037810 */ /* 0x000fc80007ffe013 */
        /* <DEDUP_REMOVED lines=14> */
.L_x_2138:
[----:B------:R-:W-:Y:S01]  /*16be0*/  LOP3.LUT R8, R8, 0xff, RZ, 0xc0, !PT ;  /* 0x000000ff08087812 */ /* 0x000fe200078ec0ff */
[----:B------:R-:W-:Y:S04]  /*16bf0*/  BSSY B7, `(.L_x_2139) ;  /* 0x000032c000077945 */ /* 0x000fe80003800000 */
[----:B0-----:R-:W-:-:S05]  /*16c00*/  IMAD R0, R8, R2, RZ ;  /* 0x0000000208007224 */ /* 0x001fca00078e02ff */
[----:B------:R0:W-:Y:S01]  /*16c10*/  STL [R1+0xc], R0 ;  /* 0x00000c0001007387 */ /* 0x0001e20000100800 */
[----:B------:R-:W-:-:S04]  /*16c20*/  VIADDMNMX R19, R0, R2, R19, PT ;  /* 0x0000000200137246 */ /* 0x000fc80003800113 */
[----:B------:R-:W-:-:S13]  /*16c30*/  ISETP.GT.AND P0, PT, R19, R0, PT ;  /* 0x000000001300720c */ /* 0x000fda0003f04270 */
[----:B------:R-:W-:Y:S05]  /*16c40*/  @P0 BRA `(.L_x_2140) ;  /* 0x0000000000480947 */ /* 0x000fea0003800000 */
[----:B0-----:R-:W0:Y:S02]  /*16c50*/  S2R R0, SR_TID.X ;  /* 0x0000000000007919 */ /* 0x001e240000002100 */
        /* <DEDUP_REMOVED lines=17> */
.L_x_2140:
[----:B0-----:R-:W-:Y:S01]  /*16d70*/  VIADD R0, R18, 0x20400 ;  /* 0x0002040012007836 */ /* 0x001fe20000000000 */
        /* <DEDUP_REMOVED lines=19> */
.L_x_2143:
[----:B------:R-:W-:Y:S05]  /*16eb0*/  BSYNC B6 ;  /* 0x0000000000067941 */ /* 0x000fea0003800000 */
.L_x_2142:
[----:B------:R-:W-:Y:S01]  /*16ec0*/  VIADD R0, R18, 0xe400 ;  /* 0x0000e40012007836 */ /* 0x000fe20000000000 */
[----:B------:R-:W-:Y:S04]  /*16ed0*/  BSSY B6, `(.L_x_2144) ;  /* 0x0000014000067945 */ /* 0x000fe80003800000 */
[----:B------:R-:W-:-:S04]  /*16ee0*/  LOP3.LUT P0, RZ, R0, 0x3ff, RZ, 0xc0, !PT ;  /* 0x000003ff00ff7812 */ /* 0x000fc8000780c0ff */
[----:B------:R-:W-:-:S09]  /*16ef0*/  P2R R16, PR, RZ, 0x1 ;  /* 0x00000001ff107803 */ /* 0x000fd20000000000 */
        /* <DEDUP_REMOVED lines=17> */
.L_x_2145:
[----:B------:R-:W-:Y:S05]  /*17010*/  BSYNC B6 ;  /* 0x0000000000067941 */ /* 0x000fea0003800000 */
.L_x_2144:
        /* <DEDUP_REMOVED lines=20> */
.L_x_2147:
[----:B------:R-:W-:Y:S05]  /*17160*/  BSYNC B6 ;  /* 0x0000000000067941 */ /* 0x000fea0003800000 */
.L_x_2146:
[----:B------:R-:W-:Y:S01]  /*17170*/  ISETP.NE.AND P6, PT, R16, RZ, PT ;  /* 0x000000ff1000720c */ /* 0x000fe20003fc5270 */
[----:B------:R-:W-:-:S12]  /*17180*/  BSSY B6, `(.L_x_2148) ;  /* 0x0000012000067945 */ /* 0x000fd80003800000 */
        /* <DEDUP_REMOVED lines=17> */
.L_x_2149:
[----:B------:R-:W-:Y:S05]  /*172a0*/  BSYNC B6 ;  /* 0x0000000000067941 */ /* 0x000fea0003800000 */
.L_x_2148:
        /* <DEDUP_REMOVED lines=9> */
[----:B------:R-:W0:Y:S01]  /*17340*/  S2R R0, SR_TID.X ;  /* 0x0000000000007919 */ /* 0x000e220000002100 */
[----:B------:R-:W-:-:S03]  /*17350*/  ULDC.64 UR4, c[0x0][0xa08] ;  /* 0x0002820000047ab9 */ /* 0x000fc60000000a00 */
[----:B--2---:R1:W2:Y:S01]  /*17360*/  @P0 LDG.E R8, desc[UR54][R2.64] ;  /* 0x0000003602080981 */ /* 0x0042a2000c1e1900 */
[----:B0-----:R-:W-:-:S04]  /*17370*/  SHF.R.U32.HI R0, RZ, 0x5, R0 ;  /* 0x00000005ff007819 */ /* 0x001fc80000011600 */
[----:B------:R-:W-:Y:S01]  /*17380*/  LOP3.LUT R0, R0, 0x3, RZ, 0xc0, !PT ;  /* 0x0000000300007812 */ /* 0x000fe200078ec0ff */
[----:B-1----:R-:W0:Y:S01]  /*17390*/  LDC.64 R2, c[0x0][0x418] ;  /* 0x00010600ff027b82 */ /* 0x002e220000000a00 */
[----:B--2---:R-:W-:Y:S01]  /*173a0*/  SHF.R.S32.HI R9, RZ, 0x1f, R8 ;  /* 0x0000001fff097819 */ /* 0x004fe20000011408 */
[----:B------:R1:W-:Y:S01]  /*173b0*/  @P0 STL [R1+0x8], R8 ;  /* 0x0000080801000387 */ /* 0x0003e20000100800 */
[----:B0-----:R-:W-:Y:S01]  /*173c0*/  LOP3.LUT P0, RZ, R2, UR4, RZ, 0xfc, !PT ;  /* 0x0000000402ff7c12 */ /* 0x001fe2000f80fcff */
[----:B------:R-:W-:Y:S02]  /*173d0*/  UMOV UR4, 0xffffffff ;  /* 0xffffffff00047882 */ /* 0x000fe40000000000 */
[----:B------:R1:W-:Y:S01]  /*173e0*/  STL [R1+0x18], R9 ;  /* 0x0000180901007387 */ /* 0x0003e20000100800 */
[----:B------:R-:W-:-:S04]  /*173f0*/  LOP3.LUT P0, RZ, R3, UR5, RZ, 0xfc, P0 ;  /* 0x0000000503ff7c12 */ /* 0x000fc8000800fcff */
[----:B------:R-:W-:Y:S01]  /*17400*/  SEL R16, R8, RZ, !P0 ;  /* 0x000000ff08107207 */ /* 0x000fe20004000000 */
[----:B------:R-:W-:Y:S08]  /*17410*/  BRA.DIV UR4, `(.L_x_2150) ;  /* 0x00000042048c7947 */ /* 0x000ff0000b800000 */
[----:B------:R0:W2:Y:S02]  /*17420*/  SHFL.IDX PT, R14, R0, RZ, 0x1f ;  /* 0x00001fff000e7589 */ /* 0x0000a400000e0000 */
.L_x_2221:
        /* <DEDUP_REMOVED lines=9> */
.L_x_2224:
        /* <DEDUP_REMOVED lines=21> */
.L_x_2153:
[----:B0-----:R-:W2:Y:S04]  /*17610*/  LDL R3, [R1] ;  /* 0x0000000001037983 */ /* 0x001ea80000100800 */
[----:B------:R-:W3:Y:S01]  /*17620*/  LDL R2, [R1+0x4] ;  /* 0x0000040001027983 */ /* 0x000ee20000100800 */
[----:B-1----:R-:W0:Y:S02]  /*17630*/  S2R R8, SR_TID.X ;  /* 0x0000000000087919 */ /* 0x002e240000002100 */
[----:B0-----:R-:W-:-:S04]  /*17640*/  LOP3.LUT R8, R8, 0x7f, RZ, 0xc0, !PT ;  /* 0x0000007f08087812 */ /* 0x001fc800078ec0ff */
[----:B------:R-:W-:Y:S01]  /*17650*/  ISETP.NE.AND P1, PT, R8, RZ, PT ;  /* 0x000000ff0800720c */ /* 0x000fe20003f25270 */
[----:B--2---:R-:W-:Y:S01]  /*17660*/  IMAD R4, R3, 0x8, R18 ;  /* 0x0000000803047824 */ /* 0x004fe200078e0212 */
[----:B---3--:R-:W-:-:S04]  /*17670*/  SHF.L.U32 R3, R2, 0x1f, RZ ;  /* 0x0000001f02037819 */ /* 0x008fc800000006ff */
[----:B------:R-:W0:Y:S02]  /*17680*/  SYNCS.PHASECHK.TRANS64.TRYWAIT P0, [R4+URZ+0x2e880], R3 ;  /* 0x02e88003040075a7 */ /* 0x000e24000800017f */
[----:B0-----:R-:W-:Y:S05]  /*17690*/  @!P0 BRA `(.L_x_2154) ;  /* 0x00000040002c8947 */ /* 0x001fea0003800000 */
.L_x_2225:
        /* <DEDUP_REMOVED lines=8> */
.L_x_2155:
[----:B------:R-:W2:Y:S04]  /*17720*/  LDL R2, [R1] ;  /* 0x0000000001027983 */ /* 0x000ea80000100800 */
[----:B------:R-:W3:Y:S01]  /*17730*/  LDL R5, [R1+0x20] ;  /* 0x0000200001057983 */ /* 0x000ee20000100800 */
        /* <DEDUP_REMOVED lines=15> */
[----:B-12---:R-:W-:Y:S05]  /*17830*/  @!P0 BRA `(.L_x_2156) ;  /* 0x0000003c00d88947 */ /* 0x006fea0003800000 */
.L_x_2226:
        /* <DEDUP_REMOVED lines=8> */
.L_x_2157:
        /* <DEDUP_REMOVED lines=8> */
[----:B------:R-:W-:Y:S01]  /*17940*/  PLOP3.LUT P0, PT, PT, PT, PT, 0x80, 0x0 ;  /* 0x000000000000781c */ /* 0x000fe20003f0f070 */
[----:B------:R-:W-:Y:S01]  /*17950*/  UMOV UR10, URZ ;  /* 0x0000003f000a7c82 */ /* 0x000fe20008000000 */
[----:B------:R-:W-:-:S02]  /*17960*/  UMOV UR12, UR36 ;  /* 0x00000024000c7c82 */ /* 0x000fc40008000000 */
[----:B------:R-:W-:Y:S01]  /*17970*/  P2R R0, PR, RZ, 0x1 ;  /* 0x00000001ff007803 */ /* 0x000fe20000000000 */
[----:B------:R-:W-:Y:S02]  /*17980*/  UIADD3 UR8, UR8, 0x20400, URZ ;  /* 0x0002040008087890 */ /* 0x000fe4000fffe03f */
[----:B------:R-:W-:Y:S02]  /*17990*/  UIADD3 UR9, UR9, 0x2e830, URZ ;  /* 0x0002e83009097890 */ /* 0x000fe4000fffe03f */
[----:B------:R2:W-:Y:S07]  /*179a0*/  STL [R1+0x1c], R0 ;  /* 0x00001c0001007387 */ /* 0x0005ee0000100800 */
[----:B------:R2:W-:Y:S01]  /*179b0*/  UTMALDG.4D [UR8], [UR4], desc[UR6] ;  /* 0x00000608040075b4 */ /* 0x0005e20008019000 */
[----:B------:R-:W-:-:S02]  /*179c0*/  NOP ;  /* 0x0000000000007918 */ /* 0x000fc40000000000 */
.L_x_2151:
[----:B------:R-:W-:Y:S05]  /*179d0*/  WARPSYNC.ALL ;  /* 0x0000000000007948 */ /* 0x000fea0003800000 */
[----:B0-2---:R-:W-:Y:S01]  /*179e0*/  VIADD R0, R18, 0x1c400 ;  /* 0x0001c40012007836 */ /* 0x005fe20000000000 */
[----:B------:R-:W-:Y:S01]  /*179f0*/  USHF.R.S32.HI UR4, URZ, 0x1f, UR47 ;  /* 0x0000001f3f047899 */ /* 0x000fe2000801142f */
        /* <DEDUP_REMOVED lines=18> */
[----:B-1----:R-:W-:Y:S02]  /*17b20*/  IMAD.U32 R4, RZ, RZ, UR6 ;  /* 0x00000006ff047e24 */ /* 0x002fe4000f8e00ff */
        /* <DEDUP_REMOVED lines=11> */
.L_x_2159:
[----:B------:R-:W-:Y:S05]  /*17be0*/  BSYNC B6 ;  /* 0x0000000000067941 */ /* 0x000fea0003800000 */
.L_x_2158:
[----:B------:R-:W2:Y:S01]  /*17bf0*/  LDL R7, [R1+0x14] ;  /* 0x0000140001077983 */ /* 0x000ea20000100800 */
[----:B------:R-:W0:Y:S01]  /*17c00*/  LDC R5, c[0x0][0x448] ;  /* 0x00011200ff057b82 */ /* 0x000e220000000800 */
[----:B------:R-:W-:Y:S02]  /*17c10*/  ULDC.64 UR6, c[0x0][0x2d8] ;  /* 0x0000b60000067ab9 */ /* 0x000fe40000000a00 */
[----:B-1----:R1:W5:Y:S01]  /*17c20*/  LDL R9, [R1+0x2c] ;  /* 0x00002c0001097983 */ /* 0x0023620000100800 */
[----:B------:R-:W3:Y:S01]  /*17c30*/  S2R R2, SR_TID.X ;  /* 0x0000000000027919 */ /* 0x000ee20000002100 */
[----:B------:R-:W-:Y:S01]  /*17c40*/  UMOV UR4, UR48 ;  /* 0x0000003000047c82 */ /* 0x000fe20008000000 */
[----:B------:R-:W-:Y:S01]  /*17c50*/  UMOV UR5, UR37 ;  /* 0x0000002500057c82 */ /* 0x000fe20008000000 */
[----:B------:R-:W-:Y:S01]  /*17c60*/  ULDC.64 UR8, c[0x0][0x2e0] ;  /* 0x0000b80000087ab9 */ /* 0x000fe20000000a00 */
[----:B0-----:R-:W-:-:S13]  /*17c70*/  ISETP.NE.AND P0, PT, R5, 0x1, PT ;  /* 0x000000010500780c */ /* 0x001fda0003f05270 */
[----:B------:R-:W0:Y:S01]  /*17c80*/  @P0 LDC R3, c[0x0][0x44c] ;  /* 0x00011300ff030b82 */ /* 0x000e220000000800 */
[C---:B---3--:R-:W-:Y:S01]  /*17c90*/  LOP3.LUT R0, R2.reuse, 0x7f, RZ, 0xc0, !PT ;  /* 0x0000007f02007812 */ /* 0x048fe200078ec0ff */
[----:B------:R-:W-:-:S03]  /*17ca0*/  IMAD.SHL.U32 R2, R2, 0x10, RZ ;  /* 0x0000001002027824 */ /* 0x000fc600078e00ff */
[----:B------:R-:W-:-:S03]  /*17cb0*/  SHF.R.U32.HI R0, RZ, 0x3, R0 ;  /* 0x00000003ff007819 */ /* 0x000fc60000011600 */
[----:B------:R-:W3:Y:S01]  /*17cc0*/  @P0 LDC R4, c[0x0][0x450] ;  /* 0x00011400ff040b82 */ /* 0x000ee20000000800 */
[----:B------:R-:W-:Y:S01]  /*17cd0*/  LOP3.LUT R2, R0, 0x70, R2, 0xf8, !PT ;  /* 0x0000007000027812 */ /* 0x000fe200078ef802 */
[----:B------:R-:W4:Y:S01]  /*17ce0*/  S2R R8, SR_TID.X ;  /* 0x0000000000087919 */ /* 0x000f220000002100 */
[----:B------:R-:W-:Y:S02]  /*17cf0*/  UIMAD.WIDE.U32 UR4, UR36, UR6, UR4 ;  /* 0x00000006240472a5 */ /* 0x000fe4000f8e0004 */
[----:B------:R-:W-:Y:S02]  /*17d00*/  UIMAD UR6, UR46, UR8, URZ ;  /* 0x000000082e0672a4 */ /* 0x000fe4000f8e023f */
[----:B------:R-:W-:Y:S02]  /*17d10*/  UIMAD UR5, UR36, UR7, UR5 ;  /* 0x00000007240572a4 */ /* 0x000fe4000f8e0205 */
[----:B------:R-:W-:Y:S02]  /*17d20*/  UIMAD UR6, UR43, UR9, UR6 ;  /* 0x000000092b0672a4 */ /* 0x000fe4000f8e0206 */
[----:B------:R-:W-:-:S03]  /*17d30*/  UIMAD.WIDE.U32 UR4, UR43, UR8, UR4 ;  /* 0x000000082b0472a5 */ /* 0x000fc6000f8e0004 */
[----:B------:R-:W-:Y:S01]  /*17d40*/  ULDC.64 UR8, c[0x0][0x2d0] ;  /* 0x0000b40000087ab9 */ /* 0x000fe20000000a00 */
[----:B------:R-:W-:Y:S01]  /*17d50*/  UIADD3 UR5, UR5, UR6, URZ ;  /* 0x0000000605057290 */ /* 0x000fe2000fffe03f */
[----:B----4-:R-:W-:-:S05]  /*17d60*/  IMAD.SHL.U32 R10, R8, 0x10, RZ ;  /* 0x00000010080a7824 */ /* 0x010fca00078e00ff */
[----:B------:R-:W-:Y:S01]  /*17d70*/  LOP3.LUT R10, R10, 0x70, RZ, 0xc0, !PT ;  /* 0x000000700a0a7812 */ /* 0x000fe200078ec0ff */
[----:B--2---:R-:W-:-:S04]  /*17d80*/  IMAD R0, R7, 0x80, R2 ;  /* 0x0000008007007824 */ /* 0x004fc800078e0202 */
[----:B0-----:R-:W-:-:S04]  /*17d90*/  @P0 IMAD.HI.U32 R3, R0, R3, RZ ;  /* 0x0000000300030227 */ /* 0x001fc800078e00ff */
[----:B------:R-:W-:Y:S01]  /*17da0*/  IMAD.MOV.U32 R2, RZ, RZ, R0 ;  /* 0x000000ffff027224 */ /* 0x000fe200078e0000 */
[----:B---3--:R-:W-:-:S04]  /*17db0*/  @P0 SHF.R.U32.HI R2, RZ, R4, R3 ;  /* 0x00000004ff020219 */ /* 0x008fc80000011603 */
        /* <DEDUP_REMOVED lines=19> */
[----:B-1----:R-:W-:Y:S09]  /*17ef0*/  BRA.DIV UR4, `(.L_x_2160) ;  /* 0x0000003a043c7947 */ /* 0x002ff2000b800000 */
[----:B------:R-:W2:Y:S01]  /*17f00*/  LDL.LU R7, [R1+0x14] ;  /* 0x0000140001077983 */ /* 0x000ea20000300800 */
[----:B------:R-:W0:Y:S01]  /*17f10*/  S2R R6, SR_TID.X ;  /* 0x0000000000067919 */ /* 0x000e220000002100 */
[----:B------:R-:W-:Y:S02]  /*17f20*/  IMAD R3, R17, R5, RZ ;  /* 0x0000000511037224 */ /* 0x000fe400078e02ff */
[----:B------:R-:W1:Y:S01]  /*17f30*/  SHFL.IDX PT, R5, R2, RZ, 0x181f ;  /* 0x00181fff02057589 */ /* 0x000e6200000e0000 */
[----:B0-----:R-:W-:-:S04]  /*17f40*/  LOP3.LUT R6, R6, 0x7f, RZ, 0xc0, !PT ;  /* 0x0000007f06067812 */ /* 0x001fc800078ec0ff */
[----:B------:R-:W-:Y:S02]  /*17f50*/  SHF.R.U32.HI R8, RZ, 0x3, R6 ;  /* 0x00000003ff087819 */ /* 0x000fe40000011606 */
[----:B------:R-:W0:Y:S03]  /*17f60*/  SHFL.IDX PT, R6, R0, RZ, 0x181f ;  /* 0x00181fff00067589 */ /* 0x000e2600000e0000 */
[----:B--2---:R-:W-:-:S05]  /*17f70*/  IMAD R4, R7, 0x80, R8 ;  /* 0x0000008007047824 */ /* 0x004fca00078e0208 */
[----:B------:R-:W-:-:S13]  /*17f80*/  ISETP.GE.AND P1, PT, R4, R3, PT ;  /* 0x000000030400720c */ /* 0x000fda0003f26270 */
[----:B-1----:R-:W-:-:S05]  /*17f90*/  @!P1 IADD3 R5, P2, R10, R5, RZ ;  /* 0x000000050a059210 */ /* 0x002fca0007f5e0ff */
[----:B0-----:R-:W-:-:S04]  /*17fa0*/  @!P1 IMAD.X R6, RZ, RZ, R6, P2 ;  /* 0x000000ffff069224 */ /* 0x001fc800010e0606 */
[----:B------:R-:W-:Y:S02]  /*17fb0*/  @!P1 IMAD.MOV.U32 R7, RZ, RZ, R6 ;  /* 0x000000ffff079224 */ /* 0x000fe400078e0006 */
[----:B------:R-:W-:Y:S02]  /*17fc0*/  @!P1 IMAD.MOV.U32 R6, RZ, RZ, R5 ;  /* 0x000000ffff069224 */ /* 0x000fe400078e0005 */
[----:B------:R-:W-:-:S03]  /*17fd0*/  VIADD R5, R4, 0x10 ;  /* 0x0000001004057836 */ /* 0x000fc60000000000 */
[----:B------:R-:W-:Y:S01]  /*17fe0*/  @!PT LDS RZ, [RZ] ;  /* 0x00000000fffff984 */ /* 0x000fe20000000800 */
[----:B-----5:R0:W-:Y:S02]  /*17ff0*/  @!P1 LDGSTS.E.BYPASS.LTC128B.128 [R9+0x1c400], desc[UR54][R6.64], !P0 ;  /* 0x1c40000006099fae */ /* 0x0201e4000c101d76 */
        /* <DEDUP_REMOVED lines=43> */
[----:B------:R-:W1:Y:S04]  /*182b0*/  SHFL.IDX PT, R0, R0, 0x7, 0x181f ;  /* 0x00f81f0000007f89 */ /* 0x000e6800000e0000 */
[----:B------:R-:W2:Y:S01]  /*182c0*/  SHFL.IDX PT, R2, R2, 0x7, 0x181f ;  /* 0x00f81f0002027f89 */ /* 0x000ea200000e0000 */
[----:B0-----:R-:W-:-:S05]  /*182d0*/  @!P1 IADD3 R6, P2, R10, R6, RZ ;  /* 0x000000060a069210 */ /* 0x001fca0007f5e0ff */
[----:B------:R-:W-:-:S04]  /*182e0*/  @!P1 IMAD.X R5, RZ, RZ, R5, P2 ;  /* 0x000000ffff059224 */ /* 0x000fc800010e0605 */
[----:B------:R-:W-:-:S05]  /*182f0*/  @!P1 IMAD.MOV.U32 R7, RZ, RZ, R5 ;  /* 0x000000ffff079224 */ /* 0x000fca00078e0005 */
[----:B-12---:R0:W-:Y:S02]  /*18300*/  @!P1 LDGSTS.E.BYPASS.LTC128B.128 [R9+0x1f400], desc[UR54][R6.64], !P0 ;  /* 0x1f40000006099fae */ /* 0x0061e4000c101d76 */
.L_x_2243:
[----:B------:R-:W-:-:S05]  /*18310*/  VIADD R4, R4, 0x70 ;  /* 0x0000007004047836 */ /* 0x000fca0000000000 */
        /* <DEDUP_REMOVED lines=9> */
.L_x_2161:
[----:B------:R-:W-:Y:S02]  /*183b0*/  PLOP3.LUT P1, PT, P1, P0, PT, 0xa2, 0x0 ;  /* 0x000000000000781c */ /* 0x000fe40000f21472 */
[----:B------:R-:W-:-:S08]  /*183c0*/  @P0 R2UR P1, UR4, R18 ;  /* 0x00000000120402ca */ /* 0x000fd00000020000 */
[----:B------:R-:W-:-:S05]  /*183d0*/  @P0 PLOP3.LUT P0, PT, P1, PT, PT, 0x80, 0x0 ;  /* 0x000000000000081c */ /* 0x000fca0000f0f070 */
[----:B------:R-:W-:Y:S01]  /*183e0*/  @!P1 SYNCS.ARRIVE.TRANS64.RED.A0T1 RZ, [UR4+0x2e800], RZ ;  /* 0x02e800ffffff99a7 */ /* 0x000fe20008200404 */
[----:B------:R-:W-:Y:S07]  /*183f0*/  @!P1 ARRIVES.LDGSTSBAR.64.TRANSCNT [UR4+0x2e800] ;  /* 0x02e80000ff0099b0 */ /* 0x000fee0008000a84 */
[----:B------:R-:W-:Y:S05]  /*18400*/  @P0 BRA.U.ANY `(.L_x_2161) ;  /* 0xfffffffd00e80947 */ /* 0x000fea000393ffff */
[----:B-1----:R-:W2:Y:S02]  /*18410*/  LDL.LU R2, [R1+0x30] ;  /* 0x0000300001027983 */ /* 0x002ea40000300800 */
        /* <DEDUP_REMOVED lines=9> */
[----:B------:R-:W2:Y:S03]  /*184b0*/  SYNCS.PHASECHK.TRANS64.TRYWAIT P0, [R18+URZ+0x2e820], R0 ;  /* 0x02e82000120075a7 */ /* 0x000ea6000800017f */
[----:B-12---:R-:W-:Y:S05]  /*184c0*/  @!P0 BRA `(.L_x_2163) ;  /* 0x0000003c00408947 */ /* 0x006fea0003800000 */
.L_x_2244:
[----:B------:R-:W-:Y:S05]  /*184d0*/  BSYNC B0 ;  /* 0x0000000000007941 */ /* 0x000fea0003800000 */
.L_x_2162:
[----:B------:R-:W2:Y:S01]  /*184e0*/  LDL R2, [R1+0xc] ;  /* 0x00000c0001027983 */ /* 0x000ea20000100800 */
[----:B------:R-:W-:-:S05]  /*184f0*/  VIADD R17, R19, 0xfffffffe ;  /* 0xfffffffe13117836 */ /* 0x000fca0000000000 */
[----:B--2---:R-:W-:-:S13]  /*18500*/  ISETP.GE.AND P0, PT, R17, R2, PT ;  /* 0x000000021100720c */ /* 0x004fda0003f06270 */
[----:B------:R-:W-:Y:S05]  /*18510*/  @!P0 BRA `(.L_x_2164) ;  /* 0x0000000c00ec8947 */ /* 0x000fea0003800000 */
[----:B-1----:R1:W5:Y:S04]  /*18520*/  LDL.LU R0, [R1+0x4] ;  /* 0x0000040001007983 */ /* 0x0023680000300800 */
[----:B0-----:R1:W5:Y:S02]  /*18530*/  LDL.LU R6, [R1] ;  /* 0x0000000001067983 */ /* 0x0013640000300800 */
.L_x_2184:
[----:B------:R-:W2:Y:S01]  /*18540*/  LDL R2, [R1+0x1c] ;  /* 0x00001c0001027983 */ /* 0x000ea20000100800 */
[----:B-----5:R-:W-:Y:S01]  /*18550*/  VIADD R3, R6, 0x1 ;  /* 0x0000000106037836 */ /* 0x020fe20000000000 */
[----:B------:R-:W-:Y:S05]  /*18560*/  YIELD ;  /* 0x0000000000007946 */ /* 0x000fea0003800000 */
[C---:B------:R-:W-:Y:S01]  /*18570*/  ISETP.NE.AND P0, PT, R3.reuse, 0x2, PT ;  /* 0x000000020300780c */ /* 0x040fe20003f05270 */
[----:B------:R-:W-:Y:S03]  /*18580*/  BSSY B0, `(.L_x_2165) ;  /* 0x000006c000007945 */ /* 0x000fe60003800000 */
[----:B------:R-:W-:-:S02]  /*18590*/  SEL R9, R3, RZ, P0 ;  /* 0x000000ff03097207 */ /* 0x000fc40000000000 */
[----:B--2---:R-:W-:Y:S02]  /*185a0*/  ISETP.NE.AND P1, PT, R2, RZ, PT ;  /* 0x000000ff0200720c */ /* 0x004fe40003f25270 */
        /* <DEDUP_REMOVED lines=29> */
.L_x_2167:
        /* <DEDUP_REMOVED lines=8> */
.L_x_2245:
[----:B------:R-:W-:Y:S05]  /*18800*/  BSYNC B1 ;  /* 0x0000000000017941 */ /* 0x000fea0003800000 */
.L_x_2168:
        /* <DEDUP_REMOVED lines=9> */
.L_x_2171:
[----:B------:R-:W-:Y:S05]  /*188a0*/  BSYNC B1 ;  /* 0x0000000000017941 */ /* 0x000fea0003800000 */
.L_x_2170:
[----:B------:R-:W3:Y:S04]  /*188b0*/  LDL R2, [R1] ;  /* 0x0000000001027983 */ /* 0x000ee80000100800 */
[----:B------:R-:W4:Y:S01]  /*188c0*/  LDL R5, [R1+0x20] ;  /* 0x0000200001057983 */ /* 0x000f220000100800 */
[----:B0-----:R-:W-:Y:S01]  /*188d0*/  IMAD.MOV.U32 R9, RZ, RZ, RZ ;  /* 0x000000ffff097224 */ /* 0x001fe200078e00ff */
        /* <DEDUP_REMOVED lines=10> */
.L_x_2172:
        /* <DEDUP_REMOVED lines=13> */
.L_x_2246:
[----:B------:R-:W-:Y:S05]  /*18a50*/  BSYNC B1 ;  /* 0x0000000000017941 */ /* 0x000fea0003800000 */
.L_x_2173:
[----:B------:R-:W-:Y:S01]  /*18a60*/  BSSY B1, `(.L_x_2175) ;  /* 0x000000b000017945 */ /* 0x000fe20003800000 */
[----:B------:R-:W-:Y:S02]  /*18a70*/  IMAD.MOV.U32 R10, RZ, RZ, 0x0 ;  /* 0x00000000ff0a7424 */ /* 0x000fe400078e00ff */
[----:B------:R-:W-:Y:S01]  /*18a80*/  IMAD.MOV.U32 R11, RZ, RZ, 0x14f00000 ;  /* 0x14f00000ff0b7424 */ /* 0x000fe200078e00ff */
[----:B------:R-:W-:Y:S06]  /*18a90*/  @P1 BRA `(.L_x_2176) ;  /* 0x00000000001c1947 */ /* 0x000fec0003800000 */
[----:B------:R-:W3:Y:S01]  /*18aa0*/  S2R R7, SR_TID.X ;  /* 0x0000000000077919 */ /* 0x000ee20000002100 */
[----:B0-2---:R-:W-:-:S04]  /*18ab0*/  IMAD.MOV.U32 R3, RZ, RZ, 0x7000 ;  /* 0x00007000ff037424 */ /* 0x005fc800078e00ff */
[----:B------:R4:W-:Y:S01]  /*18ac0*/  SYNCS.ARRIVE.TRANS64 RZ, [R4+URZ+0x2e830], R3 ;  /* 0x02e8300304ff79a7 */ /* 0x0009e2000800003f */
[----:B---3--:R-:W-:-:S04]  /*18ad0*/  LOP3.LUT R7, R7, 0x1f, RZ, 0xc0, !PT ;  /* 0x0000001f07077812 */ /* 0x008fc800078ec0ff */
[----:B------:R-:W-:-:S13]  /*18ae0*/  ISETP.NE.AND P0, PT, R7, RZ, PT ;  /* 0x000000ff0700720c */ /* 0x000fda0003f05270 */
[----:B----4-:R-:W-:Y:S05]  /*18af0*/  @!P0 BRA `(.L_x_2176) ;  /* 0x0000000000048947 */ /* 0x010fea0003800000 */
[----:B------:R-:W-:Y:S01]  /*18b00*/  BPT.TRAP 0x1 ;  /* 0x000000040000795c */ /* 0x000fe20000300000 */
.L_x_2176:
[----:B------:R-:W-:Y:S05]  /*18b10*/  BSYNC B1 ;  /* 0x0000000000017941 */ /* 0x000fea0003800000 */
.L_x_2175:
[----:B------:R-:W-:Y:S01]  /*18b20*/  R2UR UR10, R9 ;  /* 0x00000000090a72ca */ /* 0x000fe200000e0000 */
[----:B------:R-:W-:Y:S01]  /*18b30*/  UIADD3 UR4, UP0, UR44, 0x370, URZ ;  /* 0x000003702c047890 */ /* 0x000fe2000ff1e03f */
[----:B------:R-:W-:Y:S01]  /*18b40*/  R2UR UR6, R10 ;  /* 0x000000000a0672ca */ /* 0x000fe200000e0000 */
[----:B------:R-:W-:Y:S01]  /*18b50*/  VIADD R2, R2, 0x20400 ;  /* 0x0002040002027836 */ /* 0x000fe20000000000 */
[----:B------:R-:W-:Y:S01]  /*18b60*/  R2UR UR7, R11 ;  /* 0x000000000b0772ca */ /* 0x000fe200000e0000 */
[----:B0-2---:R-:W-:Y:S01]  /*18b70*/  VIADD R4, R4, 0x2e830 ;  /* 0x0002e83004047836 */ /* 0x005fe20000000000 */
[----:B------:R-:W-:Y:S01]  /*18b80*/  PLOP3.LUT P0, PT, PT, PT, PT, 0x80, 0x0 ;  /* 0x000000000000781c */ /* 0x000fe20003f0f070 */
[----:B------:R-:W-:-:S12]  /*18b90*/  UIADD3.X UR5, URZ, UR45, URZ, UP0, !UPT ;  /* 0x0000002d3f057290 */ /* 0x000fd800087fe43f */
.L_x_2177:
        /* <DEDUP_REMOVED lines=10> */
.L_x_2166:
[----:B------:R-:W-:Y:S05]  /*18c40*/  BSYNC B0 ;  /* 0x0000000000007941 */ /* 0x000fea0003800000 */
.L_x_2165:
[----:B------:R-:W-:-:S06]  /*18c50*/  UISETP.NE.AND UP0, UPT, UR39, 0x3, UPT ;  /* 0x000000032700788c */ /* 0x000fcc000bf05270 */
[----:B------:R-:W-:-:S13]  /*18c60*/  PLOP3.LUT P0, PT, PT, PT, UP0, 0x80, 0x0 ;  /* 0x000000000000781c */ /* 0x000fda0003f0f008 */
[----:B------:R-:W-:Y:S05]  /*18c70*/  @!P0 BRA `(.L_x_2178) ;  /* 0x0000000000048947 */ /* 0x000fea0003800000 */
[----:B------:R-:W-:Y:S01]  /*18c80*/  BPT.TRAP 0x1 ;  /* 0x000000040000795c */ /* 0x000fe20000300000 */
.L_x_2178:
        /* <DEDUP_REMOVED lines=8> */
.L_x_2247:
[----:B------:R-:W-:Y:S05]  /*18d10*/  BSYNC B0 ;  /* 0x0000000000007941 */ /* 0x000fea0003800000 */
.L_x_2179:
[----:B------:R-:W-:Y:S05]  /*18d20*/  @!P1 BRA `(.L_x_2181) ;  /* 0x0000000000049947 */ /* 0x000fea0003800000 */
[----:B------:R-:W-:Y:S01]  /*18d30*/  BPT.TRAP 0x1 ;  /* 0x000000040000795c */ /* 0x000fe20000300000 */
.L_x_2181:
[----:B--2---:R-:W-:Y:S01]  /*18d40*/  SHF.L.U32 R2, R0, 0x1f, RZ ;  /* 0x0000001f00027819 */ /* 0x004fe200000006ff */
[----:B------:R-:W-:-:S03]  /*18d50*/  IMAD R0, R6, 0x7000, RZ ;  /* 0x0000700006007824 */ /* 0x000fc600078e02ff */
[----:B------:R-:W2:Y:S02]  /*18d60*/  SYNCS.PHASECHK.TRANS64.TRYWAIT P0, [R19+URZ+0x2e860], R2 ;  /* 0x02e86002130075a7 */ /* 0x000ea4000800017f */
[----:B--2---:R-:W-:Y:S05]  /*18d70*/  @!P0 BRA `(.L_x_2182) ;  /* 0x0000003400648947 */ /* 0x004fea0003800000 */
.L_x_2248:
[----:B------:R-:W2:Y:S04]  /*18d80*/  LDL R3, [R1+0x28] ;  /* 0x0000280001037983 */ /* 0x000ea80000100800 */
[----:B------:R-:W3:Y:S01]  /*18d90*/  LDL R12, [R1+0x24] ;  /* 0x00002400010c7983 */ /* 0x000ee20000100800 */
[----:B------:R-:W-:Y:S05]  /*18da0*/  WARPSYNC.ALL ;  /* 0x0000000000007948 */ /* 0x000fea0003800000 */
[----:B--2---:R-:W-:-:S02]  /*18db0*/  LOP3.LUT R2, R0, R3, RZ, 0xfc, !PT ;  /* 0x0000000300027212 */ /* 0x004fc400078efcff */
[----:B------:R-:W2:Y:S01]  /*18dc0*/  S2R R3, SR_TID.X ;  /* 0x0000000000037919 */ /* 0x000ea20000002100 */
[C---:B---3--:R-:W-:Y:S02]  /*18dd0*/  IADD3 R0, R18.reuse, R0, R12 ;  /* 0x0000000012007210 */ /* 0x048fe40007ffe00c */
[----:B------:R-:W-:-:S05]  /*18de0*/  IMAD.IADD R2, R18, 0x1, R2 ;  /* 0x0000000112027824 */ /* 0x000fca00078e0202 */
[----:B------:R-:W0:Y:S01]  /*18df0*/  LDSM.16.MT88.4 R4, [R2+0xe400] ;  /* 0x00e400000204783b */ /* 0x000e220000004200 */
[----:B--2---:R-:W-:Y:S01]  /*18e00*/  LOP3.LUT P0, RZ, R3, 0x4, RZ, 0xc0, !PT ;  /* 0x0000000403ff7812 */ /* 0x004fe2000780c0ff */
[----:B------:R-:W-:-:S05]  /*18e10*/  IMAD.MOV.U32 R3, RZ, RZ, 0x40 ;  /* 0x00000040ff037424 */ /* 0x000fca00078e00ff */
[----:B------:R-:W-:-:S05]  /*18e20*/  SEL R3, R3, 0xffffffc0, !P0 ;  /* 0xffffffc003037807 */ /* 0x000fca0004000000 */
[----:B------:R-:W-:Y:S01]  /*18e30*/  IMAD.IADD R3, R3, 0x1, R2 ;  /* 0x0000000103037824 */ /* 0x000fe200078e0202 */
[C-C-:B0-----:R-:W-:Y:S02]  /*18e40*/  PRMT R8, R4.reuse, 0x6420, R5.reuse ;  /* 0x0000642004087816 */ /* 0x141fe40000000005 */
[----:B------:R-:W-:Y:S02]  /*18e50*/  PRMT R9, R4, 0x7531, R5 ;  /* 0x0000753104097816 */ /* 0x000fe40000000005 */
[C-C-:B------:R-:W-:Y:S02]  /*18e60*/  PRMT R10, R6.reuse, 0x6420, R7.reuse ;  /* 0x00006420060a7816 */ /* 0x140fe40000000007 */
[----:B------:R-:W-:Y:S02]  /*18e70*/  PRMT R11, R6, 0x7531, R7 ;  /* 0x00007531060b7816 */ /* 0x000fe40000000007 */
[----:B------:R-:W0:Y:S04]  /*18e80*/  LDSM.16.MT88.4 R4, [R3+0xe400] ;  /* 0x00e400000304783b */ /* 0x000e280000004200 */
[----:B------:R-:W-:Y:S01]  /*18e90*/  STSM.16.M88.4 [R0+0x400], R8 ;  /* 0x0004000800007844 */ /* 0x000fe20000000200 */
        /* <DEDUP_REMOVED lines=71> */
[----:B------:R0:W-:Y:S02]  /*19310*/  STSM.16.M88.4 [R0+0x6400], R4 ;  /* 0x0064000400007844 */ /* 0x0001e40000000200 */
[C-C-:B0-----:R-:W-:Y:S02]  /*19320*/  PRMT R4, R8.reuse, 0x6420, R9.reuse ;  /* 0x0000642008047816 */ /* 0x141fe40000000009 */
        /* <DEDUP_REMOVED lines=12> */
.L_x_2183:
[----:B0-----:R-:W0:Y:S01]  /*193f0*/  S2R R0, SR_TID.X ;  /* 0x0000000000007919 */ /* 0x001e220000002100 */
[----:B--2---:R2:W-:Y:S01]  /*19400*/  SYNCS.ARRIVE.TRANS64.A1T0 RZ, [R19+URZ+0x2e850], RZ ;  /* 0x02e850ff13ff79a7 */ /* 0x0045e2000810003f */
[----:B------:R3:W5:Y:S01]  /*19410*/  LDL R6, [R1] ;  /* 0x0000000001067983 */ /* 0x0007620000100800 */
[----:B0-----:R-:W-:-:S03]  /*19420*/  LOP3.LUT R2, R0, 0x7f, RZ, 0xc0, !PT ;  /* 0x0000007f00027812 */ /* 0x001fc600078ec0ff */
        /* <DEDUP_REMOVED lines=10> */
.L_x_2164:
[----:B------:R-:W2:Y:S01]  /*194d0*/  S2R R2, SR_TID.X ;  /* 0x0000000000027919 */ /* 0x000ea20000002100 */
[----:B------:R-:W-:Y:S01]  /*194e0*/  BSSY B0, `(.L_x_2185) ;  /* 0x0000011000007945 */ /* 0x000fe20003800000 */
[----:B--2---:R-:W-:-:S04]  /*194f0*/  LOP3.LUT R2, R2, 0x7f, RZ, 0xc0, !PT ;  /* 0x0000007f02027812 */ /* 0x004fc800078ec0ff */
[----:B------:R-:W-:-:S13]  /*19500*/  ISETP.NE.AND P0, PT, R2, RZ, PT ;  /* 0x000000ff0200720c */ /* 0x000fda0003f05270 */
[----:B------:R-:W-:Y:S05]  /*19510*/  @P0 BRA `(.L_x_2186) ;  /* 0x0000000000340947 */ /* 0x000fea0003800000 */
[----:B------:R-:W2:Y:S01]  /*19520*/  S2R R5, SR_LANEID ;  /* 0x0000000000057919 */ /* 0x000ea20000000000 */
[----:B------:R-:W-:Y:S01]  /*19530*/  VOTEU.ANY UR4, UPT, PT ;  /* 0x0000000000047886 */ /* 0x000fe200038e0100 */
[----:B------:R-:W3:Y:S01]  /*19540*/  LDC.64 R2, c[0x0][0xc60] ;  /* 0x00031800ff027b82 */ /* 0x000ee20000000a00 */
[----:B-1---5:R-:W2:Y:S02]  /*19550*/  FLO.U32 R0, UR4 ;  /* 0x0000000400007d00 */ /* 0x022ea400080e0000 */
[----:B--2---:R-:W-:-:S06]  /*19560*/  ISETP.EQ.U32.AND P1, PT, R0, R5, PT ;  /* 0x000000050000720c */ /* 0x004fcc0003f22070 */
[----:B------:R-:W3:Y:S07]  /*19570*/  POPC R5, UR4 ;  /* 0x0000000400057d09 */ /* 0x000eee0008000000 */
[----:B---3--:R-:W2:Y:S01]  /*19580*/  @P1 ATOMG.E.ADD.STRONG.GPU PT, R3, desc[UR54][R2.64], R5 ;  /* 0x00000005020319a8 */ /* 0x008ea200081ee1f6 */
[----:B------:R-:W1:Y:S02]  /*19590*/  S2R R4, SR_LTMASK ;  /* 0x0000000000047919 */ /* 0x000e640000003900 */
[----:B-1----:R-:W-:-:S04]  /*195a0*/  LOP3.LUT R4, R4, UR4, RZ, 0xc0, !PT ;  /* 0x0000000404047c12 */ /* 0x002fc8000f8ec0ff */
[----:B0-----:R-:W0:Y:S01]  /*195b0*/  POPC R7, R4 ;  /* 0x0000000400077309 */ /* 0x001e220000000000 */
[----:B--2---:R-:W0:Y:S02]  /*195c0*/  SHFL.IDX PT, R0, R3, R0, 0x1f ;  /* 0x00001f0003007589 */ /* 0x004e2400000e0000 */
[----:B0-----:R-:W-:-:S05]  /*195d0*/  IADD3 R0, R0, UR40, R7 ;  /* 0x0000002800007c10 */ /* 0x001fca000fffe007 */
[----:B------:R2:W-:Y:S02]  /*195e0*/  STL [R1+0x10], R0 ;  /* 0x0000100001007387 */ /* 0x0005e40000100800 */
.L_x_2186:
[----:B------:R-:W-:Y:S05]  /*195f0*/  BSYNC B0 ;  /* 0x0000000000007941 */ /* 0x000fea0003800000 */
.L_x_2185:
[----:B------:R-:W-:-:S06]  /*19600*/  UISETP.NE.AND UP0, UPT, UR39, 0x3, UPT ;  /* 0x000000032700788c */ /* 0x000fcc000bf05270 */
[----:B------:R-:W-:-:S13]  /*19610*/  PLOP3.LUT P1, PT, PT, PT, UP0, 0x80, 0x0 ;  /* 0x000000000000781c */ /* 0x000fda0003f2f008 */
[----:B------:R-:W-:Y:S05]  /*19620*/  @!P1 BRA `(.L_x_2187) ;  /* 0x0000000000049947 */ /* 0x000fea0003800000 */
[----:B------:R-:W-:Y:S01]  /*19630*/  BPT.TRAP 0x1 ;  /* 0x000000040000795c */ /* 0x000fe20000300000 */
.L_x_2187:
[----:B------:R-:W3:Y:S04]  /*19640*/  LDL R2, [R1+0x4] ;  /* 0x0000040001027983 */ /* 0x000ee80000100800 */
[----:B-12--5:R-:W2:Y:S01]  /*19650*/  LDL R0, [R1] ;  /* 0x0000000001007983 */ /* 0x026ea20000100800 */
[----:B------:R-:W-:Y:S01]  /*19660*/  BSSY B0, `(.L_x_2188) ;  /* 0x0000008000007945 */ /* 0x000fe20003800000 */
[----:B---3--:R-:W-:-:S04]  /*19670*/  LOP3.LUT R3, R2, 0x1, RZ, 0x3c, !PT ;  /* 0x0000000102037812 */ /* 0x008fc800078e3cff */
[----:B------:R-:W-:Y:S01]  /*19680*/  SHF.L.U32 R3, R3, 0x1f, RZ ;  /* 0x0000001f03037819 */ /* 0x000fe200000006ff */
[----:B--2---:R-:W-:-:S04]  /*19690*/  IMAD R16, R0, 0x8, R18 ;  /* 0x0000000800107824 */ /* 0x004fc800078e0212 */
[----:B------:R-:W1:Y:S01]  /*196a0*/  SYNCS.PHASECHK.TRANS64.TRYWAIT P1, [R16+URZ+0x2e870], R3 ;  /* 0x02e87003100075a7 */ /* 0x000e62000802017f */
[----:B------:R-:W-:-:S05]  /*196b0*/  IMAD.U32 R0, RZ, RZ, UR41 ;  /* 0x00000029ff007e24 */ /* 0x000fca000f8e00ff */
[----:B------:R-:W-:Y:S01]  /*196c0*/  ISETP.NE.AND P2, PT, R0, 0x3, PT ;  /* 0x000000030000780c */ /* 0x000fe20003f45270 */
[----:B-1----:R-:W-:-:S12]  /*196d0*/  @!P1 BRA `(.L_x_2189) ;  /* 0x0000002c00209947 */ /* 0x002fd80003800000 */
.L_x_2249:
[----:B------:R-:W-:Y:S05]  /*196e0*/  BSYNC B0 ;  /* 0x0000000000007941 */ /* 0x000fea0003800000 */
.L_x_2188:
[----:B------:R-:W-:Y:S05]  /*196f0*/  @!P2 BRA `(.L_x_2190) ;  /* 0x000000000004a947 */ /* 0x000fea0003800000 */
[----:B------:R-:W-:Y:S01]  /*19700*/  BPT.TRAP 0x1 ;  /* 0x000000040000795c */ /* 0x000fe20000300000 */
.L_x_2190:
[----:B------:R-:W1:Y:S02]  /*19710*/  LDL R0, [R1+0x4] ;  /* 0x0000040001007983 */ /* 0x000e640000100800 */
[----:B-1----:R-:W-:-:S04]  /*19720*/  SHF.L.U32 R3, R0, 0x1f, RZ ;  /* 0x0000001f00037819 */ /* 0x002fc800000006ff */
[----:B------:R-:W1:Y:S02]  /*19730*/  SYNCS.PHASECHK.TRANS64.TRYWAIT P1, [R16+URZ+0x2e860], R3 ;  /* 0x02e86003100075a7 */ /* 0x000e64000802017f */
[----:B-1----:R-:W-:Y:S05]  /*19740*/  @!P1 BRA `(.L_x_2191) ;  /* 0x0000002c00189947 */ /* 0x002fea0003800000 */
.L_x_2250:
[----:B------:R-:W2:Y:S04]  /*19750*/  LDL R17, [R1] ;  /* 0x0000000001117983 */ /* 0x000ea80000100800 */
[----:B------:R-:W1:Y:S04]  /*19760*/  LDL R2, [R1+0x28] ;  /* 0x0000280001027983 */ /* 0x000e680000100800 */
[----:B------:R-:W3:Y:S01]  /*19770*/  LDL R12, [R1+0x24] ;  /* 0x00002400010c7983 */ /* 0x000ee20000100800 */
[----:B0-----:R-:W0:Y:S01]  /*19780*/  S2R R9, SR_TID.X ;  /* 0x0000000000097919 */ /* 0x001e220000002100 */
[----:B------:R-:W-:Y:S05]  /*19790*/  WARPSYNC.ALL ;  /* 0x0000000000007948 */ /* 0x000fea0003800000 */
[----:B------:R-:W-:Y:S01]  /*197a0*/  IMAD.MOV.U32 R13, RZ, RZ, 0x40 ;  /* 0x00000040ff0d7424 */ /* 0x000fe200078e00ff */
[----:B0-----:R-:W-:-:S04]  /*197b0*/  LOP3.LUT P1, RZ, R9, 0x4, RZ, 0xc0, !PT ;  /* 0x0000000409ff7812 */ /* 0x001fc8000782c0ff */
[----:B------:R-:W-:Y:S01]  /*197c0*/  SEL R13, R13, 0xffffffc0, !P1 ;  /* 0xffffffc00d0d7807 */ /* 0x000fe20004800000 */
[----:B--2---:R-:W-:-:S05]  /*197d0*/  IMAD R0, R17, 0x7000, RZ ;  /* 0x0000700011007824 */ /* 0x004fca00078e02ff */
[----:B-1----:R-:W-:-:S05]  /*197e0*/  LOP3.LUT R3, R0, R2, RZ, 0xfc, !PT ;  /* 0x0000000200037212 */ /* 0x002fca00078efcff */
[----:B------:R-:W-:-:S05]  /*197f0*/  IMAD.IADD R2, R18, 0x1, R3 ;  /* 0x0000000112027824 */ /* 0x000fca00078e0203 */
[----:B------:R-:W0:Y:S01]  /*19800*/  LDSM.16.MT88.4 R4, [R2+0xe400] ;  /* 0x00e400000204783b */ /* 0x000e220000004200 */
[----:B------:R-:W-:Y:S01]  /*19810*/  IMAD.IADD R3, R13, 0x1, R2 ;  /* 0x000000010d037824 */ /* 0x000fe200078e0202 */
[----:B---3--:R-:W-:Y:S02]  /*19820*/  IADD3 R0, R18, R0, R12 ;  /* 0x0000000012007210 */ /* 0x008fe40007ffe00c */
        /* <DEDUP_REMOVED lines=91> */
.L_x_2192:
        /* <DEDUP_REMOVED lines=13> */
.L_x_2141:
[----:B------:R-:W-:Y:S05]  /*19eb0*/  BSYNC B7 ;  /* 0x0000000000077941 */ /* 0x000fea0003800000 */
.L_x_2139:
[----:B01----:R-:W2:Y:S02]  /*19ec0*/  LDL R0, [R1+0x34] ;  /* 0x0000340001007983 */ /* 0x003ea40000100800 */
[----:B--2---:R-:W-:-:S13]  /*19ed0*/  ISETP.NE.AND P0, PT, R0, RZ, PT ;  /* 0x000000ff0000720c */ /* 0x004fda0003f05270 */
        /* <DEDUP_REMOVED lines=13> */
.L_x_2193:
        /* <DEDUP_REMOVED lines=30> */
[----:B0-----:R-:W-:Y:S02]  /*1a190*/  SEL R3, R8, RZ, P3 ;  /* 0x000000ff08037207 */ /* 0x001fe40001800000 */
[----:B------:R-:W0:Y:S03]  /*1a1a0*/  LDC R8, c[0x0][0xc38] ;  /* 0x00030e00ff087b82 */ /* 0x000e260000000800 */
        /* <DEDUP_REMOVED lines=15> */
.L_x_2197:
        /* <DEDUP_REMOVED lines=38> */
.L_x_2195:
        /* <DEDUP_REMOVED lines=13> */
.L_x_2198:
[----:B0---4-:R-:W-:Y:S01]  /*1a5d0*/  IMAD R3, R5, R8, R6 ;  /* 0x0000000805037224 */ /* 0x011fe200078e0206 */
[----:B--2---:R-:W-:Y:S01]  /*1a5e0*/  ISETP.NE.AND P0, PT, R7, 0x1, PT ;  /* 0x000000010700780c */ /* 0x004fe20003f05270 */
[----:B------:R-:W-:Y:S02]  /*1a5f0*/  UIADD3 UR42, UR4, UR42, URZ ;  /* 0x0000002a042a7290 */ /* 0x000fe4000fffe03f */
[----:B------:R-:W-:Y:S01]  /*1a600*/  IMAD.IADD R4, R4, 0x1, -R3 ;  /* 0x0000000104047824 */ /* 0x000fe200078e0a03 */
[----:B------:R0:W-:Y:S09]  /*1a610*/  STL [R1+0x10], R3 ;  /* 0x0000100301007387 */ /* 0x0001f20000100800 */
[----:B------:R-:W-:Y:S05]  /*1a620*/  @!P0 BRA `(.L_x_2199) ;  /* 0x0000000000e48947 */ /* 0x000fea0003800000 */
[----:B-1----:R-:W-:-:S04]  /*1a630*/  IABS R5, R0 ;  /* 0x0000000000057213 */ /* 0x002fc80000000000 */
[----:B------:R-:W1:Y:S08]  /*1a640*/  I2F.RP R6, R5 ;  /* 0x0000000500067306 */ /* 0x000e700000209400 */
[----:B-1----:R-:W1:Y:S02]  /*1a650*/  MUFU.RCP R6, R6 ;  /* 0x0000000600067308 */ /* 0x002e640000001000 */
[----:B-1----:R-:W-:-:S06]  /*1a660*/  VIADD R9, R6, 0xffffffe ;  /* 0x0ffffffe06097836 */ /* 0x002fcc0000000000 */
[----:B0-----:R-:W3:Y:S02]  /*1a670*/  F2I.FTZ.U32.TRUNC.NTZ R3, R9 ;  /* 0x0000000900037305 */ /* 0x001ee4000021f000 */
[----:B---3--:R-:W-:-:S04]  /*1a680*/  IMAD.MOV R2, RZ, RZ, -R3 ;  /* 0x000000ffff027224 */ /* 0x008fc800078e0a03 */
        /* <DEDUP_REMOVED lines=51> */
.L_x_2199:
[----:B------:R-:W-:Y:S02]  /*1a9c0*/  ULDC.64 UR4, c[0x0][0xc90] ;  /* 0x0003240000047ab9 */ /* 0x000fe40000000a00 */
[----:B------:R-:W-:-:S06]  /*1a9d0*/  UIMAD.WIDE UR4, UR42, 0x4, UR4 ;  /* 0x000000042a0478a5 */ /* 0x000fcc000f8e0204 */
[----:B---3--:R-:W-:Y:S02]  /*1a9e0*/  IMAD.U32 R2, RZ, RZ, UR4 ;  /* 0x00000004ff027e24 */ /* 0x008fe4000f8e00ff */
        /* <DEDUP_REMOVED lines=61> */
.L_x_2200:
[----:B0-----:R-:W-:-:S05]  /*1adc0*/  LOP3.LUT R3, RZ, R4, RZ, 0x33, !PT ;  /* 0x00000004ff037212 */ /* 0x001fca00078e33ff */
[----:B------:R-:W-:-:S05]  /*1add0*/  IMAD.IADD R0, R0, 0x1, R3 ;  /* 0x0000000100007824 */ /* 0x000fca00078e0203 */
[----:B------:R2:W-:Y:S01]  /*1ade0*/  STL [R1+0x14], R0 ;  /* 0x0000140001007387 */ /* 0x0005e20000100800 */
[----:B------:R-:W-:Y:S05]  /*1adf0*/  BRA `(.L_x_2201) ;  /* 0x0000000000107947 */ /* 0x000fea0003800000 */
.L_x_2196:
[----:B------:R0:W-:Y:S01]  /*1ae00*/  STL [R1+0x10], R4 ;  /* 0x0000100401007387 */ /* 0x0001e20000100800 */
[----:B------:R-:W-:-:S03]  /*1ae10*/  ULDC UR42, c[0x0][0xc3c] ;  /* 0x00030f00002a7ab9 */ /* 0x000fc60000000800 */
[----:B------:R0:W-:Y:S04]  /*1ae20*/  STL [R1+0x14], RZ ;  /* 0x000014ff01007387 */ /* 0x0001e80000100800 */
[----:B------:R0:W-:Y:S02]  /*1ae30*/  STL [R1+0x18], RZ ;  /* 0x000018ff01007387 */ /* 0x0001e40000100800 */
.L_x_2201:
[----:B------:R-:W3:Y:S04]  /*1ae40*/  LDL R3, [R1+0x14] ;  /* 0x0000140001037983 */ /* 0x000ee80000100800 */
[----:B-1----:R-:W4:Y:S04]  /*1ae50*/  LDL R2, [R1+0x18] ;  /* 0x0000180001027983 */ /* 0x002f280000100800 */
[----:B0-----:R-:W5:Y:S01]  /*1ae60*/  LDL R4, [R1+0x10] ;  /* 0x0000100001047983 */ /* 0x001f620000100800 */
[----:B--2---:R-:W0:Y:S02]  /*1ae70*/  S2R R0, SR_TID.X ;  /* 0x0000000000007919 */ /* 0x004e240000002100 */
[----:B0-----:R-:W-:Y:S01]  /*1ae80*/  LOP3.LUT R0, R0, 0x1f, RZ, 0xc0, !PT ;  /* 0x0000001f00007812 */ /* 0x001fe200078ec0ff */
[----:B------:R-:W-:Y:S03]  /*1ae90*/  BAR.SYNC.DEFER_BLOCKING 0x4, 0x180 ;  /* 0x0106000000007b1d */ /* 0x000fe60000010000 */
[----:B------:R-:W-:-:S13]  /*1aea0*/  ISETP.NE.AND P0, PT, R0, RZ, PT ;  /* 0x000000ff0000720c */ /* 0x000fda0003f05270 */
[----:B------:R-:W-:Y:S01]  /*1aeb0*/  @!P0 MOV R0, 0x400 ;  /* 0x0000040000008802 */ /* 0x000fe20000000f00 */
[----:B---3--:R-:W-:Y:S02]  /*1aec0*/  IMAD.MOV.U32 R5, RZ, RZ, R3 ;  /* 0x000000ffff057224 */ /* 0x008fe400078e0003 */
[----:B------:R-:W0:Y:S01]  /*1aed0*/  @!P0 S2R R3, SR_CgaCtaId ;  /* 0x0000000000038919 */ /* 0x000e220000008800 */
[----:B----4-:R-:W-:Y:S01]  /*1aee0*/  IMAD.MOV.U32 R6, RZ, RZ, R2 ;  /* 0x000000ffff067224 */ /* 0x010fe200078e0002 */
[----:B0-----:R-:W-:Y:S01]  /*1aef0*/  @!P0 LEA R18, R3, R0, 0x18 ;  /* 0x0000000003128211 */ /* 0x001fe200078ec0ff */
[----:B------:R-:W-:-:S04]  /*1af00*/  IMAD.U32 R0, RZ, RZ, UR42 ;  /* 0x0000002aff007e24 */ /* 0x000fc8000f8e00ff */
[----:B------:R-:W-:-:S05]  /*1af10*/  @!P0 IMAD.MOV.U32 R7, RZ, RZ, R0 ;  /* 0x000000ffff078224 */ /* 0x000fca00078e0000 */
[----:B-----5:R0:W-:Y:S01]  /*1af20*/  @!P0 STS.128 [R18+0x2e8d0], R4 ;  /* 0x02e8d00412008388 */ /* 0x0201e20000000c00 */
[----:B------:R-:W-:Y:S06]  /*1af30*/  BAR.ARV 0x5, 0x180 ;  /* 0x0146000000007b1d */ /* 0x000fec0000002000 */
.L_x_2194:
[----:B------:R-:W-:Y:S02]  /*1af40*/  ULDC UR4, c[0x0][0xc3c] ;  /* 0x00030f0000047ab9 */ /* 0x000fe40000000800 */
[----:B------:R-:W-:-:S06]  /*1af50*/  UISETP.GE.AND UP0, UPT, UR42, UR4, UPT ;  /* 0x000000042a00728c */ /* 0x000fcc000bf06270 */
[----:B------:R-:W-:-:S13]  /*1af60*/  PLOP3.LUT P0, PT, PT, PT, UP0, 0x80, 0x0 ;  /* 0x000000000000781c */ /* 0x000fda0003f0f008 */
[----:B------:R-:W-:Y:S05]  /*1af70*/  @!P0 BRA `(.L_x_2202) ;  /* 0xffffffb000ec8947 */ /* 0x000fea000383ffff */
.L_x_2134:
        /* <DEDUP_REMOVED lines=12> */
.L_x_2251:
[----:B------:R-:W-:Y:S05]  /*1b040*/  BSYNC B0 ;  /* 0x0000000000007941 */ /* 0x000fea0003800000 */
.L_x_2203:
[----:B------:R-:W-:-:S03]  /*1b050*/  UMOV UR4, 0xffffffff ;  /* 0xffffffff00047882 */ /* 0x000fc60000000000 */
[----:B------:R-:W-:Y:S05]  /*1b060*/  BRA.DIV UR4, `(.L_x_2205) ;  /* 0x0000001204f87947 */ /* 0x000fea000b800000 */
[----:B------:R-:W1:Y:S02]  /*1b070*/  S2R R2, SR_TID.X ;  /* 0x0000000000027919 */ /* 0x000e640000002100 */
[----:B-1----:R-:W-:-:S04]  /*1b080*/  SHF.R.U32.HI R2, RZ, 0x5, R2 ;  /* 0x00000005ff027819 */ /* 0x002fc80000011602 */
[----:B------:R-:W-:-:S05]  /*1b090*/  LOP3.LUT R2, R2, 0x3, RZ, 0xc0, !PT ;  /* 0x0000000302027812 */ /* 0x000fca00078ec0ff */
[----:B------:R1:W2:Y:S02]  /*1b0a0*/  SHFL.IDX PT, R14, R2, RZ, 0x1f ;  /* 0x00001fff020e7589 */ /* 0x0002a400000e0000 */
.L_x_2254:
[----:B--2---:R-:W-:Y:S01]  /*1b0b0*/  ISETP.NE.AND P0, PT, R14, RZ, PT ;  /* 0x000000ff0e00720c */ /* 0x004fe20003f05270 */
[----:B------:R-:W-:-:S12]  /*1b0c0*/  BSSY B0, `(.L_x_2206) ;  /* 0x000002e000007945 */ /* 0x000fd80003800000 */
[----:B------:R-:W-:Y:S05]  /*1b0d0*/  @P0 BRA `(.L_x_2207) ;  /* 0x0000000000b00947 */ /* 0x000fea0003800000 */
[----:B------:R-:W-:-:S03]  /*1b0e0*/  UMOV UR4, 0xffffffff ;  /* 0xffffffff00047882 */ /* 0x000fc60000000000 */
[----:B------:R-:W-:Y:S05]  /*1b0f0*/  BRA.DIV UR4, `(.L_x_2208) ;  /* 0x0000001604087947 */ /* 0x000fea000b800000 */
[----:B------:R-:W-:-:S13]  /*1b100*/  ELECT P6, URZ, PT ;  /* 0x00000000003f782f */ /* 0x000fda00038c0000 */
.L_x_2257:
[----:B------:R-:W-:Y:S05]  /*1b110*/  @!P6 BRA `(.L_x_2207) ;  /* 0x0000000000a0e947 */ /* 0x000fea0003800000 */
[----:B------:R-:W-:-:S06]  /*1b120*/  ULOP3.LUT UR4, UR38, 0x2, URZ, 0xfc, !UPT ;  /* 0x0000000226047892 */ /* 0x000fcc000f8efc3f */
[----:B-1----:R-:W-:-:S05]  /*1b130*/  IMAD.U32 R2, RZ, RZ, UR4 ;  /* 0x00000004ff027e24 */ /* 0x002fca000f8e00ff */
[----:B------:R-:W-:-:S13]  /*1b140*/  ISETP.NE.AND P0, PT, R2, 0x3, PT ;  /* 0x000000030200780c */ /* 0x000fda0003f05270 */
[----:B------:R-:W-:Y:S05]  /*1b150*/  @!P0 BRA `(.L_x_2209) ;  /* 0x0000000000048947 */ /* 0x000fea0003800000 */
[----:B------:R-:W-:Y:S01]  /*1b160*/  BPT.TRAP 0x1 ;  /* 0x000000040000795c */ /* 0x000fe20000300000 */
.L_x_2209:
        /* <DEDUP_REMOVED lines=14> */
.L_x_2258:
[----:B------:R-:W1:Y:S02]  /*1b250*/  SYNCS.PHASECHK.TRANS64.TRYWAIT P1, [R7+URZ], R2 ;  /* 0x00000002070075a7 */ /* 0x000e64000802017f */
[----:B-1----:R-:W-:Y:S05]  /*1b260*/  @!P1 BRA `(.L_x_2211) ;  /* 0x0000001000e09947 */ /* 0x002fea0003800000 */
.L_x_2259:
[----:B------:R-:W-:Y:S05]  /*1b270*/  @!P0 BRA `(.L_x_2212) ;  /* 0x0000000000048947 */ /* 0x000fea0003800000 */
[----:B------:R-:W-:Y:S01]  /*1b280*/  BPT.TRAP 0x1 ;  /* 0x000000040000795c */ /* 0x000fe20000300000 */
.L_x_2212:
[----:B------:R-:W2:Y:S02]  /*1b290*/  LDL.LU R4, [R1] ;  /* 0x0000000001047983 */ /* 0x000ea40000300800 */
[----:B--2---:R-:W-:-:S04]  /*1b2a0*/  IMAD R4, R4, 0x8, R0 ;  /* 0x0000000804047824 */ /* 0x004fc800078e0200 */
[----:B------:R-:W2:Y:S02]  /*1b2b0*/  SYNCS.PHASECHK.TRANS64.TRYWAIT P1, [R4+URZ+0x2e860], R5 ;  /* 0x02e86005040075a7 */ /* 0x000ea4000802017f */
[----:B--2---:R-:W-:Y:S05]  /*1b2c0*/  @!P1 BRA `(.L_x_2213) ;  /* 0x0000001000dc9947 */ /* 0x004fea0003800000 */
.L_x_2260:
[----:B------:R-:W-:Y:S05]  /*1b2d0*/  @!P0 BRA `(.L_x_2214) ;  /* 0x0000000000048947 */ /* 0x000fea0003800000 */
[----:B------:R-:W-:Y:S01]  /*1b2e0*/  BPT.TRAP 0x1 ;  /* 0x000000040000795c */ /* 0x000fe20000300000 */
.L_x_2214:
[----:B------:R-:W-:-:S04]  /*1b2f0*/  IMAD R3, R3, 0x8, R0 ;  /* 0x0000000803037824 */ /* 0x000fc800078e0200 */
[----:B------:R-:W3:Y:S02]  /*1b300*/  SYNCS.PHASECHK.TRANS64.TRYWAIT P1, [R3+URZ+0x2e860], R2 ;  /* 0x02e86002030075a7 */ /* 0x000ee4000802017f */
[----:B---3--:R-:W-:Y:S05]  /*1b310*/  @!P1 BRA `(.L_x_2215) ;  /* 0x0000001000dc9947 */ /* 0x008fea0003800000 */
.L_x_2261:
[----:B------:R-:W-:Y:S05]  /*1b320*/  @!P0 BRA `(.L_x_2216) ;  /* 0x0000000000048947 */ /* 0x000fea0003800000 */
[----:B------:R-:W-:Y:S01]  /*1b330*/  BPT.TRAP 0x1 ;  /* 0x000000040000795c */ /* 0x000fe20000300000 */
.L_x_2216:
[----:B------:R-:W4:Y:S02]  /*1b340*/  SYNCS.PHASECHK.TRANS64.TRYWAIT P0, [R4+URZ+0x2e880], R5 ;  /* 0x02e88005040075a7 */ /* 0x000f24000800017f */
[----:B----4-:R-:W-:Y:S05]  /*1b350*/  @!P0 BRA `(.L_x_2217) ;  /* 0x0000001000e08947 */ /* 0x010fea0003800000 */
.L_x_2218:
[----:B------:R0:W0:Y:S02]  /*1b360*/  SYNCS.PHASECHK.TRANS64.TRYWAIT P0, [R3+URZ+0x2e880], R2 ;  /* 0x02e88002030075a7 */ /* 0x000024000800017f */
[----:B0-----:R-:W-:Y:S05]  /*1b370*/  @!P0 NANOSLEEP.SYNCS 0x989680 ;  /* 0x009896800000895d */ /* 0x001fea0003900000 */
[----:B------:R-:W0:Y:S02]  /*1b380*/  @!P0 SYNCS.PHASECHK.TRANS64 P0, [R3+URZ+0x2e880], R2 ;  /* 0x02e88002030085a7 */ /* 0x000e24000800007f */
[----:B0-----:R-:W-:Y:S05]  /*1b390*/  @!P0 BRA `(.L_x_2218) ;  /* 0xfffffffc00f08947 */ /* 0x001fea000383ffff */
.L_x_2207:
[----:B------:R-:W-:Y:S05]  /*1b3a0*/  BSYNC B0 ;  /* 0x0000000000007941 */ /* 0x000fea0003800000 */
.L_x_2206:
[----:B------:R-:W-:Y:S05]  /*1b3b0*/  EXIT ;  /* 0x000000000000794d */ /* 0x000fea0003800000 */
.L_x_2070:
[----:B0-----:R-:W-:-:S04]  /*1b3c0*/  IMAD.U32 R3, RZ, RZ, UR41 ;  /* 0x00000029ff037e24 */ /* 0x001fc8000f8e00ff */
[----:B------:R0:W1:Y:S03]  /*1b3d0*/  SYNCS.PHASECHK.TRANS64.TRYWAIT P0, [R3+URZ+0x2e800], R2 ;  /* 0x02e80002030075a7 */ /* 0x000066000800017f */
[----:B-1----:R-:W-:Y:S05]  /*1b3e0*/  @!P0 NANOSLEEP.SYNCS 0x989680 ;  /* 0x009896800000895d */ /* 0x002fea0003900000 */
[----:B------:R-:W1:Y:S02]  /*1b3f0*/  @!P0 SYNCS.PHASECHK.TRANS64 P0, [R3+URZ+0x2e800], R2 ;  /* 0x02e80002030085a7 */ /* 0x000e64000800007f */
[----:B-1----:R-:W-:Y:S05]  /*1b400*/  @!P0 BRA `(.L_x_2070) ;  /* 0xfffffffc00ec8947 */ /* 0x002fea000383ffff */
[----:B------:R-:W-:Y:S05]  /*1b410*/  BRA `(.L_x_2219) ;  /* 0xfffffe6c00047947 */ /* 0x000fea000383ffff */
.L_x_2074:
[----:B-1----:R1:W2:Y:S02]  /*1b420*/  SYNCS.PHASECHK.TRANS64.TRYWAIT P0, [R2+URZ+0x2e830], R3 ;  /* 0x02e83003020075a7 */ /* 0x0022a4000800017f */
[----:B--2---:R-:W-:Y:S05]  /*1b430*/  @!P0 NANOSLEEP.SYNCS 0x989680 ;  /* 0x009896800000895d */ /* 0x004fea0003900000 */
[----:B------:R-:W2:Y:S02]  /*1b440*/  @!P0 SYNCS.PHASECHK.TRANS64 P0, [R2+URZ+0x2e830], R3 ;  /* 0x02e83003020085a7 */ /* 0x000ea4000800007f */
[----:B--2---:R-:W-:Y:S05]  /*1b450*/  @!P0 BRA `(.L_x_2074) ;  /* 0xfffffffc00f08947 */ /* 0x004fea000383ffff */
[----:B------:R-:W-:Y:S05]  /*1b460*/  BRA `(.L_x_2073) ;  /* 0xfffffe6c00207947 */ /* 0x000fea000383ffff */
.L_x_2079:
[----:B-1----:R-:W-:-:S04]  /*1b470*/  IMAD.U32 R8, RZ, RZ, UR6 ;  /* 0x00000006ff087e24 */ /* 0x002fc8000f8e00ff */
[----:B------:R1:W2:Y:S03]  /*1b480*/  SYNCS.PHASECHK.TRANS64.TRYWAIT P3, [R8+URZ+0x2e830], R7 ;  /* 0x02e83007080075a7 */ /* 0x0002a6000806017f */
[----:B--2---:R-:W-:Y:S05]  /*1b490*/  @!P3 NANOSLEEP.SYNCS 0x989680 ;  /* 0x009896800000b95d */ /* 0x004fea0003900000 */
[----:B------:R-:W2:Y:S02]  /*1b4a0*/  @!P3 SYNCS.PHASECHK.TRANS64 P3, [R8+URZ+0x2e830], R7 ;  /* 0x02e830070800b5a7 */ /* 0x000ea4000806007f */
[----:B--2---:R-:W-:Y:S05]  /*1b4b0*/  @!P3 BRA `(.L_x_2079) ;  /* 0xfffffffc00ecb947 */ /* 0x004fea000383ffff */
[----:B------:R-:W-:Y:S05]  /*1b4c0*/  BRA `(.L_x_2076) ;  /* 0xfffffeb800d87947 */ /* 0x000fea000383ffff */
.L_x_2083:
[----:B-1----:R-:W-:-:S04]  /*1b4d0*/  IMAD.U32 R8, RZ, RZ, UR6 ;  /* 0x00000006ff087e24 */ /* 0x002fc8000f8e00ff */
[----:B------:R1:W2:Y:S03]  /*1b4e0*/  SYNCS.PHASECHK.TRANS64.TRYWAIT P3, [R8+URZ+0x2e850], R7 ;  /* 0x02e85007080075a7 */ /* 0x0002a6000806017f */
[----:B--2---:R-:W-:Y:S05]  /*1b4f0*/  @!P3 NANOSLEEP.SYNCS 0x989680 ;  /* 0x009896800000b95d */ /* 0x004fea0003900000 */
[----:B------:R-:W2:Y:S02]  /*1b500*/  @!P3 SYNCS.PHASECHK.TRANS64 P3, [R8+URZ+0x2e850], R7 ;  /* 0x02e850070800b5a7 */ /* 0x000ea4000806007f */
[----:B--2---:R-:W-:Y:S05]  /*1b510*/  @!P3 BRA `(.L_x_2083) ;  /* 0xfffffffc00ecb947 */ /* 0x004fea000383ffff */
[----:B------:R-:W-:Y:S05]  /*1b520*/  BRA `(.L_x_2080) ;  /* 0xfffffec400d87947 */ /* 0x000fea000383ffff */
.L_x_2090:
[----:B-1----:R-:W-:-:S04]  /*1b530*/  IMAD.U32 R8, RZ, RZ, UR6 ;  /* 0x00000006ff087e24 */ /* 0x002fc8000f8e00ff */
[----:B------:R1:W2:Y:S03]  /*1b540*/  SYNCS.PHASECHK.TRANS64.TRYWAIT P2, [R8+URZ+0x2e830], R7 ;  /* 0x02e83007080075a7 */ /* 0x0002a6000804017f */
[----:B--2---:R-:W-:Y:S05]  /*1b550*/  @!P2 NANOSLEEP.SYNCS 0x989680 ;  /* 0x009896800000a95d */ /* 0x004fea0003900000 */
[----:B------:R-:W2:Y:S02]  /*1b560*/  @!P2 SYNCS.PHASECHK.TRANS64 P2, [R8+URZ+0x2e830], R7 ;  /* 0x02e830070800a5a7 */ /* 0x000ea4000804007f */
[----:B--2---:R-:W-:Y:S05]  /*1b570*/  @!P2 BRA `(.L_x_2090) ;  /* 0xfffffffc00eca947 */ /* 0x004fea000383ffff */
[----:B------:R-:W-:Y:S05]  /*1b580*/  BRA `(.L_x_2087) ;  /* 0xffffff0c00ac7947 */ /* 0x000fea000383ffff */
.L_x_2094:
[----:B-1----:R-:W-:-:S04]  /*1b590*/  IMAD.U32 R8, RZ, RZ, UR6 ;  /* 0x00000006ff087e24 */ /* 0x002fc8000f8e00ff */
[----:B------:R1:W2:Y:S03]  /*1b5a0*/  SYNCS.PHASECHK.TRANS64.TRYWAIT P2, [R8+URZ+0x2e850], R7 ;  /* 0x02e85007080075a7 */ /* 0x0002a6000804017f */
[----:B--2---:R-:W-:Y:S05]  /*1b5b0*/  @!P2 NANOSLEEP.SYNCS 0x989680 ;  /* 0x009896800000a95d */ /* 0x004fea0003900000 */
[----:B------:R-:W2:Y:S02]  /*1b5c0*/  @!P2 SYNCS.PHASECHK.TRANS64 P2, [R8+URZ+0x2e850], R7 ;  /* 0x02e850070800a5a7 */ /* 0x000ea4000804007f */
[----:B--2---:R-:W-:Y:S05]  /*1b5d0*/  @!P2 BRA `(.L_x_2094) ;  /* 0xfffffffc00eca947 */ /* 0x004fea000383ffff */
[----:B------:R-:W-:Y:S05]  /*1b5e0*/  BRA `(.L_x_2091) ;  /* 0xffffff1800a07947 */ /* 0x000fea000383ffff */
.L_x_2100:
[----:B-1----:R-:W-:-:S04]  /*1b5f0*/  IMAD.U32 R5, RZ, RZ, UR5 ;  /* 0x00000005ff057e24 */ /* 0x002fc8000f8e00ff */
[----:B------:R1:W2:Y:S03]  /*1b600*/  SYNCS.PHASECHK.TRANS64.TRYWAIT P0, [R5+URZ+0x2e850], R0 ;  /* 0x02e85000050075a7 */ /* 0x0002a6000800017f */
[----:B--2---:R-:W-:Y:S05]  /*1b610*/  @!P0 NANOSLEEP.SYNCS 0x989680 ;  /* 0x009896800000895d */ /* 0x004fea0003900000 */
[----:B------:R-:W2:Y:S02]  /*1b620*/  @!P0 SYNCS.PHASECHK.TRANS64 P0, [R5+URZ+0x2e850], R0 ;  /* 0x02e85000050085a7 */ /* 0x000ea4000800007f */
[----:B--2---:R-:W-:Y:S05]  /*1b630*/  @!P0 BRA `(.L_x_2100) ;  /* 0xfffffffc00ec8947 */ /* 0x004fea000383ffff */
[----:B------:R-:W-:Y:S05]  /*1b640*/  BRA `(.L_x_2099) ;  /* 0xffffff5000647947 */ /* 0x000fea000383ffff */
.L_x_2150:
[----:B------:R-:W-:Y:S02]  /*1b650*/  IMAD.MOV.U32 R13, RZ, RZ, R0 ;  /* 0x000000ffff0d7224 */ /* 0x000fe400078e0000 */
[----:B------:R-:W-:Y:S02]  /*1b660*/  IMAD.MOV.U32 R12, RZ, RZ, RZ ;  /* 0x000000ffff0c7224 */ /* 0x000fe400078e00ff */
[----:B------:R-:W-:Y:S02]  /*1b670*/  IMAD.MOV.U32 R11, RZ, RZ, 0x1f ;  /* 0x0000001fff0b7424 */ /* 0x000fe400078e00ff */
[----:B------:R-:W-:-:S07]  /*1b680*/  IMAD.MOV.U32 R15, RZ, RZ, -0x1 ;  /* 0xffffffffff0f7424 */ /* 0x000fce00078e00ff */
[----:B-1----:R-:W-:Y:S05]  /*1b690*/  WARPSYNC.COLLECTIVE R15, `(.L_x_2220) ;  /* 0x000000000f087348 */ /* 0x002fea0003c00000 */
[----:B------:R0:W2:Y:S02]  /*1b6a0*/  SHFL.IDX P6, R14, R13, R12, R11 ;  /* 0x0000000c0d0e7389 */ /* 0x0000a400000c000b */
[----:B012---:R-:W-:Y:S01]  /*1b6b0*/  ENDCOLLECTIVE ;  /* 0x000000000000791b */ /* 0x007fe20003800000 */
.L_x_2220:
[----:B------:R-:W-:Y:S05]  /*1b6c0*/  BRA `(.L_x_2221) ;  /* 0xffffffbc00587947 */ /* 0x000fea000383ffff */
.L_x_2152:
[----:B------:R-:W-:Y:S01]  /*1b6d0*/  BSSY B0, `(.L_x_2222) ;  /* 0x0000006000007945 */ /* 0x000fe20003800000 */
[----:B------:R-:W-:-:S07]  /*1b6e0*/  IMAD.MOV.U32 R15, RZ, RZ, -0x1 ;  /* 0xffffffffff0f7424 */ /* 0x000fce00078e00ff */
[----:B-1----:R-:W-:Y:S05]  /*1b6f0*/  WARPSYNC.COLLECTIVE R15, `(.L_x_2223) ;  /* 0x000000000f0c7348 */ /* 0x002fea0003c00000 */
[----:B------:R-:W-:Y:S02]  /*1b700*/  ELECT P6, UR62, PT ;  /* 0x00000000003e782f */ /* 0x000fe400038c0000 */
[----:B------:R-:W-:Y:S01]  /*1b710*/  MOV R14, UR62 ;  /* 0x0000003e000e7c02 */ /* 0x000fe20008000f00 */
[----:B-1----:R-:W-:Y:S10]  /*1b720*/  ENDCOLLECTIVE ;  /* 0x000000000000791b */ /* 0x002ff40003800000 */
.L_x_2223:
[----:B------:R-:W-:Y:S05]  /*1b730*/  BSYNC B0 ;  /* 0x0000000000007941 */ /* 0x000fea0003800000 */
.L_x_2222:
[----:B------:R-:W-:Y:S05]  /*1b740*/  BRA `(.L_x_2224) ;  /* 0xffffffbc005c7947 */ /* 0x000fea000383ffff */
.L_x_2154:
[----:B0-----:R0:W1:Y:S02]  /*1b750*/  SYNCS.PHASECHK.TRANS64.TRYWAIT P0, [R4+URZ+0x2e880], R3 ;  /* 0x02e88003040075a7 */ /* 0x001064000800017f */
[----:B-1----:R-:W-:Y:S05]  /*1b760*/  @!P0 NANOSLEEP.SYNCS 0x989680 ;  /* 0x009896800000895d */ /* 0x002fea0003900000 */
[----:B------:R-:W1:Y:S02]  /*1b770*/  @!P0 SYNCS.PHASECHK.TRANS64 P0, [R4+URZ+0x2e880], R3 ;  /* 0x02e88003040085a7 */ /* 0x000e64000800007f */
[----:B-1----:R-:W-:Y:S05]  /*1b780*/  @!P0 BRA `(.L_x_2154) ;  /* 0xfffffffc00f08947 */ /* 0x002fea000383ffff */
[----:B------:R-:W-:Y:S05]  /*1b790*/  BRA `(.L_x_2225) ;  /* 0xffffffbc00c07947 */ /* 0x000fea000383ffff */
.L_x_2156:
[----:B-1----:R1:W2:Y:S02]  /*1b7a0*/  SYNCS.PHASECHK.TRANS64.TRYWAIT P0, [R4+URZ+0x2e840], R3 ;  /* 0x02e84003040075a7 */ /* 0x0022a4000800017f */
[----:B--2---:R-:W-:Y:S05]  /*1b7b0*/  @!P0 NANOSLEEP.SYNCS 0x989680 ;  /* 0x009896800000895d */ /* 0x004fea0003900000 */
[----:B------:R-:W2:Y:S02]  /*1b7c0*/  @!P0 SYNCS.PHASECHK.TRANS64 P0, [R4+URZ+0x2e840], R3 ;  /* 0x02e84003040085a7 */ /* 0x000ea4000800007f */
[----:B--2---:R-:W-:Y:S05]  /*1b7d0*/  @!P0 BRA `(.L_x_2156) ;  /* 0xfffffffc00f08947 */ /* 0x004fea000383ffff */
[----:B------:R-:W-:Y:S05]  /*1b7e0*/  BRA `(.L_x_2226) ;  /* 0xffffffc000147947 */ /* 0x000fea000383ffff */
.L_x_2160:
[----:B------:R-:W-:Y:S01]  /*1b7f0*/  IMAD.MOV.U32 R13, RZ, RZ, R0 ;  /* 0x000000ffff0d7224 */ /* 0x000fe200078e0000 */
[----:B------:R-:W-:Y:S01]  /*1b800*/  LOP3.LUT R8, R8, 0x7f, RZ, 0xc0, !PT ;  /* 0x0000007f08087812 */ /* 0x000fe200078ec0ff */
[----:B------:R-:W-:Y:S02]  /*1b810*/  IMAD.MOV.U32 R12, RZ, RZ, RZ ;  /* 0x000000ffff0c7224 */ /* 0x000fe400078e00ff */
[----:B------:R-:W-:Y:S01]  /*1b820*/  IMAD.MOV.U32 R11, RZ, RZ, 0x181f ;  /* 0x0000181fff0b7424 */ /* 0x000fe200078e00ff */
[----:B------:R-:W-:Y:S01]  /*1b830*/  SHF.R.U32.HI R8, RZ, 0x3, R8 ;  /* 0x00000003ff087819 */ /* 0x000fe20000011608 */
[----:B------:R-:W-:Y:S02]  /*1b840*/  IMAD.MOV.U32 R15, RZ, RZ, -0x1 ;  /* 0xffffffffff0f7424 */ /* 0x000fe400078e00ff */
[----:B------:R-:W-:Y:S02]  /*1b850*/  IMAD R3, R17, R5, RZ ;  /* 0x0000000511037224 */ /* 0x000fe400078e02ff */
[----:B------:R-:W-:-:S07]  /*1b860*/  IMAD R4, R7, 0x80, R8 ;  /* 0x0000008007047824 */ /* 0x000fce00078e0208 */
[----:B-----5:R-:W-:Y:S05]  /*1b870*/  WARPSYNC.COLLECTIVE R15, `(.L_x_2227) ;  /* 0x000000000f087348 */ /* 0x020fea0003c00000 */
[----:B------:R0:W1:Y:S02]  /*1b880*/  SHFL.IDX P6, R14, R13, R12, R11 ;  /* 0x0000000c0d0e7389 */ /* 0x00006400000c000b */
[----:B01---5:R-:W-:Y:S01]  /*1b890*/  ENDCOLLECTIVE ;  /* 0x000000000000791b */ /* 0x023fe20003800000 */
.L_x_2227:
[C---:B------:R-:W-:Y:S01]  /*1b8a0*/  VIADD R8, R4.reuse, 0x60 ;  /* 0x0000006004087836 */ /* 0x040fe20000000000 */
[----:B------:R-:W-:Y:S01]  /*1b8b0*/  ISETP.GE.AND P1, PT, R4, R3, PT ;  /* 0x000000030400720c */ /* 0x000fe20003f26270 */
[----:B------:R-:W-:Y:S02]  /*1b8c0*/  IMAD.MOV.U32 R13, RZ, RZ, R2 ;  /* 0x000000ffff0d7224 */ /* 0x000fe400078e0002 */
[----:B------:R-:W-:-:S10]  /*1b8d0*/  IMAD.MOV.U32 R6, RZ, RZ, R14 ;  /* 0x000000ffff067224 */ /* 0x000fd400078e000e */
[----:B------:R-:W-:Y:S05]  /*1b8e0*/  WARPSYNC.COLLECTIVE R15, `(.L_x_2228) ;  /* 0x000000000f087348 */ /* 0x000fea0003c00000 */
[----:B------:R0:W1:Y:S02]  /*1b8f0*/  SHFL.IDX P6, R14, R13, R12, R11 ;  /* 0x0000000c0d0e7389 */ /* 0x00006400000c000b */
[----:B01----:R-:W-:Y:S01]  /*1b900*/  ENDCOLLECTIVE ;  /* 0x000000000000791b */ /* 0x003fe20003800000 */
.L_x_2228:
[----:B------:R-:W-:Y:S02]  /*1b910*/  IMAD.MOV.U32 R13, RZ, RZ, R0 ;  /* 0x000000ffff0d7224 */ /* 0x000fe400078e0000 */
[----:B------:R-:W-:Y:S02]  /*1b920*/  IMAD.MOV.U32 R12, RZ, RZ, 0x1 ;  /* 0x00000001ff0c7424 */ /* 0x000fe400078e00ff */
[----:B------:R-:W-:-:S07]  /*1b930*/  IMAD.MOV.U32 R5, RZ, RZ, R14 ;  /* 0x000000ffff057224 */ /* 0x000fce00078e000e */
[----:B------:R-:W-:Y:S05]  /*1b940*/  WARPSYNC.COLLECTIVE R15, `(.L_x_2229) ;  /* 0x000000000f087348 */ /* 0x000fea0003c00000 */
[----:B------:R0:W1:Y:S02]  /*1b950*/  SHFL.IDX P6, R14, R13, R12, R11 ;  /* 0x0000000c0d0e7389 */ /* 0x00006400000c000b */
[----:B01----:R-:W-:Y:S01]  /*1b960*/  ENDCOLLECTIVE ;  /* 0x000000000000791b */ /* 0x003fe20003800000 */
.L_x_2229:
[----:B------:R-:W-:-:S05]  /*1b970*/  @!P1 IADD3 R5, P2, R10, R5, RZ ;  /* 0x000000050a059210 */ /* 0x000fca0007f5e0ff */
[----:B------:R-:W-:-:S04]  /*1b980*/  @!P1 IMAD.X R6, RZ, RZ, R6, P2 ;  /* 0x000000ffff069224 */ /* 0x000fc800010e0606 */
[----:B------:R-:W-:Y:S02]  /*1b990*/  @!P1 IMAD.MOV.U32 R7, RZ, RZ, R6 ;  /* 0x000000ffff079224 */ /* 0x000fe400078e0006 */
        /* <DEDUP_REMOVED lines=12> */
.L_x_2230:
[----:B------:R-:W-:Y:S02]  /*1ba60*/  IMAD.MOV.U32 R13, RZ, RZ, R0 ;  /* 0x000000ffff0d7224 */ /* 0x000fe400078e0000 */
[----:B------:R-:W-:Y:S02]  /*1ba70*/  IMAD.MOV.U32 R12, RZ, RZ, 0x2 ;  /* 0x00000002ff0c7424 */ /* 0x000fe400078e00ff */
[----:B------:R-:W-:-:S07]  /*1ba80*/  IMAD.MOV.U32 R6, RZ, RZ, R14 ;  /* 0x000000ffff067224 */ /* 0x000fce00078e000e */
[----:B------:R-:W-:Y:S05]  /*1ba90*/  WARPSYNC.COLLECTIVE R15, `(.L_x_2231) ;  /* 0x000000000f087348 */ /* 0x000fea0003c00000 */
[----:B------:R0:W1:Y:S02]  /*1baa0*/  SHFL.IDX P6, R14, R13, R12, R11 ;  /* 0x0000000c0d0e7389 */ /* 0x00006400000c000b */
[----:B01----:R-:W-:Y:S01]  /*1bab0*/  ENDCOLLECTIVE ;  /* 0x000000000000791b */ /* 0x003fe20003800000 */
.L_x_2231:
        /* <DEDUP_REMOVED lines=14> */
.L_x_2232:
[----:B------:R-:W-:Y:S02]  /*1bba0*/  IMAD.MOV.U32 R13, RZ, RZ, R0 ;  /* 0x000000ffff0d7224 */ /* 0x000fe400078e0000 */
[----:B------:R-:W-:Y:S02]  /*1bbb0*/  IMAD.MOV.U32 R12, RZ, RZ, 0x3 ;  /* 0x00000003ff0c7424 */ /* 0x000fe400078e00ff */
[----:B------:R-:W-:-:S07]  /*1bbc0*/  IMAD.MOV.U32 R6, RZ, RZ, R14 ;  /* 0x000000ffff067224 */ /* 0x000fce00078e000e */
[----:B------:R-:W-:Y:S05]  /*1bbd0*/  WARPSYNC.COLLECTIVE R15, `(.L_x_2233) ;  /* 0x000000000f087348 */ /* 0x000fea0003c00000 */
[----:B------:R0:W1:Y:S02]  /*1bbe0*/  SHFL.IDX P6, R14, R13, R12, R11 ;  /* 0x0000000c0d0e7389 */ /* 0x00006400000c000b */
[----:B01----:R-:W-:Y:S01]  /*1bbf0*/  ENDCOLLECTIVE ;  /* 0x000000000000791b */ /* 0x003fe20003800000 */
.L_x_2233:
        /* <DEDUP_REMOVED lines=14> */
.L_x_2234:
[----:B------:R-:W-:Y:S02]  /*1bce0*/  IMAD.MOV.U32 R13, RZ, RZ, R0 ;  /* 0x000000ffff0d7224 */ /* 0x000fe400078e0000 */
[----:B------:R-:W-:Y:S02]  /*1bcf0*/  IMAD.MOV.U32 R12, RZ, RZ, 0x4 ;  /* 0x00000004ff0c7424 */ /* 0x000fe400078e00ff */
[----:B------:R-:W-:-:S07]  /*1bd00*/  IMAD.MOV.U32 R6, RZ, RZ, R14 ;  /* 0x000000ffff067224 */ /* 0x000fce00078e000e */
[----:B------:R-:W-:Y:S05]  /*1bd10*/  WARPSYNC.COLLECTIVE R15, `(.L_x_2235) ;  /* 0x000000000f087348 */ /* 0x000fea0003c00000 */
[----:B------:R0:W1:Y:S02]  /*1bd20*/  SHFL.IDX P6, R14, R13, R12, R11 ;  /* 0x0000000c0d0e7389 */ /* 0x00006400000c000b */
[----:B01----:R-:W-:Y:S01]  /*1bd30*/  ENDCOLLECTIVE ;  /* 0x000000000000791b */ /* 0x003fe20003800000 */
.L_x_2235:
        /* <DEDUP_REMOVED lines=14> */
.L_x_2236:
[----:B------:R-:W-:Y:S02]  /*1be20*/  IMAD.MOV.U32 R13, RZ, RZ, R0 ;  /* 0x000000ffff0d7224 */ /* 0x000fe400078e0000 */
[----:B------:R-:W-:Y:S02]  /*1be30*/  IMAD.MOV.U32 R12, RZ, RZ, 0x5 ;  /* 0x00000005ff0c7424 */ /* 0x000fe400078e00ff */
[----:B------:R-:W-:-:S07]  /*1be40*/  IMAD.MOV.U32 R6, RZ, RZ, R14 ;  /* 0x000000ffff067224 */ /* 0x000fce00078e000e */
[----:B------:R-:W-:Y:S05]  /*1be50*/  WARPSYNC.COLLECTIVE R15, `(.L_x_2237) ;  /* 0x000000000f087348 */ /* 0x000fea0003c00000 */
[----:B------:R0:W1:Y:S02]  /*1be60*/  SHFL.IDX P6, R14, R13, R12, R11 ;  /* 0x0000000c0d0e7389 */ /* 0x00006400000c000b */
[----:B01----:R-:W-:Y:S01]  /*1be70*/  ENDCOLLECTIVE ;  /* 0x000000000000791b */ /* 0x003fe20003800000 */
.L_x_2237:
        /* <DEDUP_REMOVED lines=14> */
.L_x_2238:
[----:B------:R-:W-:Y:S02]  /*1bf60*/  IMAD.MOV.U32 R13, RZ, RZ, R0 ;  /* 0x000000ffff0d7224 */ /* 0x000fe400078e0000 */
[----:B------:R-:W-:Y:S02]  /*1bf70*/  IMAD.MOV.U32 R12, RZ, RZ, 0x6 ;  /* 0x00000006ff0c7424 */ /* 0x000fe400078e00ff */
[----:B------:R-:W-:-:S07]  /*1bf80*/  IMAD.MOV.U32 R6, RZ, RZ, R14 ;  /* 0x000000ffff067224 */ /* 0x000fce00078e000e */
[----:B------:R-:W-:Y:S05]  /*1bf90*/  WARPSYNC.COLLECTIVE R15, `(.L_x_2239) ;  /* 0x000000000f087348 */ /* 0x000fea0003c00000 */
[----:B------:R0:W1:Y:S02]  /*1bfa0*/  SHFL.IDX P6, R14, R13, R12, R11 ;  /* 0x0000000c0d0e7389 */ /* 0x00006400000c000b */
[----:B01----:R-:W-:Y:S01]  /*1bfb0*/  ENDCOLLECTIVE ;  /* 0x000000000000791b */ /* 0x003fe20003800000 */
.L_x_2239:
        /* <DEDUP_REMOVED lines=13> */
.L_x_2240:
[----:B------:R-:W-:Y:S02]  /*1c090*/  IMAD.MOV.U32 R13, RZ, RZ, R0 ;  /* 0x000000ffff0d7224 */ /* 0x000fe400078e0000 */
[----:B------:R-:W-:Y:S02]  /*1c0a0*/  IMAD.MOV.U32 R12, RZ, RZ, 0x7 ;  /* 0x00000007ff0c7424 */ /* 0x000fe400078e00ff */
[----:B------:R-:W-:-:S07]  /*1c0b0*/  IMAD.MOV.U32 R6, RZ, RZ, R14 ;  /* 0x000000ffff067224 */ /* 0x000fce00078e000e */
[----:B------:R-:W-:Y:S05]  /*1c0c0*/  WARPSYNC.COLLECTIVE R15, `(.L_x_2241) ;  /* 0x000000000f087348 */ /* 0x000fea0003c00000 */
[----:B------:R0:W1:Y:S02]  /*1c0d0*/  SHFL.IDX P6, R14, R13, R12, R11 ;  /* 0x0000000c0d0e7389 */ /* 0x00006400000c000b */
[----:B01----:R-:W-:Y:S01]  /*1c0e0*/  ENDCOLLECTIVE ;  /* 0x000000000000791b */ /* 0x003fe20003800000 */
.L_x_2241:
        /* <DEDUP_REMOVED lines=12> */
.L_x_2242:
[----:B------:R-:W-:Y:S01]  /*1c1b0*/  IMAD.MOV.U32 R2, RZ, RZ, R14 ;  /* 0x000000ffff027224 */ /* 0x000fe200078e000e */
[----:B------:R-:W-:Y:S06]  /*1c1c0*/  BRA `(.L_x_2243) ;  /* 0xffffffc000507947 */ /* 0x000fec000383ffff */
.L_x_2163:
[----:B-1----:R1:W2:Y:S02]  /*1c1d0*/  SYNCS.PHASECHK.TRANS64.TRYWAIT P0, [R18+URZ+0x2e820], R0 ;  /* 0x02e82000120075a7 */ /* 0x0022a4000800017f */
[----:B--2---:R-:W-:Y:S05]  /*1c1e0*/  @!P0 NANOSLEEP.SYNCS 0x989680 ;  /* 0x009896800000895d */ /* 0x004fea0003900000 */
[----:B------:R-:W2:Y:S02]  /*1c1f0*/  @!P0 SYNCS.PHASECHK.TRANS64 P0, [R18+URZ+0x2e820], R0 ;  /* 0x02e82000120085a7 */ /* 0x000ea4000800007f */
[----:B--2---:R-:W-:Y:S05]  /*1c200*/  @!P0 BRA `(.L_x_2163) ;  /* 0xfffffffc00f08947 */ /* 0x004fea000383ffff */
[----:B------:R-:W-:Y:S05]  /*1c210*/  BRA `(.L_x_2244) ;  /* 0xffffffc000ac7947 */ /* 0x000fea000383ffff */
.L_x_2169:
[----:B--2---:R2:W3:Y:S02]  /*1c220*/  SYNCS.PHASECHK.TRANS64.TRYWAIT P0, [R4+URZ+0x2e880], R3 ;  /* 0x02e88003040075a7 */ /* 0x0044e4000800017f */
[----:B---3--:R-:W-:Y:S05]  /*1c230*/  @!P0 NANOSLEEP.SYNCS 0x989680 ;  /* 0x009896800000895d */ /* 0x008fea0003900000 */
[----:B------:R-:W3:Y:S02]  /*1c240*/  @!P0 SYNCS.PHASECHK.TRANS64 P0, [R4+URZ+0x2e880], R3 ;  /* 0x02e88003040085a7 */ /* 0x000ee4000800007f */
[----:B---3--:R-:W-:Y:S05]  /*1c250*/  @!P0 BRA `(.L_x_2169) ;  /* 0xfffffffc00f08947 */ /* 0x008fea000383ffff */
[----:B------:R-:W-:Y:S05]  /*1c260*/  BRA `(.L_x_2245) ;  /* 0xffffffc400647947 */ /* 0x000fea000383ffff */
.L_x_2174:
[----:B0-----:R0:W3:Y:S02]  /*1c270*/  SYNCS.PHASECHK.TRANS64.TRYWAIT P0, [R4+URZ+0x2e840], R3 ;  /* 0x02e84003040075a7 */ /* 0x0010e4000800017f */
[----:B---3--:R-:W-:Y:S05]  /*1c280*/  @!P0 NANOSLEEP.SYNCS 0x989680 ;  /* 0x009896800000895d */ /* 0x008fea0003900000 */
[----:B------:R-:W3:Y:S02]  /*1c290*/  @!P0 SYNCS.PHASECHK.TRANS64 P0, [R4+URZ+0x2e840], R3 ;  /* 0x02e84003040085a7 */ /* 0x000ee4000800007f */
[----:B---3--:R-:W-:Y:S05]  /*1c2a0*/  @!P0 BRA `(.L_x_2174) ;  /* 0xfffffffc00f08947 */ /* 0x008fea000383ffff */
[----:B------:R-:W-:Y:S05]  /*1c2b0*/  BRA `(.L_x_2246) ;  /* 0xffffffc400e47947 */ /* 0x000fea000383ffff */
.L_x_2180:
[----:B--2---:R2:W3:Y:S02]  /*1c2c0*/  SYNCS.PHASECHK.TRANS64.TRYWAIT P0, [R19+URZ+0x2e870], R2 ;  /* 0x02e87002130075a7 */ /* 0x0044e4000800017f */
[----:B---3--:R-:W-:Y:S05]  /*1c2d0*/  @!P0 NANOSLEEP.SYNCS 0x989680 ;  /* 0x009896800000895d */ /* 0x008fea0003900000 */
[----:B------:R-:W3:Y:S02]  /*1c2e0*/  @!P0 SYNCS.PHASECHK.TRANS64 P0, [R19+URZ+0x2e870], R2 ;  /* 0x02e87002130085a7 */ /* 0x000ee4000800007f */
[----:B---3--:R-:W-:Y:S05]  /*1c2f0*/  @!P0 BRA `(.L_x_2180) ;  /* 0xfffffffc00f08947 */ /* 0x008fea000383ffff */
[----:B------:R-:W-:Y:S05]  /*1c300*/  BRA `(.L_x_2247) ;  /* 0xffffffc800807947 */ /* 0x000fea000383ffff */
.L_x_2182:
[----:B--2---:R2:W3:Y:S02]  /*1c310*/  SYNCS.PHASECHK.TRANS64.TRYWAIT P0, [R19+URZ+0x2e860], R2 ;  /* 0x02e86002130075a7 */ /* 0x0044e4000800017f */
[----:B---3--:R-:W-:Y:S05]  /*1c320*/  @!P0 NANOSLEEP.SYNCS 0x989680 ;  /* 0x009896800000895d */ /* 0x008fea0003900000 */
[----:B------:R-:W3:Y:S02]  /*1c330*/  @!P0 SYNCS.PHASECHK.TRANS64 P0, [R19+URZ+0x2e860], R2 ;  /* 0x02e86002130085a7 */ /* 0x000ee4000800007f */
[----:B---3--:R-:W-:Y:S05]  /*1c340*/  @!P0 BRA `(.L_x_2182) ;  /* 0xfffffffc00f08947 */ /* 0x008fea000383ffff */
[----:B------:R-:W-:Y:S05]  /*1c350*/  BRA `(.L_x_2248) ;  /* 0xffffffc800887947 */ /* 0x000fea000383ffff */
.L_x_2189:
[----:B-1----:R1:W2:Y:S02]  /*1c360*/  SYNCS.PHASECHK.TRANS64.TRYWAIT P1, [R16+URZ+0x2e870], R3 ;  /* 0x02e87003100075a7 */ /* 0x0022a4000802017f */
[----:B--2---:R-:W-:Y:S05]  /*1c370*/  @!P1 NANOSLEEP.SYNCS 0x989680 ;  /* 0x009896800000995d */ /* 0x004fea0003900000 */
[----:B------:R-:W2:Y:S02]  /*1c380*/  @!P1 SYNCS.PHASECHK.TRANS64 P1, [R16+URZ+0x2e870], R3 ;  /* 0x02e87003100095a7 */ /* 0x000ea4000802007f */
[----:B--2---:R-:W-:Y:S05]  /*1c390*/  @!P1 BRA `(.L_x_2189) ;  /* 0xfffffffc00f09947 */ /* 0x004fea000383ffff */
[----:B------:R-:W-:Y:S05]  /*1c3a0*/  BRA `(.L_x_2249) ;  /* 0xffffffd000cc7947 */ /* 0x000fea000383ffff */
.L_x_2191:
[----:B-1----:R1:W2:Y:S02]  /*1c3b0*/  SYNCS.PHASECHK.TRANS64.TRYWAIT P1, [R16+URZ+0x2e860], R3 ;  /* 0x02e86003100075a7 */ /* 0x0022a4000802017f */
[----:B--2---:R-:W-:Y:S05]  /*1c3c0*/  @!P1 NANOSLEEP.SYNCS 0x989680 ;  /* 0x009896800000995d */ /* 0x004fea0003900000 */
[----:B------:R-:W2:Y:S02]  /*1c3d0*/  @!P1 SYNCS.PHASECHK.TRANS64 P1, [R16+URZ+0x2e860], R3 ;  /* 0x02e86003100095a7 */ /* 0x000ea4000802007f */
[----:B--2---:R-:W-:Y:S05]  /*1c3e0*/  @!P1 BRA `(.L_x_2191) ;  /* 0xfffffffc00f09947 */ /* 0x004fea000383ffff */
[----:B------:R-:W-:Y:S05]  /*1c3f0*/  BRA `(.L_x_2250) ;  /* 0xffffffd000d47947 */ /* 0x000fea000383ffff */
.L_x_2204:
[----:B0-----:R0:W1:Y:S02]  /*1c400*/  SYNCS.PHASECHK.TRANS64.TRYWAIT P0, [R0+URZ+0x2e820], R3 ;  /* 0x02e82003000075a7 */ /* 0x001064000800017f */
[----:B-1----:R-:W-:Y:S05]  /*1c410*/  @!P0 NANOSLEEP.SYNCS 0x989680 ;  /* 0x009896800000895d */ /* 0x002fea0003900000 */
[----:B------:R-:W1:Y:S02]  /*1c420*/  @!P0 SYNCS.PHASECHK.TRANS64 P0, [R0+URZ+0x2e820], R3 ;  /* 0x02e82003000085a7 */ /* 0x000e64000800007f */
[----:B-1----:R-:W-:Y:S05]  /*1c430*/  @!P0 BRA `(.L_x_2204) ;  /* 0xfffffffc00f08947 */ /* 0x002fea000383ffff */
[----:B------:R-:W-:Y:S05]  /*1c440*/  BRA `(.L_x_2251) ;  /* 0xffffffe800fc7947 */ /* 0x000fea000383ffff */
.L_x_2205:
        /* <DEDUP_REMOVED lines=11> */
.L_x_2253:
[----:B------:R-:W-:Y:S05]  /*1c500*/  BSYNC B0 ;  /* 0x0000000000007941 */ /* 0x000fea0003800000 */
.L_x_2252:
[----:B------:R-:W-:Y:S05]  /*1c510*/  BRA `(.L_x_2254) ;  /* 0xffffffe800e47947 */ /* 0x000fea000383ffff */
.L_x_2208:
[----:B------:R-:W-:Y:S01]  /*1c520*/  BSSY B1, `(.L_x_2255) ;  /* 0x0000006000017945 */ /* 0x000fe20003800000 */
[----:B------:R-:W-:-:S07]  /*1c530*/  IMAD.MOV.U32 R15, RZ, RZ, -0x1 ;  /* 0xffffffffff0f7424 */ /* 0x000fce00078e00ff */
[----:B01----:R-:W-:Y:S05]  /*1c540*/  WARPSYNC.COLLECTIVE R15, `(.L_x_2256) ;  /* 0x000000000f0c7348 */ /* 0x003fea0003c00000 */
[----:B------:R-:W-:Y:S02]  /*1c550*/  ELECT P6, UR62, PT ;  /* 0x00000000003e782f */ /* 0x000fe400038c0000 */
[----:B------:R-:W-:Y:S01]  /*1c560*/  MOV R14, UR62 ;  /* 0x0000003e000e7c02 */ /* 0x000fe20008000f00 */
[----:B01----:R-:W-:Y:S10]  /*1c570*/  ENDCOLLECTIVE ;  /* 0x000000000000791b */ /* 0x003ff40003800000 */
.L_x_2256:
[----:B------:R-:W-:Y:S05]  /*1c580*/  BSYNC B1 ;  /* 0x0000000000017941 */ /* 0x000fea0003800000 */
.L_x_2255:
[----:B------:R-:W-:Y:S05]  /*1c590*/  BRA `(.L_x_2257) ;  /* 0xffffffe800dc7947 */ /* 0x000fea000383ffff */
.L_x_2210:
[----:B0-----:R0:W1:Y:S02]  /*1c5a0*/  SYNCS.PHASECHK.TRANS64.TRYWAIT P1, [R6+URZ], R5 ;  /* 0x00000005060075a7 */ /* 0x001064000802017f */
[----:B-1----:R-:W-:Y:S05]  /*1c5b0*/  @!P1 NANOSLEEP.SYNCS 0x989680 ;  /* 0x009896800000995d */ /* 0x002fea0003900000 */
[----:B------:R-:W1:Y:S02]  /*1c5c0*/  @!P1 SYNCS.PHASECHK.TRANS64 P1, [R6+URZ], R5 ;  /* 0x00000005060095a7 */ /* 0x000e64000802007f */
[----:B-1----:R-:W-:Y:S05]  /*1c5d0*/  @!P1 BRA `(.L_x_2210) ;  /* 0xfffffffc00f09947 */ /* 0x002fea000383ffff */
[----:B------:R-:W-:Y:S05]  /*1c5e0*/  BRA `(.L_x_2258) ;  /* 0xffffffec00187947 */ /* 0x000fea000383ffff */
.L_x_2211:
[----:B-1----:R1:W2:Y:S02]  /*1c5f0*/  SYNCS.PHASECHK.TRANS64.TRYWAIT P1, [R7+URZ], R2 ;  /* 0x00000002070075a7 */ /* 0x0022a4000802017f */
[----:B--2---:R-:W-:Y:S05]  /*1c600*/  @!P1 NANOSLEEP.SYNCS 0x989680 ;  /* 0x009896800000995d */ /* 0x004fea0003900000 */
[----:B------:R-:W2:Y:S02]  /*1c610*/  @!P1 SYNCS.PHASECHK.TRANS64 P1, [R7+URZ], R2 ;  /* 0x00000002070095a7 */ /* 0x000ea4000802007f */
[----:B--2---:R-:W-:Y:S05]  /*1c620*/  @!P1 BRA `(.L_x_2211) ;  /* 0xfffffffc00f09947 */ /* 0x004fea000383ffff */
[----:B------:R-:W-:Y:S05]  /*1c630*/  BRA `(.L_x_2259) ;  /* 0xffffffec000c7947 */ /* 0x000fea000383ffff */
.L_x_2213:
[----:B--2---:R2:W3:Y:S02]  /*1c640*/  SYNCS.PHASECHK.TRANS64.TRYWAIT P1, [R4+URZ+0x2e860], R5 ;  /* 0x02e86005040075a7 */ /* 0x0044e4000802017f */
[----:B---3--:R-:W-:Y:S05]  /*1c650*/  @!P1 NANOSLEEP.SYNCS 0x989680 ;  /* 0x009896800000995d */ /* 0x008fea0003900000 */
[----:B------:R-:W3:Y:S02]  /*1c660*/  @!P1 SYNCS.PHASECHK.TRANS64 P1, [R4+URZ+0x2e860], R5 ;  /* 0x02e86005040095a7 */ /* 0x000ee4000802007f */
[----:B---3--:R-:W-:Y:S05]  /*1c670*/  @!P1 BRA `(.L_x_2213) ;  /* 0xfffffffc00f09947 */ /* 0x008fea000383ffff */
[----:B------:R-:W-:Y:S05]  /*1c680*/  BRA `(.L_x_2260) ;  /* 0xffffffec00107947 */ /* 0x000fea000383ffff */
.L_x_2215:
[----:B---3--:R3:W4:Y:S02]  /*1c690*/  SYNCS.PHASECHK.TRANS64.TRYWAIT P1, [R3+URZ+0x2e860], R2 ;  /* 0x02e86002030075a7 */ /* 0x008724000802017f */
[----:B----4-:R-:W-:Y:S05]  /*1c6a0*/  @!P1 NANOSLEEP.SYNCS 0x989680 ;  /* 0x009896800000995d */ /* 0x010fea0003900000 */
[----:B------:R-:W4:Y:S02]  /*1c6b0*/  @!P1 SYNCS.PHASECHK.TRANS64 P1, [R3+URZ+0x2e860], R2 ;  /* 0x02e86002030095a7 */ /* 0x000f24000802007f */
[----:B----4-:R-:W-:Y:S05]  /*1c6c0*/  @!P1 BRA `(.L_x_2215) ;  /* 0xfffffffc00f09947 */ /* 0x010fea000383ffff */
[----:B------:R-:W-:Y:S05]  /*1c6d0*/  BRA `(.L_x_2261) ;  /* 0xffffffec00107947 */ /* 0x000fea000383ffff */
.L_x_2217:
[----:B----4-:R4:W0:Y:S02]  /*1c6e0*/  SYNCS.PHASECHK.TRANS64.TRYWAIT P0, [R4+URZ+0x2e880], R5 ;  /* 0x02e88005040075a7 */ /* 0x010824000800017f */
[----:B0-----:R-:W-:Y:S05]  /*1c6f0*/  @!P0 NANOSLEEP.SYNCS 0x989680 ;  /* 0x009896800000895d */ /* 0x001fea0003900000 */
[----:B------:R-:W0:Y:S02]  /*1c700*/  @!P0 SYNCS.PHASECHK.TRANS64 P0, [R4+URZ+0x2e880], R5 ;  /* 0x02e88005040085a7 */ /* 0x000e24000800007f */
[----:B0-----:R-:W-:Y:S05]  /*1c710*/  @!P0 BRA `(.L_x_2217) ;  /* 0xfffffffc00f08947 */ /* 0x001fea000383ffff */
[----:B------:R-:W-:Y:S05]  /*1c720*/  BRA `(.L_x_2218) ;  /* 0xffffffec000c7947 */ /* 0x000fea000383ffff */
.L_x_2262:
        /* <DEDUP_REMOVED lines=13> */
.L_x_2823:


//--------------------- .text._ZN7cutlass13device_kernelIN5flash11enable_sm90INS1_16FlashAttnFwdSm90INS1_25CollectiveMainloopFwdSm90ILi2EN4cute5tupleIJNS5_1CILi1EEES8_S8_EEENS6_IJNS7_ILi128EEENS7_ILi224EEESA_EEELi128ENS_12float_e4m3_tEfNS_4arch4Sm90ELb1ELb0ELb1ELb1ELb0ELb1ELb0ELb1ELb1ELb1ELb1ELb0EEENS1_21CollectiveEpilogueFwdINS6_IJSA_SA_SB_EEES9_NS_10bfloat16_tESF_Li256ELb1ELb1ELb1ELb1EEENS1_36VarlenDynamicPersistentTileSchedulerILi128ELi224ELi256ELi128ELb1ELb1ELb1ELb1ELb1ELb1EEEEEEEEEvNT_6ParamsE --------------------------
	.section	.text._ZN7cutlass13device_kernelIN5flash11enable_sm90INS1_16FlashAttnFwdSm90INS1_25CollectiveMainloopFwdSm90ILi2EN4cute5tupleIJNS5_1CILi1EEES8_S8_EEENS6_IJNS7_ILi128EEENS7_ILi224EEESA_EEELi128ENS_12float_e4m3_tEfNS_4arch4Sm90ELb1ELb0ELb1ELb1ELb0ELb1ELb0ELb1ELb1ELb1ELb1ELb0EEENS1_21CollectiveEpilogueFwdINS6_IJSA_SA_SB_EEES9_NS_10bfloat16_tESF_Li256ELb1ELb1ELb1ELb1EEENS1_36VarlenDynamicPersistentTileSchedulerILi128ELi224ELi256ELi128ELb1ELb1ELb1ELb1ELb1ELb1EEEEEEEEEvNT_6ParamsE,"ax",@progbits
	.align	128
.text._ZN7cutlass13device_kernelIN5flash11enable_sm90INS1_16FlashAttnFwdSm90INS1_25CollectiveMainloopFwdSm90ILi2EN4cute5tupleIJNS5_1CILi1EEES8_S8_EEENS6_IJNS7_ILi128EEENS7_ILi224EEESA_EEELi128ENS_12float_e4m3_tEfNS_4arch4Sm90ELb1ELb0ELb1ELb1ELb0ELb1ELb0ELb1ELb1ELb1ELb1ELb0EEENS1_21CollectiveEpilogueFwdINS6_IJSA_SA_SB_EEES9_NS_10bfloat16_tESF_Li256ELb1ELb1ELb1ELb1EEENS1_36VarlenDynamicPersistentTileSchedulerILi128ELi224ELi256ELi128ELb1ELb1ELb1ELb1ELb1ELb1EEEEEEEEEvNT_6ParamsE:
        .type           _ZN7cutlass13device_kernelIN5flash11enable_sm90INS1_16FlashAttnFwdSm90INS1_25CollectiveMainloopFwdSm90ILi2EN4cute5tupleIJNS5_1CILi1EEES8_S8_EEENS6_IJNS7_ILi128EEENS7_ILi224EEESA_EEELi128ENS_12float_e4m3_tEfNS_4arch4Sm90ELb1ELb0ELb1ELb1ELb0ELb1ELb0ELb1ELb1ELb1ELb1ELb0EEENS1_21CollectiveEpilogueFwdINS6_IJSA_SA_SB_EEES9_NS_10bfloat16_tESF_Li256ELb1ELb1ELb1ELb1EEENS1_36VarlenDynamicPersistentTileSchedulerILi128ELi224ELi256ELi128ELb1ELb1ELb1ELb1ELb1ELb1EEEEEEEEEvNT_6ParamsE,@function
        .size           _ZN7cutlass13device_kernelIN5flash11enable_sm90INS1_16FlashAttnFwdSm90INS1_25CollectiveMainloopFwdSm90ILi2EN4cute5tupleIJNS5_1CILi1EEES8_S8_EEENS6_IJNS7_ILi128EEENS7_ILi224EEESA_EEELi128ENS_12float_e4m3_tEfNS_4arch4Sm90ELb1ELb0ELb1ELb1ELb0ELb1ELb0ELb1ELb1ELb1ELb1ELb0EEENS1_21CollectiveEpilogueFwdINS6_IJSA_SA_SB_EEES9_NS_10bfloat16_tESF_Li256ELb1ELb1ELb1ELb1EEENS1_36VarlenDynamicPersistentTileSchedulerILi128ELi224ELi256ELi128ELb1ELb1ELb1ELb1ELb1ELb1EEEEEEEEEvNT_6ParamsE,(.L_x_2824 - _ZN7cutlass13device_kernelIN5flash11enable_sm90INS1_16FlashAttnFwdSm90INS1_25CollectiveMainloopFwdSm90ILi2EN4cute5tupleIJNS5_1CILi1EEES8_S8_EEENS6_IJNS7_ILi128EEENS7_ILi224EEESA_EEELi128ENS_12float_e4m3_tEfNS_4arch4Sm90ELb1ELb0ELb1ELb1ELb0ELb1ELb0ELb1ELb1ELb1ELb1ELb0EEENS1_21CollectiveEpilogueFwdINS6_IJSA_SA_SB_EEES9_NS_10bfloat16_tESF_Li256ELb1ELb1ELb1ELb1EEENS1_36VarlenDynamicPersistentTileSchedulerILi128ELi224ELi256ELi128ELb1ELb1ELb1ELb1ELb1ELb1EEEEEEEEEvNT_6ParamsE)
        .other          _ZN7cutlass13device_kernelIN5flash11enable_sm90INS1_16FlashAttnFwdSm90INS1_25CollectiveMainloopFwdSm90ILi2EN4cute5tupleIJNS5_1CILi1EEES8_S8_EEENS6_IJNS7_ILi128EEENS7_ILi224EEESA_EEELi128ENS_12float_e4m3_tEfNS_4arch4Sm90ELb1ELb0ELb1ELb1ELb0ELb1ELb0ELb1ELb1ELb1ELb1ELb0EEENS1_21CollectiveEpilogueFwdINS6_IJSA_SA_SB_EEES9_NS_10bfloat16_tESF_Li256ELb1ELb1ELb1ELb1EEENS1_36VarlenDynamicPersistentTileSchedulerILi128ELi224ELi256ELi128ELb1ELb1ELb1ELb1ELb1ELb1EEEEEEEEEvNT_6ParamsE,@"STO_CUDA_ENTRY STV_DEFAULT"
_ZN7cutlass13device_kernelIN5flash11enable_sm90INS1_16FlashAttnFwdSm90INS1_25CollectiveMainloopFwdSm90ILi2EN4cute5tupleIJNS5_1CILi1EEES8_S8_EEENS6_IJNS7_ILi128EEENS7_ILi224EEESA_EEELi128ENS_12float_e4m3_tEfNS_4arch4Sm90ELb1ELb0ELb1ELb1ELb0ELb1ELb0ELb1ELb1ELb1ELb1ELb0EEENS1_21CollectiveEpilogueFwdINS6_IJSA_SA_SB_EEES9_NS_10bfloat16_tESF_Li256ELb1ELb1ELb1ELb1EEENS1_36VarlenDynamicPersistentTileSchedulerILi128ELi224ELi256ELi128ELb1ELb1ELb1ELb1ELb1ELb1EEEEEEEEEvNT_6ParamsE:
        /* <DEDUP_REMOVED lines=24> */
.L_x_2264:
[----:B------:R-:W-:Y:S05]  /*0180*/  BSYNC B0 ;  /* 0x0000000000007941 */ /* 0x000fea0003800000 */
.L_x_2263:
        /* <DEDUP_REMOVED lines=41> */
.L_x_2265:
        /* <DEDUP_REMOVED lines=22> */
.L_x_2266:
        /* <DEDUP_REMOVED lines=18> */
.L_x_2267:
        /* <DEDUP_REMOVED lines=22> */
.L_x_2268:
        /* <DEDUP_REMOVED lines=22> */
.L_x_2269:
[----:B0-----:R-:W-:Y:S01]  /*0960*/  UMOV UR4, 0x1 ;  /* 0x0000000100047882 */ /* 0x001fe20000000000 */
[----:B------:R-:W-:Y:S01]  /*0970*/  PLOP3.LUT P0, PT, PT, PT, UP0, 0x80, 0x0 ;  /* 0x000000000000781c */ /* 0x000fe20003f0f008 */
[----:B------:R-:W-:Y:S01]  /*0980*/  USEL UR4, UR4, 0x2, !UP0 ;  /* 0x0000000204047887 */ /* 0x000fe2000c000000 */
[----:B------:R-:W-:Y:S01]  /*0990*/  NOP ;  /* 0x0000000000007918 */ /* 0x000fe20000000000 */
[----:B------:R-:W-:Y:S04]  /*09a0*/  BSSY B8, `(.L_x_2270) ;  /* 0x0002e80000087945 */ /* 0x000fe80003800000 */
[----:B------:R-:W-:-:S05]  /*09b0*/  IMAD.U32 R2, RZ, RZ, UR4 ;  /* 0x00000004ff027e24 */ /* 0x000fca000f8e00ff */
[----:B------:R0:W-:Y:S01]  /*09c0*/  STL [R1+0xa4], R2 ;  /* 0x0000a40201007387 */ /* 0x0001e20000100800 */
[----:B-12-4-:R-:W-:Y:S06]  /*09d0*/  BAR.SYNC.DEFER_BLOCKING 0x0 ;  /* 0x0000000000007b1d */ /* 0x016fec0000010000 */
[----:B------:R-:W-:Y:S05]  /*09e0*/  @!P0 BRA `(.L_x_2271) ;  /* 0x0000026c00748947 */ /* 0x000fea0003800000 */
.L_x_2272:
[----:B------:R-:W-:-:S08]  /*09f0*/  NOP ;  /* 0x0000000000007918 */ /* 0x000fd00000000000 */
[----:B------:R-:W1:Y:S02]  /*0a00*/  USETMAXREG.TRY_ALLOC.CTAPOOL UP0, 0xf0 ;  /* 0x000000f0000079c8 */ /* 0x000e640008000600 */
[----:B-1----:R-:W-:-:S13]  /*0a10*/  PLOP3.LUT P0, PT, PT, PT, UP0, 0x80, 0x0 ;  /* 0x000000000000781c */ /* 0x002fda0003f0f008 */
[----:B------:R-:W-:Y:S05]  /*0a20*/  @!P0 BRA `(.L_x_2272) ;  /* 0xfffffffc00f08947 */ /* 0x000fea000383ffff */
[----:B------:R-:W1:Y:S01]  /*0a30*/  S2R R0, SR_TID.X ;  /* 0x0000000000007919 */ /* 0x000e620000002100 */
[----:B------:R-:W2:Y:S01]  /*0a40*/  S2UR UR5, SR_CgaCtaId ;  /* 0x00000000000579c3 */ /* 0x000ea20000008800 */
[----:B------:R-:W-:-:S07]  /*0a50*/  UMOV UR4, 0x400 ;  /* 0x0000040000047882 */ /* 0x000fce0000000000 */
[----:B------:R-:W-:Y:S06]  /*0a60*/  BAR.ARV 0x8, 0x180 ;  /* 0x0206000000007b1d */ /* 0x000fec0000002000 */
[----:B--2---:R-:W-:-:S06]  /*0a70*/  ULEA UR4, UR5, UR4, 0x18 ;  /* 0x0000000405047291 */ /* 0x004fcc000f8ec03f */
[----:B------:R-:W-:Y:S01]  /*0a80*/  IMAD.U32 R16, RZ, RZ, UR4 ;  /* 0x00000004ff107e24 */ /* 0x000fe2000f8e00ff */
[----:B-1----:R-:W-:Y:S01]  /*0a90*/  SHF.R.U32.HI R0, RZ, 0x7, R0 ;  /* 0x00000007ff007819 */ /* 0x002fe20000011600 */
[----:B------:R-:W-:-:S03]  /*0aa0*/  ULDC UR4, c[0x0][0xc3c] ;  /* 0x00030f0000047ab9 */ /* 0x000fc60000000800 */
[----:B------:R-:W-:Y:S01]  /*0ab0*/  ISETP.NE.AND P0, PT, R0, 0x1, PT ;  /* 0x000000010000780c */ /* 0x000fe20003f05270 */
[----:B------:R-:W-:-:S05]  /*0ac0*/  IMAD.U32 R0, RZ, RZ, UR5 ;  /* 0x00000005ff007e24 */ /* 0x000fca000f8e00ff */
[----:B------:R-:W-:Y:S07]  /*0ad0*/  STL [R1+0x5c], R0 ;  /* 0x00005c0001007387 */ /* 0x000fee0000100800 */
[----:B------:R-:W-:Y:S08]  /*0ae0*/  @!P0 BAR.ARV 0x9, 0x100 ;  /* 0x0244000000008b1d */ /* 0x000ff00000002000 */
[----:B------:R-:W-:Y:S06]  /*0af0*/  BAR.SYNC.DEFER_BLOCKING 0x5, 0x180 ;  /* 0x0146000000007b1d */ /* 0x000fec0000010000 */
[----:B------:R-:W1:Y:S02]  /*0b00*/  LDS.128 R12, [R16+0x2e8d0] ;  /* 0x02e8d000100c7984 */ /* 0x000e640000000c00 */
[----:B------:R-:W-:Y:S06]  /*0b10*/  BAR.ARV 0x4, 0x180 ;  /* 0x0106000000007b1d */ /* 0x000fec0000002000 */
[----:B-1----:R-:W-:-:S13]  /*0b20*/  ISETP.GE.AND P0, PT, R15, UR4, PT ;  /* 0x000000040f007c0c */ /* 0x002fda000bf06270 */
[----:B------:R-:W-:Y:S05]  /*0b30*/  @P0 BRA `(.L_x_2273) ;  /* 0x000002e400980947 */ /* 0x000fea0003800000 */
[----:B0-----:R-:W2:Y:S01]  /*0b40*/  LDL R2, [R1+0xa4] ;  /* 0x0000a40001027983 */ /* 0x001ea20000100800 */
[----:B------:R-:W-:Y:S01]  /*0b50*/  IMAD.MOV.U32 R234, RZ, RZ, RZ ;  /* 0x000000ffffea7224 */ /* 0x000fe200078e00ff */
[----:B------:R-:W-:Y:S01]  /*0b60*/  MOV R231, RZ ;  /* 0x000000ff00e77202 */ /* 0x000fe20000000f00 */
[----:B------:R-:W0:Y:S02]  /*0b70*/  S2R R0, SR_TID.X ;  /* 0x0000000000007919 */ /* 0x000e240000002100 */
[----:B0-----:R-:W-:-:S05]  /*0b80*/  VIADD R11, R0, 0xffffff80 ;  /* 0xffffff80000b7836 */ /* 0x001fca0000000000 */
[----:B------:R-:W-:Y:S02]  /*0b90*/  SHF.R.S32.HI R0, RZ, 0x1f, R11 ;  /* 0x0000001fff007819 */ /* 0x000fe4000001140b */
[----:B--2---:R-:W-:Y:S02]  /*0ba0*/  R2UR UR4, R2 ;  /* 0x00000000020472ca */ /* 0x004fe400000e0000 */
[----:B------:R-:W-:-:S04]  /*0bb0*/  LEA.HI R2, R0, R11, RZ, 0x7 ;  /* 0x0000000b00027211 */ /* 0x000fc800078f38ff */
[----:B------:R-:W-:Y:S02]  /*0bc0*/  LOP3.LUT R3, R2, 0xffffff80, RZ, 0xc0, !PT ;  /* 0xffffff8002037812 */ /* 0x000fe400078ec0ff */
[----:B------:R-:W-:-:S03]  /*0bd0*/  SHF.R.S32.HI R12, RZ, 0x7, R2 ;  /* 0x00000007ff0c7819 */ /* 0x000fc60000011402 */
[----:B------:R-:W-:Y:S01]  /*0be0*/  IMAD.IADD R21, R11, 0x1, -R3 ;  /* 0x000000010b157824 */ /* 0x000fe200078e0a03 */
[----:B------:R-:W-:Y:S01]  /*0bf0*/  LEA.HI R2, R2, R12, RZ, 0x1 ;  /* 0x0000000c02027211 */ /* 0x000fe200078f08ff */
[----:B------:R-:W-:-:S03]  /*0c00*/  ULOP3.LUT UR4, UR4, 0x1, URZ, 0xfc, !UPT ;  /* 0x0000000104047892 */ /* 0x000fc6000f8efc3f */
        /* <DEDUP_REMOVED lines=9> */
[CC--:B------:R-:W-:Y:S02]  /*0ca0*/  LEA.HI R4, R0.reuse, R11.reuse, RZ, 0x4 ;  /* 0x0000000b00047211 */ /* 0x0c0fe400078f20ff */
[----:B------:R-:W-:Y:S02]  /*0cb0*/  LOP3.LUT R10, R3, 0xfffffff8, RZ, 0xc0, !PT ;  /* 0xfffffff8030a7812 */ /* 0x000fe400078ec0ff */
[----:B------:R-:W-:Y:S02]  /*0cc0*/  LEA.HI R3, R0, R11, RZ, 0x5 ;  /* 0x0000000b00037211 */ /* 0x000fe400078f28ff */
[----:B------:R-:W-:Y:S01]  /*0cd0*/  SHF.R.S32.HI R7, RZ, 0x4, R4 ;  /* 0x00000004ff077819 */ /* 0x000fe20000011404 */
[----:B------:R-:W-:Y:S01]  /*0ce0*/  IMAD.IADD R9, R5, 0x1, -R10 ;  /* 0x0000000105097824 */ /* 0x000fe200078e0a0a */
[C---:B------:R-:W-:Y:S01]  /*0cf0*/  LOP3.LUT R5, R4.reuse, 0x3fffff0, RZ, 0xc0, !PT ;  /* 0x03fffff004057812 */ /* 0x040fe200078ec0ff */
[----:B------:R-:W-:Y:S01]  /*0d00*/  IMAD.SHL.U32 R3, R3, 0x20, RZ ;  /* 0x0000002003037824 */ /* 0x000fe200078e00ff */
[----:B------:R-:W-:Y:S01]  /*0d10*/  LEA.HI R4, R4, R7, RZ, 0x1 ;  /* 0x0000000704047211 */ /* 0x000fe200078f08ff */
[----:B------:R-:W-:Y:S01]  /*0d20*/  IMAD R9, R6, 0x10, R9 ;  /* 0x0000001006097824 */ /* 0x000fe200078e0209 */
[----:B------:R-:W-:Y:S01]  /*0d30*/  LOP3.LUT R8, R8, 0x7ffffffc, RZ, 0xc0, !PT ;  /* 0x7ffffffc08087812 */ /* 0x000fe200078ec0ff */
[----:B------:R-:W-:Y:S01]  /*0d40*/  IMAD.IADD R5, R11, 0x1, -R5 ;  /* 0x000000010b057824 */ /* 0x000fe200078e0a05 */
[----:B------:R-:W-:Y:S01]  /*0d50*/  LOP3.LUT R4, R4, 0x1ffffffe, RZ, 0xc0, !PT ;  /* 0x1ffffffe04047812 */ /* 0x000fe200078ec0ff */
[----:B------:R-:W-:Y:S01]  /*0d60*/  IMAD R20, R2, 0x40, R9 ;  /* 0x0000004002147824 */ /* 0x000fe200078e0209 */
[----:B------:R-:W-:Y:S01]  /*0d70*/  LOP3.LUT R17, R3, 0xfffffc00, RZ, 0xc0, !PT ;  /* 0xfffffc0003117812 */ /* 0x000fe200078ec0ff */
[----:B------:R-:W-:Y:S01]  /*0d80*/  IMAD.MOV.U32 R6, RZ, RZ, R14 ;  /* 0x000000ffff067224 */ /* 0x000fe200078e000e */
[----:B------:R-:W-:Y:S01]  /*0d90*/  LEA.HI R2, R0, R11, RZ, 0x2 ;  /* 0x0000000b00027211 */ /* 0x000fe200078f10ff */
[----:B------:R-:W-:Y:S01]  /*0da0*/  IMAD.IADD R4, R7, 0x1, -R4 ;  /* 0x0000000107047824 */ /* 0x000fe200078e0a04 */
[----:B------:R-:W-:Y:S01]  /*0db0*/  LEA R5, R5, R17, 0x6 ;  /* 0x0000001105057211 */ /* 0x000fe200078e30ff */
[----:B------:R-:W-:Y:S01]  /*0dc0*/  IMAD.MOV.U32 R7, RZ, RZ, R15 ;  /* 0x000000ffff077224 */ /* 0x000fe200078e000f */
[----:B------:R-:W-:Y:S01]  /*0dd0*/  SHF.R.S32.HI R228, RZ, 0x2, R2 ;  /* 0x00000002ffe47819 */ /* 0x000fe20000011402 */
[----:B------:R-:W-:-:S02]  /*0de0*/  IMAD.IADD R8, R21, 0x1, -R8 ;  /* 0x0000000115087824 */ /* 0x000fc400078e0a08 */
[----:B------:R-:W-:Y:S01]  /*0df0*/  IMAD R3, R4, 0x8, R5 ;  /* 0x0000000804037824 */ /* 0x000fe200078e0205 */
[----:B------:R-:W-:Y:S01]  /*0e00*/  LEA.HI R4, R0, R11, RZ, 0x3 ;  /* 0x0000000b00047211 */ /* 0x000fe200078f18ff */
[----:B------:R-:W-:Y:S01]  /*0e10*/  VIADD R24, R228, 0x40 ;  /* 0x00000040e4187836 */ /* 0x000fe20000000000 */
[----:B------:R-:W-:Y:S01]  /*0e20*/  LOP3.LUT R0, R2, 0xfffffffc, RZ, 0xc0, !PT ;  /* 0xfffffffc02007812 */ /* 0x000fe200078ec0ff */
[C---:B------:R-:W-:Y:S01]  /*0e30*/  VIADD R15, R228.reuse, 0x80 ;  /* 0x00000080e40f7836 */ /* 0x040fe20000000000 */
[----:B------:R0:W-:Y:S01]  /*0e40*/  STL [R1+0xa0], R3 ;  /* 0x0000a00301007387 */ /* 0x0001e20000100800 */
[----:B------:R-:W-:Y:S02]  /*0e50*/  VIADD R14, R228, 0xc0 ;  /* 0x000000c0e40e7836 */ /* 0x000fe40000000000 */
[----:B------:R-:W-:Y:S01]  /*0e60*/  IMAD.MOV.U32 R5, RZ, RZ, R13 ;  /* 0x000000ffff057224 */ /* 0x000fe200078e000d */
[----:B------:R-:W-:Y:S01]  /*0e70*/  STL [R1+0x9c], R20 ;  /* 0x00009c1401007387 */ /* 0x000fe20000100800 */
[----:B------:R-:W-:Y:S01]  /*0e80*/  IMAD.IADD R13, R11, 0x1, -R0 ;  /* 0x000000010b0d7824 */ /* 0x000fe200078e0a00 */
[----:B------:R-:W-:Y:S01]  /*0e90*/  SHF.R.S32.HI R10, RZ, 0x1f, R15 ;  /* 0x0000001fff0a7819 */ /* 0x000fe2000001140f */
[----:B------:R-:W-:Y:S01]  /*0ea0*/  IMAD.SHL.U32 R9, R15, 0x80, RZ ;  /* 0x000000800f097824 */ /* 0x000fe200078e00ff */
[----:B------:R-:W-:Y:S01]  /*0eb0*/  STL [R1], RZ ;  /* 0x000000ff01007387 */ /* 0x000fe20000100800 */
[----:B------:R-:W-:Y:S01]  /*0ec0*/  SHF.R.S32.HI R12, RZ, 0x1f, R14 ;  /* 0x0000001fff0c7819 */ /* 0x000fe2000001140e */
[----:B0-----:R-:W-:Y:S01]  /*0ed0*/  IMAD.U32 R3, RZ, RZ, UR4 ;  /* 0x00000004ff037e24 */ /* 0x001fe2000f8e00ff */
[----:B------:R-:W-:Y:S01]  /*0ee0*/  LEA.HI R10, R10, R15, RZ, 0x3 ;  /* 0x0000000f0a0a7211 */ /* 0x000fe200078f18ff */
[----:B------:R-:W-:Y:S01]  /*0ef0*/  IMAD.SHL.U32 R18, R13, 0x10, RZ ;  /* 0x000000100d127824 */ /* 0x000fe200078e00ff */
[----:B------:R-:W-:Y:S01]  /*0f00*/  LEA.HI R12, R12, R14, RZ, 0x3 ;  /* 0x0000000e0c0c7211 */ /* 0x000fe200078f18ff */
[----:B------:R-:W-:Y:S01]  /*0f10*/  UMOV UR4, URZ ;  /* 0x0000003f00047c82 */ /* 0x000fe20008000000 */
[----:B------:R0:W-:Y:S01]  /*0f20*/  STL [R1+0x4c], R3 ;  /* 0x00004c0301007387 */ /* 0x0001e20000100800 */
[----:B------:R-:W-:Y:S01]  /*0f30*/  SHF.R.S32.HI R0, RZ, 0x1f, R228 ;  /* 0x0000001fff007819 */ /* 0x000fe200000114e4 */
[----:B------:R-:W-:Y:S01]  /*0f40*/  IMAD.SHL.U32 R10, R10, 0x80, RZ ;  /* 0x000000800a0a7824 */ /* 0x000fe200078e00ff */
[----:B------:R-:W-:Y:S01]  /*0f50*/  LOP3.LUT R9, R9, 0x380, RZ, 0xc0, !PT ;  /* 0x0000038009097812 */ /* 0x000fe200078ec0ff */
[----:B------:R-:W-:Y:S01]  /*0f60*/  IMAD.SHL.U32 R12, R12, 0x80, RZ ;  /* 0x000000800c0c7824 */ /* 0x000fe200078e00ff */
[----:B------:R-:W-:Y:S01]  /*0f70*/  LEA.HI R0, R13, R13, RZ, 0x1 ;  /* 0x0000000d0d007211 */ /* 0x000fe200078f08ff */
[----:B------:R-:W-:Y:S01]  /*0f80*/  IMAD.MOV.U32 R17, RZ, RZ, RZ ;  /* 0x000000ffff117224 */ /* 0x000fe200078e00ff */
[----:B------:R-:W-:-:S02]  /*0f90*/  SHF.R.S32.HI R19, RZ, 0x1f, R18 ;  /* 0x0000001fff137819 */ /* 0x000fc40000011412 */
[----:B------:R-:W-:Y:S02]  /*0fa0*/  LOP3.LUT R0, R0, 0x1ffffffe, RZ, 0xc0, !PT ;  /* 0x1ffffffe00007812 */ /* 0x000fe400078ec0ff */
[----:B0-----:R-:W-:Y:S02]  /*0fb0*/  SHF.R.S32.HI R3, RZ, 0x1f, R2 ;  /* 0x0000001fff037819 */ /* 0x001fe40000011402 */
[----:B------:R-:W-:Y:S01]  /*0fc0*/  LOP3.LUT R2, R4, 0xfffffff8, RZ, 0xc0, !PT ;  /* 0xfffffff804027812 */ /* 0x000fe200078ec0ff */
[----:B------:R-:W-:Y:S01]  /*0fd0*/  IMAD.IADD R0, R13, 0x1, -R0 ;  /* 0x000000010d007824 */ /* 0x000fe200078e0a00 */
[----:B------:R-:W-:Y:S02]  /*0fe0*/  SHF.R.S32.HI R4, RZ, 0x3, R4 ;  /* 0x00000003ff047819 */ /* 0x000fe40000011404 */
[----:B------:R-:W-:Y:S01]  /*0ff0*/  SHF.R.S32.HI R4, RZ, 0x1f, R24 ;  /* 0x0000001fff047819 */ /* 0x000fe20000011418 */
[----:B------:R-:W-:Y:S01]  /*1000*/  IMAD.IADD R22, R11, 0x1, -R2 ;  /* 0x000000010b167824 */ /* 0x000fe200078e0a02 */
[----:B------:R-:W-:Y:S01]  /*1010*/  LEA.HI R3, R3, R228, RZ, 0x3 ;  /* 0x000000e403037211 */ /* 0x000fe200078f18ff */
[----:B------:R-:W-:Y:S01]  /*1020*/  IMAD.SHL.U32 R2, R24, 0x80, RZ ;  /* 0x0000008018027824 */ /* 0x000fe200078e00ff */
[----:B------:R-:W-:Y:S01]  /*1030*/  LEA.HI R4, R4, R24, RZ, 0x3 ;  /* 0x0000001804047211 */ /* 0x000fe200078f18ff */
[----:B------:R-:W-:Y:S01]  /*1040*/  IMAD.SHL.U32 R11, R14, 0x80, RZ ;  /* 0x000000800e0b7824 */ /* 0x000fe200078e00ff */
[----:B------:R-:W-:Y:S01]  /*1050*/  LOP3.LUT R3, R3, 0xfffffff8, RZ, 0xc0, !PT ;  /* 0xfffffff803037812 */ /* 0x000fe200078ec0ff */
[----:B------:R-:W-:Y:S01]  /*1060*/  IMAD.SHL.U32 R25, R22, 0x8, RZ ;  /* 0x0000000816197824 */ /* 0x000fe200078e00ff */
[----:B------:R-:W-:Y:S01]  /*1070*/  LOP3.LUT R2, R2, 0x380, RZ, 0xc0, !PT ;  /* 0x0000038002027812 */ /* 0x000fe200078ec0ff */
[----:B------:R-:W-:Y:S01]  /*1080*/  IMAD.SHL.U32 R4, R4, 0x80, RZ ;  /* 0x0000008004047824 */ /* 0x000fe200078e00ff */
[----:B------:R-:W-:Y:S01]  /*1090*/  SHF.L.U32 R22, R13, 0x3, RZ ;  /* 0x000000030d167819 */ /* 0x000fe200000006ff */
[----:B------:R-:W-:Y:S01]  /*10a0*/  IMAD.IADD R229, R228, 0x1, -R3 ;  /* 0x00000001e4e57824 */ /* 0x000fe200078e0a03 */
[----:B------:R-:W-:Y:S01]  /*10b0*/  LOP3.LUT R3, R11, 0x380, RZ, 0xc0, !PT ;  /* 0x000003800b037812 */ /* 0x000fe200078ec0ff */
[----:B------:R-:W-:Y:S01]  /*10c0*/  STL [R1+0x64], R25 ;  /* 0x0000641901007387 */ /* 0x000fe20000100800 */
[----:B------:R-:W-:Y:S01]  /*10d0*/  LOP3.LUT R3, R4, 0xfffffc00, RZ, 0xc0, !PT ;  /* 0xfffffc0004037812 */ /* 0x000fe200078ec0ff */
[----:B------:R-:W-:Y:S01]  /*10e0*/  IMAD.SHL.U32 R4, R8, 0x2, RZ ;  /* 0x0000000208047824 */ /* 0x000fe200078e00ff */
[----:B------:R-:W-:Y:S01]  /*10f0*/  SHF.R.U32.HI R9, RZ, 0x3, R2 ;  /* 0x00000003ff097819 */ /* 0x000fe20000011602 */
[----:B------:R-:W-:Y:S01]  /*1100*/  VIADD R230, R22, 0x20 ;  /* 0x0000002016e67836 */ /* 0x000fe20000000000 */
[----:B------:R-:W-:Y:S01]  /*1110*/  LOP3.LUT R2, R2, 0x70, R18, 0xf8, !PT ;  /* 0x0000007002027812 */ /* 0x000fe200078ef812 */
[----:B------:R0:W-:Y:S03]  /*1120*/  STL [R1+0x6c], R3 ;  /* 0x00006c0301007387 */ /* 0x0001e60000100800 */
[----:B0-----:R-:W-:-:S02]  /*1130*/  LOP3.LUT R3, R3, R2, R9, 0xf6, !PT ;  /* 0x0000000203037212 */ /* 0x001fc400078ef609 */
[----:B------:R-:W-:Y:S02]  /*1140*/  LOP3.LUT R9, R10, 0xfffffc00, RZ, 0xc0, !PT ;  /* 0xfffffc000a097812 */ /* 0x000fe400078ec0ff */
[----:B------:R-:W-:Y:S01]  /*1150*/  LOP3.LUT R2, R12, 0xfffffc00, RZ, 0xc0, !PT ;  /* 0xfffffc000c027812 */ /* 0x000fe200078ec0ff */
[----:B------:R-:W-:Y:S02]  /*1160*/  IMAD.IADD R3, R16, 0x1, R3 ;  /* 0x0000000110037824 */ /* 0x000fe400078e0203 */
[----:B------:R-:W-:Y:S04]  /*1170*/  STL [R1+0x78], R9 ;  /* 0x0000780901007387 */ /* 0x000fe80000100800 */
[----:B------:R0:W-:Y:S04]  /*1180*/  STL [R1+0x74], R2 ;  /* 0x0000740201007387 */ /* 0x0001e80000100800 */
[----:B------:R1:W-:Y:S04]  /*1190*/  STL [R1+0x50], R4 ;  /* 0x0000500401007387 */ /* 0x0003e80000100800 */
[----:B------:R1:W-:Y:S01]  /*11a0*/  STL [R1+0x98], R3 ;  /* 0x0000980301007387 */ /* 0x0003e20000100800 */
[----:B0-----:R-:W-:Y:S01]  /*11b0*/  IMAD R2, R0, 0x8, R20 ;  /* 0x0000000800027824 */ /* 0x001fe200078e0214 */
[----:B------:R-:W-:-:S04]  /*11c0*/  MOV R0, UR4 ;  /* 0x0000000400007c02 */ /* 0x000fc80008000f00 */
[----:B------:R1:W-:Y:S04]  /*11d0*/  STL [R1+0x70], R2 ;  /* 0x0000700201007387 */ /* 0x0003e80000100800 */
[----:B------:R1:W-:Y:S02]  /*11e0*/  STL [R1+0x94], R0 ;  /* 0x0000940001007387 */ /* 0x0003e40000100800 */
.L_x_2472:
[----:B01--4-:R-:W0:Y:S01]  /*11f0*/  LDC.64 R2, c[0x0][0xc88] ;  /* 0x00032200ff027b82 */ /* 0x013e220000000a00 */
[----:B------:R-:W-:Y:S01]  /*1200*/  ULDC.64 UR4, c[0x0][0x208] ;  /* 0x0000820000047ab9 */ /* 0x000fe20000000a00 */
[----:B0-----:R-:W-:-:S05]  /*1210*/  IMAD.WIDE R2, R7, 0x4, R2 ;  /* 0x0000000407027825 */ /* 0x001fca00078e0202 */
[----:B--2--5:R-:W2:Y:S01]  /*1220*/  LDG.E R28, desc[UR4][R2.64] ;  /* 0x00000004021c7981 */ /* 0x024ea2000c1e1900 */
[----:B------:R-:W-:Y:S05]  /*1230*/  YIELD ;  /* 0x0000000000007946 */ /* 0x000fea0003800000 */
[----:B------:R-:W-:Y:S01]  /*1240*/  ULDC.64 UR4, c[0x0][0xa28] ;  /* 0x00028a0000047ab9 */ /* 0x000fe20000000a00 */
[----:B------:R-:W-:Y:S01]  /*1250*/  ULDC.64 UR8, c[0x0][0xa18] ;  /* 0x0002860000087ab9 */ /* 0x000fe20000000a00 */
[----:B------:R-:W-:Y:S01]  /*1260*/  ISETP.NE.U32.AND P1, PT, RZ, UR4, PT ;  /* 0x00000004ff007c0c */ /* 0x000fe2000bf25070 */
[----:B---3--:R-:W-:Y:S01]  /*1270*/  IMAD.MOV.U32 R15, RZ, RZ, RZ ;  /* 0x000000ffff0f7224 */ /* 0x008fe200078e00ff */
[----:B------:R-:W-:Y:S01]  /*1280*/  ULDC.64 UR10, c[0x0][0x208] ;  /* 0x00008200000a7ab9 */ /* 0x000fe20000000a00 */
[----:B------:R-:W-:Y:S01]  /*1290*/  ULDC.64 UR6, c[0x0][0xa08] ;  /* 0x0002820000067ab9 */ /* 0x000fe20000000a00 */
[----:B------:R-:W-:Y:S01]  /*12a0*/  ISETP.NE.AND.EX P1, PT, RZ, UR5, PT, P1 ;  /* 0x00000005ff007c0c */ /* 0x000fe2000bf25310 */
[----:B------:R-:W-:Y:S01]  /*12b0*/  IMAD.MOV.U32 R27, RZ, RZ, RZ ;  /* 0x000000ffff1b7224 */ /* 0x000fe200078e00ff */
[----:B------:R-:W-:-:S04]  /*12c0*/  ISETP.NE.U32.AND P0, PT, RZ, UR6, PT ;  /* 0x00000006ff007c0c */ /* 0x000fc8000bf05070 */
[----:B------:R-:W-:Y:S02]  /*12d0*/  ISETP.NE.AND.EX P0, PT, RZ, UR7, PT, P0 ;  /* 0x00000007ff007c0c */ /* 0x000fe4000bf05300 */
[----:B--2---:R-:W-:Y:S01]  /*12e0*/  SHF.R.S32.HI R0, RZ, 0x1f, R28 ;  /* 0x0000001fff007819 */ /* 0x004fe2000001141c */
[----:B------:R-:W-:-:S04]  /*12f0*/  IMAD.SHL.U32 R30, R28, 0x4, RZ ;  /* 0x000000041c1e7824 */ /* 0x000fc800078e00ff */
[C---:B------:R-:W-:Y:S01]  /*1300*/  @P1 LEA R8, P2, R28.reuse, UR4, 0x2 ;  /* 0x000000041c081c11 */ /* 0x040fe2000f8410ff */
[----:B------:R-:W-:Y:S01]  /*1310*/  STL [R1+0x7c], R28 ;  /* 0x00007c1c01007387 */ /* 0x000fe20000100800 */
[C-C-:B------:R-:W-:Y:S02]  /*1320*/  SHF.L.U64.HI R29, R28.reuse, 0x2, R0.reuse ;  /* 0x000000021c1d7819 */ /* 0x140fe40000010200 */
[----:B------:R-:W-:Y:S01]  /*1330*/  @P1 LEA.HI.X R9, R28, UR5, R0, 0x2, P2 ;  /* 0x000000051c091c11 */ /* 0x000fe200090f1400 */
[----:B------:R-:W-:Y:S01]  /*1340*/  ULDC UR4, c[0x0][0x288] ;  /* 0x0000a20000047ab9 */ /* 0x000fe20000000800 */
[----:B------:R-:W-:Y:S01]  /*1350*/  ISETP.NE.U32.AND P2, PT, RZ, UR8, PT ;  /* 0x00000008ff007c0c */ /* 0x000fe2000bf45070 */
[----:B------:R0:W-:Y:S01]  /*1360*/  STL [R1+0x8c], R0 ;  /* 0x00008c0001007387 */ /* 0x0001e20000100800 */
[----:B------:R-:W-:Y:S02]  /*1370*/  IADD3 R12, P3, R30, UR6, RZ ;  /* 0x000000061e0c7c10 */ /* 0x000fe4000ff7e0ff */
[----:B------:R-:W-:Y:S01]  /*1380*/  ISETP.NE.AND.EX P2, PT, RZ, UR9, PT, P2 ;  /* 0x00000009ff007c0c */ /* 0x000fe2000bf45320 */
[----:B------:R1:W5:Y:S01]  /*1390*/  @P1 LDG.E R15, desc[UR10][R8.64] ;  /* 0x0000000a080f1981 */ /* 0x000362000c1e1900 */
[----:B------:R-:W-:-:S03]  /*13a0*/  IADD3.X R13, R29, UR7, RZ, P3, !PT ;  /* 0x000000071d0d7c10 */ /* 0x000fc60009ffe4ff */
[----:B------:R1:W-:Y:S01]  /*13b0*/  STL [R1+0x84], R30 ;  /* 0x0000841e01007387 */ /* 0x0003e20000100800 */
[----:B0-----:R-:W-:Y:S01]  /*13c0*/  IMAD.U32 R0, RZ, RZ, UR4 ;  /* 0x00000004ff007e24 */ /* 0x001fe2000f8e00ff */
[----:B------:R-:W-:Y:S02]  /*13d0*/  ULDC.64 UR4, c[0x0][0x418] ;  /* 0x0001060000047ab9 */ /* 0x000fe40000000a00 */
[----:B------:R1:W-:Y:S04]  /*13e0*/  STL [R1+0x88], R29 ;  /* 0x0000881d01007387 */ /* 0x0003e80000100800 */
[----:B------:R-:W-:Y:S01]  /*13f0*/  @P2 IADD3 R10, P1, R30, UR8, RZ ;  /* 0x000000081e0a2c10 */ /* 0x000fe2000ff3e0ff */
[----:B------:R1:W5:Y:S03]  /*1400*/  @P0 LDG.E R27, desc[UR10][R12.64] ;  /* 0x0000000a0c1b0981 */ /* 0x000366000c1e1900 */
[----:B------:R-:W-:-:S05]  /*1410*/  @P2 IADD3.X R11, R29, UR9, RZ, P1, !PT ;  /* 0x000000091d0b2c10 */ /* 0x000fca0008ffe4ff */
[----:B------:R-:W2:Y:S01]  /*1420*/  @P2 LDG.E R0, desc[UR10][R10.64] ;  /* 0x0000000a0a002981 */ /* 0x000ea2000c1e1900 */
[----:B------:R-:W-:-:S03]  /*1430*/  UISETP.NE.U32.AND UP0, UPT, UR4, URZ, UPT ;  /* 0x0000003f0400728c */ /* 0x000fc6000bf05070 */
[----:B------:R-:W-:Y:S01]  /*1440*/  ULDC UR4, c[0x0][0x424] ;  /* 0x0001090000047ab9 */ /* 0x000fe20000000800 */
[----:B------:R-:W-:-:S03]  /*1450*/  UISETP.NE.AND.EX UP0, UPT, UR5, URZ, UPT, UP0 ;  /* 0x0000003f0500728c */ /* 0x000fc6000bf05300 */
[----:B------:R-:W-:Y:S01]  /*1460*/  ULDC UR5, c[0x0][0x2f0] ;  /* 0x0000bc0000057ab9 */ /* 0x000fe20000000800 */
[----:B------:R-:W-:-:S04]  /*1470*/  USEL UR4, UR4, 0x1, UP0 ;  /* 0x0000000104047887 */ /* 0x000fc80008000000 */
[----:B------:R-:W-:-:S03]  /*1480*/  UIMAD UR4, UR4, UR5, URZ ;  /* 0x00000005040472a4 */ /* 0x000fc6000f8e023f */
[----:B------:R-:W-:Y:S02]  /*1490*/  ULDC UR5, c[0x0][0x348] ;  /* 0x0000d20000057ab9 */ /* 0x000fe40000000800 */
[----:B------:R-:W-:Y:S02]  /*14a0*/  IMAD.U32 R2, RZ, RZ, UR5 ;  /* 0x00000005ff027e24 */ /* 0x000fe4000f8e00ff */
[----:B------:R-:W-:Y:S01]  /*14b0*/  IMAD.U32 R26, RZ, RZ, UR4 ;  /* 0x00000004ff1a7e24 */ /* 0x000fe2000f8e00ff */
[----:B--2---:R1:W-:Y:S01]  /*14c0*/  STL [R1+0x40], R0 ;  /* 0x0000400001007387 */ /* 0x0043e20000100800 */
[----:B------:R-:W-:Y:S01]  /*14d0*/  IMAD.MOV.U32 R14, RZ, RZ, R0 ;  /* 0x000000ffff0e7224 */ /* 0x000fe200078e0000 */
[----:B------:R-:W-:Y:S06]  /*14e0*/  @P2 BRA `(.L_x_2274) ;  /* 0x00000000002c2947 */ /* 0x000fec0003800000 */
[----:B------:R-:W-:Y:S02]  /*14f0*/  ULDC.64 UR4, c[0x0][0xa00] ;  /* 0x0002800000047ab9 */ /* 0x000fe40000000a00 */
[----:B------:R-:W-:-:S04]  /*1500*/  ISETP.NE.U32.AND P1, PT, RZ, UR4, PT ;  /* 0x00000004ff007c0c */ /* 0x000fc8000bf25070 */
[----:B------:R-:W-:-:S13]  /*1510*/  ISETP.NE.AND.EX P1, PT, RZ, UR5, PT, P1 ;  /* 0x00000005ff007c0c */ /* 0x000fda000bf25310 */
[----:B------:R-:W-:Y:S05]  /*1520*/  @!P1 BRA `(.L_x_2274) ;  /* 0x00000000001c9947 */ /* 0x000fea0003800000 */
[----:B-1----:R-:W0:Y:S01]  /*1530*/  LDC.64 R8, c[0x0][0xa00] ;  /* 0x00028000ff087b82 */ /* 0x002e220000000a00 */
[----:B------:R-:W-:Y:S01]  /*1540*/  ULDC.64 UR4, c[0x0][0x208] ;  /* 0x0000820000047ab9 */ /* 0x000fe20000000a00 */
[----:B0-----:R-:W-:-:S05]  /*1550*/  IMAD.WIDE R8, R28, 0x4, R8 ;  /* 0x000000041c087825 */ /* 0x001fca00078e0208 */
[----:B------:R-:W2:Y:S04]  /*1560*/  LDG.E R0, desc[UR4][R8.64] ;  /* 0x0000000408007981 */ /* 0x000ea8000c1e1900 */
[----:B------:R-:W2:Y:S02]  /*1570*/  LDG.E R3, desc[UR4][R8.64+0x4] ;  /* 0x0000040408037981 */ /* 0x000ea4000c1e1900 */
[----:B--2---:R-:W-:-:S05]  /*1580*/  IMAD.IADD R14, R3, 0x1, -R0 ;  /* 0x00000001030e7824 */ /* 0x004fca00078e0a00 */
[----:B------:R0:W-:Y:S02]  /*1590*/  STL [R1+0x40], R14 ;  /* 0x0000400e01007387 */ /* 0x0001e40000100800 */
.L_x_2274:
[C---:B------:R-:W-:Y:S01]  /*15a0*/  LOP3.LUT R31, R6.reuse, 0xffff, RZ, 0xc0, !PT ;  /* 0x0000ffff061f7812 */ /* 0x040fe200078ec0ff */
[----:B------:R-:W-:Y:S01]  /*15b0*/  ULDC.64 UR4, c[0x0][0xa20] ;  /* 0x0002880000047ab9 */ /* 0x000fe20000000a00 */
[C---:B------:R-:W-:Y:S02]  /*15c0*/  LOP3.LUT R3, R6.reuse, 0xff000000, RZ, 0xc0, !PT ;  /* 0xff00000006037812 */ /* 0x040fe400078ec0ff */
[----:B------:R-:W-:Y:S01]  /*15d0*/  ISETP.NE.U32.AND P1, PT, RZ, UR4, PT ;  /* 0x00000004ff007c0c */ /* 0x000fe2000bf25070 */
[----:B------:R2:W-:Y:S01]  /*15e0*/  STL [R1+0x68], R31 ;  /* 0x0000681f01007387 */ /* 0x0005e20000100800 */
[----:B-1----:R-:W-:Y:S02]  /*15f0*/  LOP3.LUT R0, R6, 0xff0000, RZ, 0xc0, !PT ;  /* 0x00ff000006007812 */ /* 0x002fe400078ec0ff */
[----:B------:R-:W-:Y:S02]  /*1600*/  ISETP.NE.AND.EX P1, PT, RZ, UR5, PT, P1 ;  /* 0x00000005ff007c0c */ /* 0x000fe4000bf25310 */
[----:B------:R-:W-:-:S04]  /*1610*/  SHF.R.U32.HI R3, RZ, 0x8, R3 ;  /* 0x00000008ff037819 */ /* 0x000fc80000011603 */
[----:B------:R-:W-:-:S07]  /*1620*/  LEA.HI R10, R0, R3, RZ, 0x10 ;  /* 0x00000003000a7211 */ /* 0x000fce00078f80ff */
[----:B--2---:R-:W-:Y:S05]  /*1630*/  @!P1 BRA `(.L_x_2275) ;  /* 0x0000000000149947 */ /* 0x004fea0003800000 */
[----:B------:R-:W-:Y:S01]  /*1640*/  IADD3 R6, P0, R30, UR4, RZ ;  /* 0x000000041e067c10 */ /* 0x000fe2000ff1e0ff */
[----:B------:R-:W-:-:S03]  /*1650*/  ULDC.64 UR6, c[0x0][0x208] ;  /* 0x0000820000067ab9 */ /* 0x000fc60000000a00 */
[----:B------:R-:W-:-:S05]  /*1660*/  IADD3.X R7, R29, UR5, RZ, P0, !PT ;  /* 0x000000051d077c10 */ /* 0x000fca00087fe4ff */
[----:B------:R1:W5:Y:S01]  /*1670*/  LDG.E R26, desc[UR6][R6.64] ;  /* 0x00000006061a7981 */ /* 0x000362000c1e1900 */
[----:B------:R-:W-:Y:S05]  /*1680*/  BRA `(.L_x_2276) ;  /* 0x0000000000147947 */ /* 0x000fea0003800000 */
.L_x_2275:
[----:B------:R-:W-:Y:S05]  /*1690*/  @!P0 BRA `(.L_x_2276) ;  /* 0x0000000000108947 */ /* 0x000fea0003800000 */
[----:B------:R-:W-:Y:S02]  /*16a0*/  ULDC.64 UR4, c[0x0][0x208] ;  /* 0x0000820000047ab9 */ /* 0x000fe40000000a00 */
[----:B------:R-:W2:Y:S04]  /*16b0*/  LDG.E R3, desc[UR4][R12.64] ;  /* 0x000000040c037981 */ /* 0x000ea8000c1e1900 */
[----:B------:R-:W2:Y:S02]  /*16c0*/  LDG.E R26, desc[UR4][R12.64+0x4] ;  /* 0x000004040c1a7981 */ /* 0x000ea4000c1e1900 */
[----:B--2---:R-:W-:-:S07]  /*16d0*/  IMAD.IADD R26, R26, 0x1, -R3 ;  /* 0x000000011a1a7824 */ /* 0x004fce00078e0a03 */
.L_x_2276:
[----:B------:R-:W-:Y:S01]  /*16e0*/  ULDC.64 UR4, c[0x0][0xa10] ;  /* 0x0002840000047ab9 */ /* 0x000fe20000000a00 */
[----:B------:R-:W-:Y:S01]  /*16f0*/  ULDC.64 UR6, c[0x0][0x208] ;  /* 0x0000820000067ab9 */ /* 0x000fe20000000a00 */
[----:B------:R-:W-:Y:S01]  /*1700*/  ISETP.NE.U32.AND P0, PT, RZ, UR4, PT ;  /* 0x00000004ff007c0c */ /* 0x000fe2000bf05070 */
[----:B------:R-:W2:Y:S03]  /*1710*/  LDC R4, c[0x0][0x448] ;  /* 0x00011200ff047b82 */ /* 0x000ea60000000800 */
[----:B------:R-:W-:Y:S01]  /*1720*/  ISETP.NE.AND.EX P0, PT, RZ, UR5, PT, P0 ;  /* 0x00000005ff007c0c */ /* 0x000fe2000bf05300 */
[----:B------:R-:W-:-:S12]  /*1730*/  ULDC.64 UR4, c[0x0][0xa30] ;  /* 0x00028c0000047ab9 */ /* 0x000fd80000000a00 */
[----:B-1----:R-:W1:Y:S02]  /*1740*/  @P0 LDC.64 R6, c[0x0][0xa10] ;  /* 0x00028400ff060b82 */ /* 0x002e640000000a00 */
[----:B-1----:R-:W-:-:S05]  /*1750*/  @P0 IMAD.WIDE R6, R28, 0x4, R6 ;  /* 0x000000041c060825 */ /* 0x002fca00078e0206 */
[----:B------:R-:W3:Y:S04]  /*1760*/  @P0 LDG.E R0, desc[UR6][R6.64] ;  /* 0x0000000606000981 */ /* 0x000ee8000c1e1900 */
[----:B------:R1:W3:Y:S01]  /*1770*/  @P0 LDG.E R3, desc[UR6][R6.64+0x4] ;  /* 0x0000040606030981 */ /* 0x0002e2000c1e1900 */
[----:B------:R-:W-:Y:S01]  /*1780*/  ISETP.NE.U32.AND P1, PT, RZ, UR4, PT ;  /* 0x00000004ff007c0c */ /* 0x000fe2000bf25070 */
[----:B-----5:R-:W-:-:S03]  /*1790*/  IMAD.MOV.U32 R121, RZ, RZ, R26 ;  /* 0x000000ffff797224 */ /* 0x020fc600078e001a */
[----:B------:R-:W-:-:S13]  /*17a0*/  ISETP.NE.AND.EX P1, PT, RZ, UR5, PT, P1 ;  /* 0x00000005ff007c0c */ /* 0x000fda000bf25310 */
[----:B------:R-:W-:-:S04]  /*17b0*/  @P1 IADD3 R8, P2, R30, UR4, RZ ;  /* 0x000000041e081c10 */ /* 0x000fc8000ff5e0ff */
[----:B------:R-:W-:-:S05]  /*17c0*/  @P1 IADD3.X R9, R29, UR5, RZ, P2, !PT ;  /* 0x000000051d091c10 */ /* 0x000fca00097fe4ff */
[----:B------:R4:W5:Y:S01]  /*17d0*/  @P1 LDG.E R121, desc[UR6][R8.64] ;  /* 0x0000000608791981 */ /* 0x000962000c1e1900 */
[----:B--2---:R-:W-:Y:S01]  /*17e0*/  ISETP.NE.AND P1, PT, R4, 0x1, PT ;  /* 0x000000010400780c */ /* 0x004fe20003f25270 */
[----:B------:R-:W-:Y:S01]  /*17f0*/  IMAD.IADD R15, R26, 0x1, -R15 ;  /* 0x000000011a0f7824 */ /* 0x000fe200078e0a0f */
[----:B------:R-:W-:Y:S01]  /*1800*/  SHF.L.U32 R5, R5, 0x7, RZ ;  /* 0x0000000705057819 */ /* 0x000fe200000006ff */
[----:B-1----:R-:W-:Y:S01]  /*1810*/  IMAD.MOV.U32 R6, RZ, RZ, RZ ;  /* 0x000000ffff067224 */ /* 0x002fe200078e00ff */
[----:B------:R-:W-:Y:S01]  /*1820*/  LOP3.LUT R12, R10, 0xff, RZ, 0xc0, !PT ;  /* 0x000000ff0a0c7812 */ /* 0x000fe200078ec0ff */
[----:B------:R-:W-:Y:S02]  /*1830*/  BSSY B0, `(.L_x_2277) ;  /* 0x0000038000007945 */ /* 0x000fe40003800000 */
[----:B------:R-:W-:Y:S01]  /*1840*/  VIADD R4, R5, 0x7f ;  /* 0x0000007f05047836 */ /* 0x000fe20000000000 */
[----:B------:R1:W-:Y:S01]  /*1850*/  STL [R1+0x54], R5 ;  /* 0x0000540501007387 */ /* 0x0003e20000100800 */
[----:B----4-:R-:W-:-:S04]  /*1860*/  SHF.R.U32.HI R8, RZ, 0x10, R10 ;  /* 0x00000010ff087819 */ /* 0x010fc8000001160a */
[----:B------:R-:W2:Y:S08]  /*1870*/  @P1 LDC R11, c[0x0][0x44c] ;  /* 0x00011300ff0b1b82 */ /* 0x000eb00000000800 */
[----:B------:R-:W4:Y:S01]  /*1880*/  @P1 LDC R7, c[0x0][0x450] ;  /* 0x00011400ff071b82 */ /* 0x000f220000000800 */
[----:B---3--:R-:W-:Y:S02]  /*1890*/  @P0 IMAD.IADD R2, R3, 0x1, -R0 ;  /* 0x0000000103020824 */ /* 0x008fe400078e0a00 */
[----:B--2---:R-:W-:-:S04]  /*18a0*/  @P1 IMAD.HI.U32 R0, R4, R11, RZ ;  /* 0x0000000b04001227 */ /* 0x004fc800078e00ff */
[----:B-1----:R-:W-:Y:S01]  /*18b0*/  IMAD.IADD R5, R15, 0x1, R2 ;  /* 0x000000010f057824 */ /* 0x002fe200078e0202 */
[----:B----4-:R-:W-:Y:S01]  /*18c0*/  @P1 SHF.R.U32.HI R4, RZ, R7, R0 ;  /* 0x00000007ff041219 */ /* 0x010fe20000011600 */
[----:B------:R-:W-:-:S03]  /*18d0*/  IMAD.MOV.U32 R0, RZ, RZ, RZ ;  /* 0x000000ffff007224 */ /* 0x000fc600078e00ff */
[----:B------:R-:W-:Y:S01]  /*18e0*/  IADD3 R137, R5, 0xe0, -R14 ;  /* 0x000000e005897810 */ /* 0x000fe20007ffe80e */
[----:B------:R1:W-:Y:S04]  /*18f0*/  STL [R1+0x60], R5 ;  /* 0x0000600501007387 */ /* 0x0003e80000100800 */
[----:B------:R-:W-:Y:S01]  /*1900*/  IMAD.IADD R7, R137, 0x1, R4 ;  /* 0x0000000189077824 */ /* 0x000fe200078e0204 */
[----:B------:R2:W-:Y:S01]  /*1910*/  STL [R1+0x90], R12 ;  /* 0x0000900c01007387 */ /* 0x0005e20000100800 */
[----:B------:R-:W-:Y:S02]  /*1920*/  IMAD.MOV.U32 R4, RZ, RZ, RZ ;  /* 0x000000ffff047224 */ /* 0x000fe400078e00ff */
[----:B------:R-:W-:Y:S01]  /*1930*/  IMAD.HI R6, R7, -0x6db6db6d, R6 ;  /* 0x9249249307067827 */ /* 0x000fe200078e0206 */
[----:B------:R2:W-:Y:S03]  /*1940*/  STL [R1+0x80], R8 ;  /* 0x0000800801007387 */ /* 0x0005e60000100800 */
[----:B-1----:R-:W-:-:S04]  /*1950*/  VIADD R5, R5, 0xdf ;  /* 0x000000df05057836 */ /* 0x002fc80000000000 */
[----:B------:R-:W-:Y:S01]  /*1960*/  IMAD.HI R4, R5, -0x6db6db6d, R4 ;  /* 0x9249249305047827 */ /* 0x000fe200078e0204 */
[----:B------:R-:W-:-:S04]  /*1970*/  SHF.R.U32.HI R5, RZ, 0x1f, R6 ;  /* 0x0000001fff057819 */ /* 0x000fc80000011606 */
[----:B------:R-:W-:Y:S02]  /*1980*/  SHF.R.U32.HI R3, RZ, 0x1f, R4 ;  /* 0x0000001fff037819 */ /* 0x000fe40000011604 */
[----:B------:R-:W-:Y:S02]  /*1990*/  LEA.HI.SX32 R5, R6, R5, 0x19 ;  /* 0x0000000506057211 */ /* 0x000fe400078fcaff */
[----:B------:R-:W-:-:S04]  /*19a0*/  LEA.HI.SX32 R138, R4, R3, 0x19 ;  /* 0x00000003048a7211 */ /* 0x000fc800078fcaff */
[----:B------:R-:W-:-:S04]  /*19b0*/  VIMNMX R9, R138, R5, PT ;  /* 0x000000058a097248 */ /* 0x000fc80003fe0100 */
[----:B------:R-:W-:-:S13]  /*19c0*/  ISETP.GE.AND P0, PT, R9, 0x1, PT ;  /* 0x000000010900780c */ /* 0x000fda0003f06270 */
[----:B--2---:R-:W-:Y:S05]  /*19d0*/  @!P0 BRA `(.L_x_2278) ;  /* 0x0000000000748947 */ /* 0x004fea0003800000 */
[----:B------:R-:W-:Y:S01]  /*19e0*/  ISETP.NE.AND P0, PT, R8, RZ, PT ;  /* 0x000000ff0800720c */ /* 0x000fe20003f05270 */
[----:B------:R-:W-:-:S03]  /*19f0*/  ULDC UR4, c[0x0][0x9f0] ;  /* 0x00027c0000047ab9 */ /* 0x000fc60000000800 */
[----:B------:R-:W-:-:S04]  /*1a00*/  SEL R10, R8, UR4, P0 ;  /* 0x00000004080a7c07 */ /* 0x000fc80008000000 */
[-C--:B------:R-:W-:Y:S02]  /*1a10*/  IABS R6, R10.reuse ;  /* 0x0000000a00067213 */ /* 0x080fe40000000000 */
[----:B------:R-:W-:Y:S02]  /*1a20*/  IADD3 R0, R10, -0x1, R9 ;  /* 0xffffffff0a007810 */ /* 0x000fe40007ffe009 */
[----:B------:R-:W1:Y:S01]  /*1a30*/  I2F.RP R3, R6 ;  /* 0x0000000600037306 */ /* 0x000e620000209400 */
[----:B------:R-:W-:Y:S02]  /*1a40*/  IABS R11, R10 ;  /* 0x0000000a000b7213 */ /* 0x000fe40000000000 */
[----:B------:R-:W-:Y:S02]  /*1a50*/  IABS R8, R0 ;  /* 0x0000000000087213 */ /* 0x000fe40000000000 */
[----:B------:R-:W-:-:S04]  /*1a60*/  LOP3.LUT R0, R0, R10, RZ, 0x3c, !PT ;  /* 0x0000000a00007212 */ /* 0x000fc800078e3cff */
[----:B------:R-:W-:Y:S01]  /*1a70*/  ISETP.GE.AND P2, PT, R0, RZ, PT ;  /* 0x000000ff0000720c */ /* 0x000fe20003f46270 */
[----:B-1----:R-:W1:Y:S02]  /*1a80*/  MUFU.RCP R3, R3 ;  /* 0x0000000300037308 */ /* 0x002e640000001000 */
[----:B-1----:R-:W-:Y:S02]  /*1a90*/  VIADD R4, R3, 0xffffffe ;  /* 0x0ffffffe03047836 */ /* 0x002fe40000000000 */
[----:B------:R-:W-:-:S04]  /*1aa0*/  IMAD.MOV R3, RZ, RZ, -R11 ;  /* 0x000000ffff037224 */ /* 0x000fc800078e0a0b */
[----:B------:R1:W2:Y:S02]  /*1ab0*/  F2I.FTZ.U32.TRUNC.NTZ R5, R4 ;  /* 0x0000000400057305 */ /* 0x0002a4000021f000 */
[----:B-1----:R-:W-:Y:S01]  /*1ac0*/  IMAD.MOV.U32 R4, RZ, RZ, RZ ;  /* 0x000000ffff047224 */ /* 0x002fe200078e00ff */
[----:B--2---:R-:W-:-:S05]  /*1ad0*/  IADD3 R7, RZ, -R5, RZ ;  /* 0x80000005ff077210 */ /* 0x004fca0007ffe0ff */
[----:B------:R-:W-:-:S04]  /*1ae0*/  IMAD R7, R7, R6, RZ ;  /* 0x0000000607077224 */ /* 0x000fc800078e02ff */
[----:B------:R-:W-:-:S06]  /*1af0*/  IMAD.HI.U32 R5, R5, R7, R4 ;  /* 0x0000000705057227 */ /* 0x000fcc00078e0004 */
        /* <DEDUP_REMOVED lines=11> */
.L_x_2278:
[----:B------:R-:W-:Y:S05]  /*1bb0*/  BSYNC B0 ;  /* 0x0000000000007941 */ /* 0x000fea0003800000 */
.L_x_2277:
        /* <DEDUP_REMOVED lines=9> */
[----:B------:R-:W-:-:S05]  /*1c50*/  IMAD.MOV.U32 R24, RZ, RZ, R25 ;  /* 0x000000ffff187224 */ /* 0x000fca00078e0019 */
[----:B------:R-:W-:Y:S01]  /*1c60*/  MOV R25, R24 ;  /* 0x0000001800197202 */ /* 0x000fe20000000f00 */
        /* <DEDUP_REMOVED lines=16> */
[----:B0-----:R0:W1:Y:S01]  /*1d70*/  LDC.64 R14, c[0x4][R0] ;  /* 0x01000000000e7b82 */ /* 0x0010620000000a00 */
        /* <DEDUP_REMOVED lines=11> */
.L_x_2281:
[----:B------:R-:W-:Y:S05]  /*1e30*/  BSYNC B6 ;  /* 0x0000000000067941 */ /* 0x000fea0003800000 */
.L_x_2280:
[----:B------:R-:W-:Y:S01]  /*1e40*/  IADD3 R0, R16, 0xe400, RZ ;  /* 0x0000e40010007810 */ /* 0x000fe20007ffe0ff */
[----:B------:R-:W-:Y:S03]  /*1e50*/  BSSY B6, `(.L_x_2282) ;  /* 0x0000013000067945 */ /* 0x000fe60003800000 */
        /* <DEDUP_REMOVED lines=18> */
.L_x_2283:
[----:B------:R-:W-:Y:S05]  /*1f80*/  BSYNC B6 ;  /* 0x0000000000067941 */ /* 0x000fea0003800000 */
.L_x_2282:
[----:B------:R-:W-:Y:S01]  /*1f90*/  ULDC.64 UR4, c[0x0][0x9f8] ;  /* 0x00027e0000047ab9 */ /* 0x000fe20000000a00 */
[----:B------:R-:W-:Y:S01]  /*1fa0*/  IMAD.MOV.U32 R0, RZ, RZ, R28 ;  /* 0x000000ffff007224 */ /* 0x000fe200078e001c */
[----:B------:R-:W-:Y:S01]  /*1fb0*/  ISETP.NE.U32.AND P0, PT, RZ, UR4, PT ;  /* 0x00000004ff007c0c */ /* 0x000fe2000bf05070 */
[----:B------:R-:W-:Y:S01]  /*1fc0*/  ULDC.64 UR6, c[0x0][0x208] ;  /* 0x0000820000067ab9 */ /* 0x000fe20000000a00 */
[----:B------:R-:W2:Y:S01]  /*1fd0*/  LDL R51, [R1+0x6c] ;  /* 0x00006c0001337983 */ /* 0x000ea20000100800 */
[----:B------:R-:W1:Y:S01]  /*1fe0*/  LDC.64 R40, c[0x0][0x300] ;  /* 0x0000c000ff287b82 */ /* 0x000e620000000a00 */
[----:B------:R-:W-:Y:S02]  /*1ff0*/  ISETP.NE.AND.EX P0, PT, RZ, UR5, PT, P0 ;  /* 0x00000005ff007c0c */ /* 0x000fe4000bf05300 */
[----:B------:R-:W3:Y:S04]  /*2000*/  LDL R50, [R1+0x78] ;  /* 0x0000780001327983 */ /* 0x000ee80000100800 */
[----:B------:R-:W4:Y:S01]  /*2010*/  LDL R48, [R1+0x74] ;  /* 0x0000740001307983 */ /* 0x000f220000100800 */
[----:B------:R-:W-:Y:S01]  /*2020*/  IADD3 R27, R27, R26, RZ ;  /* 0x0000001a1b1b7210 */ /* 0x000fe20007ffe0ff */
[----:B------:R-:W0:Y:S05]  /*2030*/  LDC R15, c[0x0][0x3f4] ;  /* 0x0000fd00ff0f7b82 */ /* 0x000e2a0000000800 */
[----:B------:R-:W-:Y:S01]  /*2040*/  @P0 IADD3 R4, P1, R30, UR4, RZ ;  /* 0x000000041e040c10 */ /* 0x000fe2000ff3e0ff */
[----:B------:R-:W0:Y:S02]  /*2050*/  S2R R20, SR_TID.X ;  /* 0x0000000000147919 */ /* 0x000e240000002100 */
[----:B------:R-:W0:Y:S01]  /*2060*/  LDC.64 R96, c[0x0][0x408] ;  /* 0x00010200ff607b82 */ /* 0x000e220000000a00 */
[----:B------:R-:W-:Y:S01]  /*2070*/  @P0 IADD3.X R5, R29, UR5, RZ, P1, !PT ;  /* 0x000000051d050c10 */ /* 0x000fe20008ffe4ff */
[----:B------:R-:W-:-:S04]  /*2080*/  ULDC.64 UR4, c[0x0][0xa08] ;  /* 0x0002820000047ab9 */ /* 0x000fc80000000a00 */
[----:B------:R0:W2:Y:S01]  /*2090*/  @P0 LDG.E R0, desc[UR6][R4.64] ;  /* 0x0000000604000981 */ /* 0x0000a2000c1e1900 */
[----:B------:R-:W-:Y:S01]  /*20a0*/  SHF.R.S32.HI R21, RZ, 0x1f, R27 ;  /* 0x0000001fff157819 */ /* 0x000fe2000001141b */
[-C--:B-1----:R-:W-:Y:S01]  /*20b0*/  IMAD.WIDE.U32 R6, R27, R40.reuse, RZ ;  /* 0x000000281b067225 */ /* 0x082fe200078e00ff */
[----:B------:R-:W-:Y:S01]  /*20c0*/  ISETP.NE.U32.AND P0, PT, RZ, UR4, PT ;  /* 0x00000004ff007c0c */ /* 0x000fe2000bf05070 */
[----:B------:R-:W-:Y:S01]  /*20d0*/  ULDC.64 UR6, c[0x0][0x310] ;  /* 0x0000c40000067ab9 */ /* 0x000fe20000000a00 */
[----:B------:R-:W1:Y:S01]  /*20e0*/  LDC.64 R28, c[0x0][0x3f8] ;  /* 0x0000fe00ff1c7b82 */ /* 0x000e620000000a00 */
[----:B------:R-:W-:Y:S01]  /*20f0*/  IMAD R8, R21, R40, RZ ;  /* 0x0000002815087224 */ /* 0x000fe200078e02ff */
[----:B------:R-:W-:Y:S01]  /*2100*/  ISETP.NE.AND.EX P0, PT, RZ, UR5, PT, P0 ;  /* 0x00000005ff007c0c */ /* 0x000fe2000bf05300 */
[----:B------:R-:W-:Y:S01]  /*2110*/  ULDC.64 UR4, c[0x0][0x308] ;  /* 0x0000c20000047ab9 */ /* 0x000fe20000000a00 */
[----:B0-----:R-:W-:Y:S01]  /*2120*/  VIADD R14, R228, 0x80 ;  /* 0x00000080e40e7836 */ /* 0x001fe20000000000 */
[----:B------:R-:W-:Y:S01]  /*2130*/  ISETP.GE.AND P2, PT, R18, R15, PT ;  /* 0x0000000f1200720c */ /* 0x000fe20003f46270 */
[----:B------:R-:W-:Y:S01]  /*2140*/  IMAD R3, R27, R41, R8 ;  /* 0x000000291b037224 */ /* 0x000fe200078e0208 */
[----:B------:R-:W-:Y:S01]  /*2150*/  SHF.R.S32.HI R23, RZ, 0x1f, R22 ;  /* 0x0000001fff177819 */ /* 0x000fe20000011416 */
[C---:B------:R-:W-:Y:S01]  /*2160*/  VIADD R26, R228.reuse, 0x40 ;  /* 0x00000040e41a7836 */ /* 0x040fe20000000000 */
[----:B------:R-:W-:Y:S01]  /*2170*/  IADD3 R13, R228, 0xc0, RZ ;  /* 0x000000c0e40d7810 */ /* 0x000fe20007ffe0ff */
[----:B------:R-:W-:Y:S01]  /*2180*/  IMAD.IADD R7, R7, 0x1, R3 ;  /* 0x0000000107077824 */ /* 0x000fe200078e0203 */
[----:B------:R-:W-:Y:S01]  /*2190*/  SHF.R.S32.HI R123, RZ, 0x1f, R14 ;  /* 0x0000001fff7b7819 */ /* 0x000fe2000001140e */
[C---:B------:R-:W-:Y:S01]  /*21a0*/  IMAD.SHL.U32 R102, R40.reuse, 0x40, RZ ;  /* 0x0000004028667824 */ /* 0x040fe200078e00ff */
[----:B------:R-:W-:Y:S01]  /*21b0*/  SHF.L.U64.HI R103, R40, 0x6, R41 ;  /* 0x0000000628677819 */ /* 0x000fe20000010229 */
[----:B------:R-:W-:Y:S01]  /*21c0*/  IMAD.WIDE.U32 R4, R31, UR4, R6 ;  /* 0x000000041f047c25 */ /* 0x000fe2000f8e0006 */
[----:B------:R-:W-:-:S02]  /*21d0*/  SHF.R.S32.HI R128, RZ, 0x1f, R26 ;  /* 0x0000001fff807819 */ /* 0x000fc4000001141a */
[----:B------:R-:W-:Y:S01]  /*21e0*/  SHF.R.S32.HI R122, RZ, 0x1f, R13 ;  /* 0x0000001fff7a7819 */ /* 0x000fe2000001140d */
[----:B------:R-:W-:Y:S01]  /*21f0*/  IMAD R5, R31, UR5, R5 ;  /* 0x000000051f057c24 */ /* 0x000fe2000f8e0205 */
[----:B------:R-:W-:Y:S01]  /*2200*/  SHF.R.U32.HI R30, RZ, 0x7, R20 ;  /* 0x00000007ff1e7819 */ /* 0x000fe20000011614 */
[----:B------:R-:W-:Y:S01]  /*2210*/  IMAD R13, R41, 0xe0, RZ ;  /* 0x000000e0290d7824 */ /* 0x000fe200078e02ff */
[----:B------:R-:W-:Y:S01]  /*2220*/  SHF.R.S32.HI R20, RZ, 0x1f, R228 ;  /* 0x0000001fff147819 */ /* 0x000fe200000114e4 */
[----:B------:R-:W-:Y:S01]  /*2230*/  VIADD R35, R228, 0x40 ;  /* 0x00000040e4237836 */ /* 0x000fe20000000000 */
[C---:B------:R-:W-:Y:S01]  /*2240*/  ISETP.NE.AND P6, PT, R30.reuse, 0x1, PT ;  /* 0x000000011e00780c */ /* 0x040fe20003fc5270 */
[----:B------:R-:W-:Y:S01]  /*2250*/  VIADD R136, R30, 0x8 ;  /* 0x000000081e887836 */ /* 0x000fe20000000000 */
[----:B------:R-:W-:Y:S01]  /*2260*/  SHF.L.U64.HI R26, R40, 0x7, R41 ;  /* 0x00000007281a7819 */ /* 0x000fe20000010229 */
[----:B------:R-:W0:Y:S01]  /*2270*/  S2R R30, SR_TID.X ;  /* 0x00000000001e7919 */ /* 0x000e220000002100 */
[----:B-1----:R-:W-:Y:S01]  /*2280*/  IMAD.WIDE.U32 R8, R228, R28, R18 ;  /* 0x0000001ce4087225 */ /* 0x002fe200078e0012 */
[----:B------:R-:W-:-:S03]  /*2290*/  SHF.L.U64.HI R12, R28, 0x6, R29 ;  /* 0x000000061c0c7819 */ /* 0x000fc6000001021d */
[----:B------:R-:W-:Y:S02]  /*22a0*/  IMAD.MOV.U32 R88, RZ, RZ, R8 ;  /* 0x000000ffff587224 */ /* 0x000fe400078e0008 */
[-C--:B------:R-:W-:Y:S02]  /*22b0*/  IMAD R14, R20, R40.reuse, RZ ;  /* 0x00000028140e7224 */ /* 0x080fe400078e02ff */
[----:B------:R-:W-:-:S04]  /*22c0*/  IMAD.WIDE.U32 R134, R228, R40, R102 ;  /* 0x00000028e4867225 */ /* 0x000fc800078e0066 */
[C---:B------:R-:W-:Y:S02]  /*22d0*/  VIADD R34, R228.reuse, 0x80 ;  /* 0x00000080e4227836 */ /* 0x040fe40000000000 */
[----:B------:R-:W-:Y:S02]  /*22e0*/  IMAD.SHL.U32 R35, R35, 0x80, RZ ;  /* 0x0000008023237824 */ /* 0x000fe400078e00ff */
[C---:B------:R-:W-:Y:S02]  /*22f0*/  VIADD R53, R228.reuse, 0xc0 ;  /* 0x000000c0e4357836 */ /* 0x040fe40000000000 */
[----:B------:R-:W-:Y:S02]  /*2300*/  IMAD.SHL.U32 R120, R15, 0x2, RZ ;  /* 0x000000020f787824 */ /* 0x000fe400078e00ff */
[----:B------:R-:W-:-:S04]  /*2310*/  IMAD.WIDE.U32 R10, R228, R96, R18 ;  /* 0x00000060e40a7225 */ /* 0x000fc800078e0012 */
[----:B------:R-:W-:-:S04]  /*2320*/  IMAD.WIDE.U32 R130, R40, 0xe0, RZ ;  /* 0x000000e028827825 */ /* 0x000fc800078e00ff */
[----:B------:R-:W-:-:S04]  /*2330*/  IMAD.WIDE.U32 R90, R28, 0xe0, RZ ;  /* 0x000000e01c5a7825 */ /* 0x000fc800078e00ff */
[----:B0-----:R-:W-:Y:S02]  /*2340*/  VIADD R30, R30, 0xffffff80 ;  /* 0xffffff801e1e7836 */ /* 0x001fe40000000000 */
[----:B------:R-:W-:Y:S01]  /*2350*/  IMAD.SHL.U32 R34, R34, 0x80, RZ ;  /* 0x0000008022227824 */ /* 0x000fe200078e00ff */
[----:B------:R-:W-:Y:S01]  /*2360*/  LOP3.LUT R35, R35, 0x380, RZ, 0xc0, !PT ;  /* 0x0000038023237812 */ /* 0x000fe200078ec0ff */
[----:B------:R-:W-:Y:S01]  /*2370*/  IMAD.SHL.U32 R53, R53, 0x80, RZ ;  /* 0x0000008035357824 */ /* 0x000fe200078e00ff */
[----:B------:R-:W-:Y:S01]  /*2380*/  SHF.R.S32.HI R52, RZ, 0x1f, R30 ;  /* 0x0000001fff347819 */ /* 0x000fe2000001141e */
[----:B------:R-:W-:Y:S01]  /*2390*/  IMAD.WIDE.U32 R100, R228, R40, R18 ;  /* 0x00000028e4647225 */ /* 0x000fe200078e0012 */
[----:B------:R-:W-:Y:S02]  /*23a0*/  LOP3.LUT R34, R34, 0x380, RZ, 0xc0, !PT ;  /* 0x0000038022227812 */ /* 0x000fe400078ec0ff */
[----:B------:R-:W-:Y:S01]  /*23b0*/  LEA.HI R52, R52, R30, RZ, 0x5 ;  /* 0x0000001e34347211 */ /* 0x000fe200078f28ff */
[----:B------:R-:W-:Y:S01]  /*23c0*/  IMAD.MOV.U32 R94, RZ, RZ, R10 ;  /* 0x000000ffff5e7224 */ /* 0x000fe200078e000a */
[----:B------:R-:W-:Y:S01]  /*23d0*/  LOP3.LUT R53, R53, 0x380, RZ, 0xc0, !PT ;  /* 0x0000038035357812 */ /* 0x000fe200078ec0ff */
[----:B------:R-:W-:Y:S01]  /*23e0*/  IMAD R111, R97, 0xe0, RZ ;  /* 0x000000e0616f7824 */ /* 0x000fe200078e02ff */
[----:B------:R-:W-:-:S02]  /*23f0*/  SHF.L.U32 R52, R52, 0x5, RZ ;  /* 0x0000000534347819 */ /* 0x000fc400000006ff */
[----:B------:R-:W-:Y:S02]  /*2400*/  SHF.R.U32.HI R140, RZ, 0x3, R34 ;  /* 0x00000003ff8c7819 */ /* 0x000fe40000011622 */
[----:B------:R-:W-:Y:S02]  /*2410*/  LOP3.LUT R52, R52, 0xfffffc00, RZ, 0xc0, !PT ;  /* 0xfffffc0034347812 */ /* 0x000fe400078ec0ff */
[----:B------:R-:W-:Y:S02]  /*2420*/  SHF.L.U32 R10, R28, 0x6, RZ ;  /* 0x000000061c0a7819 */ /* 0x000fe400000006ff */
[----:B------:R-:W-:Y:S02]  /*2430*/  SHF.R.U32.HI R139, RZ, 0x3, R53 ;  /* 0x00000003ff8b7819 */ /* 0x000fe40000011635 */
[----:B--2---:R-:W-:Y:S02]  /*2440*/  SHF.R.S32.HI R3, RZ, 0x1f, R0 ;  /* 0x0000001fff037819 */ /* 0x004fe40000011400 */
[----:B------:R-:W-:-:S02]  /*2450*/  SEL R7, R0, RZ, !P0 ;  /* 0x000000ff00077207 */ /* 0x000fc40004000000 */
[----:B------:R-:W-:Y:S02]  /*2460*/  SEL R3, R3, RZ, !P0 ;  /* 0x000000ff03037207 */ /* 0x000fe40004000000 */
[----:B------:R-:W-:Y:S01]  /*2470*/  IADD3 R98, P0, R228, R27, RZ ;  /* 0x0000001be4627210 */ /* 0x000fe20007f1e0ff */
[----:B------:R-:W-:-:S04]  /*2480*/  IMAD.WIDE.U32 R42, R7, UR6, R4 ;  /* 0x00000006072a7c25 */ /* 0x000fc8000f8e0004 */
[----:B------:R-:W-:Y:S02]  /*2490*/  IMAD R0, R3, UR6, RZ ;  /* 0x0000000603007c24 */ /* 0x000fe4000f8e02ff */
[----:B------:R-:W-:Y:S02]  /*24a0*/  IMAD R27, R228, R41, R14 ;  /* 0x00000029e41b7224 */ /* 0x000fe400078e020e */
        /* <DEDUP_REMOVED lines=14> */
[----:B------:R-:W-:Y:S01]  /*2590*/  IADD3 R41, R228, 0x40, RZ ;  /* 0x00000040e4297810 */ /* 0x000fe20007ffe0ff */
[----:B------:R-:W-:Y:S02]  /*25a0*/  ULDC UR4, c[0x0][0x2f4] ;  /* 0x0000bd0000047ab9 */ /* 0x000fe40000000800 */
[----:B------:R-:W-:Y:S02]  /*25b0*/  IMAD.IADD R3, R18, 0x1, R3 ;  /* 0x0000000112037824 */ /* 0x000fe400078e0203 */
[----:B------:R-:W-:-:S03]  /*25c0*/  IMAD.WIDE.U32 R6, R228, R96, R22 ;  /* 0x00000060e4067225 */ /* 0x000fc600078e0016 */
[----:B------:R-:W-:Y:S01]  /*25d0*/  SHF.R.S32.HI R8, RZ, 0x1f, R3 ;  /* 0x0000001fff087819 */ /* 0x000fe20000011403 */
[----:B------:R-:W-:Y:S01]  /*25e0*/  IMAD R95, R228, R97, R0 ;  /* 0x00000061e45f7224 */ /* 0x000fe200078e0200 */
[----:B------:R-:W-:Y:S01]  /*25f0*/  P2R R0, PR, RZ, 0x4 ;  /* 0x00000004ff007803 */ /* 0x000fe20000000000 */
[----:B------:R-:W-:Y:S01]  /*2600*/  IMAD.SHL.U32 R41, R41, 0x80, RZ ;  /* 0x0000008029297824 */ /* 0x000fe200078e00ff */
[----:B------:R-:W-:Y:S01]  /*2610*/  LEA.HI R36, R8, R3, RZ, 0x4 ;  /* 0x0000000308247211 */ /* 0x000fe200078f20ff */
[----:B------:R-:W-:Y:S01]  /*2620*/  IMAD.SHL.U32 R3, R229, 0x80, RZ ;  /* 0x00000080e5037824 */ /* 0x000fe200078e00ff */
[----:B------:R-:W-:Y:S01]  /*2630*/  SHF.L.U64.HI R8, R96, 0x6, R97 ;  /* 0x0000000660087819 */ /* 0x000fe20000010261 */
[----:B------:R-:W-:Y:S01]  /*2640*/  IMAD.IADD R93, R7, 0x1, R95 ;  /* 0x00000001075d7824 */ /* 0x000fe200078e025f */
[----:B-----5:R-:W-:Y:S01]  /*2650*/  SHF.R.S32.HI R7, RZ, 0x1f, R121 ;  /* 0x0000001fff077819 */ /* 0x020fe20000011479 */
[----:B------:R-:W-:Y:S01]  /*2660*/  IMAD.X R99, R20, 0x1, R21, P0 ;  /* 0x0000000114637824 */ /* 0x000fe200000e0615 */
[----:B------:R-:W-:Y:S01]  /*2670*/  LOP3.LUT R3, R3, 0x380, RZ, 0xc0, !PT ;  /* 0x0000038003037812 */ /* 0x000fe200078ec0ff */
[----:B------:R-:W-:Y:S01]  /*2680*/  IMAD.MOV.U32 R92, RZ, RZ, R6 ;  /* 0x000000ffff5c7224 */ /* 0x000fe200078e0006 */
[----:B------:R-:W-:Y:S01]  /*2690*/  IADD3 R15, P0, R102, R134, RZ ;  /* 0x00000086660f7210 */ /* 0x000fe20007f1e0ff */
[----:B------:R-:W-:-:S02]  /*26a0*/  IMAD R6, R7, R28, RZ ;  /* 0x0000001c07067224 */ /* 0x000fc400078e02ff */
[----:B------:R-:W-:Y:S01]  /*26b0*/  IMAD.IADD R20, R27, 0x1, R135 ;  /* 0x000000011b147824 */ /* 0x000fe200078e0287 */
[----:B------:R-:W-:Y:S01]  /*26c0*/  SHF.R.U32.HI R21, RZ, 0x3, R3 ;  /* 0x00000003ff157819 */ /* 0x000fe20000011603 */
[----:B------:R-:W-:Y:S01]  /*26d0*/  IMAD.WIDE.U32 R4, R228, R28, R22 ;  /* 0x0000001ce4047225 */ /* 0x000fe200078e0016 */
[----:B------:R-:W-:Y:S02]  /*26e0*/  LOP3.LUT R38, R3, 0x70, R36, 0xf8, !PT ;  /* 0x0000007003267812 */ /* 0x000fe400078ef824 */
[----:B------:R-:W-:Y:S01]  /*26f0*/  LOP3.LUT R41, R41, 0x380, RZ, 0xc0, !PT ;  /* 0x0000038029297812 */ /* 0x000fe200078ec0ff */
[----:B------:R-:W-:Y:S01]  /*2700*/  IMAD.IADD R95, R95, 0x1, R11 ;  /* 0x000000015f5f7824 */ /* 0x000fe200078e020b */
[----:B------:R-:W-:Y:S01]  /*2710*/  SHF.L.U64.HI R11, R28, 0x7, R29 ;  /* 0x000000071c0b7819 */ /* 0x000fe2000001021d */
[----:B------:R-:W-:Y:S02]  /*2720*/  IMAD.IADD R14, R131, 0x1, R13 ;  /* 0x00000001830e7824 */ /* 0x000fe400078e020d */
[----:B------:R-:W-:-:S02]  /*2730*/  IMAD R31, R121, R29, R6 ;  /* 0x0000001d791f7224 */ /* 0x000fc400078e0206 */
[----:B------:R-:W-:Y:S01]  /*2740*/  IMAD.X R13, R20, 0x1, R103, P0 ;  /* 0x00000001140d7824 */ /* 0x000fe200000e0667 */
[----:B------:R-:W-:Y:S01]  /*2750*/  IADD3 R110, P0, R15, R102, RZ ;  /* 0x000000660f6e7210 */ /* 0x000fe20007f1e0ff */
[----:B------:R-:W-:Y:S01]  /*2760*/  IMAD.IADD R5, R5, 0x1, R89 ;  /* 0x0000000105057824 */ /* 0x000fe200078e0259 */
[--C-:B------:R-:W-:Y:S01]  /*2770*/  LOP3.LUT R37, R35, 0x70, R36.reuse, 0xf8, !PT ;  /* 0x0000007023257812 */ /* 0x100fe200078ef824 */
[----:B------:R-:W-:Y:S01]  /*2780*/  IMAD R29, R29, 0xe0, RZ ;  /* 0x000000e01d1d7824 */ /* 0x000fe200078e02ff */
[----:B------:R-:W-:Y:S01]  /*2790*/  SHF.R.U32.HI R41, RZ, 0x3, R41 ;  /* 0x00000003ff297819 */ /* 0x000fe20000011629 */
[----:B------:R-:W-:Y:S01]  /*27a0*/  IMAD.IADD R89, R89, 0x1, R9 ;  /* 0x0000000159597824 */ /* 0x000fe200078e0209 */
[----:B------:R-:W-:Y:S01]  /*27b0*/  LOP3.LUT R38, R38, R21, RZ, 0x3c, !PT ;  /* 0x0000001526267212 */ /* 0x000fe200078e3cff */
[----:B------:R-:W-:Y:S01]  /*27c0*/  IMAD.IADD R112, R91, 0x1, R29 ;  /* 0x000000015b707824 */ /* 0x000fe200078e021d */
[--C-:B------:R-:W-:Y:S01]  /*27d0*/  LOP3.LUT R39, R34, 0x70, R36.reuse, 0xf8, !PT ;  /* 0x0000007022277812 */ /* 0x100fe200078ef824 */
[----:B------:R-:W-:Y:S01]  /*27e0*/  IMAD.SHL.U32 R9, R28, 0x80, RZ ;  /* 0x000000801c097824 */ /* 0x000fe200078e00ff */
[----:B------:R-:W-:Y:S01]  /*27f0*/  SHF.R.S32.HI R34, RZ, 0x4, R36 ;  /* 0x00000004ff227819 */ /* 0x000fe20000011424 */
[----:B------:R-:W-:Y:S01]  /*2800*/  IMAD R6, R7, R96, RZ ;  /* 0x0000006007067224 */ /* 0x000fe200078e02ff */
[----:B------:R-:W-:Y:S01]  /*2810*/  LOP3.LUT R35, R36, 0xfffffff0, RZ, 0xc0, !PT ;  /* 0xfffffff024237812 */ /* 0x000fe200078ec0ff */
[----:B------:R-:W-:Y:S01]  /*2820*/  IMAD.WIDE.U32 R46, R121, R28, R4 ;  /* 0x0000001c792e7225 */ /* 0x000fe200078e0004 */
[----:B------:R-:W-:-:S02]  /*2830*/  LOP3.LUT R118, R37, R41, RZ, 0x3c, !PT ;  /* 0x0000002925767212 */ /* 0x000fc400078e3cff */
[----:B------:R-:W-:Y:S01]  /*2840*/  LOP3.LUT R36, R53, 0x70, R36, 0xf8, !PT ;  /* 0x0000007035247812 */ /* 0x000fe200078ef824 */
[----:B------:R-:W-:Y:S01]  /*2850*/  IMAD.WIDE.U32 R88, R121, R28, R88 ;  /* 0x0000001c79587225 */ /* 0x000fe200078e0058 */
[----:B------:R-:W-:-:S03]  /*2860*/  LOP3.LUT R28, R3, 0x30, R18, 0xf8, !PT ;  /* 0x00000030031c7812 */ /* 0x000fc600078ef812 */
[----:B------:R-:W-:Y:S01]  /*2870*/  IMAD.X R29, R13, 0x1, R103, P0 ;  /* 0x000000010d1d7824 */ /* 0x000fe200000e0667 */
[----:B------:R-:W-:Y:S01]  /*2880*/  IADD3 R37, P0, R42, R100, RZ ;  /* 0x000000642a257210 */ /* 0x000fe20007f1e0ff */
[----:B------:R-:W-:Y:S02]  /*2890*/  IMAD.IADD R119, R52, 0x1, R38 ;  /* 0x0000000134777824 */ /* 0x000fe400078e0226 */
[----:B------:R-:W-:Y:S01]  /*28a0*/  IMAD.IADD R27, R101, 0x1, R27 ;  /* 0x00000001651b7824 */ /* 0x000fe200078e021b */
[----:B------:R-:W-:Y:S01]  /*28b0*/  LOP3.LUT R114, R39, R140, RZ, 0x3c, !PT ;  /* 0x0000008c27727212 */ /* 0x000fe200078e3cff */
[----:B------:R-:W-:Y:S01]  /*28c0*/  IMAD.IADD R38, R43, 0x1, R49 ;  /* 0x000000012b267824 */ /* 0x000fe200078e0231 */
[----:B------:R-:W-:Y:S01]  /*28d0*/  SHF.L.U64.HI R7, R96, 0x7, R97 ;  /* 0x0000000760077819 */ /* 0x000fe20000010261 */
[C---:B------:R-:W-:Y:S01]  /*28e0*/  IMAD R33, R121.reuse, R97, R6 ;  /* 0x0000006179217224 */ /* 0x040fe200078e0206 */
[----:B------:R-:W-:Y:S01]  /*28f0*/  LOP3.LUT R28, R28, R21, RZ, 0x3c, !PT ;  /* 0x000000151c1c7212 */ /* 0x000fe200078e3cff */
[----:B------:R-:W-:Y:S01]  /*2900*/  IMAD.SHL.U32 R6, R96, 0x40, RZ ;  /* 0x0000004060067824 */ /* 0x000fe200078e00ff */
[----:B------:R-:W-:Y:S01]  /*2910*/  LOP3.LUT R113, R36, R139, RZ, 0x3c, !PT ;  /* 0x0000008b24717212 */ /* 0x000fe200078e3cff */
[----:B------:R-:W-:Y:S01]  /*2920*/  IMAD.SHL.U32 R5, R96, 0x80, RZ ;  /* 0x0000008060057824 */ /* 0x000fe200078e00ff */
[----:B------:R-:W-:Y:S01]  /*2930*/  IADD3 R39, P3, R42, 0x40, RZ ;  /* 0x000000402a277810 */ /* 0x000fe20007f7e0ff */
[----:B------:R-:W-:Y:S01]  /*2940*/  IMAD.WIDE.U32 R92, R121, R96, R92 ;  /* 0x00000060795c7225 */ /* 0x000fe200078e005c */
[----:B------:R-:W-:-:S03]  /*2950*/  IADD3 R41, P2, R37, 0x40, RZ ;  /* 0x0000004025297810 */ /* 0x000fc60007f5e0ff */
[----:B------:R-:W-:-:S04]  /*2960*/  IMAD.WIDE.U32 R94, R121, R96, R94 ;  /* 0x00000060795e7225 */ /* 0x000fc800078e005e */
[----:B------:R-:W-:Y:S02]  /*2970*/  VIADD R4, R18, 0x40 ;  /* 0x0000004012047836 */ /* 0x000fe40000000000 */
[----:B------:R-:W-:-:S04]  /*2980*/  IMAD.WIDE.U32 R96, R96, 0xe0, RZ ;  /* 0x000000e060607825 */ /* 0x000fc800078e00ff */
[----:B------:R-:W-:Y:S01]  /*2990*/  IMAD.X R104, R27, 0x1, R38, P0 ;  /* 0x000000011b687824 */ /* 0x000fe200000e0626 */
[----:B------:R-:W-:Y:S01]  /*29a0*/  SHF.R.S32.HI R36, RZ, 0x1f, R35 ;  /* 0x0000001fff247819 */ /* 0x000fe20000011423 */
[----:B------:R-:W-:Y:S01]  /*29b0*/  IMAD.IADD R30, R47, 0x1, R31 ;  /* 0x000000012f1e7824 */ /* 0x000fe200078e021f */
[----:B------:R-:W-:Y:S01]  /*29c0*/  ISETP.GE.AND P0, PT, R18, UR4, PT ;  /* 0x0000000412007c0c */ /* 0x000fe2000bf06270 */
[----:B------:R-:W-:Y:S01]  /*29d0*/  IMAD.IADD R32, R93, 0x1, R33 ;  /* 0x000000015d207824 */ /* 0x000fe200078e0221 */
[----:B------:R-:W-:Y:S01]  /*29e0*/  ISETP.GE.AND P1, PT, R4, UR4, PT ;  /* 0x0000000404007c0c */ /* 0x000fe2000bf26270 */
[----:B------:R-:W-:Y:S02]  /*29f0*/  IMAD.IADD R111, R97, 0x1, R111 ;  /* 0x00000001616f7824 */ /* 0x000fe400078e026f */
[----:B------:R-:W-:Y:S02]  /*2a00*/  IMAD.IADD R28, R52, 0x1, R28 ;  /* 0x00000001341c7824 */ /* 0x000fe400078e021c */
[----:B------:R-:W-:-:S02]  /*2a10*/  IMAD.IADD R31, R31, 0x1, R89 ;  /* 0x000000011f1f7824 */ /* 0x000fc400078e0259 */
[----:B------:R-:W-:Y:S02]  /*2a20*/  IMAD.IADD R33, R33, 0x1, R95 ;  /* 0x0000000121217824 */ /* 0x000fe400078e025f */
[----:B------:R-:W-:Y:S02]  /*2a30*/  IMAD.IADD R118, R51, 0x1, R118 ;  /* 0x0000000133767824 */ /* 0x000fe400078e0276 */
[----:B---3--:R-:W-:Y:S02]  /*2a40*/  IMAD.IADD R114, R50, 0x1, R114 ;  /* 0x0000000132727824 */ /* 0x008fe400078e0272 */
[----:B----4-:R-:W-:Y:S02]  /*2a50*/  IMAD.IADD R113, R48, 0x1, R113 ;  /* 0x0000000130717824 */ /* 0x010fe400078e0271 */
[----:B------:R-:W-:Y:S02]  /*2a60*/  IMAD.X R105, RZ, RZ, R38, P3 ;  /* 0x000000ffff697224 */ /* 0x000fe400018e0626 */
[----:B------:R-:W-:-:S02]  /*2a70*/  IMAD.X R106, RZ, RZ, R104, P2 ;  /* 0x000000ffff6a7224 */ /* 0x000fc400010e0668 */
[----:B------:R-:W-:Y:S01]  /*2a80*/  IMAD.IADD R107, R45, 0x1, R107 ;  /* 0x000000012d6b7824 */ /* 0x000fe200078e026b */
[----:B------:R-:W-:Y:S06]  /*2a90*/  @!P6 BAR.SYNC.DEFER_BLOCKING 0x9, 0x100 ;  /* 0x024400000000eb1d */ /* 0x000fec0000010000 */
.L_x_2367:
[----:B0-----:R-:W0:Y:S01]  /*2aa0*/  LDC R126, c[0x0][0x3f4] ;  /* 0x0000fd00ff7e7b82 */ /* 0x001e220000000800 */
        /* <DEDUP_REMOVED lines=38> */
[----:B------:R-:W-:Y:S01]  /*2d10*/  CS2R R82, SRZ ;  /* 0x0000000000527805 */ /* 0x000fe2000001ff00 */
[----:B------:R-:W-:Y:S01]  /*2d20*/  ULDC.64 UR6, c[0x0][0x208] ;  /* 0x0000820000067ab9 */ /* 0x000fe20000000a00 */
        /* <DEDUP_REMOVED lines=12> */
.L_x_2288:
[----:B------:R-:W-:Y:S05]  /*2df0*/  BSYNC B1 ;  /* 0x0000000000017941 */ /* 0x000fea0003800000 */
.L_x_2287:
        /* <DEDUP_REMOVED lines=8> */
[----:B------:R-:W-:Y:S02]  /*2e80*/  CS2R R62, SRZ ;  /* 0x00000000003e7805 */ /* 0x000fe4000001ff00 */
[----:B------:R-:W-:Y:S02]  /*2e90*/  CS2R R66, SRZ ;  /* 0x0000000000427805 */ /* 0x000fe4000001ff00 */
[----:B------:R-:W-:Y:S02]  /*2ea0*/  CS2R R56, SRZ ;  /* 0x0000000000387805 */ /* 0x000fe4000001ff00 */
[----:B------:R-:W-:Y:S02]  /*2eb0*/  CS2R R54, SRZ ;  /* 0x0000000000367805 */ /* 0x000fe4000001ff00 */
[----:B------:R-:W-:Y:S01]  /*2ec0*/  CS2R R58, SRZ ;  /* 0x00000000003a7805 */ /* 0x000fe2000001ff00 */
[----:B-----5:R-:W-:Y:S01]  /*2ed0*/  IMAD.MOV.U32 R132, RZ, RZ, R76 ;  /* 0x000000ffff847224 */ /* 0x020fe200078e004c */
[----:B------:R-:W-:Y:S01]  /*2ee0*/  CS2R R74, SRZ ;  /* 0x00000000004a7805 */ /* 0x000fe2000001ff00 */
[----:B------:R-:W-:Y:S01]  /*2ef0*/  IMAD.MOV.U32 R149, RZ, RZ, R80 ;  /* 0x000000ffff957224 */ /* 0x000fe200078e0050 */
[----:B------:R-:W-:Y:S06]  /*2f00*/  @P3 BRA `(.L_x_2290) ;  /* 0x0000000000543947 */ /* 0x000fec0003800000 */
[----:B------:R-:W-:Y:S01]  /*2f10*/  IADD3 R84, P4, P5, R46, R48, R10 ;  /* 0x000000302e547210 */ /* 0x000fe20007d9e00a */
[----:B------:R-:W-:Y:S01]  /*2f20*/  ULDC.64 UR4, c[0x0][0x3e8] ;  /* 0x0000fa0000047ab9 */ /* 0x000fe20000000a00 */
[----:B------:R-:W-:Y:S02]  /*2f30*/  CS2R R72, SRZ ;  /* 0x0000000000487805 */ /* 0x000fe4000001ff00 */
[----:B------:R-:W-:Y:S02]  /*2f40*/  CS2R R74, SRZ ;  /* 0x00000000004a7805 */ /* 0x000fe4000001ff00 */
[----:B------:R-:W-:Y:S01]  /*2f50*/  IADD3.X R69, R30, R133, R12, P4, P5 ;  /* 0x000000851e457210 */ /* 0x000fe200027ea40c */
[----:B------:R-:W-:Y:S01]  /*2f60*/  ULDC.64 UR6, c[0x0][0x208] ;  /* 0x0000820000067ab9 */ /* 0x000fe20000000a00 */
        /* <DEDUP_REMOVED lines=15> */
.L_x_2290:
[----:B------:R-:W-:Y:S05]  /*3060*/  BSYNC B1 ;  /* 0x0000000000017941 */ /* 0x000fea0003800000 */
.L_x_2289:
        /* <DEDUP_REMOVED lines=26> */
.L_x_2292:
[----:B------:R-:W-:Y:S05]  /*3210*/  BSYNC B1 ;  /* 0x0000000000017941 */ /* 0x000fea0003800000 */
.L_x_2291:
[----:B0-----:R-:W-:Y:S01]  /*3220*/  VIADD R84, R228, 0xc0 ;  /* 0x000000c0e4547836 */ /* 0x001fe20000000000 */
[----:B------:R-:W-:Y:S04]  /*3230*/  BSSY B1, `(.L_x_2293) ;  /* 0x000001e000017945 */ /* 0x000fe80003800000 */
[----:B------:R-:W-:-:S13]  /*3240*/  ISETP.GE.AND P4, PT, R84, R117, PT ;  /* 0x000000755400720c */ /* 0x000fda0003f86270 */
[----:B------:R-:W-:Y:S05]  /*3250*/  @P4 BRA `(.L_x_2294) ;  /* 0x00000000006c4947 */ /* 0x000fea0003800000 */
[----:B------:R-:W0:Y:S01]  /*3260*/  LDC.64 R52, c[0x0][0x3f8] ;  /* 0x0000fe00ff347b82 */ /* 0x000e220000000a00 */
[----:B------:R-:W-:Y:S01]  /*3270*/  IMAD.MOV.U32 R49, RZ, RZ, R133 ;  /* 0x000000ffff317224 */ /* 0x000fe200078e0085 */
[----:B------:R-:W-:Y:S01]  /*3280*/  ULDC.64 UR4, c[0x0][0x3e8] ;  /* 0x0000fa0000047ab9 */ /* 0x000fe20000000a00 */
[----:B------:R-:W-:Y:S01]  /*3290*/  IMAD.MOV.U32 R51, RZ, RZ, R129 ;  /* 0x000000ffff337224 */ /* 0x000fe200078e0081 */
[----:B------:R-:W-:Y:S02]  /*32a0*/  CS2R R56, SRZ ;  /* 0x0000000000387805 */ /* 0x000fe4000001ff00 */
[----:B------:R-:W-:Y:S01]  /*32b0*/  CS2R R58, SRZ ;  /* 0x00000000003a7805 */ /* 0x000fe2000001ff00 */
[----:B------:R-:W-:Y:S01]  /*32c0*/  ULDC.64 UR6, c[0x0][0x208] ;  /* 0x0000820000067ab9 */ /* 0x000fe20000000a00 */
[----:B0-----:R-:W-:-:S04]  /*32d0*/  IMAD.WIDE.U32 R48, R52, 0xc0, R48 ;  /* 0x000000c034307825 */ /* 0x001fc800078e0030 */
[----:B------:R-:W-:Y:S01]  /*32e0*/  IMAD R53, R53, 0xc0, RZ ;  /* 0x000000c035357824 */ /* 0x000fe200078e02ff */
[----:B------:R-:W-:-:S04]  /*32f0*/  IADD3 R48, P5, P6, R46, UR4, R48 ;  /* 0x000000042e307c10 */ /* 0x000fc8000febe030 */
[----:B------:R-:W-:Y:S02]  /*3300*/  IADD3 R49, R49, R53, RZ ;  /* 0x0000003531317210 */ /* 0x000fe40007ffe0ff */
[----:B------:R-:W0:Y:S02]  /*3310*/  LDC.64 R52, c[0x0][0x408] ;  /* 0x00010200ff347b82 */ /* 0x000e240000000a00 */
        /* <DEDUP_REMOVED lines=15> */
.L_x_2294:
[----:B------:R-:W-:Y:S05]  /*3410*/  BSYNC B1 ;  /* 0x0000000000017941 */ /* 0x000fea0003800000 */
.L_x_2293:
[----:B0-----:R-:W2:Y:S01]  /*3420*/  LDL R48, [R1+0x4c] ;  /* 0x00004c0001307983 */ /* 0x001ea20000100800 */
[----:B------:R-:W-:Y:S01]  /*3430*/  IMAD.MOV.U32 R153, RZ, RZ, R78 ;  /* 0x000000ffff997224 */ /* 0x000fe200078e004e */
[----:B-----5:R-:W-:Y:S01]  /*3440*/  MOV R141, R62 ;  /* 0x0000003e008d7202 */ /* 0x020fe20000000f00 */
[----:B------:R-:W-:Y:S02]  /*3450*/  IMAD.MOV.U32 R154, RZ, RZ, R82 ;  /* 0x000000ffff9a7224 */ /* 0x000fe400078e0052 */
[----:B------:R-:W-:Y:S02]  /*3460*/  IMAD.MOV.U32 R145, RZ, RZ, R68 ;  /* 0x000000ffff917224 */ /* 0x000fe400078e0044 */
[----:B------:R-:W-:Y:S02]  /*3470*/  IMAD.MOV.U32 R148, RZ, RZ, R72 ;  /* 0x000000ffff947224 */ /* 0x000fe400078e0048 */
[----:B------:R-:W-:Y:S02]  /*3480*/  IMAD.MOV.U32 R146, RZ, RZ, R70 ;  /* 0x000000ffff927224 */ /* 0x000fe400078e0046 */
[----:B------:R-:W-:-:S02]  /*3490*/  IMAD.MOV.U32 R147, RZ, RZ, R74 ;  /* 0x000000ffff937224 */ /* 0x000fc400078e004a */
[----:B------:R-:W-:Y:S02]  /*34a0*/  IMAD.MOV.U32 R133, RZ, RZ, R60 ;  /* 0x000000ffff857224 */ /* 0x000fe400078e003c */
[----:B------:R-:W-:Y:S02]  /*34b0*/  IMAD.MOV.U32 R142, RZ, RZ, R64 ;  /* 0x000000ffff8e7224 */ /* 0x000fe400078e0040 */
[----:B------:R-:W-:Y:S02]  /*34c0*/  IMAD.MOV.U32 R143, RZ, RZ, R66 ;  /* 0x000000ffff8f7224 */ /* 0x000fe400078e0042 */
[----:B------:R-:W-:Y:S02]  /*34d0*/  IMAD.MOV.U32 R84, RZ, RZ, R52 ;  /* 0x000000ffff547224 */ /* 0x000fe400078e0034 */
[----:B------:R-:W-:Y:S02]  /*34e0*/  IMAD.MOV.U32 R86, RZ, RZ, R56 ;  /* 0x000000ffff567224 */ /* 0x000fe400078e0038 */
[----:B------:R-:W-:-:S02]  /*34f0*/  IMAD.MOV.U32 R85, RZ, RZ, R54 ;  /* 0x000000ffff557224 */ /* 0x000fc400078e0036 */
[----:B------:R-:W-:Y:S01]  /*3500*/  IMAD.MOV.U32 R87, RZ, RZ, R58 ;  /* 0x000000ffff577224 */ /* 0x000fe200078e003a */
[----:B--2---:R-:W-:-:S13]  /*3510*/  R2UR UR4, R48 ;  /* 0x00000000300472ca */ /* 0x004fda00000e0000 */
[----:B------:R-:W-:-:S06]  /*3520*/  UISETP.NE.AND UP0, UPT, UR4, 0x3, UPT ;  /* 0x000000030400788c */ /* 0x000fcc000bf05270 */
[----:B------:R-:W-:-:S13]  /*3530*/  PLOP3.LUT P5, PT, PT, PT, UP0, 0x80, 0x0 ;  /* 0x000000000000781c */ /* 0x000fda0003faf008 */
[----:B------:R-:W-:Y:S05]  /*3540*/  @!P5 BRA `(.L_x_2295) ;  /* 0x000000000004d947 */ /* 0x000fea0003800000 */
[----:B------:R-:W-:Y:S01]  /*3550*/  BPT.TRAP 0x1 ;  /* 0x000000040000795c */ /* 0x000fe20000300000 */
.L_x_2295:
[----:B------:R-:W2:Y:S01]  /*3560*/  LDL R48, [R1] ;  /* 0x0000000001307983 */ /* 0x000ea20000100800 */
[----:B------:R-:W-:Y:S01]  /*3570*/  IMAD R108, R17, 0x8, R16 ;  /* 0x00000008116c7824 */ /* 0x000fe200078e0210 */
[----:B------:R-:W-:Y:S01]  /*3580*/  BSSY B1, `(.L_x_2296) ;  /* 0x0000004000017945 */ /* 0x000fe20003800000 */
[----:B--2---:R-:W-:-:S04]  /*3590*/  SHF.L.U32 R129, R48, 0x1f, RZ ;  /* 0x0000001f30817819 */ /* 0x004fc800000006ff */
[----:B------:R-:W0:Y:S02]  /*35a0*/  SYNCS.PHASECHK.TRANS64.TRYWAIT P6, [R108+URZ+0x2e890], R129 ;  /* 0x02e890816c0075a7 */ /* 0x000e2400080c017f */
[----:B0-----:R-:W-:Y:S05]  /*35b0*/  @!P6 BRA `(.L_x_2297) ;  /* 0x000002bc0000e947 */ /* 0x001fea0003800000 */
.L_x_2603:
[----:B------:R-:W-:Y:S05]  /*35c0*/  BSYNC B1 ;  /* 0x0000000000017941 */ /* 0x000fea0003800000 */
.L_x_2296:
[----:B------:R-:W-:Y:S01]  /*35d0*/  BSSY B1, `(.L_x_2298) ;  /* 0x00000ef000017945 */ /* 0x000fe20003800000 */
[----:B------:R-:W-:-:S03]  /*35e0*/  IMAD R150, R17, 0x7000, R28 ;  /* 0x0000700011967824 */ /* 0x000fc600078e021c */
[----:B------:R-:W-:Y:S05]  /*35f0*/  @P2 BRA `(.L_x_2299) ;  /* 0x0000000c00b02947 */ /* 0x000fea0003800000 */
[----:B------:R-:W-:Y:S01]  /*3600*/  IADD3 R152, P2, R100, R124, RZ ;  /* 0x0000007c64987210 */ /* 0x000fe20007f5e0ff */
[----:B------:R-:W-:Y:S04]  /*3610*/  BSSY B2, `(.L_x_2300) ;  /* 0x0000074000027945 */ /* 0x000fe80003800000 */
[----:B------:R-:W-:Y:S01]  /*3620*/  IMAD.X R151, R127, 0x1, R27, P2 ;  /* 0x000000017f977824 */ /* 0x000fe200010e061b */
[----:B------:R-:W-:Y:S07]  /*3630*/  @P0 BRA `(.L_x_2301) ;  /* 0x0000000400c40947 */ /* 0x000fee0003800000 */
[----:B------:R1:W2:Y:S01]  /*3640*/  LDS.128 R48, [R116+0x20400] ;  /* 0x0204000074307984 */ /* 0x0002a20000000c00 */
[----:B------:R-:W-:Y:S01]  /*3650*/  ISETP.GE.AND P2, PT, R22, R126, PT ;  /* 0x0000007e1600720c */ /* 0x000fe20003f46270 */
[----:B------:R-:W-:-:S12]  /*3660*/  BSSY B3, `(.L_x_2302) ;  /* 0x0000069000037945 */ /* 0x000fd80003800000 */
[----:B-1----:R-:W-:Y:S05]  /*3670*/  @P2 BRA `(.L_x_2303) ;  /* 0x00000004009c2947 */ /* 0x002fea0003800000 */
[----:B------:R-:W-:Y:S02]  /*3680*/  SHF.R.U32.HI R80, RZ, 0x8, R81 ;  /* 0x00000008ff507819 */ /* 0x000fe40000011651 */
[--C-:B------:R-:W-:Y:S02]  /*3690*/  SHF.R.U32.HI R82, RZ, 0x8, R83.reuse ;  /* 0x00000008ff527819 */ /* 0x100fe40000011653 */
[----:B------:R-:W-:Y:S01]  /*36a0*/  SHF.R.U32.HI R155, RZ, 0x10, R83 ;  /* 0x00000010ff9b7819 */ /* 0x000fe20000011653 */
[----:B------:R-:W-:Y:S01]  /*36b0*/  IMAD.SHL.U32 R80, R80, 0x100, RZ ;  /* 0x0000010050507824 */ /* 0x000fe200078e00ff */
[----:B------:R-:W-:Y:S01]  /*36c0*/  LOP3.LUT R156, R83, 0xff0000ff, RZ, 0xc0, !PT ;  /* 0xff0000ff539c7812 */ /* 0x000fe200078ec0ff */
[----:B------:R-:W-:Y:S01]  /*36d0*/  IMAD.SHL.U32 R83, R82, 0x100, RZ ;  /* 0x0000010052537824 */ /* 0x000fe200078e00ff */
[----:B------:R-:W-:Y:S01]  /*36e0*/  SHF.R.U32.HI R157, RZ, 0x10, R81 ;  /* 0x00000010ff9d7819 */ /* 0x000fe20000011651 */
[----:B--2---:R-:W-:Y:S01]  /*36f0*/  IMAD.MOV.U32 R82, RZ, RZ, R48 ;  /* 0x000000ffff527224 */ /* 0x004fe200078e0030 */
[----:B------:R-:W-:-:S02]  /*3700*/  LOP3.LUT R81, R81, 0xff0000ff, RZ, 0xc0, !PT ;  /* 0xff0000ff51517812 */ /* 0x000fc400078ec0ff */
[----:B------:R-:W-:Y:S01]  /*3710*/  LOP3.LUT R156, R156, 0xff00, R83, 0xf8, !PT ;  /* 0x0000ff009c9c7812 */ /* 0x000fe200078ef853 */
[----:B------:R-:W-:Y:S01]  /*3720*/  IMAD.U32 R83, R155, 0x10000, RZ ;  /* 0x000100009b537824 */ /* 0x000fe200078e00ff */
[----:B------:R-:W-:Y:S02]  /*3730*/  LOP3.LUT R81, R81, 0xff00, R80, 0xf8, !PT ;  /* 0x0000ff0051517812 */ /* 0x000fe400078ef850 */
[----:B------:R-:W-:Y:S02]  /*3740*/  SHF.L.U32 R80, R157, 0x10, RZ ;  /* 0x000000109d507819 */ /* 0x000fe400000006ff */
[----:B------:R-:W-:Y:S02]  /*3750*/  F2FP.F16.E4M3.UNPACK_B R48, R49 ;  /* 0x00000031ff30723e */ /* 0x000fe400020006ff */
[----:B------:R-:W-:Y:S02]  /*3760*/  F2FP.F16.E4M3.UNPACK_B R155, R154.H1 ;  /* 0x0000009aff9b723e */ /* 0x000fe400030006ff */
[----:B------:R-:W-:-:S02]  /*3770*/  LOP3.LUT R80, R81, 0xff0000, R80, 0xf8, !PT ;  /* 0x00ff000051507812 */ /* 0x000fc400078ef850 */
[----:B------:R-:W-:Y:S01]  /*3780*/  LOP3.LUT R81, R156, 0xff0000, R83, 0xf8, !PT ;  /* 0x00ff00009c517812 */ /* 0x000fe200078ef853 */
[--C-:B------:R-:W-:Y:S01]  /*3790*/  HADD2.F32 R83, -RZ, R48.reuse.H1_H1 ;  /* 0x30000030ff537230 */ /* 0x100fe20000004100 */
[----:B------:R-:W-:Y:S01]  /*37a0*/  F2FP.F16.E4M3.UNPACK_B R157, R149.H1 ;  /* 0x00000095ff9d723e */ /* 0x000fe200030006ff */
[--C-:B------:R-:W-:Y:S01]  /*37b0*/  HADD2.F32 R159, -RZ, R155.reuse.H0_H0 ;  /* 0x2000009bff9f7230 */ /* 0x100fe20000004100 */
[----:B------:R-:W-:Y:S01]  /*37c0*/  F2FP.F16.E4M3.UNPACK_B R49, R49.H1 ;  /* 0x00000031ff31723e */ /* 0x000fe200030006ff */
[----:B------:R-:W-:Y:S01]  /*37d0*/  HADD2.F32 R48, -RZ, R48.H0_H0 ;  /* 0x20000030ff307230 */ /* 0x000fe20000004100 */
[----:B------:R-:W-:Y:S01]  /*37e0*/  F2FP.F16.E4M3.UNPACK_B R154, R154 ;  /* 0x0000009aff9a723e */ /* 0x000fe200020006ff */
[----:B------:R-:W-:Y:S02]  /*37f0*/  HADD2.F32 R160, -RZ, R155.H1_H1 ;  /* 0x3000009bffa07230 */ /* 0x000fe40000004100 */
[----:B------:R-:W-:Y:S01]  /*3800*/  FMUL.FTZ R161, R83, R159 ;  /* 0x0000009f53a17220 */ /* 0x000fe20000410000 */
[----:B------:R-:W-:-:S02]  /*3810*/  HADD2.F32 R158, -RZ, R157.H0_H0 ;  /* 0x2000009dff9e7230 */ /* 0x000fc40000004100 */
[----:B------:R-:W-:Y:S01]  /*3820*/  FMUL.FTZ R162, R48, R159 ;  /* 0x0000009f30a27220 */ /* 0x000fe20000410000 */
[--C-:B------:R-:W-:Y:S02]  /*3830*/  HADD2.F32 R156, -RZ, R49.reuse.H1_H1 ;  /* 0x30000031ff9c7230 */ /* 0x100fe40000004100 */
[----:B------:R-:W-:Y:S02]  /*3840*/  HADD2.F32 R155, -RZ, R49.H0_H0 ;  /* 0x20000031ff9b7230 */ /* 0x000fe40000004100 */
[----:B------:R-:W-:Y:S01]  /*3850*/  FFMA.FTZ R49, R83, R158, R162 ;  /* 0x0000009e53317223 */ /* 0x000fe200000100a2 */
[----:B------:R-:W-:Y:S02]  /*3860*/  HADD2.F32 R157, -RZ, R157.H1_H1 ;  /* 0x3000009dff9d7230 */ /* 0x000fe40000004100 */
[----:B------:R-:W-:Y:S01]  /*3870*/  FMUL.FTZ R164, R156, R160 ;  /* 0x000000a09ca47220 */ /* 0x000fe20000410000 */
[----:B------:R-:W-:Y:S01]  /*3880*/  F2FP.F16.E4M3.UNPACK_B R83, R82.H1 ;  /* 0x00000052ff53723e */ /* 0x000fe200030006ff */
[C---:B------:R-:W-:Y:S01]  /*3890*/  FMUL.FTZ R159, R155.reuse, R160 ;  /* 0x000000a09b9f7220 */ /* 0x040fe20000410000 */
[----:B------:R-:W-:Y:S01]  /*38a0*/  F2FP.F16.E4M3.UNPACK_B R82, R82 ;  /* 0x00000052ff52723e */ /* 0x000fe200020006ff */
[----:B------:R-:W-:Y:S01]  /*38b0*/  FFMA.FTZ R48, R48, R158, -R161 ;  /* 0x0000009e30307223 */ /* 0x000fe200000108a1 */
[-C--:B------:R-:W-:Y:S01]  /*38c0*/  FFMA.FTZ R164, R155, R157.reuse, -R164 ;  /* 0x0000009d9ba47223 */ /* 0x080fe200000108a4 */
[----:B------:R-:W-:Y:S01]  /*38d0*/  FFMA.FTZ R161, R156, R157, R159 ;  /* 0x0000009d9ca17223 */ /* 0x000fe2000001009f */
[--C-:B------:R-:W-:Y:S01]  /*38e0*/  HADD2.F32 R157, -RZ, R154.reuse.H1_H1 ;  /* 0x3000009aff9d7230 */ /* 0x100fe20000004100 */
[----:B------:R-:W-:Y:S01]  /*38f0*/  F2FP.F16.E4M3.UNPACK_B R156, R149 ;  /* 0x00000095ff9c723e */ /* 0x000fe200020006ff */
[----:B------:R-:W-:-:S02]  /*3900*/  HADD2.F32 R158, -RZ, R154.H0_H0 ;  /* 0x2000009aff9e7230 */ /* 0x000fc40000004100 */
[--C-:B------:R-:W-:Y:S02]  /*3910*/  HADD2.F32 R154, -RZ, R83.reuse.H0_H0 ;  /* 0x20000053ff9a7230 */ /* 0x100fe40000004100 */
[----:B------:R-:W-:Y:S02]  /*3920*/  HADD2.F32 R155, -RZ, R83.H1_H1 ;  /* 0x30000053ff9b7230 */ /* 0x000fe40000004100 */
[--C-:B------:R-:W-:Y:S02]  /*3930*/  HADD2.F32 R149, -RZ, R82.reuse.H1_H1 ;  /* 0x30000052ff957230 */ /* 0x100fe40000004100 */
[-C--:B------:R-:W-:Y:S01]  /*3940*/  FMUL.FTZ R162, R154, R157.reuse ;  /* 0x0000009d9aa27220 */ /* 0x080fe20000410000 */
[----:B------:R-:W-:Y:S02]  /*3950*/  HADD2.F32 R83, -RZ, R82.H0_H0 ;  /* 0x20000052ff537230 */ /* 0x000fe40000004100 */
[----:B------:R-:W-:Y:S01]  /*3960*/  FMUL.FTZ R159, R155, R157 ;  /* 0x0000009d9b9f7220 */ /* 0x000fe20000410000 */
[----:B------:R-:W-:-:S02]  /*3970*/  HADD2.F32 R82, -RZ, R156.H1_H1 ;  /* 0x3000009cff527230 */ /* 0x000fc40000004100 */
[-C--:B------:R-:W-:Y:S01]  /*3980*/  FMUL.FTZ R160, R149, R158.reuse ;  /* 0x0000009e95a07220 */ /* 0x080fe20000410000 */
[----:B------:R-:W-:Y:S02]  /*3990*/  HADD2.F32 R156, -RZ, R156.H0_H0 ;  /* 0x2000009cff9c7230 */ /* 0x000fe40000004100 */
[----:B------:R-:W-:Y:S01]  /*39a0*/  FMUL.FTZ R158, R83, R158 ;  /* 0x0000009e539e7220 */ /* 0x000fe20000410000 */
[-C--:B------:R-:W-:Y:S01]  /*39b0*/  FFMA.FTZ R154, R154, R82.reuse, -R159 ;  /* 0x000000529a9a7223 */ /* 0x080fe2000001089f */
[----:B------:R-:W-:Y:S01]  /*39c0*/  FFMA.FTZ R155, R155, R82, R162 ;  /* 0x000000529b9b7223 */ /* 0x000fe200000100a2 */
[-C--:B------:R-:W-:Y:S01]  /*39d0*/  FFMA.FTZ R82, R83, R156.reuse, -R160 ;  /* 0x0000009c53527223 */ /* 0x080fe200000108a0 */
[----:B------:R-:W-:Y:S01]  /*39e0*/  FFMA.FTZ R83, R149, R156, R158 ;  /* 0x0000009c95537223 */ /* 0x000fe2000001009e */
[----:B------:R-:W-:Y:S02]  /*39f0*/  F2FP.F16.E4M3.UNPACK_B R156, R51.H1 ;  /* 0x00000033ff9c723e */ /* 0x000fe400030006ff */
[----:B------:R-:W-:-:S02]  /*3a00*/  F2FP.F16.E4M3.UNPACK_B R162, R81.H1 ;  /* 0x00000051ffa2723e */ /* 0x000fc400030006ff */
[----:B------:R-:W-:Y:S01]  /*3a10*/  F2FP.F16.E4M3.UNPACK_B R159, R80.H1 ;  /* 0x00000050ff9f723e */ /* 0x000fe200030006ff */
[--C-:B------:R-:W-:Y:S01]  /*3a20*/  HADD2.F32 R157, -RZ, R156.reuse.H0_H0 ;  /* 0x2000009cff9d7230 */ /* 0x100fe20000004100 */
[----:B------:R-:W-:Y:S01]  /*3a30*/  F2FP.SATFINITE.E4M3.F32.PACK_AB_MERGE_C R149, R161, R164, RZ ;  /* 0x000000a4a195723e */ /* 0x000fe200048070ff */
[----:B------:R-:W-:Y:S01]  /*3a40*/  HADD2.F32 R156, -RZ, R156.H1_H1 ;  /* 0x3000009cff9c7230 */ /* 0x000fe20000004100 */
[----:B------:R-:W-:Y:S01]  /*3a50*/  F2FP.SATFINITE.E4M3.F32.PACK_AB_MERGE_C R154, R155, R154, RZ ;  /* 0x0000009a9b9a723e */ /* 0x000fe200048070ff */
[--C-:B------:R-:W-:Y:S01]  /*3a60*/  HADD2.F32 R163, -RZ, R162.reuse.H1_H1 ;  /* 0x300000a2ffa37230 */ /* 0x100fe20000004100 */
[----:B------:R-:W-:Y:S01]  /*3a70*/  F2FP.F16.E4M3.UNPACK_B R155, R50.H1 ;  /* 0x00000032ff9b723e */ /* 0x000fe200030006ff */
[----:B------:R-:W-:Y:S01]  /*3a80*/  HADD2.F32 R160, -RZ, R159.H1_H1 ;  /* 0x3000009fffa07230 */ /* 0x000fe20000004100 */
[----:B------:R-:W-:Y:S01]  /*3a90*/  F2FP.F16.E4M3.UNPACK_B R161, R81 ;  /* 0x00000051ffa1723e */ /* 0x000fe200020006ff */
[----:B------:R-:W-:Y:S01]  /*3aa0*/  HADD2.F32 R162, -RZ, R162.H0_H0 ;  /* 0x200000a2ffa27230 */ /* 0x000fe20000004100 */
        /* <DEDUP_REMOVED lines=13> */
[----:B------:R-:W-:Y:S01]  /*3b80*/  FFMA.FTZ R166, R155, R80, -R166 ;  /* 0x000000509ba67223 */ /* 0x000fe200000108a6 */
[----:B------:R-:W-:Y:S01]  /*3b90*/  FFMA.FTZ R160, R156, R160, R165 ;  /* 0x000000a09ca07223 */ /* 0x000fe200000100a5 */
[----:B------:R-:W-:Y:S01]  /*3ba0*/  FFMA.FTZ R155, R81, R80, R164 ;  /* 0x00000050519b7223 */ /* 0x000fe200000100a4 */
[--C-:B------:R-:W-:Y:S01]  /*3bb0*/  HADD2.F32 R80, -RZ, R51.reuse.H0_H0 ;  /* 0x20000033ff507230 */ /* 0x100fe20000004100 */
[----:B------:R-:W-:Y:S01]  /*3bc0*/  F2FP.SATFINITE.E4M3.F32.PACK_AB_MERGE_C R49, R49, R48, R149 ;  /* 0x000000303131723e */ /* 0x000fe20004807095 */
[----:B------:R-:W-:Y:S01]  /*3bd0*/  HADD2.F32 R81, -RZ, R51.H1_H1 ;  /* 0x30000033ff517230 */ /* 0x000fe20000004100 */
[----:B------:R-:W-:Y:S01]  /*3be0*/  F2FP.SATFINITE.E4M3.F32.PACK_AB_MERGE_C R160, R160, R163, RZ ;  /* 0x000000a3a0a0723e */ /* 0x000fe200048070ff */
        /* <DEDUP_REMOVED lines=16> */
.L_x_2303:
[----:B------:R-:W-:Y:S05]  /*3cf0*/  BSYNC B3 ;  /* 0x0000000000037941 */ /* 0x000fea0003800000 */
.L_x_2302:
[----:B------:R-:W-:Y:S01]  /*3d00*/  ULDC.64 UR4, c[0x0][0x2e8] ;  /* 0x0000ba0000047ab9 */ /* 0x000fe20000000a00 */
[----:B------:R-:W-:Y:S01]  /*3d10*/  ULDC.64 UR6, c[0x0][0x208] ;  /* 0x0000820000067ab9 */ /* 0x000fe20000000a00 */
[----:B------:R-:W-:-:S04]  /*3d20*/  IADD3 R80, P2, P6, R152, UR4, R42 ;  /* 0x0000000498507c10 */ /* 0x000fc8000fe5e02a */
[----:B------:R-:W-:-:S05]  /*3d30*/  IADD3.X R81, R151, UR5, R38, P2, P6 ;  /* 0x0000000597517c10 */ /* 0x000fca00097ec426 */
[----:B--2---:R1:W-:Y:S04]  /*3d40*/  STG.E.128 desc[UR6][R80.64], R48 ;  /* 0x0000003050007986 */ /* 0x0043e8000c101d06 */
.L_x_2301:
[----:B------:R-:W-:Y:S05]  /*3d50*/  BSYNC B2 ;  /* 0x0000000000027941 */ /* 0x000fea0003800000 */
.L_x_2300:
[----:B------:R-:W-:Y:S05]  /*3d60*/  @P1 BRA `(.L_x_2299) ;  /* 0x0000000400d41947 */ /* 0x000fea0003800000 */
[----:B------:R-:W-:Y:S01]  /*3d70*/  LOP3.LUT P2, RZ, R229, 0x4, RZ, 0xc0, !PT ;  /* 0x00000004e5ff7812 */ /* 0x000fe2000784c0ff */
[C---:B-1----:R-:W-:Y:S01]  /*3d80*/  VIADD R49, R150.reuse, 0x40 ;  /* 0x0000004096317836 */ /* 0x042fe20000000000 */
[----:B------:R-:W-:Y:S11]  /*3d90*/  BSSY B2, `(.L_x_2304) ;  /* 0x000006d000027945 */ /* 0x000ff60003800000 */
[----:B------:R-:W-:Y:S01]  /*3da0*/  @P2 VIADD R49, R150, 0xffffffc0 ;  /* 0xffffffc096312836 */ /* 0x000fe20000000000 */
[----:B------:R-:W-:-:S03]  /*3db0*/  ISETP.GE.AND P2, PT, R230, R126, PT ;  /* 0x0000007ee600720c */ /* 0x000fc60003f46270 */
[----:B------:R-:W-:-:S06]  /*3dc0*/  IMAD.IADD R49, R16, 0x1, R49 ;  /* 0x0000000110317824 */ /* 0x000fcc00078e0231 */
[----:B------:R-:W1:Y:S04]  /*3dd0*/  LDS.128 R48, [R49+0x20400] ;  /* 0x0204000031307984 */ /* 0x000e680000000c00 */
        /* <DEDUP_REMOVED lines=10> */
[----:B------:R-:W-:-:S02]  /*3e80*/  IMAD.U32 R77, R81, 0x10000, RZ ;  /* 0x00010000514d7824 */ /* 0x000fc400078e00ff */
[----:B-1----:R-:W-:Y:S01]  /*3e90*/  IMAD.MOV.U32 R78, RZ, RZ, R48 ;  /* 0x000000ffff4e7224 */ /* 0x002fe200078e0030 */
[----:B------:R-:W-:Y:S01]  /*3ea0*/  LOP3.LUT R79, R80, 0xff00, R79, 0xf8, !PT ;  /* 0x0000ff00504f7812 */ /* 0x000fe200078ef84f */
[----:B------:R-:W-:Y:S01]  /*3eb0*/  IMAD.U32 R82, R82, 0x10000, RZ ;  /* 0x0001000052527824 */ /* 0x000fe200078e00ff */
[----:B------:R-:W-:Y:S02]  /*3ec0*/  F2FP.F16.E4M3.UNPACK_B R48, R49 ;  /* 0x00000031ff30723e */ /* 0x000fe400020006ff */
        /* <DEDUP_REMOVED lines=25> */
[----:B------:R-:W-:Y:S01]  /*4060*/  HADD2.F32 R83, -RZ, R153.H1_H1 ;  /* 0x30000099ff537230 */ /* 0x000fe20000004100 */
[----:B------:R-:W-:Y:S01]  /*4070*/  F2FP.F16.E4M3.UNPACK_B R155, R77 ;  /* 0x0000004dff9b723e */ /* 0x000fe200020006ff */
[----:B------:R-:W-:-:S02]  /*4080*/  HADD2.F32 R82, -RZ, R79.H1_H1 ;  /* 0x3000004fff527230 */ /* 0x000fc40000004100 */
[----:B------:R-:W-:Y:S02]  /*4090*/  HADD2.F32 R81, -RZ, R79.H0_H0 ;  /* 0x2000004fff517230 */ /* 0x000fe40000004100 */
[--C-:B------:R-:W-:Y:S02]  /*40a0*/  HADD2.F32 R79, -RZ, R78.reuse.H0_H0 ;  /* 0x2000004eff4f7230 */ /* 0x100fe40000004100 */
[-C--:B------:R-:W-:Y:S01]  /*40b0*/  FMUL.FTZ R156, R82, R83.reuse ;  /* 0x00000053529c7220 */ /* 0x080fe20000410000 */
[----:B------:R-:W-:Y:S02]  /*40c0*/  HADD2.F32 R80, -RZ, R78.H1_H1 ;  /* 0x3000004eff507230 */ /* 0x000fe40000004100 */
[----:B------:R-:W-:Y:S01]  /*40d0*/  FMUL.FTZ R83, R81, R83 ;  /* 0x0000005351537220 */ /* 0x000fe20000410000 */
[----:B------:R-:W-:Y:S02]  /*40e0*/  HADD2.F32 R153, -RZ, R153.H0_H0 ;  /* 0x20000099ff997230 */ /* 0x000fe40000004100 */
[----:B------:R-:W-:-:S02]  /*40f0*/  HADD2.F32 R78, -RZ, R132.H1_H1 ;  /* 0x30000084ff4e7230 */ /* 0x000fc40000004100 */
[----:B------:R-:W-:Y:S02]  /*4100*/  HADD2.F32 R132, -RZ, R132.H0_H0 ;  /* 0x20000084ff847230 */ /* 0x000fe40000004100 */
[-C--:B------:R-:W-:Y:S01]  /*4110*/  FMUL.FTZ R154, R80, R153.reuse ;  /* 0x00000099509a7220 */ /* 0x080fe20000410000 */
[----:B------:R-:W-:Y:S01]  /*4120*/  FMUL.FTZ R153, R79, R153 ;  /* 0x000000994f997220 */ /* 0x000fe20000410000 */
[-C--:B------:R-:W-:Y:S01]  /*4130*/  FFMA.FTZ R81, R81, R78.reuse, -R156 ;  /* 0x0000004e51517223 */ /* 0x080fe2000001089c */
[----:B------:R-:W-:Y:S01]  /*4140*/  FFMA.FTZ R82, R82, R78, R83 ;  /* 0x0000004e52527223 */ /* 0x000fe20000010053 */
[----:B------:R-:W-:Y:S01]  /*4150*/  F2FP.F16.E4M3.UNPACK_B R83, R51.H1 ;  /* 0x00000033ff53723e */ /* 0x000fe200030006ff */
[-C--:B------:R-:W-:Y:S01]  /*4160*/  FFMA.FTZ R78, R79, R132.reuse, -R154 ;  /* 0x000000844f4e7223 */ /* 0x080fe2000001089a */
[----:B------:R-:W-:Y:S01]  /*4170*/  F2FP.F16.E4M3.UNPACK_B R156, R77.H1 ;  /* 0x0000004dff9c723e */ /* 0x000fe200030006ff */
[----:B------:R-:W-:Y:S01]  /*4180*/  FFMA.FTZ R79, R80, R132, R153 ;  /* 0x00000084504f7223 */ /* 0x000fe20000010099 */
[----:B------:R-:W-:Y:S01]  /*4190*/  F2FP.SATFINITE.E4M3.F32.PACK_AB_MERGE_C R81, R82, R81, RZ ;  /* 0x000000515251723e */ /* 0x000fe200048070ff */
[--C-:B------:R-:W-:Y:S01]  /*41a0*/  HADD2.F32 R132, -RZ, R83.reuse.H0_H0 ;  /* 0x20000053ff847230 */ /* 0x100fe20000004100 */
[----:B------:R-:W-:Y:S01]  /*41b0*/  F2FP.SATFINITE.E4M3.F32.PACK_AB_MERGE_C R80, R158, R149, RZ ;  /* 0x000000959e50723e */ /* 0x000fe200048070ff */
[----:B------:R-:W-:Y:S01]  /*41c0*/  HADD2.F32 R83, -RZ, R83.H1_H1 ;  /* 0x30000053ff537230 */ /* 0x000fe20000004100 */
[----:B------:R-:W-:Y:S01]  /*41d0*/  F2FP.F16.E4M3.UNPACK_B R82, R50.H1 ;  /* 0x00000032ff52723e */ /* 0x000fe200030006ff */
[----:B------:R-:W-:Y:S01]  /*41e0*/  HADD2.F32 R158, -RZ, R156.H1_H1 ;  /* 0x3000009cff9e7230 */ /* 0x000fe20000004100 */
[-C--:B------:R-:W-:Y:S01]  /*41f0*/  F2FP.F16.E4M3.UNPACK_B R153, R76.reuse.H1 ;  /* 0x0000004cff99723e */ /* 0x080fe200030006ff */
[----:B------:R-:W-:Y:S01]  /*4200*/  HADD2.F32 R157, -RZ, R155.H1_H1 ;  /* 0x3000009bff9d7230 */ /* 0x000fe20000004100 */
[----:B------:R-:W-:Y:S01]  /*4210*/  F2FP.F16.E4M3.UNPACK_B R149, R76 ;  /* 0x0000004cff95723e */ /* 0x000fe200020006ff */
[----:B------:R-:W-:-:S02]  /*4220*/  HADD2.F32 R77, -RZ, R82.H1_H1 ;  /* 0x30000052ff4d7230 */ /* 0x000fc40000004100 */
[-C--:B------:R-:W-:Y:S01]  /*4230*/  FMUL.FTZ R159, R83, R158.reuse ;  /* 0x0000009e539f7220 */ /* 0x080fe20000410000 */
[----:B------:R-:W-:Y:S02]  /*4240*/  HADD2.F32 R154, -RZ, R153.H1_H1 ;  /* 0x30000099ff9a7230 */ /* 0x000fe40000004100 */
[C---:B------:R-:W-:Y:S01]  /*4250*/  FMUL.FTZ R160, R132.reuse, R158 ;  /* 0x0000009e84a07220 */ /* 0x040fe20000410000 */
[----:B------:R-:W-:Y:S01]  /*4260*/  HADD2.F32 R82, -RZ, R82.H0_H0 ;  /* 0x20000052ff527230 */ /* 0x000fe20000004100 */
[----:B------:R-:W-:Y:S01]  /*4270*/  F2FP.F16.E4M3.UNPACK_B R51, R51 ;  /* 0x00000033ff33723e */ /* 0x000fe200020006ff */
[----:B------:R-:W-:Y:S02]  /*4280*/  HADD2.F32 R76, -RZ, R149.H1_H1 ;  /* 0x30000095ff4c7230 */ /* 0x000fe40000004100 */
[----:B------:R-:W-:Y:S01]  /*4290*/  FFMA.FTZ R158, R132, R154, -R159 ;  /* 0x0000009a849e7223 */ /* 0x000fe2000001089f */
[-C--:B------:R-:W-:Y:S01]  /*42a0*/  FMUL.FTZ R159, R77, R157.reuse ;  /* 0x0000009d4d9f7220 */ /* 0x080fe20000410000 */
[----:B------:R-:W-:Y:S01]  /*42b0*/  FMUL.FTZ R132, R82, R157 ;  /* 0x0000009d52847220 */ /* 0x000fe20000410000 */
[----:B------:R-:W-:Y:S01]  /*42c0*/  F2FP.F16.E4M3.UNPACK_B R50, R50 ;  /* 0x00000032ff32723e */ /* 0x000fe200020006ff */
[----:B------:R-:W-:-:S02]  /*42d0*/  HADD2.F32 R156, -RZ, R156.H0_H0 ;  /* 0x2000009cff9c7230 */ /* 0x000fc40000004100 */
[-C--:B------:R-:W-:Y:S01]  /*42e0*/  FFMA.FTZ R159, R82, R76.reuse, -R159 ;  /* 0x0000004c529f7223 */ /* 0x080fe2000001089f */
        /* <DEDUP_REMOVED lines=22> */
[----:B------:R-:W-:-:S07]  /*4450*/  F2FP.SATFINITE.E4M3.F32.PACK_AB_MERGE_C R50, R155, R82, R132 ;  /* 0x000000529b32723e */ /* 0x000fce0004807084 */
.L_x_2305:
[----:B------:R-:W-:Y:S05]  /*4460*/  BSYNC B2 ;  /* 0x0000000000027941 */ /* 0x000fea0003800000 */
.L_x_2304:
[----:B------:R-:W-:Y:S01]  /*4470*/  ULDC.64 UR4, c[0x0][0x2e8] ;  /* 0x0000ba0000047ab9 */ /* 0x000fe20000000a00 */
[----:B------:R-:W-:Y:S01]  /*4480*/  ULDC.64 UR6, c[0x0][0x208] ;  /* 0x0000820000067ab9 */ /* 0x000fe20000000a00 */
[----:B------:R-:W-:-:S04]  /*4490*/  IADD3 R76, P2, P6, R39, UR4, R152 ;  /* 0x00000004274c7c10 */ /* 0x000fc8000fe5e098 */
[----:B------:R-:W-:-:S05]  /*44a0*/  IADD3.X R77, R105, UR5, R151, P2, P6 ;  /* 0x00000005694d7c10 */ /* 0x000fca00097ec497 */
[----:B-1----:R2:W-:Y:S04]  /*44b0*/  STG.E.128 desc[UR6][R76.64], R48 ;  /* 0x000000304c007986 */ /* 0x0025e8000c101d06 */
.L_x_2299:
[----:B------:R-:W-:Y:S05]  /*44c0*/  BSYNC B1 ;  /* 0x0000000000017941 */ /* 0x000fea0003800000 */
.L_x_2298:
[----:B------:R-:W-:Y:S04]  /*44d0*/  BSSY B1, `(.L_x_2306) ;  /* 0x00000ef000017945 */ /* 0x000fe80003800000 */
[----:B------:R-:W-:Y:S05]  /*44e0*/  @P3 BRA `(.L_x_2307) ;  /* 0x0000000c00b43947 */ /* 0x000fea0003800000 */
[----:B--2---:R-:W-:Y:S01]  /*44f0*/  IADD3 R77, P2, P3, R134, R124, R18 ;  /* 0x0000007c864d7210 */ /* 0x004fe20007b5e012 */
[----:B------:R-:W-:Y:S03]  /*4500*/  BSSY B2, `(.L_x_2308) ;  /* 0x0000075000027945 */ /* 0x000fe60003800000 */
[----:B------:R-:W-:Y:S01]  /*4510*/  IADD3.X R76, R20, R127, R19, P2, P3 ;  /* 0x0000007f144c7210 */ /* 0x000fe200017e6413 */
[----:B------:R-:W-:Y:S08]  /*4520*/  @P0 BRA `(.L_x_2309) ;  /* 0x0000000400c80947 */ /* 0x000ff00003800000 */
[----:B-1----:R1:W2:Y:S01]  /*4530*/  LDS.128 R48, [R116+0x22400] ;  /* 0x0224000074307984 */ /* 0x0022a20000000c00 */
[----:B------:R-:W-:Y:S01]  /*4540*/  ISETP.GE.AND P2, PT, R22, R126, PT ;  /* 0x0000007e1600720c */ /* 0x000fe20003f46270 */
[----:B------:R-:W-:-:S12]  /*4550*/  BSSY B3, `(.L_x_2310) ;  /* 0x000006a000037945 */ /* 0x000fd80003800000 */
[----:B-1----:R-:W-:Y:S05]  /*4560*/  @P2 BRA `(.L_x_2311) ;  /* 0x0000000400a02947 */ /* 0x002fea0003800000 */
[----:B------:R-:W-:Y:S02]  /*4570*/  SHF.R.U32.HI R74, RZ, 0x8, R73 ;  /* 0x00000008ff4a7819 */ /* 0x000fe40000011649 */
[--C-:B------:R-:W-:Y:S02]  /*4580*/  SHF.R.U32.HI R79, RZ, 0x8, R75.reuse ;  /* 0x00000008ff4f7819 */ /* 0x100fe4000001164b */
[----:B------:R-:W-:Y:S02]  /*4590*/  LOP3.LUT R78, R75, 0xff0000ff, RZ, 0xc0, !PT ;  /* 0xff0000ff4b4e7812 */ /* 0x000fe400078ec0ff */
[----:B------:R-:W-:Y:S01]  /*45a0*/  SHF.R.U32.HI R80, RZ, 0x10, R75 ;  /* 0x00000010ff507819 */ /* 0x000fe2000001164b */
[----:B------:R-:W-:Y:S01]  /*45b0*/  IMAD.SHL.U32 R75, R74, 0x100, RZ ;  /* 0x000001004a4b7824 */ /* 0x000fe200078e00ff */
[----:B------:R-:W-:Y:S01]  /*45c0*/  LOP3.LUT R72, R73, 0xff0000ff, RZ, 0xc0, !PT ;  /* 0xff0000ff49487812 */ /* 0x000fe200078ec0ff */
[----:B--2---:R-:W-:Y:S01]  /*45d0*/  IMAD.MOV.U32 R74, RZ, RZ, R48 ;  /* 0x000000ffff4a7224 */ /* 0x004fe200078e0030 */
[----:B------:R-:W-:Y:S01]  /*45e0*/  SHF.R.U32.HI R81, RZ, 0x10, R73 ;  /* 0x00000010ff517819 */ /* 0x000fe20000011649 */
[----:B------:R-:W-:Y:S01]  /*45f0*/  IMAD.MOV.U32 R73, RZ, RZ, R49 ;  /* 0x000000ffff497224 */ /* 0x000fe200078e0031 */
[----:B------:R-:W-:Y:S01]  /*4600*/  SHF.L.U32 R79, R79, 0x8, RZ ;  /* 0x000000084f4f7819 */ /* 0x000fe200000006ff */
[----:B------:R-:W-:Y:S01]  /*4610*/  IMAD.U32 R80, R80, 0x10000, RZ ;  /* 0x0001000050507824 */ /* 0x000fe200078e00ff */
[----:B------:R-:W-:Y:S01]  /*4620*/  LOP3.LUT R49, R72, 0xff00, R75, 0xf8, !PT ;  /* 0x0000ff0048317812 */ /* 0x000fe200078ef84b */
[----:B------:R-:W-:Y:S01]  /*4630*/  IMAD.U32 R72, R81, 0x10000, RZ ;  /* 0x0001000051487824 */ /* 0x000fe200078e00ff */
[----:B------:R-:W-:-:S02]  /*4640*/  LOP3.LUT R79, R78, 0xff00, R79, 0xf8, !PT ;  /* 0x0000ff004e4f7812 */ /* 0x000fc400078ef84f */
[----:B------:R-:W-:Y:S02]  /*4650*/  F2FP.F16.E4M3.UNPACK_B R78, R147.H1 ;  /* 0x00000093ff4e723e */ /* 0x000fe400030006ff */
[-C--:B------:R-:W-:Y:S02]  /*4660*/  F2FP.F16.E4M3.UNPACK_B R48, R73.reuse ;  /* 0x00000049ff30723e */ /* 0x080fe400020006ff */
        /* <DEDUP_REMOVED lines=52> */
[----:B------:R-:W-:Y:S02]  /*49b0*/  HADD2.F32 R72, -RZ, R78.H1_H1 ;  /* 0x3000004eff487230 */ /* 0x000fe40000004100 */
[----:B------:R-:W-:Y:S01]  /*49c0*/  FMUL.FTZ R49, R79, R148 ;  /* 0x000000944f317220 */ /* 0x000fe20000410000 */
[----:B------:R-:W-:Y:S01]  /*49d0*/  HADD2.F32 R149, -RZ, R132.H1_H1 ;  /* 0x30000084ff957230 */ /* 0x000fe20000004100 */
[----:B------:R-:W-:Y:S01]  /*49e0*/  F2FP.F16.E4M3.UNPACK_B R51, R51 ;  /* 0x00000033ff33723e */ /* 0x000fe200020006ff */
[----:B------:R-:W-:-:S02]  /*49f0*/  HADD2.F32 R78, -RZ, R78.H0_H0 ;  /* 0x2000004eff4e7230 */ /* 0x000fc40000004100 */
[----:B------:R-:W-:Y:S01]  /*4a00*/  FFMA.FTZ R152, R80, R83, -R49 ;  /* 0x0000005350987223 */ /* 0x000fe20000010831 */
[----:B------:R-:W-:Y:S02]  /*4a10*/  HADD2.F32 R49, -RZ, R81.H1_H1 ;  /* 0x30000051ff317230 */ /* 0x000fe40000004100 */
[-C--:B------:R-:W-:Y:S01]  /*4a20*/  FMUL.FTZ R151, R72, R149.reuse ;  /* 0x0000009548977220 */ /* 0x080fe20000410000 */
[----:B------:R-:W-:Y:S01]  /*4a30*/  F2FP.F16.E4M3.UNPACK_B R50, R50 ;  /* 0x00000032ff32723e */ /* 0x000fe200020006ff */
[----:B------:R-:W-:Y:S01]  /*4a40*/  FMUL.FTZ R149, R78, R149 ;  /* 0x000000954e957220 */ /* 0x000fe20000410000 */
[----:B------:R-:W-:Y:S01]  /*4a50*/  FMUL.FTZ R148, R80, R148 ;  /* 0x0000009450947220 */ /* 0x000fe20000410000 */
[-C--:B------:R-:W-:Y:S01]  /*4a60*/  FFMA.FTZ R151, R78, R49.reuse, -R151 ;  /* 0x000000314e977223 */ /* 0x080fe20000010897 */
[----:B------:R-:W-:Y:S02]  /*4a70*/  HADD2.F32 R147, -RZ, R147.H0_H0 ;  /* 0x20000093ff937230 */ /* 0x000fe40000004100 */
[----:B------:R-:W-:Y:S01]  /*4a80*/  FFMA.FTZ R80, R72, R49, R149 ;  /* 0x0000003148507223 */ /* 0x000fe20000010095 */
[----:B------:R-:W-:-:S02]  /*4a90*/  HADD2.F32 R72, -RZ, R51.H0_H0 ;  /* 0x20000033ff487230 */ /* 0x000fc40000004100 */
[----:B------:R-:W-:Y:S01]  /*4aa0*/  FFMA.FTZ R153, R79, R83, R148 ;  /* 0x000000534f997223 */ /* 0x000fe20000010094 */
[--C-:B------:R-:W-:Y:S02]  /*4ab0*/  HADD2.F32 R49, -RZ, R50.reuse.H0_H0 ;  /* 0x20000032ff317230 */ /* 0x100fe40000004100 */
[----:B------:R-:W-:Y:S02]  /*4ac0*/  HADD2.F32 R51, -RZ, R51.H1_H1 ;  /* 0x30000033ff337230 */ /* 0x000fe40000004100 */
[----:B------:R-:W-:Y:S01]  /*4ad0*/  FMUL.FTZ R148, R72, R147 ;  /* 0x0000009348947220 */ /* 0x000fe20000410000 */
[----:B------:R-:W-:Y:S01]  /*4ae0*/  HADD2.F32 R50, -RZ, R50.H1_H1 ;  /* 0x30000032ff327230 */ /* 0x000fe20000004100 */
[----:B------:R-:W-:Y:S01]  /*4af0*/  F2FP.SATFINITE.E4M3.F32.PACK_AB_MERGE_C R80, R80, R151, RZ ;  /* 0x000000975050723e */ /* 0x000fe200048070ff */
        /* <DEDUP_REMOVED lines=11> */
[----:B------:R-:W-:Y:S02]  /*4bb0*/  F2FP.SATFINITE.E4M3.F32.PACK_AB_MERGE_C R49, R73, R48, R155 ;  /* 0x000000304931723e */ /* 0x000fe4000480709b */
[----:B------:R-:W-:Y:S02]  /*4bc0*/  F2FP.SATFINITE.E4M3.F32.PACK_AB_MERGE_C R48, R75, R74, R154 ;  /* 0x0000004a4b30723e */ /* 0x000fe4000480709a */
[----:B------:R-:W-:-:S02]  /*4bd0*/  F2FP.SATFINITE.E4M3.F32.PACK_AB_MERGE_C R50, R79, R78, R80 ;  /* 0x0000004e4f32723e */ /* 0x000fc40004807050 */
[----:B------:R-:W-:-:S07]  /*4be0*/  F2FP.SATFINITE.E4M3.F32.PACK_AB_MERGE_C R51, R148, R83, R152 ;  /* 0x000000539433723e */ /* 0x000fce0004807098 */
.L_x_2311:
[----:B------:R-:W-:Y:S05]  /*4bf0*/  BSYNC B3 ;  /* 0x0000000000037941 */ /* 0x000fea0003800000 */
.L_x_2310:
[----:B------:R-:W-:Y:S01]  /*4c00*/  ULDC.64 UR4, c[0x0][0x2e8] ;  /* 0x0000ba0000047ab9 */ /* 0x000fe20000000a00 */
[----:B------:R-:W-:Y:S01]  /*4c10*/  ULDC.64 UR6, c[0x0][0x208] ;  /* 0x0000820000067ab9 */ /* 0x000fe20000000a00 */
[----:B------:R-:W-:-:S04]  /*4c20*/  IADD3 R72, P2, P3, R77, UR4, R42 ;  /* 0x000000044d487c10 */ /* 0x000fc8000fb5e02a */
[----:B------:R-:W-:-:S05]  /*4c30*/  IADD3.X R73, R76, UR5, R38, P2, P3 ;  /* 0x000000054c497c10 */ /* 0x000fca00097e6426 */
[----:B--2---:R2:W-:Y:S04]  /*4c40*/  STG.E.128 desc[UR6][R72.64], R48 ;  /* 0x0000003048007986 */ /* 0x0045e8000c101d06 */
.L_x_2309:
[----:B------:R-:W-:Y:S05]  /*4c50*/  BSYNC B2 ;  /* 0x0000000000027941 */ /* 0x000fea0003800000 */
.L_x_2308:
[----:B------:R-:W-:Y:S05]  /*4c60*/  @P1 BRA `(.L_x_2307) ;  /* 0x0000000400d41947 */ /* 0x000fea0003800000 */
[----:B------:R-:W-:Y:S01]  /*4c70*/  LOP3.LUT P2, RZ, R229, 0x4, RZ, 0xc0, !PT ;  /* 0x00000004e5ff7812 */ /* 0x000fe2000784c0ff */
[C---:B-12---:R-:W-:Y:S01]  /*4c80*/  VIADD R49, R150.reuse, 0x40 ;  /* 0x0000004096317836 */ /* 0x046fe20000000000 */
        /* <DEDUP_REMOVED lines=8> */
[----:B------:R-:W-:Y:S02]  /*4d10*/  SHF.R.U32.HI R74, RZ, 0x10, R71 ;  /* 0x00000010ff4a7819 */ /* 0x000fe40000011647 */
[----:B------:R-:W-:Y:S01]  /*4d20*/  LOP3.LUT R72, R71, 0xff0000ff, RZ, 0xc0, !PT ;  /* 0xff0000ff47487812 */ /* 0x000fe200078ec0ff */
[----:B------:R-:W-:Y:S01]  /*4d30*/  IMAD.SHL.U32 R71, R68, 0x100, RZ ;  /* 0x0000010044477824 */ /* 0x000fe200078e00ff */
[----:B------:R-:W-:Y:S01]  /*4d40*/  SHF.R.U32.HI R75, RZ, 0x10, R69 ;  /* 0x00000010ff4b7819 */ /* 0x000fe20000011645 */
[----:B-1----:R-:W-:Y:S01]  /*4d50*/  IMAD.MOV.U32 R68, RZ, RZ, R48 ;  /* 0x000000ffff447224 */ /* 0x002fe200078e0030 */
        /* <DEDUP_REMOVED lines=27> */
[----:B------:R-:W-:Y:S01]  /*4f10*/  F2FP.F16.E4M3.UNPACK_B R68, R68 ;  /* 0x00000044ff44723e */ /* 0x000fe200020006ff */
[----:B------:R-:W-:Y:S01]  /*4f20*/  FFMA.FTZ R48, R48, R73, -R81 ;  /* 0x0000004930307223 */ /* 0x000fe20000010851 */
[-C--:B------:R-:W-:Y:S01]  /*4f30*/  FFMA.FTZ R83, R70, R72.reuse, -R75 ;  /* 0x0000004846537223 */ /* 0x080fe2000001084b */
[----:B------:R-:W-:Y:S01]  /*4f40*/  FFMA.FTZ R132, R71, R72, R78 ;  /* 0x0000004847847223 */ /* 0x000fe2000001004e */
[----:B------:R-:W-:Y:S01]  /*4f50*/  F2FP.F16.E4M3.UNPACK_B R145, R145 ;  /* 0x00000091ff91723e */ /* 0x000fe200020006ff */
[----:B------:R-:W-:-:S02]  /*4f60*/  HADD2.F32 R73, -RZ, R146.H1_H1 ;  /* 0x30000092ff497230 */ /* 0x000fc40000004100 */
[--C-:B------:R-:W-:Y:S02]  /*4f70*/  HADD2.F32 R70, -RZ, R69.reuse.H0_H0 ;  /* 0x20000045ff467230 */ /* 0x100fe40000004100 */
        /* <DEDUP_REMOVED lines=10> */
[----:B------:R-:W-:Y:S01]  /*5020*/  F2FP.SATFINITE.E4M3.F32.PACK_AB_MERGE_C R146, R132, R83, RZ ;  /* 0x000000538492723e */ /* 0x000fe200048070ff */
[-C--:B------:R-:W-:Y:S01]  /*5030*/  FFMA.FTZ R75, R70, R72.reuse, -R75 ;  /* 0x00000048464b7223 */ /* 0x080fe2000001084b */
[----:B------:R-:W-:Y:S01]  /*5040*/  FFMA.FTZ R80, R71, R72, R80 ;  /* 0x0000004847507223 */ /* 0x000fe20000010050 */
[-C--:B------:R-:W-:Y:S01]  /*5050*/  FFMA.FTZ R81, R69, R145.reuse, -R78 ;  /* 0x0000009145517223 */ /* 0x080fe2000001084e */
[----:B------:R-:W-:Y:S01]  /*5060*/  FFMA.FTZ R82, R68, R145, R73 ;  /* 0x0000009144527223 */ /* 0x000fe20000010049 */
[----:B------:R-:W-:-:S02]  /*5070*/  F2FP.F16.E4M3.UNPACK_B R69, R51.H1 ;  /* 0x00000033ff45723e */ /* 0x000fc400030006ff */
[----:B------:R-:W-:Y:S02]  /*5080*/  F2FP.SATFINITE.E4M3.F32.PACK_AB_MERGE_C R145, R80, R75, RZ ;  /* 0x0000004b5091723e */ /* 0x000fe400048070ff */
[-C--:B------:R-:W-:Y:S01]  /*5090*/  F2FP.F16.E4M3.UNPACK_B R75, R79.reuse.H1 ;  /* 0x0000004fff4b723e */ /* 0x080fe200030006ff */
[--C-:B------:R-:W-:Y:S01]  /*50a0*/  HADD2.F32 R71, -RZ, R69.reuse.H1_H1 ;  /* 0x30000045ff477230 */ /* 0x100fe20000004100 */
[----:B------:R-:W-:Y:S01]  /*50b0*/  F2FP.F16.E4M3.UNPACK_B R72, R74.H1 ;  /* 0x0000004aff48723e */ /* 0x000fe200030006ff */
        /* <DEDUP_REMOVED lines=28> */
[----:B------:R-:W-:Y:S01]  /*5280*/  HADD2.F32 R75, -RZ, R75.H0_H0 ;  /* 0x2000004bff4b7230 */ /* 0x000fe20000004100 */
[----:B------:R-:W-:Y:S01]  /*5290*/  F2FP.SATFINITE.E4M3.F32.PACK_AB_MERGE_C R48, R82, R81, R145 ;  /* 0x000000515230723e */ /* 0x000fe20004807091 */
        /* <DEDUP_REMOVED lines=12> */
.L_x_2313:
[----:B------:R-:W-:Y:S05]  /*5360*/  BSYNC B2 ;  /* 0x0000000000027941 */ /* 0x000fea0003800000 */
.L_x_2312:
[----:B------:R-:W-:Y:S01]  /*5370*/  ULDC.64 UR4, c[0x0][0x2e8] ;  /* 0x0000ba0000047ab9 */ /* 0x000fe20000000a00 */
[----:B------:R-:W-:Y:S01]  /*5380*/  ULDC.64 UR6, c[0x0][0x208] ;  /* 0x0000820000067ab9 */ /* 0x000fe20000000a00 */
[----:B------:R-:W-:-:S04]  /*5390*/  IADD3 R68, P2, P3, R39, UR4, R77 ;  /* 0x0000000427447c10 */ /* 0x000fc8000fb5e04d */
[----:B------:R-:W-:-:S05]  /*53a0*/  IADD3.X R69, R105, UR5, R76, P2, P3 ;  /* 0x0000000569457c10 */ /* 0x000fca00097e644c */
[----:B-1----:R3:W-:Y:S04]  /*53b0*/  STG.E.128 desc[UR6][R68.64], R48 ;  /* 0x0000003044007986 */ /* 0x0027e8000c101d06 */
.L_x_2307:
[----:B------:R-:W-:Y:S05]  /*53c0*/  BSYNC B1 ;  /* 0x0000000000017941 */ /* 0x000fea0003800000 */
.L_x_2306:
[----:B------:R-:W-:Y:S01]  /*53d0*/  ISETP.NE.AND P2, PT, R144, RZ, PT ;  /* 0x000000ff9000720c */ /* 0x000fe20003f45270 */
[----:B------:R-:W-:-:S12]  /*53e0*/  BSSY B1, `(.L_x_2314) ;  /* 0x00000ee000017945 */ /* 0x000fd80003800000 */
[----:B------:R-:W-:Y:S05]  /*53f0*/  @P2 BRA `(.L_x_2315) ;  /* 0x0000000c00b02947 */ /* 0x000fea0003800000 */
[----:B---3--:R-:W-:Y:S01]  /*5400*/  IADD3 R69, P2, P3, R15, R124, R18 ;  /* 0x0000007c0f457210 */ /* 0x008fe20007b5e012 */
[----:B------:R-:W-:Y:S03]  /*5410*/  BSSY B2, `(.L_x_2316) ;  /* 0x0000074000027945 */ /* 0x000fe60003800000 */
[----:B------:R-:W-:Y:S01]  /*5420*/  IADD3.X R68, R13, R127, R19, P2, P3 ;  /* 0x0000007f0d447210 */ /* 0x000fe200017e6413 */
[----:B------:R-:W-:Y:S08]  /*5430*/  @P0 BRA `(.L_x_2317) ;  /* 0x0000000400c40947 */ /* 0x000ff00003800000 */
[----:B-12---:R1:W2:Y:S01]  /*5440*/  LDS.128 R48, [R116+0x24400] ;  /* 0x0244000074307984 */ /* 0x0062a20000000c00 */
[----:B------:R-:W-:Y:S01]  /*5450*/  ISETP.GE.AND P2, PT, R22, R126, PT ;  /* 0x0000007e1600720c */ /* 0x000fe20003f46270 */
[----:B------:R-:W-:-:S12]  /*5460*/  BSSY B3, `(.L_x_2318) ;  /* 0x0000069000037945 */ /* 0x000fd80003800000 */
[----:B-1----:R-:W-:Y:S05]  /*5470*/  @P2 BRA `(.L_x_2319) ;  /* 0x00000004009c2947 */ /* 0x002fea0003800000 */
        /* <DEDUP_REMOVED lines=9> */
[----:B--2---:R-:W-:Y:S01]  /*5510*/  IMAD.MOV.U32 R64, RZ, RZ, R48 ;  /* 0x000000ffff407224 */ /* 0x004fe200078e0030 */
[----:B------:R-:W-:Y:S01]  /*5520*/  F2FP.F16.E4M3.UNPACK_B R48, R49 ;  /* 0x00000031ff30723e */ /* 0x000fe200020006ff */
[----:B------:R-:W-:Y:S01]  /*5530*/  IMAD.U32 R65, R73, 0x10000, RZ ;  /* 0x0001000049417824 */ /* 0x000fe200078e00ff */
[----:B------:R-:W-:Y:S01]  /*5540*/  LOP3.LUT R71, R70, 0xff00, R67, 0xf8, !PT ;  /* 0x0000ff0046477812 */ /* 0x000fe200078ef843 */
[----:B------:R-:W-:Y:S01]  /*5550*/  IMAD.U32 R70, R72, 0x10000, RZ ;  /* 0x0001000048467824 */ /* 0x000fe200078e00ff */
[----:B------:R-:W-:-:S02]  /*5560*/  F2FP.F16.E4M3.UNPACK_B R67, R143.H1 ;  /* 0x0000008fff43723e */ /* 0x000fc400030006ff */
        /* <DEDUP_REMOVED lines=88> */
.L_x_2319:
[----:B------:R-:W-:Y:S05]  /*5af0*/  BSYNC B3 ;  /* 0x0000000000037941 */ /* 0x000fea0003800000 */
.L_x_2318:
[----:B------:R-:W-:Y:S01]  /*5b00*/  ULDC.64 UR4, c[0x0][0x2e8] ;  /* 0x0000ba0000047ab9 */ /* 0x000fe20000000a00 */
[----:B------:R-:W-:Y:S01]  /*5b10*/  ULDC.64 UR6, c[0x0][0x208] ;  /* 0x0000820000067ab9 */ /* 0x000fe20000000a00 */
[----:B------:R-:W-:-:S04]  /*5b20*/  IADD3 R64, P2, P3, R69, UR4, R42 ;  /* 0x0000000445407c10 */ /* 0x000fc8000fb5e02a */
[----:B------:R-:W-:-:S05]  /*5b30*/  IADD3.X R65, R68, UR5, R38, P2, P3 ;  /* 0x0000000544417c10 */ /* 0x000fca00097e6426 */
[----:B--2---:R3:W-:Y:S04]  /*5b40*/  STG.E.128 desc[UR6][R64.64], R48 ;  /* 0x0000003040007986 */ /* 0x0047e8000c101d06 */
.L_x_2317:
[----:B------:R-:W-:Y:S05]  /*5b50*/  BSYNC B2 ;  /* 0x0000000000027941 */ /* 0x000fea0003800000 */
.L_x_2316:
[----:B------:R-:W-:Y:S05]  /*5b60*/  @P1 BRA `(.L_x_2315) ;  /* 0x0000000400d41947 */ /* 0x000fea0003800000 */
[----:B------:R-:W-:Y:S01]  /*5b70*/  LOP3.LUT P2, RZ, R229, 0x4, RZ, 0xc0, !PT ;  /* 0x00000004e5ff7812 */ /* 0x000fe2000784c0ff */
[C---:B-123--:R-:W-:Y:S01]  /*5b80*/  VIADD R49, R150.reuse, 0x40 ;  /* 0x0000004096317836 */ /* 0x04efe20000000000 */
[----:B------:R-:W-:Y:S11]  /*5b90*/  BSSY B2, `(.L_x_2320) ;  /* 0x000006d000027945 */ /* 0x000ff60003800000 */
[----:B------:R-:W-:Y:S01]  /*5ba0*/  @P2 VIADD R49, R150, 0xffffffc0 ;  /* 0xffffffc096312836 */ /* 0x000fe20000000000 */
[----:B------:R-:W-:-:S03]  /*5bb0*/  ISETP.GE.AND P2, PT, R230, R126, PT ;  /* 0x0000007ee600720c */ /* 0x000fc60003f46270 */
[----:B------:R-:W-:-:S06]  /*5bc0*/  IMAD.IADD R49, R16, 0x1, R49 ;  /* 0x0000000110317824 */ /* 0x000fcc00078e0231 */
[----:B------:R-:W1:Y:S04]  /*5bd0*/  LDS.128 R48, [R49+0x24400] ;  /* 0x0244000031307984 */ /* 0x000e680000000c00 */
[----:B------:R-:W-:Y:S05]  /*5be0*/  @P2 BRA `(.L_x_2321) ;  /* 0x00000004009c2947 */ /* 0x000fea0003800000 */
[--C-:B------:R-:W-:Y:S02]  /*5bf0*/  SHF.R.U32.HI R67, RZ, 0x8, R61.reuse ;  /* 0x00000008ff437819 */ /* 0x100fe4000001163d */
[----:B------:R-:W-:Y:S02]  /*5c00*/  LOP3.LUT R62, R61, 0xff0000ff, RZ, 0xc0, !PT ;  /* 0xff0000ff3d3e7812 */ /* 0x000fe400078ec0ff */
[----:B------:R-:W-:Y:S01]  /*5c10*/  SHF.R.U32.HI R66, RZ, 0x10, R61 ;  /* 0x00000010ff427819 */ /* 0x000fe2000001163d */
[----:B------:R-:W-:Y:S01]  /*5c20*/  IMAD.SHL.U32 R61, R67, 0x100, RZ ;  /* 0x00000100433d7824 */ /* 0x000fe200078e00ff */
[--C-:B------:R-:W-:Y:S02]  /*5c30*/  SHF.R.U32.HI R60, RZ, 0x8, R63.reuse ;  /* 0x00000008ff3c7819 */ /* 0x100fe4000001163f */
[----:B------:R-:W-:Y:S02]  /*5c40*/  SHF.R.U32.HI R65, RZ, 0x10, R63 ;  /* 0x00000010ff417819 */ /* 0x000fe4000001163f */
[----:B------:R-:W-:-:S02]  /*5c50*/  LOP3.LUT R64, R63, 0xff0000ff, RZ, 0xc0, !PT ;  /* 0xff0000ff3f407812 */ /* 0x000fc400078ec0ff */
[----:B------:R-:W-:Y:S01]  /*5c60*/  SHF.L.U32 R63, R60, 0x8, RZ ;  /* 0x000000083c3f7819 */ /* 0x000fe200000006ff */
[----:B-1----:R-:W-:Y:S01]  /*5c70*/  IMAD.MOV.U32 R60, RZ, RZ, R48 ;  /* 0x000000ffff3c7224 */ /* 0x002fe200078e0030 */
[----:B------:R-:W-:Y:S01]  /*5c80*/  LOP3.LUT R61, R62, 0xff00, R61, 0xf8, !PT ;  /* 0x0000ff003e3d7812 */ /* 0x000fe200078ef83d */
[----:B------:R-:W-:Y:S01]  /*5c90*/  IMAD.U32 R62, R66, 0x10000, RZ ;  /* 0x00010000423e7824 */ /* 0x000fe200078e00ff */
[----:B------:R-:W-:Y:S01]  /*5ca0*/  LOP3.LUT R64, R64, 0xff00, R63, 0xf8, !PT ;  /* 0x0000ff0040407812 */ /* 0x000fe200078ef83f */
[----:B------:R-:W-:Y:S01]  /*5cb0*/  IMAD.U32 R65, R65, 0x10000, RZ ;  /* 0x0001000041417824 */ /* 0x000fe200078e00ff */
[----:B------:R-:W-:Y:S02]  /*5cc0*/  F2FP.F16.E4M3.UNPACK_B R48, R49 ;  /* 0x00000031ff30723e */ /* 0x000fe400020006ff */
        /* <DEDUP_REMOVED lines=89> */
.L_x_2321:
[----:B------:R-:W-:Y:S05]  /*6260*/  BSYNC B2 ;  /* 0x0000000000027941 */ /* 0x000fea0003800000 */
.L_x_2320:
[----:B------:R-:W-:Y:S01]  /*6270*/  ULDC.64 UR4, c[0x0][0x2e8] ;  /* 0x0000ba0000047ab9 */ /* 0x000fe20000000a00 */
[----:B------:R-:W-:Y:S01]  /*6280*/  ULDC.64 UR6, c[0x0][0x208] ;  /* 0x0000820000067ab9 */ /* 0x000fe20000000a00 */
[----:B------:R-:W-:-:S04]  /*6290*/  IADD3 R60, P2, P3, R39, UR4, R69 ;  /* 0x00000004273c7c10 */ /* 0x000fc8000fb5e045 */
[----:B------:R-:W-:-:S05]  /*62a0*/  IADD3.X R61, R105, UR5, R68, P2, P3 ;  /* 0x00000005693d7c10 */ /* 0x000fca00097e6444 */
[----:B-1----:R4:W-:Y:S04]  /*62b0*/  STG.E.128 desc[UR6][R60.64], R48 ;  /* 0x000000303c007986 */ /* 0x0029e8000c101d06 */
.L_x_2315:
[----:B------:R-:W-:Y:S05]  /*62c0*/  BSYNC B1 ;  /* 0x0000000000017941 */ /* 0x000fea0003800000 */
.L_x_2314:
[----:B------:R-:W-:Y:S05]  /*62d0*/  @P4 BRA `(.L_x_2322) ;  /* 0x0000005c00704947 */ /* 0x000fea0003800000 */
[----:B------:R-:W-:Y:S01]  /*62e0*/  IADD3 R124, P2, P3, R110, R124, R18 ;  /* 0x0000007c6e7c7210 */ /* 0x000fe20007b5e012 */
[----:B------:R-:W-:Y:S03]  /*62f0*/  BSSY B1, `(.L_x_2323) ;  /* 0x0000075000017945 */ /* 0x000fe60003800000 */
[----:B------:R-:W-:Y:S01]  /*6300*/  IADD3.X R127, R29, R127, R19, P2, P3 ;  /* 0x0000007f1d7f7210 */ /* 0x000fe200017e6413 */
[----:B------:R-:W-:Y:S08]  /*6310*/  @P0 BRA `(.L_x_2324) ;  /* 0x0000000400c80947 */ /* 0x000ff00003800000 */
[----:B-1234-:R1:W2:Y:S01]  /*6320*/  LDS.128 R48, [R116+0x26400] ;  /* 0x0264000074307984 */ /* 0x01e2a20000000c00 */
[----:B------:R-:W-:Y:S01]  /*6330*/  ISETP.GE.AND P2, PT, R22, R126, PT ;  /* 0x0000007e1600720c */ /* 0x000fe20003f46270 */
[----:B------:R-:W-:-:S12]  /*6340*/  BSSY B2, `(.L_x_2325) ;  /* 0x000006a000027945 */ /* 0x000fd80003800000 */
[----:B-1----:R-:W-:Y:S05]  /*6350*/  @P2 BRA `(.L_x_2326) ;  /* 0x0000000400a02947 */ /* 0x002fea0003800000 */
[----:B------:R-:W-:Y:S01]  /*6360*/  SHF.R.U32.HI R63, RZ, 0x8, R57 ;  /* 0x00000008ff3f7819 */ /* 0x000fe20000011639 */
[----:B--2---:R-:W-:Y:S01]  /*6370*/  IMAD.MOV.U32 R58, RZ, RZ, R51 ;  /* 0x000000ffff3a7224 */ /* 0x004fe200078e0033 */
[----:B------:R-:W-:Y:S01]  /*6380*/  SHF.R.U32.HI R61, RZ, 0x8, R59 ;  /* 0x00000008ff3d7819 */ /* 0x000fe2000001163b */
[----:B------:R-:W-:Y:S01]  /*6390*/  IMAD.MOV.U32 R51, RZ, RZ, R48 ;  /* 0x000000ffff337224 */ /* 0x000fe200078e0030 */
        /* <DEDUP_REMOVED lines=8> */
[----:B------:R-:W-:Y:S01]  /*6420*/  F2FP.F16.E4M3.UNPACK_B R48, R49 ;  /* 0x00000031ff30723e */ /* 0x000fe200020006ff */
[----:B------:R-:W-:Y:S01]  /*6430*/  IMAD.U32 R64, R64, 0x10000, RZ ;  /* 0x0001000040407824 */ /* 0x000fe200078e00ff */
[----:B------:R-:W-:-:S02]  /*6440*/  LOP3.LUT R59, R60, 0xff00, R59, 0xf8, !PT ;  /* 0x0000ff003c3b7812 */ /* 0x000fc400078ef83b */
[----:B------:R-:W-:Y:S02]  /*6450*/  F2FP.F16.E4M3.UNPACK_B R60, R87.H1 ;  /* 0x00000057ff3c723e */ /* 0x000fe400030006ff */
[----:B------:R-:W-:Y:S02]  /*6460*/  F2FP.F16.E4M3.UNPACK_B R49, R49.H1 ;  /* 0x00000031ff31723e */ /* 0x000fe400030006ff */
[----:B------:R-:W-:Y:S01]  /*6470*/  LOP3.LUT R65, R59, 0xff0000, R64, 0xf8, !PT ;  /* 0x00ff00003b417812 */ /* 0x000fe200078ef840 */
[--C-:B------:R-:W-:Y:S01]  /*6480*/  HADD2.F32 R64, -RZ, R60.reuse.H1_H1 ;  /* 0x3000003cff407230 */ /* 0x100fe20000004100 */
[----:B------:R-:W-:Y:S01]  /*6490*/  LOP3.LUT R62, R56, 0xff0000, R57, 0xf8, !PT ;  /* 0x00ff0000383e7812 */ /* 0x000fe200078ef839 */
[----:B------:R-:W-:Y:S01]  /*64a0*/  HADD2.F32 R57, -RZ, R49.H1_H1 ;  /* 0x30000031ff397230 */ /* 0x000fe20000004100 */
[----:B------:R-:W-:Y:S01]  /*64b0*/  F2FP.F16.E4M3.UNPACK_B R59, R86.H1 ;  /* 0x00000056ff3b723e */ /* 0x000fe200030006ff */
[----:B------:R-:W-:Y:S01]  /*64c0*/  HADD2.F32 R63, -RZ, R60.H0_H0 ;  /* 0x2000003cff3f7230 */ /* 0x000fe20000004100 */
[----:B------:R-:W-:Y:S01]  /*64d0*/  F2FP.F16.E4M3.UNPACK_B R87, R87 ;  /* 0x00000057ff57723e */ /* 0x000fe200020006ff */
[----:B------:R-:W-:-:S02]  /*64e0*/  HADD2.F32 R56, -RZ, R48.H1_H1 ;  /* 0x30000030ff387230 */ /* 0x000fc40000004100 */
[----:B------:R-:W-:Y:S01]  /*64f0*/  FMUL.FTZ R66, R57, R64 ;  /* 0x0000004039427220 */ /* 0x000fe20000410000 */
[----:B------:R-:W-:Y:S01]  /*6500*/  HADD2.F32 R49, -RZ, R49.H0_H0 ;  /* 0x20000031ff317230 */ /* 0x000fe20000004100 */
[----:B------:R-:W-:Y:S01]  /*6510*/  F2FP.F16.E4M3.UNPACK_B R86, R86 ;  /* 0x00000056ff56723e */ /* 0x000fe200020006ff */
[--C-:B------:R-:W-:Y:S02]  /*6520*/  HADD2.F32 R60, -RZ, R59.reuse.H1_H1 ;  /* 0x3000003bff3c7230 */ /* 0x100fe40000004100 */
[----:B------:R-:W-:Y:S01]  /*6530*/  FMUL.FTZ R67, R56, R63 ;  /* 0x0000003f38437220 */ /* 0x000fe20000410000 */
[----:B------:R-:W-:Y:S02]  /*6540*/  HADD2.F32 R48, -RZ, R48.H0_H0 ;  /* 0x20000030ff307230 */ /* 0x000fe40000004100 */
[C---:B------:R-:W-:Y:S01]  /*6550*/  FMUL.FTZ R64, R49.reuse, R64 ;  /* 0x0000004031407220 */ /* 0x040fe20000410000 */
[----:B------:R-:W-:Y:S02]  /*6560*/  HADD2.F32 R61, -RZ, R59.H0_H0 ;  /* 0x2000003bff3d7230 */ /* 0x000fe40000004100 */
[-C--:B------:R-:W-:Y:S01]  /*6570*/  FFMA.FTZ R68, R49, R60.reuse, -R66 ;  /* 0x0000003c31447223 */ /* 0x080fe20000010842 */
[----:B------:R-:W-:Y:S01]  /*6580*/  F2FP.F16.E4M3.UNPACK_B R49, R51.H1 ;  /* 0x00000033ff31723e */ /* 0x000fe200030006ff */
[C---:B------:R-:W-:Y:S01]  /*6590*/  FMUL.FTZ R63, R48.reuse, R63 ;  /* 0x0000003f303f7220 */ /* 0x040fe20000410000 */
[----:B------:R-:W-:Y:S01]  /*65a0*/  F2FP.F16.E4M3.UNPACK_B R51, R51 ;  /* 0x00000033ff33723e */ /* 0x000fe200020006ff */
[----:B------:R-:W-:Y:S01]  /*65b0*/  FFMA.FTZ R71, R57, R60, R64 ;  /* 0x0000003c39477223 */ /* 0x000fe20000010040 */
[-C--:B------:R-:W-:Y:S01]  /*65c0*/  FFMA.FTZ R48, R48, R61.reuse, -R67 ;  /* 0x0000003d30307223 */ /* 0x080fe20000010843 */
[----:B------:R-:W-:Y:S01]  /*65d0*/  FFMA.FTZ R69, R56, R61, R63 ;  /* 0x0000003d38457223 */ /* 0x000fe2000001003f */
[----:B------:R-:W-:-:S02]  /*65e0*/  HADD2.F32 R56, -RZ, R49.H0_H0 ;  /* 0x20000031ff387230 */ /* 0x000fc40000004100 */
[----:B------:R-:W-:Y:S01]  /*65f0*/  HADD2.F32 R57, -RZ, R49.H1_H1 ;  /* 0x30000031ff397230 */ /* 0x000fe20000004100 */
[----:B------:R-:W-:Y:S01]  /*6600*/  F2FP.SATFINITE.E4M3.F32.PACK_AB_MERGE_C R73, R71, R68, RZ ;  /* 0x000000444749723e */ /* 0x000fe200048070ff */
[----:B------:R-:W-:Y:S02]  /*6610*/  HADD2.F32 R49, -RZ, R51.H0_H0 ;  /* 0x20000033ff317230 */ /* 0x000fe40000004100 */
[--C-:B------:R-:W-:Y:S02]  /*6620*/  HADD2.F32 R61, -RZ, R87.reuse.H1_H1 ;  /* 0x30000057ff3d7230 */ /* 0x100fe40000004100 */
[----:B------:R-:W-:Y:S02]  /*6630*/  HADD2.F32 R60, -RZ, R87.H0_H0 ;  /* 0x20000057ff3c7230 */ /* 0x000fe40000004100 */
[----:B------:R-:W-:Y:S02]  /*6640*/  HADD2.F32 R51, -RZ, R51.H1_H1 ;  /* 0x30000033ff337230 */ /* 0x000fe40000004100 */
[----:B------:R-:W-:Y:S01]  /*6650*/  FMUL.FTZ R63, R57, R61 ;  /* 0x0000003d393f7220 */ /* 0x000fe20000410000 */
[----:B------:R-:W-:-:S02]  /*6660*/  HADD2.F32 R59, -RZ, R86.H1_H1 ;  /* 0x30000056ff3b7230 */ /* 0x000fc40000004100 */
[C---:B------:R-:W-:Y:S01]  /*6670*/  FMUL.FTZ R66, R56.reuse, R61 ;  /* 0x0000003d38427220 */ /* 0x040fe20000410000 */
[----:B------:R-:W-:Y:S02]  /*6680*/  HADD2.F32 R86, -RZ, R86.H0_H0 ;  /* 0x20000056ff567230 */ /* 0x000fe40000004100 */
[-C--:B------:R-:W-:Y:S01]  /*6690*/  FMUL.FTZ R64, R51, R60.reuse ;  /* 0x0000003c33407220 */ /* 0x080fe20000410000 */
[----:B------:R-:W-:Y:S01]  /*66a0*/  FMUL.FTZ R60, R49, R60 ;  /* 0x0000003c313c7220 */ /* 0x000fe20000410000 */
[-C--:B------:R-:W-:Y:S01]  /*66b0*/  FFMA.FTZ R63, R56, R59.reuse, -R63 ;  /* 0x0000003b383f7223 */ /* 0x080fe2000001083f */
[----:B------:R-:W-:Y:S01]  /*66c0*/  FFMA.FTZ R56, R57, R59, R66 ;  /* 0x0000003b39387223 */ /* 0x000fe20000010042 */
[----:B------:R-:W-:Y:S01]  /*66d0*/  F2FP.F16.E4M3.UNPACK_B R61, R65.H1 ;  /* 0x00000041ff3d723e */ /* 0x000fe200030006ff */
[----:B------:R-:W-:Y:S01]  /*66e0*/  FFMA.FTZ R67, R51, R86, R60 ;  /* 0x0000005633437223 */ /* 0x000fe2000001003c */
[----:B------:R-:W-:Y:S01]  /*66f0*/  F2FP.F16.E4M3.UNPACK_B R51, R58.H1 ;  /* 0x0000003aff33723e */ /* 0x000fe200030006ff */
[----:B------:R-:W-:Y:S01]  /*6700*/  FFMA.FTZ R66, R49, R86, -R64 ;  /* 0x0000005631427223 */ /* 0x000fe20000010840 */
[----:B------:R-:W-:Y:S01]  /*6710*/  F2FP.SATFINITE.E4M3.F32.PACK_AB_MERGE_C R72, R56, R63, RZ ;  /* 0x0000003f3848723e */ /* 0x000fe200048070ff */
[----:B------:R-:W-:Y:S01]  /*6720*/  HADD2.F32 R63, -RZ, R61.H1_H1 ;  /* 0x3000003dff3f7230 */ /* 0x000fe20000004100 */
[----:B------:R-:W-:Y:S01]  /*6730*/  F2FP.F16.E4M3.UNPACK_B R59, R62.H1 ;  /* 0x0000003eff3b723e */ /* 0x000fe200030006ff */
[--C-:B------:R-:W-:Y:S01]  /*6740*/  HADD2.F32 R57, -RZ, R51.reuse.H1_H1 ;  /* 0x30000033ff397230 */ /* 0x100fe20000004100 */
[----:B------:R-:W-:Y:S01]  /*6750*/  F2FP.F16.E4M3.UNPACK_B R49, R50.H1 ;  /* 0x00000032ff31723e */ /* 0x000fe200030006ff */
[----:B------:R-:W-:Y:S01]  /*6760*/  HADD2.F32 R56, -RZ, R51.H0_H0 ;  /* 0x20000033ff387230 */ /* 0x000fe20000004100 */
        /* <DEDUP_REMOVED lines=12> */
[----:B------:R-:W-:Y:S01]  /*6830*/  FMUL.FTZ R64, R49, R64 ;  /* 0x0000004031407220 */ /* 0x000fe20000410000 */
[----:B------:R-:W-:Y:S01]  /*6840*/  F2FP.F16.E4M3.UNPACK_B R50, R50 ;  /* 0x00000032ff32723e */ /* 0x000fe200020006ff */
[----:B------:R-:W-:Y:S01]  /*6850*/  FFMA.FTZ R70, R57, R60, R70 ;  /* 0x0000003c39467223 */ /* 0x000fe20000010046 */
[-C--:B------:R-:W-:Y:S01]  /*6860*/  FFMA.FTZ R68, R49, R56.reuse, -R68 ;  /* 0x0000003831447223 */ /* 0x080fe20000010844 */
[----:B------:R-:W-:Y:S01]  /*6870*/  FFMA.FTZ R57, R51, R56, R64 ;  /* 0x0000003833397223 */ /* 0x000fe20000010040 */
[----:B------:R-:W-:-:S02]  /*6880*/  HADD2.F32 R51, -RZ, R58.H0_H0 ;  /* 0x2000003aff337230 */ /* 0x000fc40000004100 */
[----:B------:R-:W-:Y:S01]  /*6890*/  HADD2.F32 R49, -RZ, R50.H0_H0 ;  /* 0x20000032ff317230 */ /* 0x000fe20000004100 */
[----:B------:R-:W-:Y:S01]  /*68a0*/  F2FP.SATFINITE.E4M3.F32.PACK_AB_MERGE_C R70, R70, R71, RZ ;  /* 0x000000474646723e */ /* 0x000fe200048070ff */
[----:B------:R-:W-:Y:S01]  /*68b0*/  HADD2.F32 R58, -RZ, R58.H1_H1 ;  /* 0x3000003aff3a7230 */ /* 0x000fe20000004100 */
[----:B------:R-:W-:Y:S01]  /*68c0*/  F2FP.SATFINITE.E4M3.F32.PACK_AB_MERGE_C R57, R57, R68, RZ ;  /* 0x000000443939723e */ /* 0x000fe200048070ff */
[----:B------:R-:W-:Y:S02]  /*68d0*/  HADD2.F32 R61, -RZ, R61.H0_H0 ;  /* 0x2000003dff3d7230 */ /* 0x000fe40000004100 */
[----:B------:R-:W-:Y:S02]  /*68e0*/  HADD2.F32 R50, -RZ, R50.H1_H1 ;  /* 0x30000032ff327230 */ /* 0x000fe40000004100 */
[----:B------:R-:W-:Y:S02]  /*68f0*/  HADD2.F32 R65, -RZ, R65.H0_H0 ;  /* 0x20000041ff417230 */ /* 0x000fe40000004100 */
        /* <DEDUP_REMOVED lines=12> */
[----:B------:R-:W-:Y:S02]  /*69c0*/  F2FP.SATFINITE.E4M3.F32.PACK_AB_MERGE_C R50, R65, R56, R57 ;  /* 0x000000384132723e */ /* 0x000fe40004807039 */
[----:B------:R-:W-:-:S07]  /*69d0*/  F2FP.SATFINITE.E4M3.F32.PACK_AB_MERGE_C R51, R61, R60, R70 ;  /* 0x0000003c3d33723e */ /* 0x000fce0004807046 */
.L_x_2326:
[----:B------:R-:W-:Y:S05]  /*69e0*/  BSYNC B2 ;  /* 0x0000000000027941 */ /* 0x000fea0003800000 */
.L_x_2325:
[----:B------:R-:W-:Y:S01]  /*69f0*/  ULDC.64 UR4, c[0x0][0x2e8] ;  /* 0x0000ba0000047ab9 */ /* 0x000fe20000000a00 */
[----:B------:R-:W-:Y:S01]  /*6a00*/  ULDC.64 UR6, c[0x0][0x208] ;  /* 0x0000820000067ab9 */ /* 0x000fe20000000a00 */
[----:B------:R-:W-:-:S04]  /*6a10*/  IADD3 R56, P2, P3, R124, UR4, R42 ;  /* 0x000000047c387c10 */ /* 0x000fc8000fb5e02a */
[----:B------:R-:W-:-:S05]  /*6a20*/  IADD3.X R57, R127, UR5, R38, P2, P3 ;  /* 0x000000057f397c10 */ /* 0x000fca00097e6426 */
[----:B--2---:R1:W-:Y:S04]  /*6a30*/  STG.E.128 desc[UR6][R56.64], R48 ;  /* 0x0000003038007986 */ /* 0x0043e8000c101d06 */
.L_x_2324:
[----:B------:R-:W-:Y:S05]  /*6a40*/  BSYNC B1 ;  /* 0x0000000000017941 */ /* 0x000fea0003800000 */
.L_x_2323:
[----:B------:R-:W-:Y:S05]  /*6a50*/  @P1 BRA `(.L_x_2322) ;  /* 0x0000005400901947 */ /* 0x000fea0003800000 */
[----:B------:R-:W-:Y:S01]  /*6a60*/  LOP3.LUT P2, RZ, R229, 0x4, RZ, 0xc0, !PT ;  /* 0x00000004e5ff7812 */ /* 0x000fe2000784c0ff */
[C---:B-1234-:R-:W-:Y:S01]  /*6a70*/  VIADD R49, R150.reuse, 0x40 ;  /* 0x0000004096317836 */ /* 0x05efe20000000000 */
[----:B------:R-:W-:Y:S11]  /*6a80*/  BSSY B1, `(.L_x_2327) ;  /* 0x000006f000017945 */ /* 0x000ff60003800000 */
[----:B------:R-:W-:-:S02]  /*6a90*/  @P2 IADD3 R49, R150, -0x40, RZ ;  /* 0xffffffc096312810 */ /* 0x000fc40007ffe0ff */
[----:B------:R-:W-:-:S03]  /*6aa0*/  ISETP.GE.AND P2, PT, R230, R126, PT ;  /* 0x0000007ee600720c */ /* 0x000fc60003f46270 */
[----:B------:R-:W-:-:S06]  /*6ab0*/  IMAD.IADD R49, R16, 0x1, R49 ;  /* 0x0000000110317824 */ /* 0x000fcc00078e0231 */
[----:B------:R-:W1:Y:S04]  /*6ac0*/  LDS.128 R48, [R49+0x26400] ;  /* 0x0264000031307984 */ /* 0x000e680000000c00 */
[----:B------:R-:W-:Y:S05]  /*6ad0*/  @P2 BRA `(.L_x_2328) ;  /* 0x0000000400a42947 */ /* 0x000fea0003800000 */
[----:B------:R-:W-:Y:S01]  /*6ae0*/  SHF.R.U32.HI R52, RZ, 0x8, R55 ;  /* 0x00000008ff347819 */ /* 0x000fe20000011637 */
[----:B-1----:R-:W-:Y:S01]  /*6af0*/  IMAD.MOV.U32 R54, RZ, RZ, R51 ;  /* 0x000000ffff367224 */ /* 0x002fe200078e0033 */
        /* <DEDUP_REMOVED lines=103> */
.L_x_2328:
[----:B------:R-:W-:Y:S05]  /*7170*/  BSYNC B1 ;  /* 0x0000000000017941 */ /* 0x000fea0003800000 */
.L_x_2327:
[----:B------:R-:W-:Y:S01]  /*7180*/  ULDC.64 UR4, c[0x0][0x2e8] ;  /* 0x0000ba0000047ab9 */ /* 0x000fe20000000a00 */
[----:B------:R-:W-:Y:S01]  /*7190*/  ULDC.64 UR6, c[0x0][0x208] ;  /* 0x0000820000067ab9 */ /* 0x000fe20000000a00 */
[----:B------:R-:W-:-:S04]  /*71a0*/  IADD3 R52, P2, P3, R39, UR4, R124 ;  /* 0x0000000427347c10 */ /* 0x000fc8000fb5e07c */
[----:B------:R-:W-:-:S05]  /*71b0*/  IADD3.X R53, R105, UR5, R127, P2, P3 ;  /* 0x0000000569357c10 */ /* 0x000fca00097e647f */
[----:B-1----:R1:W-:Y:S01]  /*71c0*/  STG.E.128 desc[UR6][R52.64], R48 ;  /* 0x0000003034007986 */ /* 0x0023e2000c101d06 */
[----:B------:R-:W-:Y:S05]  /*71d0*/  BRA `(.L_x_2322) ;  /* 0x0000004c00b07947 */ /* 0x000fea0003800000 */
.L_x_2286:
[----:B------:R-:W2:Y:S01]  /*71e0*/  LDL R52, [R1+0x4c] ;  /* 0x00004c0001347983 */ /* 0x000ea20000100800 */
[C---:B------:R-:W-:Y:S01]  /*71f0*/  ISETP.GE.AND P5, PT, R228.reuse, R117, PT ;  /* 0x00000075e400720c */ /* 0x040fe20003fa6270 */
[C---:B------:R-:W-:Y:S01]  /*7200*/  VIADD R60, R228.reuse, 0x40 ;  /* 0x00000040e43c7836 */ /* 0x040fe20000000000 */
[----:B------:R-:W-:Y:S01]  /*7210*/  P2R R61, PR, RZ, 0x1 ;  /* 0x00000001ff3d7803 */ /* 0x000fe20000000000 */
[----:B------:R-:W-:Y:S01]  /*7220*/  VIADD R62, R228, 0x80 ;  /* 0x00000080e43e7836 */ /* 0x000fe20000000000 */
[----:B------:R-:W-:Y:S01]  /*7230*/  ISETP.GE.OR P5, PT, R18, R126, P5 ;  /* 0x0000007e1200720c */ /* 0x000fe20002fa6670 */
[----:B------:R-:W-:-:S12]  /*7240*/  ULDC.64 UR6, c[0x0][0x208] ;  /* 0x0000820000067ab9 */ /* 0x000fd80000000a00 */
[----:B------:R-:W0:Y:S08]  /*7250*/  @!P5 LDC.64 R56, c[0x0][0x3e8] ;  /* 0x0000fa00ff38db82 */ /* 0x000e300000000a00 */
[----:B------:R-:W1:Y:S01]  /*7260*/  @!P5 LDC.64 R58, c[0x0][0x400] ;  /* 0x00010000ff3adb82 */ /* 0x000e620000000a00 */
[----:B0-----:R-:W-:-:S04]  /*7270*/  @!P5 IADD3 R56, P2, P3, R88, R56, R48 ;  /* 0x000000385838d210 */ /* 0x001fc80007b5e030 */
[----:B------:R-:W-:Y:S02]  /*7280*/  @!P5 IADD3.X R57, R31, R57, R133, P2, P3 ;  /* 0x000000391f39d210 */ /* 0x000fe400017e6485 */
[----:B------:R-:W-:Y:S02]  /*7290*/  CS2R R70, SRZ ;  /* 0x0000000000467805 */ /* 0x000fe4000001ff00 */
[----:B------:R-:W-:Y:S02]  /*72a0*/  CS2R R72, SRZ ;  /* 0x0000000000487805 */ /* 0x000fe4000001ff00 */
[----:B------:R-:W-:Y:S02]  /*72b0*/  CS2R R74, SRZ ;  /* 0x00000000004a7805 */ /* 0x000fe4000001ff00 */
[----:B------:R-:W-:Y:S02]  /*72c0*/  CS2R R76, SRZ ;  /* 0x00000000004c7805 */ /* 0x000fe4000001ff00 */
[----:B------:R-:W-:-:S02]  /*72d0*/  CS2R R78, SRZ ;  /* 0x00000000004e7805 */ /* 0x000fc4000001ff00 */
[----:B--2---:R-:W-:Y:S01]  /*72e0*/  R2UR UR4, R52 ;  /* 0x00000000340472ca */ /* 0x004fe200000e0000 */
[----:B------:R-:W-:-:S05]  /*72f0*/  VIADD R52, R228, 0xc0 ;  /* 0x000000c0e4347836 */ /* 0x000fca0000000000 */
        /* <DEDUP_REMOVED lines=8> */
[----:B------:R-:W-:Y:S01]  /*7380*/  @!P2 IMAD R53, R53, 0xc0, RZ ;  /* 0x000000c03535a824 */ /* 0x000fe200078e02ff */
[----:B--2---:R-:W-:-:S04]  /*7390*/  @!P2 IADD3 R80, P3, P4, R88, R80, R54 ;  /* 0x000000505850a210 */ /* 0x004fc80007c7e036 */
[----:B------:R-:W-:-:S04]  /*73a0*/  @!P2 IADD3 R52, R55, R53, RZ ;  /* 0x000000353734a210 */ /* 0x000fc80007ffe0ff */
[----:B------:R-:W-:Y:S02]  /*73b0*/  @!P2 IADD3.X R81, R31, R81, R52, P3, P4 ;  /* 0x000000511f51a210 */ /* 0x000fe40001fe8434 */
[----:B------:R-:W0:Y:S03]  /*73c0*/  @!P2 LDC.64 R52, c[0x0][0x408] ;  /* 0x00010200ff34ab82 */ /* 0x000e260000000a00 */
[----:B------:R-:W2:Y:S01]  /*73d0*/  @!P2 LDG.E.128 R72, desc[UR6][R80.64] ;  /* 0x000000065048a981 */ /* 0x000ea2000c1e1d00 */
[----:B0-----:R-:W-:-:S04]  /*73e0*/  @!P2 IMAD.WIDE.U32 R54, R52, 0xc0, R50 ;  /* 0x000000c03436a825 */ /* 0x001fc800078e0032 */
[----:B------:R-:W-:Y:S01]  /*73f0*/  @!P2 IMAD R53, R53, 0xc0, RZ ;  /* 0x000000c03535a824 */ /* 0x000fe200078e02ff */
[----:B---3--:R-:W-:-:S03]  /*7400*/  @!P2 IADD3 R82, P3, P4, R94, R82, R54 ;  /* 0x000000525e52a210 */ /* 0x008fc60007c7e036 */
[----:B------:R-:W-:-:S05]  /*7410*/  @!P2 IMAD.IADD R52, R55, 0x1, R53 ;  /* 0x000000013734a824 */ /* 0x000fca00078e0235 */
[----:B------:R-:W-:Y:S02]  /*7420*/  @!P2 IADD3.X R83, R33, R83, R52, P3, P4 ;  /* 0x000000532153a210 */ /* 0x000fe40001fe8434 */
[----:B-1----:R-:W-:-:S03]  /*7430*/  @!P5 IADD3 R58, P3, P4, R94, R58, R50 ;  /* 0x0000003a5e3ad210 */ /* 0x002fc60007c7e032 */
[----:B------:R-:W3:Y:S01]  /*7440*/  @!P2 LDG.E.128 R76, desc[UR6][R82.64] ;  /* 0x00000006524ca981 */ /* 0x000ee2000c1e1d00 */
        /* <DEDUP_REMOVED lines=10> */
[----:B------:R-:W4:Y:S03]  /*74f0*/  @!P3 LDC.64 R68, c[0x0][0x3e8] ;  /* 0x0000fa00ff44bb82 */ /* 0x000f260000000a00 */
[----:B------:R-:W-:Y:S02]  /*7500*/  @!P3 IADD3.X R52, R31, R11, R133, P0, P6 ;  /* 0x0000000b1f34b210 */ /* 0x000fe400007ec485 */
[----:B------:R-:W-:-:S03]  /*7510*/  @!P4 IADD3 R53, P0, P6, R94, R50, R6 ;  /* 0x000000325e35c210 */ /* 0x000fc60007e1e006 */
[----:B------:R-:W5:Y:S01]  /*7520*/  @!P3 LDC.64 R84, c[0x0][0x400] ;  /* 0x00010000ff54bb82 */ /* 0x000f620000000a00 */
        /* <DEDUP_REMOVED lines=9> */
[----:B----4-:R-:W-:Y:S02]  /*75c0*/  @!P3 IADD3 R68, P6, R49, R68, RZ ;  /* 0x000000443144b210 */ /* 0x010fe40007fde0ff */
[----:B------:R-:W-:-:S03]  /*75d0*/  CS2R R54, SRZ ;  /* 0x0000000000367805 */ /* 0x000fc6000001ff00 */
[----:B------:R-:W-:Y:S01]  /*75e0*/  @!P3 IMAD.X R69, R52, 0x1, R69, P6 ;  /* 0x000000013445b824 */ /* 0x000fe200030e0645 */
[----:B-----5:R-:W-:Y:S02]  /*75f0*/  @!P3 IADD3 R84, P6, R51, R84, RZ ;  /* 0x000000543354b210 */ /* 0x020fe40007fde0ff */
[----:B------:R-:W-:Y:S02]  /*7600*/  CS2R R50, SRZ ;  /* 0x0000000000327805 */ /* 0x000fe4000001ff00 */
[----:B------:R-:W-:Y:S01]  /*7610*/  CS2R R52, SRZ ;  /* 0x0000000000347805 */ /* 0x000fe2000001ff00 */
[----:B------:R-:W-:Y:S01]  /*7620*/  @!P3 IMAD.X R85, R48, 0x1, R85, P6 ;  /* 0x000000013055b824 */ /* 0x000fe200030e0655 */
[----:B------:R-:W-:Y:S02]  /*7630*/  CS2R R48, SRZ ;  /* 0x0000000000307805 */ /* 0x000fe4000001ff00 */
[----:B------:R-:W-:Y:S02]  /*7640*/  CS2R R60, SRZ ;  /* 0x00000000003c7805 */ /* 0x000fe4000001ff00 */
[----:B------:R0:W4:Y:S04]  /*7650*/  @!P5 LDG.E.128 R52, desc[UR6][R58.64] ;  /* 0x000000063a34d981 */ /* 0x000128000c1e1d00 */
[----:B------:R1:W5:Y:S04]  /*7660*/  @!P5 LDG.E.128 R48, desc[UR6][R56.64] ;  /* 0x000000063830d981 */ /* 0x000368000c1e1d00 */
[----:B------:R1:W5:Y:S01]  /*7670*/  @!P4 LDG.E.128 R60, desc[UR6][R66.64] ;  /* 0x00000006423cc981 */ /* 0x000362000c1e1d00 */
[----:B0-----:R-:W-:-:S02]  /*7680*/  CS2R R58, SRZ ;  /* 0x00000000003a7805 */ /* 0x001fc4000001ff00 */
[----:B-1----:R-:W-:Y:S02]  /*7690*/  CS2R R56, SRZ ;  /* 0x0000000000387805 */ /* 0x002fe4000001ff00 */
[----:B------:R-:W-:-:S04]  /*76a0*/  CS2R R66, SRZ ;  /* 0x0000000000427805 */ /* 0x000fc8000001ff00 */
[----:B------:R0:W5:Y:S02]  /*76b0*/  @!P4 LDG.E.128 R56, desc[UR6][R64.64] ;  /* 0x000000064038c981 */ /* 0x000164000c1e1d00 */
[----:B0-----:R-:W-:-:S06]  /*76c0*/  CS2R R64, SRZ ;  /* 0x0000000000407805 */ /* 0x001fcc000001ff00 */
[----:B------:R0:W5:Y:S02]  /*76d0*/  @!P3 LDG.E.128 R64, desc[UR6][R68.64] ;  /* 0x000000064440b981 */ /* 0x000164000c1e1d00 */
[----:B0-----:R-:W-:-:S06]  /*76e0*/  CS2R R68, SRZ ;  /* 0x0000000000447805 */ /* 0x001fcc000001ff00 */
[----:B------:R-:W5:Y:S01]  /*76f0*/  @!P3 LDG.E.128 R68, desc[UR6][R84.64] ;  /* 0x000000065444b981 */ /* 0x000f62000c1e1d00 */
[----:B------:R-:W-:-:S06]  /*7700*/  UISETP.NE.AND UP0, UPT, UR4, 0x3, UPT ;  /* 0x000000030400788c */ /* 0x000fcc000bf05270 */
[----:B------:R-:W-:Y:S02]  /*7710*/  PLOP3.LUT P5, PT, PT, PT, UP0, 0x80, 0x0 ;  /* 0x000000000000781c */ /* 0x000fe40003faf008 */
[----:B------:R-:W-:Y:S02]  /*7720*/  ISETP.GE.AND P2, PT, R18, R126, PT ;  /* 0x0000007e1200720c */ /* 0x000fe40003f46270 */
[----:B--2---:R-:W-:Y:S01]  /*7730*/  MOV R141, R72 ;  /* 0x00000048008d7202 */ /* 0x004fe20000000f00 */
[----:B------:R-:W-:Y:S02]  /*7740*/  IMAD.MOV.U32 R142, RZ, RZ, R74 ;  /* 0x000000ffff8e7224 */ /* 0x000fe400078e004a */
[----:B---3--:R-:W-:Y:S02]  /*7750*/  IMAD.MOV.U32 R143, RZ, RZ, R76 ;  /* 0x000000ffff8f7224 */ /* 0x008fe400078e004c */
[----:B------:R-:W-:Y:S01]  /*7760*/  IMAD.MOV.U32 R144, RZ, RZ, R78 ;  /* 0x000000ffff907224 */ /* 0x000fe200078e004e */
[----:B----4-:R-:W-:Y:S01]  /*7770*/  MOV R161, R52 ;  /* 0x0000003400a17202 */ /* 0x010fe20000000f00 */
[----:B------:R-:W-:-:S02]  /*7780*/  IMAD.MOV.U32 R159, RZ, RZ, R54 ;  /* 0x000000ffff9f7224 */ /* 0x000fc400078e0036 */
[----:B-----5:R-:W-:Y:S02]  /*7790*/  IMAD.MOV.U32 R160, RZ, RZ, R48 ;  /* 0x000000ffffa07224 */ /* 0x020fe400078e0030 */
        /* <DEDUP_REMOVED lines=11> */
.L_x_2329:
[----:B------:R-:W2:Y:S01]  /*7850*/  LDL R80, [R1] ;  /* 0x0000000001507983 */ /* 0x000ea20000100800 */
[----:B------:R-:W-:Y:S01]  /*7860*/  IMAD R108, R17, 0x8, R16 ;  /* 0x00000008116c7824 */ /* 0x000fe200078e0210 */
[----:B------:R-:W0:Y:S01]  /*7870*/  LDC R145, c[0x0][0x2f4] ;  /* 0x0000bd00ff917b82 */ /* 0x000e220000000800 */
[----:B------:R-:W-:Y:S01]  /*7880*/  IMAD.MOV.U32 R125, RZ, RZ, R127 ;  /* 0x000000ffff7d7224 */ /* 0x000fe200078e007f */
[----:B------:R-:W-:Y:S06]  /*7890*/  BSSY B1, `(.L_x_2330) ;  /* 0x0000006000017945 */ /* 0x000fec0003800000 */
[----:B------:R-:W1:Y:S01]  /*78a0*/  LDC.64 R126, c[0x0][0x300] ;  /* 0x0000c000ff7e7b82 */ /* 0x000e620000000a00 */
[----:B0-----:R-:W-:Y:S01]  /*78b0*/  IMAD.IADD R147, R145, 0x1, -R120 ;  /* 0x0000000191937824 */ /* 0x001fe200078e0a78 */
[----:B--2---:R-:W-:-:S04]  /*78c0*/  SHF.L.U32 R129, R80, 0x1f, RZ ;  /* 0x0000001f50817819 */ /* 0x004fc800000006ff */
[----:B------:R-:W0:Y:S02]  /*78d0*/  SYNCS.PHASECHK.TRANS64.TRYWAIT P3, [R108+URZ+0x2e890], R129 ;  /* 0x02e890816c0075a7 */ /* 0x000e24000806017f */
[----:B01----:R-:W-:Y:S05]  /*78e0*/  @!P3 BRA `(.L_x_2331) ;  /* 0x000002780048b947 */ /* 0x003fea0003800000 */
.L_x_2604:
[----:B------:R-:W-:Y:S05]  /*78f0*/  BSYNC B1 ;  /* 0x0000000000017941 */ /* 0x000fea0003800000 */
.L_x_2330:
[----:B------:R-:W-:Y:S01]  /*7900*/  ISETP.GE.OR P3, PT, R228, R117, P0 ;  /* 0x00000075e400720c */ /* 0x000fe20000766670 */
[----:B------:R-:W-:-:S12]  /*7910*/  BSSY B1, `(.L_x_2332) ;  /* 0x00000f9000017945 */ /* 0x000fd80003800000 */
[----:B------:R-:W-:Y:S05]  /*7920*/  @P3 BRA `(.L_x_2333) ;  /* 0x0000000c00dc3947 */ /* 0x000fea0003800000 */
[----:B------:R-:W1:Y:S01]  /*7930*/  S2R R81, SR_TID.X ;  /* 0x0000000000517919 */ /* 0x000e620000002100 */
[----:B------:R-:W-:Y:S01]  /*7940*/  SHF.R.S32.HI R80, RZ, 0x1f, R228 ;  /* 0x0000001fff507819 */ /* 0x000fe200000114e4 */
[-C--:B------:R-:W-:Y:S01]  /*7950*/  IMAD.WIDE.U32 R132, R228, R126.reuse, R124 ;  /* 0x0000007ee4847225 */ /* 0x080fe200078e007c */
[----:B------:R-:W-:Y:S01]  /*7960*/  ISETP.NE.AND P6, PT, R0, RZ, PT ;  /* 0x000000ff0000720c */ /* 0x000fe20003fc5270 */
[----:B------:R-:W-:Y:S02]  /*7970*/  BSSY B2, `(.L_x_2334) ;  /* 0x00000e6000027945 */ /* 0x000fe40003800000 */
[----:B------:R-:W-:Y:S01]  /*7980*/  IMAD R80, R80, R126, RZ ;  /* 0x0000007e50507224 */ /* 0x000fe200078e02ff */
[----:B------:R-:W-:-:S03]  /*7990*/  IADD3 R156, P3, P4, R42, R132, R35 ;  /* 0x000000842a9c7210 */ /* 0x000fc60007c7e023 */
[----:B------:R-:W-:Y:S01]  /*79a0*/  IMAD R155, R228, R127, R80 ;  /* 0x0000007fe49b7224 */ /* 0x000fe200078e0250 */
[----:B------:R-:W-:-:S03]  /*79b0*/  SEL R80, R120, R147, !P6 ;  /* 0x0000009378507207 */ /* 0x000fc60007000000 */
[----:B------:R-:W-:-:S05]  /*79c0*/  IMAD.IADD R155, R155, 0x1, R133 ;  /* 0x000000019b9b7824 */ /* 0x000fca00078e0285 */
[----:B------:R-:W-:Y:S01]  /*79d0*/  IADD3.X R162, R38, R155, R36, P3, P4 ;  /* 0x0000009b26a27210 */ /* 0x000fe20001fe8424 */
[----:B-1----:R-:W-:Y:S01]  /*79e0*/  VIADD R83, R81, 0xffffff80 ;  /* 0xffffff8051537836 */ /* 0x002fe20000000000 */
[----:B------:R-:W-:-:S04]  /*79f0*/  SHF.R.S32.HI R81, RZ, 0x1f, R80 ;  /* 0x0000001fff517819 */ /* 0x000fc80000011450 */
[----:B------:R-:W-:Y:S02]  /*7a00*/  LEA.HI R81, R81, R80, RZ, 0x5 ;  /* 0x0000005051517211 */ /* 0x000fe400078f28ff */
[----:B------:R-:W-:Y:S02]  /*7a10*/  SHF.R.S32.HI R82, RZ, 0x1f, R83 ;  /* 0x0000001fff527819 */ /* 0x000fe40000011453 */
[----:B------:R-:W-:Y:S02]  /*7a20*/  LEA.HI.SX32 R81, R81, R34, 0x1b ;  /* 0x0000002251517211 */ /* 0x000fe400078fdaff */
[----:B------:R-:W-:Y:S02]  /*7a30*/  LEA.HI R82, R82, R83, RZ, 0x5 ;  /* 0x0000005352527211 */ /* 0x000fe400078f28ff */
[----:B------:R-:W-:Y:S01]  /*7a40*/  SHF.L.U32 R157, R81, 0x4, RZ ;  /* 0x00000004519d7819 */ /* 0x000fe200000006ff */
[----:B------:R-:W-:Y:S02]  /*7a50*/  IMAD R81, R17, 0x7000, R119 ;  /* 0x0000700011517824 */ /* 0x000fe400078e0277 */
[----:B------:R-:W-:Y:S01]  /*7a60*/  IMAD.SHL.U32 R82, R82, 0x20, RZ ;  /* 0x0000002052527824 */ /* 0x000fe200078e00ff */
[----:B------:R-:W-:Y:S01]  /*7a70*/  LOP3.LUT R80, R3, 0x70, R157, 0xf8, !PT ;  /* 0x0000007003507812 */ /* 0x000fe200078ef89d */
[----:B------:R-:W-:-:S03]  /*7a80*/  IMAD.IADD R81, R16, 0x1, R81 ;  /* 0x0000000110517824 */ /* 0x000fc600078e0251 */
[----:B------:R-:W-:Y:S02]  /*7a90*/  LOP3.LUT R82, R82, 0xfffffc00, RZ, 0xc0, !PT ;  /* 0xfffffc0052527812 */ /* 0x000fe400078ec0ff */
        /* <DEDUP_REMOVED lines=14> */
[----:B------:R-:W-:Y:S01]  /*7b80*/  SHF.R.U32.HI R52, RZ, 0x8, R51 ;  /* 0x00000008ff347819 */ /* 0x000fe20000011633 */
[----:B------:R-:W-:Y:S01]  /*7b90*/  IMAD.SHL.U32 R163, R163, 0x100, RZ ;  /* 0x00000100a3a37824 */ /* 0x000fe200078e00ff */
[----:B------:R-:W-:-:S02]  /*7ba0*/  SHF.R.U32.HI R165, RZ, 0x8, R55 ;  /* 0x00000008ffa57819 */ /* 0x000fc40000011637 */
        /* <DEDUP_REMOVED lines=8> */
[----:B------:R-:W-:Y:S01]  /*7c30*/  LOP3.LUT R169, R164, 0xff00, R165, 0xf8, !PT ;  /* 0x0000ff00a4a97812 */ /* 0x000fe200078ef8a5 */
[----:B------:R-:W-:Y:S01]  /*7c40*/  IMAD.U32 R170, R51, 0x10000, RZ ;  /* 0x0001000033aa7824 */ /* 0x000fe200078e00ff */
[----:B------:R-:W-:-:S02]  /*7c50*/  LOP3.LUT R52, R50, 0xff00, R55, 0xf8, !PT ;  /* 0x0000ff0032347812 */ /* 0x000fc400078ef837 */
[----:B------:R-:W-:Y:S01]  /*7c60*/  LOP3.LUT R50, R48, 0xff0000, R53, 0xf8, !PT ;  /* 0x00ff000030327812 */ /* 0x000fe200078ef835 */
[----:B------:R-:W-:Y:S01]  /*7c70*/  IMAD.U32 R53, R166, 0x10000, RZ ;  /* 0x00010000a6357824 */ /* 0x000fe200078e00ff */
[----:B------:R-:W-:Y:S02]  /*7c80*/  LOP3.LUT R167, R54, 0xff00, R163, 0xf8, !PT ;  /* 0x0000ff0036a77812 */ /* 0x000fe400078ef8a3 */
        /* <DEDUP_REMOVED lines=8> */
[----:B------:R-:W-:Y:S01]  /*7d10*/  SHF.L.U32 R168, R49, 0x10, RZ ;  /* 0x0000001031a87819 */ /* 0x000fe200000006ff */
[----:B------:R-:W-:-:S02]  /*7d20*/  HADD2.F32 R54, -RZ, R54.H1_H1 ;  /* 0x30000036ff367230 */ /* 0x000fc40000004100 */
[-C--:B------:R-:W-:Y:S01]  /*7d30*/  FMUL.FTZ R171, R53, R166.reuse ;  /* 0x000000a635ab7220 */ /* 0x080fe20000410000 */
[----:B------:R-:W-:Y:S02]  /*7d40*/  HADD2.F32 R164, -RZ, R163.H0_H0 ;  /* 0x200000a3ffa47230 */ /* 0x000fe40000004100 */
        /* <DEDUP_REMOVED lines=13> */
[C---:B------:R-:W-:Y:S01]  /*7e20*/  FMUL.FTZ R168, R54.reuse, R168 ;  /* 0x000000a836a87220 */ /* 0x040fe20000410000 */
[----:B------:R-:W-:Y:S01]  /*7e30*/  HADD2.F32 R161, -RZ, R84.H0_H0 ;  /* 0x20000054ffa17230 */ /* 0x000fe20000004100 */
[----:B------:R-:W-:Y:S01]  /*7e40*/  LOP3.LUT R49, R169, 0xff0000, R170, 0xf8, !PT ;  /* 0x00ff0000a9317812 */ /* 0x000fe200078ef8aa */
[----:B------:R-:W-:Y:S02]  /*7e50*/  HADD2.F32 R80, -RZ, R160.H0_H0 ;  /* 0x200000a0ff507230 */ /* 0x000fe40000004100 */
[-C--:B------:R-:W-:Y:S01]  /*7e60*/  FFMA.FTZ R55, R54, R164.reuse, -R55 ;  /* 0x000000a436377223 */ /* 0x080fe20000010837 */
[----:B------:R-:W-:Y:S01]  /*7e70*/  FFMA.FTZ R54, R163, R164, R168 ;  /* 0x000000a4a3367223 */ /* 0x000fe200000100a8 */
[----:B------:R-:W-:-:S02]  /*7e80*/  HADD2.F32 R163, -RZ, R165.H0_H0 ;  /* 0x200000a5ffa37230 */ /* 0x000fc40000004100 */
[CC--:B------:R-:W-:Y:S01]  /*7e90*/  FMUL.FTZ R169, R161.reuse, R167.reuse ;  /* 0x000000a7a1a97220 */ /* 0x0c0fe20000410000 */
[----:B------:R-:W-:Y:S01]  /*7ea0*/  FMUL.FTZ R168, R80, R167 ;  /* 0x000000a750a87220 */ /* 0x000fe20000410000 */
[----:B------:R-:W-:Y:S01]  /*7eb0*/  HADD2.F32 R167, -RZ, R166.H1_H1 ;  /* 0x300000a6ffa77230 */ /* 0x000fe20000004100 */
[----:B------:R-:W-:Y:S01]  /*7ec0*/  F2FP.SATFINITE.E4M3.F32.PACK_AB_MERGE_C R53, R54, R53, RZ ;  /* 0x000000353635723e */ /* 0x000fe200048070ff */
[----:B------:R-:W-:Y:S02]  /*7ed0*/  HADD2.F32 R164, -RZ, R84.H1_H1 ;  /* 0x30000054ffa47230 */ /* 0x000fe40000004100 */
[-C--:B------:R-:W-:Y:S01]  /*7ee0*/  FFMA.FTZ R84, R161, R163.reuse, R168 ;  /* 0x000000a3a1547223 */ /* 0x080fe200000100a8 */
[----:B------:R-:W-:Y:S01]  /*7ef0*/  FFMA.FTZ R80, R80, R163, -R169 ;  /* 0x000000a350507223 */ /* 0x000fe200000108a9 */
[----:B------:R-:W-:Y:S01]  /*7f00*/  HADD2.F32 R160, -RZ, R160.H1_H1 ;  /* 0x300000a0ffa07230 */ /* 0x000fe20000004100 */
[----:B------:R-:W-:Y:S01]  /*7f10*/  F2FP.F16.E4M3.UNPACK_B R169, R159.H1 ;  /* 0x0000009fffa9723e */ /* 0x000fe200030006ff */
[----:B------:R-:W-:-:S02]  /*7f20*/  HADD2.F32 R161, -RZ, R165.H1_H1 ;  /* 0x300000a5ffa17230 */ /* 0x000fc40000004100 */
[-C--:B------:R-:W-:Y:S01]  /*7f30*/  FMUL.FTZ R163, R164, R167.reuse ;  /* 0x000000a7a4a37220 */ /* 0x080fe20000410000 */
[----:B------:R-:W-:Y:S01]  /*7f40*/  F2FP.F16.E4M3.UNPACK_B R165, R86.H1 ;  /* 0x00000056ffa5723e */ /* 0x000fe200030006ff */
        /* <DEDUP_REMOVED lines=8> */
[----:B------:R-:W-:Y:S01]  /*7fd0*/  HADD2.F32 R164, -RZ, R160.H0_H0 ;  /* 0x200000a0ffa47230 */ /* 0x000fe20000004100 */
[----:B------:R-:W-:Y:S01]  /*7fe0*/  F2FP.SATFINITE.E4M3.F32.PACK_AB_MERGE_C R52, R55, R52, RZ ;  /* 0x000000343734723e */ /* 0x000fe200048070ff */
[----:B------:R-:W-:-:S02]  /*7ff0*/  HADD2.F32 R170, -RZ, R169.H1_H1 ;  /* 0x300000a9ffaa7230 */ /* 0x000fc40000004100 */
[-C--:B------:R-:W-:Y:S01]  /*8000*/  FMUL.FTZ R173, R166, R171.reuse ;  /* 0x000000aba6ad7220 */ /* 0x080fe20000410000 */
[----:B------:R-:W-:Y:S02]  /*8010*/  HADD2.F32 R167, -RZ, R165.H1_H1 ;  /* 0x300000a5ffa77230 */ /* 0x000fe40000004100 */
[C---:B------:R-:W-:Y:S01]  /*8020*/  FMUL.FTZ R171, R164.reuse, R171 ;  /* 0x000000aba4ab7220 */ /* 0x040fe20000410000 */
[----:B------:R-:W-:Y:S01]  /*8030*/  HADD2.F32 R169, -RZ, R168.H0_H0 ;  /* 0x200000a8ffa97230 */ /* 0x000fe20000004100 */
[----:B------:R-:W-:Y:S01]  /*8040*/  F2FP.F16.E4M3.UNPACK_B R54, R85 ;  /* 0x00000055ff36723e */ /* 0x000fe200020006ff */
[----:B------:R-:W-:Y:S02]  /*8050*/  HADD2.F32 R165, -RZ, R160.H1_H1 ;  /* 0x300000a0ffa57230 */ /* 0x000fe40000004100 */
[-C--:B------:R-:W-:Y:S01]  /*8060*/  FMUL.FTZ R172, R167, R170.reuse ;  /* 0x000000aaa7ac7220 */ /* 0x080fe20000410000 */
[----:B------:R-:W-:Y:S02]  /*8070*/  HADD2.F32 R168, -RZ, R168.H1_H1 ;  /* 0x300000a8ffa87230 */ /* 0x000fe40000004100 */
[-C--:B------:R-:W-:Y:S01]  /*8080*/  FFMA.FTZ R160, R164, R169.reuse, -R173 ;  /* 0x000000a9a4a07223 */ /* 0x080fe200000108ad */
[----:B------:R-:W-:Y:S01]  /*8090*/  FFMA.FTZ R164, R166, R169, R171 ;  /* 0x000000a9a6a47223 */ /* 0x000fe200000100ab */
[C---:B------:R-:W-:Y:S01]  /*80a0*/  FMUL.FTZ R170, R165.reuse, R170 ;  /* 0x000000aaa5aa7220 */ /* 0x040fe20000410000 */
[----:B------:R-:W-:Y:S01]  /*80b0*/  F2FP.F16.E4M3.UNPACK_B R166, R159 ;  /* 0x0000009fffa6723e */ /* 0x000fe200020006ff */
[----:B------:R-:W-:Y:S01]  /*80c0*/  FFMA.FTZ R159, R165, R168, -R172 ;  /* 0x000000a8a59f7223 */ /* 0x000fe200000108ac */
[----:B------:R-:W-:Y:S01]  /*80d0*/  F2FP.F16.E4M3.UNPACK_B R165, R86 ;  /* 0x00000056ffa5723e */ /* 0x000fe200020006ff */
[----:B------:R-:W-:Y:S01]  /*80e0*/  FFMA.FTZ R175, R167, R168, R170 ;  /* 0x000000a8a7af7223 */ /* 0x000fe200000100aa */
[----:B------:R-:W-:Y:S01]  /*80f0*/  HADD2.F32 R86, -RZ, R82.H0_H0 ;  /* 0x20000052ff567230 */ /* 0x000fe20000004100 */
[----:B------:R-:W-:Y:S01]  /*8100*/  F2FP.F16.E4M3.UNPACK_B R55, R51 ;  /* 0x00000033ff37723e */ /* 0x000fe200020006ff */
[--C-:B------:R-:W-:Y:S01]  /*8110*/  HADD2.F32 R169, -RZ, R166.reuse.H0_H0 ;  /* 0x200000a6ffa97230 */ /* 0x100fe20000004100 */
[----:B------:R-:W-:Y:S01]  /*8120*/  F2FP.SATFINITE.E4M3.F32.PACK_AB_MERGE_C R84, R161, R84, R53 ;  /* 0x00000054a154723e */ /* 0x000fe20004807035 */
[----:B------:R-:W-:Y:S01]  /*8130*/  HADD2.F32 R168, -RZ, R166.H1_H1 ;  /* 0x300000a6ffa87230 */ /* 0x000fe20000004100 */
[----:B------:R-:W-:Y:S01]  /*8140*/  F2FP.F16.E4M3.UNPACK_B R166, R158 ;  /* 0x0000009effa6723e */ /* 0x000fe200020006ff */
[--C-:B------:R-:W-:Y:S01]  /*8150*/  HADD2.F32 R158, -RZ, R165.reuse.H0_H0 ;  /* 0x200000a5ff9e7230 */ /* 0x100fe20000004100 */
[----:B------:R-:W-:Y:S01]  /*8160*/  F2FP.F16.E4M3.UNPACK_B R53, R81 ;  /* 0x00000051ff35723e */ /* 0x000fe200020006ff */
[----:B------:R-:W-:Y:S01]  /*8170*/  HADD2.F32 R165, -RZ, R165.H1_H1 ;  /* 0x300000a5ffa57230 */ /* 0x000fe20000004100 */
[----:B------:R-:W-:Y:S01]  /*8180*/  F2FP.SATFINITE.E4M3.F32.PACK_AB_MERGE_C R160, R159, R160, RZ ;  /* 0x000000a09fa0723e */ /* 0x000fe200048070ff */
[----:B------:R-:W-:-:S02]  /*8190*/  HADD2.F32 R82, -RZ, R82.H1_H1 ;  /* 0x30000052ff527230 */ /* 0x000fc40000004100 */
[-C--:B------:R-:W-:Y:S01]  /*81a0*/  FMUL.FTZ R171, R158, R169.reuse ;  /* 0x000000a99eab7220 */ /* 0x080fe20000410000 */
[--C-:B------:R-:W-:Y:S02]  /*81b0*/  HADD2.F32 R167, -RZ, R166.reuse.H0_H0 ;  /* 0x200000a6ffa77230 */ /* 0x100fe40000004100 */
[-C--:B------:R-:W-:Y:S01]  /*81c0*/  FMUL.FTZ R173, R165, R168.reuse ;  /* 0x000000a8a5ad7220 */ /* 0x080fe20000410000 */
[----:B------:R-:W-:Y:S02]  /*81d0*/  HADD2.F32 R166, -RZ, R166.H1_H1 ;  /* 0x300000a6ffa67230 */ /* 0x000fe40000004100 */
[----:B------:R-:W-:Y:S01]  /*81e0*/  FMUL.FTZ R169, R86, R169 ;  /* 0x000000a956a97220 */ /* 0x000fe20000410000 */
[----:B------:R-:W-:Y:S01]  /*81f0*/  FMUL.FTZ R168, R82, R168 ;  /* 0x000000a852a87220 */ /* 0x000fe20000410000 */
[-C--:B------:R-:W-:Y:S01]  /*8200*/  FFMA.FTZ R171, R86, R167.reuse, -R171 ;  /* 0x000000a756ab7223 */ /* 0x080fe200000108ab */
[----:B------:R-:W-:Y:S01]  /*8210*/  F2FP.SATFINITE.E4M3.F32.PACK_AB_MERGE_C R80, R163, R80, R52 ;  /* 0x00000050a350723e */ /* 0x000fe20004807034 */
[----:B------:R-:W-:Y:S01]  /*8220*/  FFMA.FTZ R86, R158, R167, R169 ;  /* 0x000000a79e567223 */ /* 0x000fe200000100a9 */
[-C--:B------:R-:W-:Y:S01]  /*8230*/  FFMA.FTZ R82, R82, R166.reuse, -R173 ;  /* 0x000000a652527223 */ /* 0x080fe200000108ad */
[----:B------:R-:W-:Y:S01]  /*8240*/  FFMA.FTZ R165, R165, R166, R168 ;  /* 0x000000a6a5a57223 */ /* 0x000fe200000100a8 */
[----:B------:R-:W-:Y:S01]  /*8250*/  F2FP.SATFINITE.E4M3.F32.PACK_AB_MERGE_C R164, R175, R164, RZ ;  /* 0x000000a4afa4723e */ /* 0x000fe200048070ff */
[----:B------:R-:W-:Y:S01]  /*8260*/  HADD2.F32 R158, -RZ, R54.H0_H0 ;  /* 0x20000036ff9e7230 */ /* 0x000fe20000004100 */
[----:B------:R-:W-:Y:S01]  /*8270*/  F2FP.F16.E4M3.UNPACK_B R159, R50 ;  /* 0x00000032ff9f723e */ /* 0x000fe200020006ff */
[----:B------:R-:W-:Y:S01]  /*8280*/  HADD2.F32 R163, -RZ, R55.H0_H0 ;  /* 0x20000037ffa37230 */ /* 0x000fe20000004100 */
[----:B------:R-:W-:Y:S01]  /*8290*/  F2FP.SATFINITE.E4M3.F32.PACK_AB_MERGE_C R82, R82, R171, R160 ;  /* 0x000000ab5252723e */ /* 0x000fe200048070a0 */
[----:B------:R-:W-:Y:S01]  /*82a0*/  HADD2.F32 R52, -RZ, R53.H0_H0 ;  /* 0x20000035ff347230 */ /* 0x000fe20000004100 */
[----:B------:R-:W-:Y:S01]  /*82b0*/  F2FP.SATFINITE.E4M3.F32.PACK_AB_MERGE_C R86, R165, R86, R164 ;  /* 0x00000056a556723e */ /* 0x000fe200048070a4 */
[----:B------:R-:W-:-:S02]  /*82c0*/  HADD2.F32 R161, -RZ, R159.H0_H0 ;  /* 0x2000009fffa17230 */ /* 0x000fc40000004100 */
[-C--:B------:R-:W-:Y:S01]  /*82d0*/  FMUL.FTZ R165, R158, R163.reuse ;  /* 0x000000a39ea57220 */ /* 0x080fe20000410000 */
[----:B------:R-:W-:Y:S02]  /*82e0*/  HADD2.F32 R160, -RZ, R55.H1_H1 ;  /* 0x30000037ffa07230 */ /* 0x000fe40000004100 */
[C---:B------:R-:W-:Y:S01]  /*82f0*/  FMUL.FTZ R163, R52.reuse, R163 ;  /* 0x000000a334a37220 */ /* 0x040fe20000410000 */
[----:B------:R-:W-:Y:S02]  /*8300*/  HADD2.F32 R54, -RZ, R54.H1_H1 ;  /* 0x30000036ff367230 */ /* 0x000fe40000004100 */
[-C--:B------:R-:W-:Y:S01]  /*8310*/  FFMA.FTZ R52, R52, R161.reuse, -R165 ;  /* 0x000000a134347223 */ /* 0x080fe200000108a5 */
[----:B------:R-:W-:Y:S02]  /*8320*/  HADD2.F32 R55, -RZ, R53.H1_H1 ;  /* 0x30000035ff377230 */ /* 0x000fe40000004100 */
[----:B------:R-:W-:Y:S01]  /*8330*/  FFMA.FTZ R53, R158, R161, R163 ;  /* 0x000000a19e357223 */ /* 0x000fe200000100a3 */
[----:B------:R-:W-:-:S02]  /*8340*/  HADD2.F32 R159, -RZ, R159.H1_H1 ;  /* 0x3000009fff9f7230 */ /* 0x000fc40000004100 */
[CC--:B------:R-:W-:Y:S01]  /*8350*/  FMUL.FTZ R158, R54.reuse, R160.reuse ;  /* 0x000000a0369e7220 */ /* 0x0c0fe20000410000 */
[----:B------:R-:W-:Y:S01]  /*8360*/  F2FP.F16.E4M3.UNPACK_B R85, R85.H1 ;  /* 0x00000055ff55723e */ /* 0x000fe200030006ff */
[C---:B------:R-:W-:Y:S01]  /*8370*/  FMUL.FTZ R161, R55.reuse, R160 ;  /* 0x000000a037a17220 */ /* 0x040fe20000410000 */
[----:B------:R-:W-:Y:S01]  /*8380*/  F2FP.F16.E4M3.UNPACK_B R160, R51.H1 ;  /* 0x00000033ffa0723e */ /* 0x000fe200030006ff */
[----:B------:R-:W-:Y:S01]  /*8390*/  FFMA.FTZ R55, R55, R159, -R158 ;  /* 0x0000009f37377223 */ /* 0x000fe2000001089e */
[----:B------:R-:W-:Y:S01]  /*83a0*/  F2FP.F16.E4M3.UNPACK_B R81, R81.H1 ;  /* 0x00000051ff51723e */ /* 0x000fe200030006ff */
[----:B------:R-:W-:Y:S01]  /*83b0*/  FFMA.FTZ R54, R54, R159, R161 ;  /* 0x0000009f36367223 */ /* 0x000fe200000100a1 */
[----:B------:R-:W-:Y:S01]  /*83c0*/  F2FP.F16.E4M3.UNPACK_B R50, R50.H1 ;  /* 0x00000032ff32723e */ /* 0x000fe200030006ff */
[----:B------:R-:W-:Y:S01]  /*83d0*/  HADD2.F32 R158, -RZ, R85.H0_H0 ;  /* 0x20000055ff9e7230 */ /* 0x000fe20000004100 */
[-C--:B------:R-:W-:Y:S01]  /*83e0*/  F2FP.F16.E4M3.UNPACK_B R169, R49.reuse ;  /* 0x00000031ffa9723e */ /* 0x080fe200020006ff */
[----:B------:R-:W-:Y:S01]  /*83f0*/  HADD2.F32 R161, -RZ, R160.H0_H0 ;  /* 0x200000a0ffa17230 */ /* 0x000fe20000004100 */
[----:B------:R-:W-:Y:S01]  /*8400*/  F2FP.F16.E4M3.UNPACK_B R170, R49.H1 ;  /* 0x00000031ffaa723e */ /* 0x000fe200030006ff */
[----:B------:R-:W-:Y:S01]  /*8410*/  HADD2.F32 R51, -RZ, R81.H0_H0 ;  /* 0x20000051ff337230 */ /* 0x000fe20000004100 */
[----:B------:R-:W-:Y:S01]  /*8420*/  F2FP.F16.E4M3.UNPACK_B R165, R48 ;  /* 0x00000030ffa5723e */ /* 0x000fe200020006ff */
[----:B------:R-:W-:-:S02]  /*8430*/  HADD2.F32 R159, -RZ, R85.H1_H1 ;  /* 0x30000055ff9f7230 */ /* 0x000fc40000004100 */
[CC--:B------:R-:W-:Y:S01]  /*8440*/  FMUL.FTZ R166, R158.reuse, R161.reuse ;  /* 0x000000a19ea67220 */ /* 0x0c0fe20000410000 */
[----:B------:R-:W-:Y:S02]  /*8450*/  HADD2.F32 R85, -RZ, R50.H0_H0 ;  /* 0x20000032ff557230 */ /* 0x000fe40000004100 */
[C---:B------:R-:W-:Y:S01]  /*8460*/  FMUL.FTZ R161, R51.reuse, R161 ;  /* 0x000000a133a17220 */ /* 0x040fe20000410000 */
[----:B------:R-:W-:Y:S02]  /*8470*/  HADD2.F32 R81, -RZ, R81.H1_H1 ;  /* 0x30000051ff517230 */ /* 0x000fe40000004100 */
[----:B------:R-:W-:Y:S02]  /*8480*/  HADD2.F32 R160, -RZ, R160.H1_H1 ;  /* 0x300000a0ffa07230 */ /* 0x000fe40000004100 */
[----:B------:R-:W-:Y:S02]  /*8490*/  HADD2.F32 R164, -RZ, R50.H1_H1 ;  /* 0x30000032ffa47230 */ /* 0x000fe40000004100 */
[-C--:B------:R-:W-:Y:S01]  /*84a0*/  FFMA.FTZ R50, R51, R85.reuse, -R166 ;  /* 0x0000005533327223 */ /* 0x080fe200000108a6 */
[----:B------:R-:W-:Y:S01]  /*84b0*/  FFMA.FTZ R51, R158, R85, R161 ;  /* 0x000000559e337223 */ /* 0x000fe200000100a1 */
[-C--:B------:R-:W-:Y:S01]  /*84c0*/  FMUL.FTZ R168, R159, R160.reuse ;  /* 0x000000a09fa87220 */ /* 0x080fe20000410000 */
[C---:B------:R-:W-:Y:S01]  /*84d0*/  FMUL.FTZ R158, R81.reuse, R160 ;  /* 0x000000a0519e7220 */ /* 0x040fe20000410000 */
[----:B------:R-:W-:Y:S01]  /*84e0*/  F2FP.F16.E4M3.UNPACK_B R85, R83 ;  /* 0x00000053ff55723e */ /* 0x000fe200020006ff */
[----:B------:R-:W-:Y:S01]  /*84f0*/  HADD2.F32 R49, -RZ, R170.H0_H0 ;  /* 0x200000aaff317230 */ /* 0x000fe20000004100 */
[----:B------:R-:W-:Y:S01]  /*8500*/  F2FP.F16.E4M3.UNPACK_B R160, R87 ;  /* 0x00000057ffa0723e */ /* 0x000fe200020006ff */
[-C--:B------:R-:W-:Y:S01]  /*8510*/  FFMA.FTZ R81, R81, R164.reuse, -R168 ;  /* 0x000000a451517223 */ /* 0x080fe200000108a8 */
[----:B------:R-:W-:Y:S01]  /*8520*/  F2FP.F16.E4M3.UNPACK_B R83, R83.H1 ;  /* 0x00000053ff53723e */ /* 0x000fe200030006ff */
[----:B------:R-:W-:Y:S01]  /*8530*/  FFMA.FTZ R158, R159, R164, R158 ;  /* 0x000000a49f9e7223 */ /* 0x000fe2000001009e */
[----:B------:R-:W-:Y:S01]  /*8540*/  F2FP.F16.E4M3.UNPACK_B R161, R87.H1 ;  /* 0x00000057ffa1723e */ /* 0x000fe200030006ff */
[----:B------:R-:W-:Y:S01]  /*8550*/  HADD2.F32 R87, -RZ, R85.H0_H0 ;  /* 0x20000055ff577230 */ /* 0x000fe20000004100 */
[----:B------:R-:W-:Y:S01]  /*8560*/  F2FP.F16.E4M3.UNPACK_B R166, R48.H1 ;  /* 0x00000030ffa6723e */ /* 0x000fe200030006ff */
[----:B------:R-:W-:Y:S01]  /*8570*/  HADD2.F32 R163, -RZ, R160.H0_H0 ;  /* 0x200000a0ffa37230 */ /* 0x000fe20000004100 */
[----:B------:R-:W-:Y:S01]  /*8580*/  F2FP.SATFINITE.E4M3.F32.PACK_AB_MERGE_C R50, R81, R50, RZ ;  /* 0x000000325132723e */ /* 0x000fe200048070ff */
[----:B------:R-:W-:Y:S01]  /*8590*/  HADD2.F32 R48, -RZ, R169.H0_H0 ;  /* 0x200000a9ff307230 */ /* 0x000fe20000004100 */
[----:B------:R-:W-:Y:S01]  /*85a0*/  F2FP.SATFINITE.E4M3.F32.PACK_AB_MERGE_C R51, R158, R51, RZ ;  /* 0x000000339e33723e */ /* 0x000fe200048070ff */
[----:B------:R-:W-:Y:S01]  /*85b0*/  HADD2.F32 R159, -RZ, R83.H0_H0 ;  /* 0x20000053ff9f7230 */ /* 0x000fe20000004100 */
[----:B------:R-:W-:Y:S01]  /*85c0*/  F2FP.SATFINITE.E4M3.F32.PACK_AB_MERGE_C R81, R55, R52, R50 ;  /* 0x000000343751723e */ /* 0x000fe20004807032 */
[----:B------:R-:W-:-:S02]  /*85d0*/  HADD2.F32 R164, -RZ, R161.H0_H0 ;  /* 0x200000a1ffa47230 */ /* 0x000fc40000004100 */
[-C--:B------:R-:W-:Y:S01]  /*85e0*/  FMUL.FTZ R172, R163, R48.reuse ;  /* 0x00000030a3ac7220 */ /* 0x080fe20000410000 */
[----:B------:R-:W-:Y:S02]  /*85f0*/  HADD2.F32 R168, -RZ, R165.H0_H0 ;  /* 0x200000a5ffa87230 */ /* 0x000fe40000004100 */
[----:B------:R-:W-:Y:S01]  /*8600*/  FMUL.FTZ R174, R87, R48 ;  /* 0x0000003057ae7220 */ /* 0x000fe20000410000 */
[----:B------:R-:W-:Y:S02]  /*8610*/  HADD2.F32 R161, -RZ, R161.H1_H1 ;  /* 0x300000a1ffa17230 */ /* 0x000fe40000004100 */
[-C--:B------:R-:W-:Y:S01]  /*8620*/  FMUL.FTZ R176, R164, R49.reuse ;  /* 0x00000031a4b07220 */ /* 0x080fe20000410000 */
[----:B------:R-:W-:Y:S02]  /*8630*/  HADD2.F32 R170, -RZ, R170.H1_H1 ;  /* 0x300000aaffaa7230 */ /* 0x000fe40000004100 */
[----:B------:R-:W-:Y:S01]  /*8640*/  FMUL.FTZ R171, R159, R49 ;  /* 0x000000319fab7220 */ /* 0x000fe20000410000 */
[----:B------:R-:W-:-:S02]  /*8650*/  HADD2.F32 R83, -RZ, R83.H1_H1 ;  /* 0x30000053ff537230 */ /* 0x000fc40000004100 */
[-C--:B------:R-:W-:Y:S01]  /*8660*/  FFMA.FTZ R48, R87, R168.reuse, -R172 ;  /* 0x000000a857307223 */ /* 0x080fe200000108ac */
[----:B------:R-:W-:Y:S02]  /*8670*/  HADD2.F32 R167, -RZ, R166.H0_H0 ;  /* 0x200000a6ffa77230 */ /* 0x000fe40000004100 */
[----:B------:R-:W-:Y:S01]  /*8680*/  FFMA.FTZ R49, R163, R168, R174 ;  /* 0x000000a8a3317223 */ /* 0x000fe200000100ae */
[----:B------:R-:W-:Y:S02]  /*8690*/  HADD2.F32 R160, -RZ, R160.H1_H1 ;  /* 0x300000a0ffa07230 */ /* 0x000fe40000004100 */
[-C--:B------:R-:W-:Y:S01]  /*86a0*/  FMUL.FTZ R168, R161, R170.reuse ;  /* 0x000000aaa1a87220 */ /* 0x080fe20000410000 */
[----:B------:R-:W-:Y:S02]  /*86b0*/  HADD2.F32 R169, -RZ, R169.H1_H1 ;  /* 0x300000a9ffa97230 */ /* 0x000fe40000004100 */
[----:B------:R-:W-:Y:S01]  /*86c0*/  FMUL.FTZ R170, R83, R170 ;  /* 0x000000aa53aa7220 */ /* 0x000fe20000410000 */
[----:B------:R-:W-:-:S02]  /*86d0*/  HADD2.F32 R166, -RZ, R166.H1_H1 ;  /* 0x300000a6ffa67230 */ /* 0x000fc40000004100 */
[-C--:B------:R-:W-:Y:S01]  /*86e0*/  FFMA.FTZ R171, R164, R167.reuse, R171 ;  /* 0x000000a7a4ab7223 */ /* 0x080fe200000100ab */
[----:B------:R-:W-:Y:S02]  /*86f0*/  HADD2.F32 R85, -RZ, R85.H1_H1 ;  /* 0x30000055ff557230 */ /* 0x000fe40000004100 */
[----:B------:R-:W-:Y:S01]  /*8700*/  FFMA.FTZ R176, R159, R167, -R176 ;  /* 0x000000a79fb07223 */ /* 0x000fe200000108b0 */
[----:B------:R-:W-:Y:S02]  /*8710*/  HADD2.F32 R165, -RZ, R165.H1_H1 ;  /* 0x300000a5ffa57230 */ /* 0x000fe40000004100 */
[-C--:B------:R-:W-:Y:S01]  /*8720*/  FMUL.FTZ R164, R160, R169.reuse ;  /* 0x000000a9a0a47220 */ /* 0x080fe20000410000 */
[-C--:B------:R-:W-:Y:S01]  /*8730*/  FFMA.FTZ R83, R83, R166.reuse, -R168 ;  /* 0x000000a653537223 */ /* 0x080fe200000108a8 */
[----:B------:R-:W-:Y:S01]  /*8740*/  FMUL.FTZ R169, R85, R169 ;  /* 0x000000a955a97220 */ /* 0x000fe20000410000 */
[----:B------:R-:W-:Y:S01]  /*8750*/  FFMA.FTZ R170, R161, R166, R170 ;  /* 0x000000a6a1aa7223 */ /* 0x000fe200000100aa */
[----:B------:R-:W-:-:S02]  /*8760*/  FFMA.FTZ R85, R85, R165, -R164 ;  /* 0x000000a555557223 */ /* 0x000fc400000108a4 */
[----:B------:R-:W-:Y:S01]  /*8770*/  FFMA.FTZ R160, R160, R165, R169 ;  /* 0x000000a5a0a07223 */ /* 0x000fe200000100a9 */
[----:B------:R-:W-:Y:S02]  /*8780*/  F2FP.SATFINITE.E4M3.F32.PACK_AB_MERGE_C R83, R83, R176, RZ ;  /* 0x000000b05353723e */ /* 0x000fe400048070ff */
[----:B------:R-:W-:Y:S02]  /*8790*/  F2FP.SATFINITE.E4M3.F32.PACK_AB_MERGE_C R170, R170, R171, RZ ;  /* 0x000000abaaaa723e */ /* 0x000fe400048070ff */
[----:B------:R-:W-:Y:S02]  /*87a0*/  F2FP.SATFINITE.E4M3.F32.PACK_AB_MERGE_C R83, R85, R48, R83 ;  /* 0x000000305553723e */ /* 0x000fe40004807053 */
[----:B------:R-:W-:Y:S02]  /*87b0*/  F2FP.SATFINITE.E4M3.F32.PACK_AB_MERGE_C R85, R54, R53, R51 ;  /* 0x000000353655723e */ /* 0x000fe40004807033 */
[----:B------:R-:W-:-:S07]  /*87c0*/  F2FP.SATFINITE.E4M3.F32.PACK_AB_MERGE_C R87, R160, R49, R170 ;  /* 0x00000031a057723e */ /* 0x000fce00048070aa */
.L_x_2335:
[----:B------:R-:W-:Y:S05]  /*87d0*/  BSYNC B2 ;  /* 0x0000000000027941 */ /* 0x000fea0003800000 */
.L_x_2334:
[----:B------:R-:W-:Y:S01]  /*87e0*/  ISETP.GE.AND P3, PT, R157, R145, PT ;  /* 0x000000919d00720c */ /* 0x000fe20003f66270 */
[----:B------:R-:W-:Y:S01]  /*87f0*/  ULDC.64 UR4, c[0x0][0x2e8] ;  /* 0x0000ba0000047ab9 */ /* 0x000fe20000000a00 */
[----:B------:R-:W-:-:S11]  /*8800*/  ULDC.64 UR6, c[0x0][0x208] ;  /* 0x0000820000067ab9 */ /* 0x000fd60000000a00 */
        /* <DEDUP_REMOVED lines=9> */
.L_x_2333:
[----:B------:R-:W-:Y:S05]  /*88a0*/  BSYNC B1 ;  /* 0x0000000000017941 */ /* 0x000fea0003800000 */
.L_x_2332:
[----:B-1----:R-:W-:Y:S01]  /*88b0*/  VIADD R49, R228, 0x40 ;  /* 0x00000040e4317836 */ /* 0x002fe20000000000 */
[----:B------:R-:W-:Y:S04]  /*88c0*/  BSSY B1, `(.L_x_2336) ;  /* 0x0000103000017945 */ /* 0x000fe80003800000 */
[----:B------:R-:W-:-:S13]  /*88d0*/  ISETP.GE.OR P3, PT, R49, R117, P0 ;  /* 0x000000753100720c */ /* 0x000fda0000766670 */
[----:B------:R-:W-:Y:S05]  /*88e0*/  @P3 BRA `(.L_x_2337) ;  /* 0x0000001000003947 */ /* 0x000fea0003800000 */
[----:B------:R-:W2:Y:S01]  /*88f0*/  LDL R50, [R1+0x6c] ;  /* 0x00006c0001327983 */ /* 0x000ea20000100800 */
[-C--:B------:R-:W-:Y:S01]  /*8900*/  IMAD R48, R128, R126.reuse, RZ ;  /* 0x0000007e80307224 */ /* 0x080fe200078e02ff */
        /* <DEDUP_REMOVED lines=10> */
[----:B------:R-:W-:Y:S01]  /*89b0*/  IMAD.SHL.U32 R52, R52, 0x80, RZ ;  /* 0x0000008034347824 */ /* 0x000fe200078e00ff */
[----:B------:R-:W-:Y:S01]  /*89c0*/  LEA.HI R49, R49, R48, RZ, 0x5 ;  /* 0x0000003031317211 */ /* 0x000fe200078f28ff */
[----:B------:R-:W-:Y:S01]  /*89d0*/  IMAD.IADD R83, R81, 0x1, R83 ;  /* 0x0000000151537824 */ /* 0x000fe200078e0253 */
[----:B------:R-:W-:Y:S02]  /*89e0*/  LOP3.LUT R51, R51, 0x380, RZ, 0xc0, !PT ;  /* 0x0000038033337812 */ /* 0x000fe400078ec0ff */
[----:B------:R-:W-:Y:S02]  /*89f0*/  LEA.HI.SX32 R49, R49, R34, 0x1b ;  /* 0x0000002231317211 */ /* 0x000fe400078fdaff */
[----:B------:R-:W-:Y:S02]  /*8a00*/  LOP3.LUT R52, R52, 0x380, RZ, 0xc0, !PT ;  /* 0x0000038034347812 */ /* 0x000fe400078ec0ff */
[----:B------:R-:W-:Y:S01]  /*8a10*/  SHF.R.U32.HI R51, RZ, 0x3, R51 ;  /* 0x00000003ff337819 */ /* 0x000fe20000011633 */
[----:B------:R-:W-:Y:S01]  /*8a20*/  IMAD.SHL.U32 R85, R49, 0x10, RZ ;  /* 0x0000001031557824 */ /* 0x000fe200078e00ff */
[----:B------:R-:W-:Y:S01]  /*8a30*/  IADD3.X R86, R38, R83, R36, P3, P4 ;  /* 0x0000005326567210 */ /* 0x000fe20001fe8424 */
[----:B------:R-:W-:-:S03]  /*8a40*/  IMAD R49, R17, 0x7000, R118 ;  /* 0x0000700011317824 */ /* 0x000fc600078e0276 */
[----:B------:R-:W-:Y:S02]  /*8a50*/  LOP3.LUT R48, R52, 0x70, R85, 0xf8, !PT ;  /* 0x0000007034307812 */ /* 0x000fe400078ef855 */
[----:B------:R-:W-:Y:S02]  /*8a60*/  IADD3 R49, R16, R49, RZ ;  /* 0x0000003110317210 */ /* 0x000fe40007ffe0ff */
[----:B------:R-:W-:-:S05]  /*8a70*/  LOP3.LUT R48, R48, R51, RZ, 0x3c, !PT ;  /* 0x0000003330307212 */ /* 0x000fca00078e3cff */
[----:B--2---:R-:W-:-:S04]  /*8a80*/  IMAD.IADD R48, R50, 0x1, R48 ;  /* 0x0000000132307824 */ /* 0x004fc800078e0230 */
[----:B------:R-:W-:-:S04]  /*8a90*/  IMAD R51, R17, 0x7000, R48 ;  /* 0x0000700011337824 */ /* 0x000fc800078e0230 */
[----:B------:R-:W-:Y:S02]  /*8aa0*/  IMAD.IADD R52, R16, 0x1, R51 ;  /* 0x0000000110347824 */ /* 0x000fe400078e0233 */
[----:B------:R-:W1:Y:S04]  /*8ab0*/  LDS.128 R48, [R49+0x20400] ;  /* 0x0204000031307984 */ /* 0x000e680000000c00 */
[----:B------:R-:W2:Y:S01]  /*8ac0*/  LDS.128 R52, [R52+0x20400] ;  /* 0x0204000034347984 */ /* 0x000ea20000000c00 */
[----:B------:R-:W-:Y:S05]  /*8ad0*/  @P2 BRA `(.L_x_2339) ;  /* 0x0000000c00502947 */ /* 0x000fea0003800000 */
[----:B------:R-:W-:Y:S01]  /*8ae0*/  SHF.R.U32.HI R58, RZ, 0x8, R57 ;  /* 0x00000008ff3a7819 */ /* 0x000fe20000011639 */
[----:B-1----:R-:W-:Y:S01]  /*8af0*/  IMAD.MOV.U32 R60, RZ, RZ, R48 ;  /* 0x000000ffff3c7224 */ /* 0x002fe200078e0030 */
[----:B------:R-:W-:Y:S01]  /*8b00*/  SHF.R.U32.HI R132, RZ, 0x8, R61 ;  /* 0x00000008ff847819 */ /* 0x000fe2000001163d */
[----:B------:R-:W-:Y:S01]  /*8b10*/  IMAD.MOV.U32 R56, RZ, RZ, R49 ;  /* 0x000000ffff387224 */ /* 0x000fe200078e0031 */
[----:B------:R-:W-:Y:S01]  /*8b20*/  LOP3.LUT R87, R57, 0xff0000ff, RZ, 0xc0, !PT ;  /* 0xff0000ff39577812 */ /* 0x000fe200078ec0ff */
[----:B------:R-:W-:Y:S01]  /*8b30*/  IMAD.SHL.U32 R48, R58, 0x100, RZ ;  /* 0x000001003a307824 */ /* 0x000fe200078e00ff */
[--C-:B------:R-:W-:Y:S01]  /*8b40*/  SHF.R.U32.HI R133, RZ, 0x8, R59.reuse ;  /* 0x00000008ff857819 */ /* 0x100fe2000001163b */
[----:B------:R-:W-:Y:S01]  /*8b50*/  IMAD.SHL.U32 R49, R132, 0x100, RZ ;  /* 0x0000010084317824 */ /* 0x000fe200078e00ff */
[----:B------:R-:W-:Y:S01]  /*8b60*/  SHF.R.U32.HI R158, RZ, 0x10, R59 ;  /* 0x00000010ff9e7819 */ /* 0x000fe2000001163b */
[----:B--2---:R-:W-:Y:S01]  /*8b70*/  IMAD.MOV.U32 R58, RZ, RZ, R54 ;  /* 0x000000ffff3a7224 */ /* 0x004fe200078e0036 */
[----:B------:R-:W-:-:S02]  /*8b80*/  SHF.R.U32.HI R157, RZ, 0x10, R61 ;  /* 0x00000010ff9d7819 */ /* 0x000fc4000001163d */
[----:B------:R-:W-:Y:S01]  /*8b90*/  LOP3.LUT R62, R61, 0xff0000ff, RZ, 0xc0, !PT ;  /* 0xff0000ff3d3e7812 */ /* 0x000fe200078ec0ff */
[----:B------:R-:W-:Y:S01]  /*8ba0*/  IMAD.MOV.U32 R61, RZ, RZ, R52 ;  /* 0x000000ffff3d7224 */ /* 0x000fe200078e0034 */
[----:B------:R-:W-:Y:S01]  /*8bb0*/  LOP3.LUT R87, R87, 0xff00, R48, 0xf8, !PT ;  /* 0x0000ff0057577812 */ /* 0x000fe200078ef830 */
[----:B------:R-:W-:Y:S01]  /*8bc0*/  IMAD.SHL.U32 R48, R133, 0x100, RZ ;  /* 0x0000010085307824 */ /* 0x000fe200078e00ff */
[----:B------:R-:W-:Y:S02]  /*8bd0*/  SHF.R.U32.HI R84, RZ, 0x8, R63 ;  /* 0x00000008ff547819 */ /* 0x000fe4000001163f */
[----:B------:R-:W-:Y:S02]  /*8be0*/  LOP3.LUT R59, R59, 0xff0000ff, RZ, 0xc0, !PT ;  /* 0xff0000ff3b3b7812 */ /* 0x000fe400078ec0ff */
[----:B------:R-:W-:Y:S01]  /*8bf0*/  SHF.R.U32.HI R156, RZ, 0x10, R57 ;  /* 0x00000010ff9c7819 */ /* 0x000fe20000011639 */
[----:B------:R-:W-:Y:S01]  /*8c00*/  IMAD.MOV.U32 R57, RZ, RZ, R50 ;  /* 0x000000ffff397224 */ /* 0x000fe200078e0032 */
[----:B------:R-:W-:-:S02]  /*8c10*/  SHF.R.U32.HI R155, RZ, 0x10, R63 ;  /* 0x00000010ff9b7819 */ /* 0x000fc4000001163f */
[----:B------:R-:W-:Y:S01]  /*8c20*/  LOP3.LUT R133, R62, 0xff00, R49, 0xf8, !PT ;  /* 0x0000ff003e857812 */ /* 0x000fe200078ef831 */
[----:B------:R-:W-:Y:S01]  /*8c30*/  IMAD.U32 R49, R158, 0x10000, RZ ;  /* 0x000100009e317824 */ /* 0x000fe200078e00ff */
[----:B------:R-:W-:Y:S01]  /*8c40*/  LOP3.LUT R63, R63, 0xff0000ff, RZ, 0xc0, !PT ;  /* 0xff0000ff3f3f7812 */ /* 0x000fe200078ec0ff */
[----:B------:R-:W-:Y:S01]  /*8c50*/  IMAD.U32 R50, R156, 0x10000, RZ ;  /* 0x000100009c327824 */ /* 0x000fe200078e00ff */
[----:B------:R-:W-:Y:S01]  /*8c60*/  SHF.L.U32 R52, R84, 0x8, RZ ;  /* 0x0000000854347819 */ /* 0x000fe200000006ff */
[----:B------:R-:W-:Y:S01]  /*8c70*/  IMAD.U32 R155, R155, 0x10000, RZ ;  /* 0x000100009b9b7824 */ /* 0x000fe200078e00ff */
[----:B------:R-:W-:Y:S02]  /*8c80*/  LOP3.LUT R48, R59, 0xff00, R48, 0xf8, !PT ;  /* 0x0000ff003b307812 */ /* 0x000fe400078ef830 */
[----:B------:R-:W-:Y:S02]  /*8c90*/  F2FP.F16.E4M3.UNPACK_B R132, R153.H1 ;  /* 0x00000099ff84723e */ /* 0x000fe400030006ff */
[----:B------:R-:W-:-:S02]  /*8ca0*/  F2FP.F16.E4M3.UNPACK_B R84, R61.H1 ;  /* 0x0000003dff54723e */ /* 0x000fc400030006ff */
[----:B------:R-:W-:Y:S02]  /*8cb0*/  F2FP.F16.E4M3.UNPACK_B R62, R60.H1 ;  /* 0x0000003cff3e723e */ /* 0x000fe400030006ff */
[----:B------:R-:W-:Y:S01]  /*8cc0*/  LOP3.LUT R156, R63, 0xff00, R52, 0xf8, !PT ;  /* 0x0000ff003f9c7812 */ /* 0x000fe200078ef834 */
[----:B------:R-:W-:Y:S01]  /*8cd0*/  HADD2.F32 R59, -RZ, R84.H0_H0 ;  /* 0x20000054ff3b7230 */ /* 0x000fe20000004100 */
[----:B------:R-:W-:Y:S01]  /*8ce0*/  LOP3.LUT R49, R48, 0xff0000, R49, 0xf8, !PT ;  /* 0x00ff000030317812 */ /* 0x000fe200078ef831 */
[----:B------:R-:W-:Y:S01]  /*8cf0*/  HADD2.F32 R48, -RZ, R132.H0_H0 ;  /* 0x20000084ff307230 */ /* 0x000fe20000004100 */
[----:B------:R-:W-:Y:S01]  /*8d00*/  F2FP.F16.E4M3.UNPACK_B R63, R151.H1 ;  /* 0x00000097ff3f723e */ /* 0x000fe200030006ff */
[----:B------:R-:W-:Y:S01]  /*8d10*/  HADD2.F32 R54, -RZ, R62.H0_H0 ;  /* 0x2000003eff367230 */ /* 0x000fe20000004100 */
[----:B------:R-:W-:Y:S01]  /*8d20*/  LOP3.LUT R50, R87, 0xff0000, R50, 0xf8, !PT ;  /* 0x00ff000057327812 */ /* 0x000fe200078ef832 */
        /* <DEDUP_REMOVED lines=16> */
[----:B------:R-:W-:Y:S01]  /*8e30*/  F2FP.F16.E4M3.UNPACK_B R151, R151 ;  /* 0x00000097ff97723e */ /* 0x000fe200020006ff */
[-C--:B------:R-:W-:Y:S01]  /*8e40*/  FMUL.FTZ R158, R63, R132.reuse ;  /* 0x000000843f9e7220 */ /* 0x080fe20000410000 */
[----:B------:R-:W-:Y:S01]  /*8e50*/  FMUL.FTZ R60, R133, R132 ;  /* 0x00000084853c7220 */ /* 0x000fe20000410000 */
[----:B------:R-:W-:-:S02]  /*8e60*/  HADD2.F32 R132, -RZ, R87.H0_H0 ;  /* 0x20000057ff847230 */ /* 0x000fc40000004100 */
[----:B------:R-:W-:Y:S02]  /*8e70*/  HADD2.F32 R62, -RZ, R84.H0_H0 ;  /* 0x20000054ff3e7230 */ /* 0x000fe40000004100 */
[-C--:B------:R-:W-:Y:S01]  /*8e80*/  FFMA.FTZ R61, R63, R156.reuse, -R60 ;  /* 0x0000009c3f3d7223 */ /* 0x080fe2000001083c */
[----:B------:R-:W-:Y:S02]  /*8e90*/  HADD2.F32 R63, -RZ, R151.H0_H0 ;  /* 0x20000097ff3f7230 */ /* 0x000fe40000004100 */
[-C--:B------:R-:W-:Y:S01]  /*8ea0*/  FMUL.FTZ R157, R132, R155.reuse ;  /* 0x0000009b849d7220 */ /* 0x080fe20000410000 */
[----:B------:R-:W-:Y:S01]  /*8eb0*/  FFMA.FTZ R60, R133, R156, R158 ;  /* 0x0000009c853c7223 */ /* 0x000fe2000001009e */
[C---:B------:R-:W-:Y:S01]  /*8ec0*/  FMUL.FTZ R155, R62.reuse, R155 ;  /* 0x0000009b3e9b7220 */ /* 0x040fe20000410000 */
[----:B------:R-:W-:Y:S02]  /*8ed0*/  HADD2.F32 R153, -RZ, R153.H1_H1 ;  /* 0x30000099ff997230 */ /* 0x000fe40000004100 */
[----:B------:R-:W-:Y:S01]  /*8ee0*/  FFMA.FTZ R62, R62, R63, -R157 ;  /* 0x0000003f3e3e7223 */ /* 0x000fe2000001089d */
[----:B------:R-:W-:-:S02]  /*8ef0*/  HADD2.F32 R133, -RZ, R87.H1_H1 ;  /* 0x30000057ff857230 */ /* 0x000fc40000004100 */
[----:B------:R-:W-:Y:S01]  /*8f00*/  FFMA.FTZ R63, R132, R63, R155 ;  /* 0x0000003f843f7223 */ /* 0x000fe2000001009b */
[----:B------:R-:W-:Y:S01]  /*8f10*/  HADD2.F32 R84, -RZ, R84.H1_H1 ;  /* 0x30000054ff547230 */ /* 0x000fe20000004100 */
[----:B------:R-:W-:Y:S01]  /*8f20*/  F2FP.F16.E4M3.UNPACK_B R157, R154.H1 ;  /* 0x0000009aff9d723e */ /* 0x000fe200030006ff */
[----:B------:R-:W-:Y:S01]  /*8f30*/  HADD2.F32 R155, -RZ, R151.H1_H1 ;  /* 0x30000097ff9b7230 */ /* 0x000fe20000004100 */
[----:B------:R-:W-:Y:S01]  /*8f40*/  F2FP.F16.E4M3.UNPACK_B R151, R58.H1 ;  /* 0x0000003aff97723e */ /* 0x000fe200030006ff */
[-C--:B------:R-:W-:Y:S01]  /*8f50*/  FMUL.FTZ R87, R133, R153.reuse ;  /* 0x0000009985577220 */ /* 0x080fe20000410000 */
[----:B------:R-:W-:Y:S01]  /*8f60*/  FMUL.FTZ R158, R84, R153 ;  /* 0x00000099549e7220 */ /* 0x000fe20000410000 */
[----:B------:R-:W-:Y:S01]  /*8f70*/  F2FP.F16.E4M3.UNPACK_B R156, R152.H1 ;  /* 0x00000098ff9c723e */ /* 0x000fe200030006ff */
[----:B------:R-:W-:Y:S01]  /*8f80*/  HADD2.F32 R160, -RZ, R157.H0_H0 ;  /* 0x2000009dffa07230 */ /* 0x000fe20000004100 */
[----:B------:R-:W-:Y:S01]  /*8f90*/  F2FP.F16.E4M3.UNPACK_B R132, R57.H1 ;  /* 0x00000039ff84723e */ /* 0x000fe200030006ff */
[----:B------:R-:W-:-:S02]  /*8fa0*/  HADD2.F32 R153, -RZ, R151.H0_H0 ;  /* 0x20000097ff997230 */ /* 0x000fc40000004100 */
[-C--:B------:R-:W-:Y:S01]  /*8fb0*/  FFMA.FTZ R87, R84, R155.reuse, -R87 ;  /* 0x0000009b54577223 */ /* 0x080fe20000010857 */
[----:B------:R-:W-:Y:S01]  /*8fc0*/  FFMA.FTZ R84, R133, R155, R158 ;  /* 0x0000009b85547223 */ /* 0x000fe2000001009e */
[----:B------:R-:W-:Y:S01]  /*8fd0*/  HADD2.F32 R158, -RZ, R156.H0_H0 ;  /* 0x2000009cff9e7230 */ /* 0x000fe20000004100 */
[----:B------:R-:W-:Y:S01]  /*8fe0*/  F2FP.F16.E4M3.UNPACK_B R154, R154 ;  /* 0x0000009aff9a723e */ /* 0x000fe200020006ff */
[--C-:B------:R-:W-:Y:S02]  /*8ff0*/  HADD2.F32 R133, -RZ, R132.reuse.H0_H0 ;  /* 0x20000084ff857230 */ /* 0x100fe40000004100 */
[-C--:B------:R-:W-:Y:S01]  /*9000*/  FMUL.FTZ R162, R153, R160.reuse ;  /* 0x000000a099a27220 */ /* 0x080fe20000410000 */
[----:B------:R-:W-:Y:S01]  /*9010*/  HADD2.F32 R157, -RZ, R157.H1_H1 ;  /* 0x3000009dff9d7230 */ /* 0x000fe20000004100 */
[----:B------:R-:W-:Y:S01]  /*9020*/  F2FP.F16.E4M3.UNPACK_B R57, R57 ;  /* 0x00000039ff39723e */ /* 0x000fe200020006ff */
[----:B------:R-:W-:Y:S02]  /*9030*/  HADD2.F32 R151, -RZ, R151.H1_H1 ;  /* 0x30000097ff977230 */ /* 0x000fe40000004100 */
[----:B------:R-:W-:Y:S01]  /*9040*/  FMUL.FTZ R160, R133, R160 ;  /* 0x000000a085a07220 */ /* 0x000fe20000410000 */
[----:B------:R-:W-:-:S02]  /*9050*/  HADD2.F32 R132, -RZ, R132.H1_H1 ;  /* 0x30000084ff847230 */ /* 0x000fc40000004100 */
        /* <DEDUP_REMOVED lines=8> */
[----:B------:R-:W-:Y:S02]  /*90e0*/  HADD2.F32 R153, -RZ, R154.H0_H0 ;  /* 0x2000009aff997230 */ /* 0x000fe40000004100 */
[----:B------:R-:W-:Y:S01]  /*90f0*/  FFMA.FTZ R159, R151, R156, R164 ;  /* 0x0000009c979f7223 */ /* 0x000fe200000100a4 */
[----:B------:R-:W-:Y:S01]  /*9100*/  HADD2.F32 R58, -RZ, R57.H0_H0 ;  /* 0x20000039ff3a7230 */ /* 0x000fe20000004100 */
[----:B------:R-:W-:Y:S01]  /*9110*/  F2FP.SATFINITE.E4M3.F32.PACK_AB_MERGE_C R54, R61, R54, RZ ;  /* 0x000000363d36723e */ /* 0x000fe200048070ff */
[----:B------:R-:W-:Y:S01]  /*9120*/  HADD2.F32 R133, -RZ, R132.H0_H0 ;  /* 0x20000084ff857230 */ /* 0x000fe20000004100 */
[----:B------:R-:W-:Y:S01]  /*9130*/  F2FP.F16.E4M3.UNPACK_B R61, R56 ;  /* 0x00000038ff3d723e */ /* 0x000fe200020006ff */
[----:B------:R-:W-:-:S02]  /*9140*/  HADD2.F32 R154, -RZ, R154.H1_H1 ;  /* 0x3000009aff9a7230 */ /* 0x000fc40000004100 */
[CC--:B------:R-:W-:Y:S01]  /*9150*/  FMUL.FTZ R156, R58.reuse, R153.reuse ;  /* 0x000000993a9c7220 */ /* 0x0c0fe20000410000 */
[----:B------:R-:W-:Y:S02]  /*9160*/  HADD2.F32 R57, -RZ, R57.H1_H1 ;  /* 0x30000039ff397230 */ /* 0x000fe40000004100 */
[----:B------:R-:W-:Y:S01]  /*9170*/  FMUL.FTZ R155, R133, R153 ;  /* 0x00000099859b7220 */ /* 0x000fe20000410000 */
[----:B------:R-:W-:Y:S01]  /*9180*/  HADD2.F32 R151, -RZ, R152.H0_H0 ;  /* 0x20000098ff977230 */ /* 0x000fe20000004100 */
[----:B------:R-:W-:Y:S01]  /*9190*/  F2FP.F16.E4M3.UNPACK_B R56, R56.H1 ;  /* 0x00000038ff38723e */ /* 0x000fe200030006ff */
[----:B------:R-:W-:Y:S02]  /*91a0*/  HADD2.F32 R132, -RZ, R132.H1_H1 ;  /* 0x30000084ff847230 */ /* 0x000fe40000004100 */
[-C--:B------:R-:W-:Y:S01]  /*91b0*/  FMUL.FTZ R153, R57, R154.reuse ;  /* 0x0000009a39997220 */ /* 0x080fe20000410000 */
[----:B------:R-:W-:Y:S02]  /*91c0*/  HADD2.F32 R152, -RZ, R152.H1_H1 ;  /* 0x30000098ff987230 */ /* 0x000fe40000004100 */
[----:B------:R-:W-:Y:S01]  /*91d0*/  FFMA.FTZ R155, R58, R151, -R155 ;  /* 0x000000973a9b7223 */ /* 0x000fe2000001089b */
[----:B------:R-:W-:Y:S01]  /*91e0*/  F2FP.SATFINITE.E4M3.F32.PACK_AB_MERGE_C R58, R60, R59, RZ ;  /* 0x0000003b3c3a723e */ /* 0x000fe200048070ff */
[C---:B------:R-:W-:Y:S01]  /*91f0*/  FMUL.FTZ R158, R132.reuse, R154 ;  /* 0x0000009a849e7220 */ /* 0x040fe20000410000 */
[----:B------:R-:W-:Y:S01]  /*9200*/  F2FP.SATFINITE.E4M3.F32.PACK_AB_MERGE_C R59, R87, R62, R54 ;  /* 0x0000003e573b723e */ /* 0x000fe20004807036 */
[----:B------:R-:W-:Y:S01]  /*9210*/  FFMA.FTZ R153, R132, R152, R153 ;  /* 0x0000009884997223 */ /* 0x000fe20000010099 */
[----:B------:R-:W-:Y:S01]  /*9220*/  F2FP.F16.E4M3.UNPACK_B R132, R53 ;  /* 0x00000035ff84723e */ /* 0x000fe200020006ff */
[----:B------:R-:W-:Y:S01]  /*9230*/  FFMA.FTZ R156, R133, R151, R156 ;  /* 0x00000097859c7223 */ /* 0x000fe2000001009c */
[----:B------:R-:W-:Y:S01]  /*9240*/  F2FP.F16.E4M3.UNPACK_B R62, R52 ;  /* 0x00000034ff3e723e */ /* 0x000fe200020006ff */
[----:B------:R-:W-:Y:S01]  /*9250*/  HADD2.F32 R60, -RZ, R61.H0_H0 ;  /* 0x2000003dff3c7230 */ /* 0x000fe20000004100 */
[----:B------:R-:W-:Y:S01]  /*9260*/  F2FP.SATFINITE.E4M3.F32.PACK_AB_MERGE_C R58, R84, R63, R58 ;  /* 0x0000003f543a723e */ /* 0x000fe2000480703a */
[----:B------:R-:W-:Y:S01]  /*9270*/  HADD2.F32 R63, -RZ, R132.H0_H0 ;  /* 0x20000084ff3f7230 */ /* 0x000fe20000004100 */
[----:B------:R-:W-:Y:S01]  /*9280*/  F2FP.F16.E4M3.UNPACK_B R84, R50 ;  /* 0x00000032ff54723e */ /* 0x000fe200020006ff */
[----:B------:R-:W-:-:S02]  /*9290*/  HADD2.F32 R133, -RZ, R62.H0_H0 ;  /* 0x2000003eff857230 */ /* 0x000fc40000004100 */
[----:B------:R-:W-:Y:S01]  /*92a0*/  FFMA.FTZ R158, R57, R152, -R158 ;  /* 0x00000098399e7223 */ /* 0x000fe2000001089e */
[----:B------:R-:W-:Y:S01]  /*92b0*/  HADD2.F32 R132, -RZ, R132.H1_H1 ;  /* 0x30000084ff847230 */ /* 0x000fe20000004100 */
[----:B------:R-:W-:Y:S01]  /*92c0*/  F2FP.F16.E4M3.UNPACK_B R50, R50.H1 ;  /* 0x00000032ff32723e */ /* 0x000fe200030006ff */
[----:B------:R-:W-:Y:S02]  /*92d0*/  HADD2.F32 R87, -RZ, R84.H0_H0 ;  /* 0x20000054ff577230 */ /* 0x000fe40000004100 */
[-C--:B------:R-:W-:Y:S01]  /*92e0*/  FMUL.FTZ R151, R63, R133.reuse ;  /* 0x000000853f977220 */ /* 0x080fe20000410000 */
[C---:B------:R-:W-:Y:S01]  /*92f0*/  FMUL.FTZ R152, R60.reuse, R133 ;  /* 0x000000853c987220 */ /* 0x040fe20000410000 */
[----:B------:R-:W-:Y:S01]  /*9300*/  HADD2.F32 R133, -RZ, R62.H1_H1 ;  /* 0x3000003eff857230 */ /* 0x000fe20000004100 */
[----:B------:R-:W-:Y:S01]  /*9310*/  F2FP.SATFINITE.E4M3.F32.PACK_AB_MERGE_C R159, R159, R160, RZ ;  /* 0x000000a09f9f723e */ /* 0x000fe200048070ff */
[----:B------:R-:W-:Y:S02]  /*9320*/  HADD2.F32 R62, -RZ, R61.H1_H1 ;  /* 0x3000003dff3e7230 */ /* 0x000fe40000004100 */
[-C--:B------:R-:W-:Y:S01]  /*9330*/  FFMA.FTZ R60, R60, R87.reuse, -R151 ;  /* 0x000000573c3c7223 */ /* 0x080fe20000010897 */
[----:B------:R-:W-:Y:S01]  /*9340*/  FFMA.FTZ R61, R63, R87, R152 ;  /* 0x000000573f3d7223 */ /* 0x000fe20000010098 */
[----:B------:R-:W-:-:S02]  /*9350*/  HADD2.F32 R63, -RZ, R84.H1_H1 ;  /* 0x30000054ff3f7230 */ /* 0x000fc40000004100 */
[-C--:B------:R-:W-:Y:S01]  /*9360*/  FMUL.FTZ R87, R132, R133.reuse ;  /* 0x0000008584577220 */ /* 0x080fe20000410000 */
[C---:B------:R-:W-:Y:S01]  /*9370*/  FMUL.FTZ R151, R62.reuse, R133 ;  /* 0x000000853e977220 */ /* 0x040fe20000410000 */
[----:B------:R-:W-:Y:S02]  /*9380*/  F2FP.F16.E4M3.UNPACK_B R84, R53.H1 ;  /* 0x00000035ff54723e */ /* 0x000fe400030006ff */
[----:B------:R-:W-:Y:S01]  /*9390*/  F2FP.F16.E4M3.UNPACK_B R133, R52.H1 ;  /* 0x00000034ff85723e */ /* 0x000fe200030006ff */
[-C--:B------:R-:W-:Y:S01]  /*93a0*/  FFMA.FTZ R53, R62, R63.reuse, -R87 ;  /* 0x0000003f3e357223 */ /* 0x080fe20000010857 */
[----:B------:R-:W-:Y:S01]  /*93b0*/  FFMA.FTZ R52, R132, R63, R151 ;  /* 0x0000003f84347223 */ /* 0x000fe20000010097 */
[----:B------:R-:W-:Y:S01]  /*93c0*/  HADD2.F32 R62, -RZ, R56.H0_H0 ;  /* 0x20000038ff3e7230 */ /* 0x000fe20000004100 */
[----:B------:R-:W-:Y:S01]  /*93d0*/  F2FP.SATFINITE.E4M3.F32.PACK_AB_MERGE_C R57, R157, R162, RZ ;  /* 0x000000a29d39723e */ /* 0x000fe200048070ff */
[--C-:B------:R-:W-:Y:S01]  /*93e0*/  HADD2.F32 R87, -RZ, R84.reuse.H0_H0 ;  /* 0x20000054ff577230 */ /* 0x100fe20000004100 */
[----:B------:R-:W-:Y:S01]  /*93f0*/  F2FP.SATFINITE.E4M3.F32.PACK_AB_MERGE_C R54, R153, R156, R159 ;  /* 0x0000009c9936723e */ /* 0x000fe2000480709f */
[--C-:B------:R-:W-:Y:S01]  /*9400*/  HADD2.F32 R132, -RZ, R133.reuse.H0_H0 ;  /* 0x20000085ff847230 */ /* 0x100fe20000004100 */
[----:B------:R-:W-:Y:S01]  /*9410*/  F2FP.SATFINITE.E4M3.F32.PACK_AB_MERGE_C R57, R158, R155, R57 ;  /* 0x0000009b9e39723e */ /* 0x000fe20004807039 */
[----:B------:R-:W-:Y:S01]  /*9420*/  HADD2.F32 R84, -RZ, R84.H1_H1 ;  /* 0x30000054ff547230 */ /* 0x000fe20000004100 */
[----:B------:R-:W-:Y:S01]  /*9430*/  F2FP.F16.E4M3.UNPACK_B R155, R48.H1 ;  /* 0x00000030ff9b723e */ /* 0x000fe200030006ff */
[----:B------:R-:W-:-:S02]  /*9440*/  HADD2.F32 R133, -RZ, R133.H1_H1 ;  /* 0x30000085ff857230 */ /* 0x000fc40000004100 */
[-C--:B------:R-:W-:Y:S01]  /*9450*/  FMUL.FTZ R151, R87, R132.reuse ;  /* 0x0000008457977220 */ /* 0x080fe20000410000 */
[----:B------:R-:W-:Y:S02]  /*9460*/  HADD2.F32 R63, -RZ, R56.H1_H1 ;  /* 0x30000038ff3f7230 */ /* 0x000fe40000004100 */
[----:B------:R-:W-:Y:S01]  /*9470*/  FMUL.FTZ R152, R62, R132 ;  /* 0x000000843e987220 */ /* 0x000fe20000410000 */
[--C-:B------:R-:W-:Y:S02]  /*9480*/  HADD2.F32 R56, -RZ, R50.reuse.H0_H0 ;  /* 0x20000032ff387230 */ /* 0x100fe40000004100 */
[-C--:B------:R-:W-:Y:S01]  /*9490*/  FMUL.FTZ R154, R84, R133.reuse ;  /* 0x00000085549a7220 */ /* 0x080fe20000410000 */
[----:B------:R-:W-:Y:S02]  /*94a0*/  HADD2.F32 R132, -RZ, R50.H1_H1 ;  /* 0x30000032ff847230 */ /* 0x000fe40000004100 */
[----:B------:R-:W-:Y:S01]  /*94b0*/  FMUL.FTZ R133, R63, R133 ;  /* 0x000000853f857220 */ /* 0x000fe20000410000 */
[----:B------:R-:W-:-:S02]  /*94c0*/  HADD2.F32 R157, -RZ, R155.H0_H0 ;  /* 0x2000009bff9d7230 */ /* 0x000fc40000004100 */
[----:B------:R-:W-:Y:S01]  /*94d0*/  FFMA.FTZ R50, R62, R56, -R151 ;  /* 0x000000383e327223 */ /* 0x000fe20000010897 */
[----:B------:R-:W-:Y:S01]  /*94e0*/  F2FP.F16.E4M3.UNPACK_B R62, R51 ;  /* 0x00000033ff3e723e */ /* 0x000fe200020006ff */
[-C--:B------:R-:W-:Y:S01]  /*94f0*/  FFMA.FTZ R63, R63, R132.reuse, -R154 ;  /* 0x000000843f3f7223 */ /* 0x080fe2000001089a */
[----:B------:R-:W-:Y:S01]  /*9500*/  FFMA.FTZ R159, R84, R132, R133 ;  /* 0x00000084549f7223 */ /* 0x000fe20000010085 */
[----:B------:R-:W-:Y:S01]  /*9510*/  F2FP.F16.E4M3.UNPACK_B R132, R55.H1 ;  /* 0x00000037ff84723e */ /* 0x000fe200030006ff */
[----:B------:R-:W-:Y:S01]  /*9520*/  FFMA.FTZ R56, R87, R56, R152 ;  /* 0x0000003857387223 */ /* 0x000fe20000010098 */
[----:B------:R-:W-:Y:S01]  /*9530*/  F2FP.F16.E4M3.UNPACK_B R51, R51.H1 ;  /* 0x00000033ff33723e */ /* 0x000fe200030006ff */
[----:B------:R-:W-:Y:S01]  /*9540*/  HADD2.F32 R155, -RZ, R155.H1_H1 ;  /* 0x3000009bff9b7230 */ /* 0x000fe20000004100 */
[----:B------:R-:W-:Y:S01]  /*9550*/  F2FP.F16.E4M3.UNPACK_B R154, R48 ;  /* 0x00000030ff9a723e */ /* 0x000fe200020006ff */
[----:B------:R-:W-:Y:S01]  /*9560*/  HADD2.F32 R48, -RZ, R132.H0_H0 ;  /* 0x20000084ff307230 */ /* 0x000fe20000004100 */
[----:B------:R-:W-:Y:S01]  /*9570*/  F2FP.F16.E4M3.UNPACK_B R151, R49 ;  /* 0x00000031ff97723e */ /* 0x000fe200020006ff */
[----:B------:R-:W-:Y:S01]  /*9580*/  HADD2.F32 R84, -RZ, R51.H0_H0 ;  /* 0x20000033ff547230 */ /* 0x000fe20000004100 */
[----:B------:R-:W-:Y:S01]  /*9590*/  F2FP.F16.E4M3.UNPACK_B R87, R55 ;  /* 0x00000037ff57723e */ /* 0x000fe200020006ff */
[----:B------:R-:W-:Y:S01]  /*95a0*/  HADD2.F32 R156, -RZ, R154.H0_H0 ;  /* 0x2000009aff9c7230 */ /* 0x000fe20000004100 */
[----:B------:R-:W-:Y:S01]  /*95b0*/  F2FP.F16.E4M3.UNPACK_B R49, R49.H1 ;  /* 0x00000031ff31723e */ /* 0x000fe200030006ff */
[-C--:B------:R-:W-:Y:S01]  /*95c0*/  FMUL.FTZ R161, R48, R157.reuse ;  /* 0x0000009d30a17220 */ /* 0x080fe20000410000 */
[----:B------:R-:W-:Y:S01]  /*95d0*/  FMUL.FTZ R157, R84, R157 ;  /* 0x0000009d549d7220 */ /* 0x000fe20000410000 */
[----:B------:R-:W-:Y:S01]  /*95e0*/  HADD2.F32 R133, -RZ, R87.H0_H0 ;  /* 0x20000057ff857230 */ /* 0x000fe20000004100 */
[----:B------:R-:W-:Y:S01]  /*95f0*/  F2FP.SATFINITE.E4M3.F32.PACK_AB_MERGE_C R50, R63, R50, RZ ;  /* 0x000000323f32723e */ /* 0x000fe200048070ff */
[----:B------:R-:W-:Y:S01]  /*9600*/  HADD2.F32 R153, -RZ, R49.H0_H0 ;  /* 0x20000031ff997230 */ /* 0x000fe20000004100 */
[----:B------:R-:W-:Y:S01]  /*9610*/  F2FP.SATFINITE.E4M3.F32.PACK_AB_MERGE_C R56, R159, R56, RZ ;  /* 0x000000389f38723e */ /* 0x000fe200048070ff */
[----:B------:R-:W-:-:S02]  /*9620*/  HADD2.F32 R132, -RZ, R132.H1_H1 ;  /* 0x30000084ff847230 */ /* 0x000fc40000004100 */
[----:B------:R-:W-:Y:S01]  /*9630*/  FMUL.FTZ R158, R133, R156 ;  /* 0x0000009c859e7220 */ /* 0x000fe20000410000 */
[----:B------:R-:W-:Y:S02]  /*9640*/  HADD2.F32 R51, -RZ, R51.H1_H1 ;  /* 0x30000033ff337230 */ /* 0x000fe40000004100 */
[----:B------:R-:W-:Y:S01]  /*9650*/  FFMA.FTZ R157, R48, R153, R157 ;  /* 0x00000099309d7223 */ /* 0x000fe2000001009d */
[----:B------:R-:W-:Y:S02]  /*9660*/  HADD2.F32 R55, -RZ, R62.H0_H0 ;  /* 0x2000003eff377230 */ /* 0x000fe40000004100 */
[-C--:B------:R-:W-:Y:S01]  /*9670*/  FMUL.FTZ R48, R132, R155.reuse ;  /* 0x0000009b84307220 */ /* 0x080fe20000410000 */
[----:B------:R-:W-:Y:S02]  /*9680*/  HADD2.F32 R152, -RZ, R151.H0_H0 ;  /* 0x20000097ff987230 */ /* 0x000fe40000004100 */
[----:B------:R-:W-:Y:S01]  /*9690*/  FMUL.FTZ R155, R51, R155 ;  /* 0x0000009b339b7220 */ /* 0x000fe20000410000 */
[----:B------:R-:W-:-:S02]  /*96a0*/  HADD2.F32 R87, -RZ, R87.H1_H1 ;  /* 0x30000057ff577230 */ /* 0x000fc40000004100 */
[C---:B------:R-:W-:Y:S01]  /*96b0*/  FMUL.FTZ R156, R55.reuse, R156 ;  /* 0x0000009c379c7220 */ /* 0x040fe20000410000 */
[----:B------:R-:W-:Y:S02]  /*96c0*/  HADD2.F32 R154, -RZ, R154.H1_H1 ;  /* 0x3000009aff9a7230 */ /* 0x000fe40000004100 */
[----:B------:R-:W-:Y:S01]  /*96d0*/  FFMA.FTZ R158, R55, R152, -R158 ;  /* 0x00000098379e7223 */ /* 0x000fe2000001089e */
[----:B------:R-:W-:Y:S02]  /*96e0*/  HADD2.F32 R49, -RZ, R49.H1_H1 ;  /* 0x30000031ff317230 */ /* 0x000fe40000004100 */
[----:B------:R-:W-:Y:S01]  /*96f0*/  FFMA.FTZ R161, R84, R153, -R161 ;  /* 0x0000009954a17223 */ /* 0x000fe200000108a1 */
[----:B------:R-:W-:Y:S02]  /*9700*/  HADD2.F32 R62, -RZ, R62.H1_H1 ;  /* 0x3000003eff3e7230 */ /* 0x000fe40000004100 */
[----:B------:R-:W-:Y:S01]  /*9710*/  FMUL.FTZ R55, R87, R154 ;  /* 0x0000009a57377220 */ /* 0x000fe20000410000 */
[----:B------:R-:W-:-:S02]  /*9720*/  HADD2.F32 R151, -RZ, R151.H1_H1 ;  /* 0x30000097ff977230 */ /* 0x000fc40000004100 */
[-C--:B------:R-:W-:Y:S01]  /*9730*/  FFMA.FTZ R48, R51, R49.reuse, -R48 ;  /* 0x0000003133307223 */ /* 0x080fe20000010830 */
[----:B------:R-:W-:Y:S01]  /*9740*/  FFMA.FTZ R132, R132, R49, R155 ;  /* 0x0000003184847223 */ /* 0x000fe2000001009b */
[C---:B------:R-:W-:Y:S01]  /*9750*/  FMUL.FTZ R154, R62.reuse, R154 ;  /* 0x0000009a3e9a7220 */ /* 0x040fe20000410000 */
[----:B------:R-:W-:Y:S01]  /*9760*/  FFMA.FTZ R156, R133, R152, R156 ;  /* 0x00000098859c7223 */ /* 0x000fe2000001009c */
[----:B------:R-:W-:Y:S01]  /*9770*/  FFMA.FTZ R55, R62, R151, -R55 ;  /* 0x000000973e377223 */ /* 0x000fe20000010837 */
[----:B------:R-:W-:Y:S01]  /*9780*/  F2FP.SATFINITE.E4M3.F32.PACK_AB_MERGE_C R48, R48, R161, RZ ;  /* 0x000000a13030723e */ /* 0x000fe200048070ff */
[----:B------:R-:W-:Y:S01]  /*9790*/  FFMA.FTZ R87, R87, R151, R154 ;  /* 0x0000009757577223 */ /* 0x000fe2000001009a */
[----:B------:R-:W-:Y:S02]  /*97a0*/  F2FP.SATFINITE.E4M3.F32.PACK_AB_MERGE_C R132, R132, R157, RZ ;  /* 0x0000009d8484723e */ /* 0x000fe400048070ff */
[----:B------:R-:W-:Y:S01]  /*97b0*/  F2FP.SATFINITE.E4M3.F32.PACK_AB_MERGE_C R49, R53, R60, R50 ;  /* 0x0000003c3531723e */ /* 0x000fe20004807032 */
[----:B------:R-:W-:Y:S01]  /*97c0*/  IMAD.MOV.U32 R50, RZ, RZ, R57 ;  /* 0x000000ffff327224 */ /* 0x000fe200078e0039 */
[----:B------:R-:W-:Y:S01]  /*97d0*/  F2FP.SATFINITE.E4M3.F32.PACK_AB_MERGE_C R51, R55, R158, R48 ;  /* 0x0000009e3733723e */ /* 0x000fe20004807030 */
[----:B------:R-:W-:Y:S01]  /*97e0*/  IMAD.MOV.U32 R48, RZ, RZ, R59 ;  /* 0x000000ffff307224 */ /* 0x000fe200078e003b */
[----:B------:R-:W-:Y:S01]  /*97f0*/  F2FP.SATFINITE.E4M3.F32.PACK_AB_MERGE_C R53, R52, R61, R56 ;  /* 0x0000003d3435723e */ /* 0x000fe20004807038 */
[----:B------:R-:W-:Y:S01]  /*9800*/  IMAD.MOV.U32 R52, RZ, RZ, R58 ;  /* 0x000000ffff347224 */ /* 0x000fe200078e003a */
[----:B------:R-:W-:-:S07]  /*9810*/  F2FP.SATFINITE.E4M3.F32.PACK_AB_MERGE_C R55, R87, R156, R132 ;  /* 0x0000009c5737723e */ /* 0x000fce0004807084 */
.L_x_2339:
[----:B------:R-:W-:Y:S05]  /*9820*/  BSYNC B2 ;  /* 0x0000000000027941 */ /* 0x000fea0003800000 */
.L_x_2338:
        /* <DEDUP_REMOVED lines=12> */
.L_x_2337:
[----:B------:R-:W-:Y:S05]  /*98f0*/  BSYNC B1 ;  /* 0x0000000000017941 */ /* 0x000fea0003800000 */
.L_x_2336:
        /* <DEDUP_REMOVED lines=8> */
[----:B------:R-:W-:Y:S01]  /*9980*/  IADD3 R51, R228, 0x80, RZ ;  /* 0x00000080e4337810 */ /* 0x000fe20007ffe0ff */
[----:B------:R-:W-:Y:S02]  /*9990*/  BSSY B2, `(.L_x_2342) ;  /* 0x00000ea000027945 */ /* 0x000fe40003800000 */
[----:B------:R-:W-:Y:S01]  /*99a0*/  IMAD R59, R49, R127, R48 ;  /* 0x0000007f313b7224 */ /* 0x000fe200078e0230 */
[----:B------:R-:W-:Y:S01]  /*99b0*/  SEL R48, R120, R147, !P6 ;  /* 0x0000009378307207 */ /* 0x000fe20007000000 */
[----:B------:R-:W-:Y:S01]  /*99c0*/  IMAD.SHL.U32 R51, R51, 0x80, RZ ;  /* 0x0000008033337824 */ /* 0x000fe200078e00ff */
[----:B------:R-:W-:Y:S01]  /*99d0*/  IADD3 R58, P3, P4, R42, R56, R35 ;  /* 0x000000382a3a7210 */ /* 0x000fe20007c7e023 */
[----:B------:R-:W-:Y:S01]  /*99e0*/  IMAD.IADD R59, R57, 0x1, R59 ;  /* 0x00000001393b7824 */ /* 0x000fe200078e023b */
[----:B------:R-:W-:-:S02]  /*99f0*/  SHF.R.S32.HI R49, RZ, 0x1f, R48 ;  /* 0x0000001fff317819 */ /* 0x000fc40000011430 */
[----:B------:R-:W-:Y:S02]  /*9a00*/  LOP3.LUT R51, R51, 0x380, RZ, 0xc0, !PT ;  /* 0x0000038033337812 */ /* 0x000fe400078ec0ff */
[----:B------:R-:W-:Y:S02]  /*9a10*/  LEA.HI R49, R49, R48, RZ, 0x5 ;  /* 0x0000003031317211 */ /* 0x000fe400078f28ff */
[----:B------:R-:W-:Y:S02]  /*9a20*/  IADD3.X R80, R38, R59, R36, P3, P4 ;  /* 0x0000003b26507210 */ /* 0x000fe40001fe8424 */
[----:B------:R-:W-:-:S05]  /*9a30*/  LEA.HI.SX32 R49, R49, R34, 0x1b ;  /* 0x0000002231317211 */ /* 0x000fca00078fdaff */
[----:B------:R-:W-:-:S05]  /*9a40*/  IMAD.SHL.U32 R61, R49, 0x10, RZ ;  /* 0x00000010313d7824 */ /* 0x000fca00078e00ff */
        /* <DEDUP_REMOVED lines=14> */
[----:B------:R-:W-:Y:S01]  /*9b30*/  IMAD.MOV.U32 R65, RZ, RZ, R48 ;  /* 0x000000ffff417224 */ /* 0x000fe200078e0030 */
[----:B------:R-:W-:Y:S01]  /*9b40*/  SHF.R.U32.HI R82, RZ, 0x8, R69 ;  /* 0x00000008ff527819 */ /* 0x000fe20000011645 */
[----:B------:R-:W-:Y:S01]  /*9b50*/  IMAD.SHL.U32 R48, R62, 0x100, RZ ;  /* 0x000001003e307824 */ /* 0x000fe200078e00ff */
[----:B------:R-:W-:Y:S01]  /*9b60*/  SHF.R.U32.HI R70, RZ, 0x8, R71 ;  /* 0x00000008ff467819 */ /* 0x000fe20000011647 */
[----:B------:R-:W-:Y:S01]  /*9b70*/  IMAD.U32 R49, R86, 0x10000, RZ ;  /* 0x0001000056317824 */ /* 0x000fe200078e00ff */
[----:B------:R-:W-:-:S02]  /*9b80*/  SHF.R.U32.HI R85, RZ, 0x8, R67 ;  /* 0x00000008ff557819 */ /* 0x000fc40000011643 */
[----:B------:R-:W-:Y:S02]  /*9b90*/  LOP3.LUT R66, R69, 0xff0000ff, RZ, 0xc0, !PT ;  /* 0xff0000ff45427812 */ /* 0x000fe400078ec0ff */
[----:B------:R-:W-:Y:S01]  /*9ba0*/  SHF.R.U32.HI R81, RZ, 0x10, R69 ;  /* 0x00000010ff517819 */ /* 0x000fe20000011645 */
[----:B------:R-:W-:Y:S01]  /*9bb0*/  IMAD.SHL.U32 R69, R82, 0x100, RZ ;  /* 0x0000010052457824 */ /* 0x000fe200078e00ff */
[----:B------:R-:W-:Y:S02]  /*9bc0*/  LOP3.LUT R68, R71, 0xff0000ff, RZ, 0xc0, !PT ;  /* 0xff0000ff47447812 */ /* 0x000fe400078ec0ff */
[----:B------:R-:W-:Y:S01]  /*9bd0*/  SHF.R.U32.HI R83, RZ, 0x10, R71 ;  /* 0x00000010ff537819 */ /* 0x000fe20000011647 */
[----:B------:R-:W-:Y:S01]  /*9be0*/  IMAD.SHL.U32 R71, R70, 0x100, RZ ;  /* 0x0000010046477824 */ /* 0x000fe200078e00ff */
[----:B------:R-:W-:Y:S01]  /*9bf0*/  LOP3.LUT R64, R67, 0xff0000ff, RZ, 0xc0, !PT ;  /* 0xff0000ff43407812 */ /* 0x000fe200078ec0ff */
[----:B------:R-:W-:Y:S01]  /*9c00*/  IMAD.U32 R81, R81, 0x10000, RZ ;  /* 0x0001000051517824 */ /* 0x000fe200078e00ff */
[----:B------:R-:W-:Y:S01]  /*9c10*/  SHF.R.U32.HI R84, RZ, 0x10, R67 ;  /* 0x00000010ff547819 */ /* 0x000fe20000011643 */
[----:B--2---:R-:W-:Y:S01]  /*9c20*/  IMAD.MOV.U32 R67, RZ, RZ, R52 ;  /* 0x000000ffff437224 */ /* 0x004fe200078e0034 */
[----:B------:R-:W-:Y:S01]  /*9c30*/  LOP3.LUT R48, R63, 0xff00, R48, 0xf8, !PT ;  /* 0x0000ff003f307812 */ /* 0x000fe200078ef830 */
[----:B------:R-:W-:Y:S01]  /*9c40*/  IMAD.SHL.U32 R63, R85, 0x100, RZ ;  /* 0x00000100553f7824 */ /* 0x000fe200078e00ff */
[----:B------:R-:W-:Y:S01]  /*9c50*/  MOV R62, R50 ;  /* 0x00000032003e7202 */ /* 0x000fe20000000f00 */
[----:B------:R-:W-:Y:S01]  /*9c60*/  IMAD.U32 R83, R83, 0x10000, RZ ;  /* 0x0001000053537824 */ /* 0x000fe200078e00ff */
[----:B------:R-:W-:Y:S01]  /*9c70*/  LOP3.LUT R50, R48, 0xff0000, R49, 0xf8, !PT ;  /* 0x00ff000030327812 */ /* 0x000fe200078ef831 */
[----:B------:R-:W-:Y:S01]  /*9c80*/  IMAD.U32 R48, R84, 0x10000, RZ ;  /* 0x0001000054307824 */ /* 0x000fe200078e00ff */
[----:B------:R-:W-:-:S02]  /*9c90*/  LOP3.LUT R52, R66, 0xff00, R69, 0xf8, !PT ;  /* 0x0000ff0042347812 */ /* 0x000fc400078ef845 */
[----:B------:R-:W-:Y:S02]  /*9ca0*/  LOP3.LUT R82, R68, 0xff00, R71, 0xf8, !PT ;  /* 0x0000ff0044527812 */ /* 0x000fe400078ef847 */
[----:B------:R-:W-:Y:S02]  /*9cb0*/  LOP3.LUT R63, R64, 0xff00, R63, 0xf8, !PT ;  /* 0x0000ff00403f7812 */ /* 0x000fe400078ef83f */
        /* <DEDUP_REMOVED lines=12> */
[C---:B------:R-:W-:Y:S01]  /*9d80*/  FMUL.FTZ R85, R63.reuse, R49 ;  /* 0x000000313f557220 */ /* 0x040fe20000410000 */
        /* <DEDUP_REMOVED lines=8> */
[----:B------:R-:W-:Y:S01]  /*9e10*/  LOP3.LUT R49, R82, 0xff0000, R83, 0xf8, !PT ;  /* 0x00ff000052317812 */ /* 0x000fe200078ef853 */
[CC--:B------:R-:W-:Y:S01]  /*9e20*/  FMUL.FTZ R84, R66.reuse, R70.reuse ;  /* 0x0000004642547220 */ /* 0x0c0fe20000410000 */
[C---:B------:R-:W-:Y:S01]  /*9e30*/  FMUL.FTZ R65, R71.reuse, R70 ;  /* 0x0000004647417220 */ /* 0x040fe20000410000 */
[----:B------:R-:W-:Y:S01]  /*9e40*/  F2FP.F16.E4M3.UNPACK_B R146, R146 ;  /* 0x00000092ff92723e */ /* 0x000fe200020006ff */
[----:B------:R-:W-:Y:S02]  /*9e50*/  HADD2.F32 R82, -RZ, R149.H0_H0 ;  /* 0x20000095ff527230 */ /* 0x000fe40000004100 */
        /* <DEDUP_REMOVED lines=26> */
[-C--:B------:R-:W-:Y:S01]  /*a000*/  FMUL.FTZ R133, R82, R85.reuse ;  /* 0x0000005552857220 */ /* 0x080fe20000410000 */
        /* <DEDUP_REMOVED lines=30> */
[----:B------:R-:W-:Y:S01]  /*a1f0*/  F2FP.SATFINITE.E4M3.F32.PACK_AB_MERGE_C R63, R87, R68, R65 ;  /* 0x00000044573f723e */ /* 0x000fe20004807041 */
[-C--:B------:R-:W-:Y:S01]  /*a200*/  FFMA.FTZ R83, R54, R71.reuse, -R83 ;  /* 0x0000004736537223 */ /* 0x080fe20000010853 */
[----:B------:R-:W-:Y:S01]  /*a210*/  FFMA.FTZ R54, R70, R71, R81 ;  /* 0x0000004746367223 */ /* 0x000fe20000010051 */
[-C--:B------:R-:W-:Y:S01]  /*a220*/  FFMA.FTZ R62, R62, R148.reuse, -R85 ;  /* 0x000000943e3e7223 */ /* 0x080fe20000010855 */
        /* <DEDUP_REMOVED lines=8> */
[----:B------:R-:W-:Y:S01]  /*a2b0*/  F2FP.SATFINITE.E4M3.F32.PACK_AB_MERGE_C R132, R132, R133, RZ ;  /* 0x000000858484723e */ /* 0x000fe200048070ff */
[----:B------:R-:W-:Y:S01]  /*a2c0*/  HADD2.F32 R70, -RZ, R69.H1_H1 ;  /* 0x30000045ff467230 */ /* 0x000fe20000004100 */
[----:B------:R-:W-:Y:S01]  /*a2d0*/  F2FP.SATFINITE.E4M3.F32.PACK_AB_MERGE_C R54, R85, R54, R82 ;  /* 0x000000365536723e */ /* 0x000fe20004807052 */
[----:B------:R-:W-:Y:S02]  /*a2e0*/  HADD2.F32 R81, -RZ, R81.H1_H1 ;  /* 0x30000051ff517230 */ /* 0x000fe40000004100 */
[-C--:B------:R-:W-:Y:S01]  /*a2f0*/  FMUL.FTZ R84, R67, R68.reuse ;  /* 0x0000004443547220 */ /* 0x080fe20000410000 */
[----:B------:R-:W-:Y:S01]  /*a300*/  FMUL.FTZ R86, R65, R68 ;  /* 0x0000004441567220 */ /* 0x000fe20000410000 */
[----:B------:R-:W-:Y:S01]  /*a310*/  HADD2.F32 R68, -RZ, R66.H1_H1 ;  /* 0x30000042ff447230 */ /* 0x000fe20000004100 */
[----:B------:R-:W-:Y:S01]  /*a320*/  F2FP.SATFINITE.E4M3.F32.PACK_AB_MERGE_C R62, R62, R83, R132 ;  /* 0x000000533e3e723e */ /* 0x000fe20004807084 */
        /* <DEDUP_REMOVED lines=8> */
[----:B------:R-:W-:Y:S01]  /*a3b0*/  F2FP.F16.E4M3.UNPACK_B R67, R60.H1 ;  /* 0x0000003cff43723e */ /* 0x000fe200030006ff */
        /* <DEDUP_REMOVED lines=62> */
[----:B------:R-:W-:-:S02]  /*a7a0*/  F2FP.SATFINITE.E4M3.F32.PACK_AB_MERGE_C R68, R68, R85, RZ ;  /* 0x000000554444723e */ /* 0x000fc400048070ff */
[----:B------:R-:W-:Y:S02]  /*a7b0*/  F2FP.SATFINITE.E4M3.F32.PACK_AB_MERGE_C R65, R60, R65, R86 ;  /* 0x000000413c41723e */ /* 0x000fe40004807056 */
[----:B------:R-:W-:Y:S02]  /*a7c0*/  F2FP.SATFINITE.E4M3.F32.PACK_AB_MERGE_C R87, R132, R87, RZ ;  /* 0x000000578457723e */ /* 0x000fe400048070ff */
[----:B------:R-:W-:Y:S01]  /*a7d0*/  F2FP.SATFINITE.E4M3.F32.PACK_AB_MERGE_C R51, R50, R149, R51 ;  /* 0x000000953233723e */ /* 0x000fe20004807033 */
[----:B------:R-:W-:Y:S01]  /*a7e0*/  IMAD.MOV.U32 R50, RZ, RZ, R62 ;  /* 0x000000ffff327224 */ /* 0x000fe200078e003e */
[----:B------:R-:W-:Y:S01]  /*a7f0*/  F2FP.SATFINITE.E4M3.F32.PACK_AB_MERGE_C R55, R49, R84, R68 ;  /* 0x000000543137723e */ /* 0x000fe20004807044 */
[----:B------:R-:W-:Y:S01]  /*a800*/  IMAD.MOV.U32 R49, RZ, RZ, R65 ;  /* 0x000000ffff317224 */ /* 0x000fe200078e0041 */
[----:B------:R-:W-:Y:S02]  /*a810*/  F2FP.SATFINITE.E4M3.F32.PACK_AB_MERGE_C R53, R53, R66, R87 ;  /* 0x000000423535723e */ /* 0x000fe40004807057 */
[----:B------:R-:W-:-:S07]  /*a820*/  MOV R52, R63 ;  /* 0x0000003f00347202 */ /* 0x000fce0000000f00 */
.L_x_2343:
[----:B------:R-:W-:Y:S05]  /*a830*/  BSYNC B2 ;  /* 0x0000000000027941 */ /* 0x000fea0003800000 */
.L_x_2342:
        /* <DEDUP_REMOVED lines=12> */
.L_x_2341:
[----:B------:R-:W-:Y:S05]  /*a900*/  BSYNC B1 ;  /* 0x0000000000017941 */ /* 0x000fea0003800000 */
.L_x_2340:
[----:B-1----:R-:W-:Y:S02]  /*a910*/  VIADD R49, R228, 0xc0 ;  /* 0x000000c0e4317836 */ /* 0x002fe40000000000 */
[-C--:B------:R-:W-:Y:S02]  /*a920*/  IMAD R48, R122, R126.reuse, RZ ;  /* 0x0000007e7a307224 */ /* 0x080fe400078e02ff */
[C---:B------:R-:W-:Y:S01]  /*a930*/  IMAD.WIDE.U32 R124, R49.reuse, R126, R124 ;  /* 0x0000007e317c7225 */ /* 0x040fe200078e007c */
[----:B------:R-:W-:-:S03]  /*a940*/  ISETP.GE.OR P3, PT, R49, R117, P0 ;  /* 0x000000753100720c */ /* 0x000fc60000766670 */
[----:B------:R-:W-:-:S10]  /*a950*/  IMAD R61, R49, R127, R48 ;  /* 0x0000007f313d7224 */ /* 0x000fd400078e0230 */
        /* <DEDUP_REMOVED lines=16> */
[----:B------:R-:W-:-:S05]  /*aa60*/  LEA.HI.SX32 R63, R147, R34, 0x1b ;  /* 0x00000022933f7211 */ /* 0x000fca00078fdaff */
[----:B------:R-:W-:-:S05]  /*aa70*/  IMAD.SHL.U32 R63, R63, 0x10, RZ ;  /* 0x000000103f3f7824 */ /* 0x000fca00078e00ff */
[----:B------:R-:W-:-:S04]  /*aa80*/  LOP3.LUT R48, R50, 0x70, R63, 0xf8, !PT ;  /* 0x0000007032307812 */ /* 0x000fc800078ef83f */
[----:B------:R-:W-:-:S05]  /*aa90*/  LOP3.LUT R48, R48, R139, RZ, 0x3c, !PT ;  /* 0x0000008b30307212 */ /* 0x000fca00078e3cff */
[----:B--2---:R-:W-:Y:S02]  /*aaa0*/  IMAD.IADD R48, R49, 0x1, R48 ;  /* 0x0000000131307824 */ /* 0x004fe400078e0230 */
[C---:B------:R-:W-:Y:S02]  /*aab0*/  IMAD R49, R17.reuse, 0x7000, R113 ;  /* 0x0000700011317824 */ /* 0x040fe400078e0271 */
[----:B------:R-:W-:Y:S02]  /*aac0*/  IMAD R51, R17, 0x7000, R48 ;  /* 0x0000700011337824 */ /* 0x000fe400078e0230 */
[----:B------:R-:W-:-:S03]  /*aad0*/  IMAD.IADD R49, R16, 0x1, R49 ;  /* 0x0000000110317824 */ /* 0x000fc600078e0231 */
[----:B------:R-:W-:-:S03]  /*aae0*/  IADD3 R52, R16, R51, RZ ;  /* 0x0000003310347210 */ /* 0x000fc60007ffe0ff */
[----:B------:R-:W1:Y:S04]  /*aaf0*/  LDS.128 R48, [R49+0x20400] ;  /* 0x0204000031307984 */ /* 0x000e680000000c00 */
[----:B------:R-:W2:Y:S01]  /*ab00*/  LDS.128 R52, [R52+0x20400] ;  /* 0x0204000034347984 */ /* 0x000ea20000000c00 */
[----:B------:R-:W-:Y:S05]  /*ab10*/  @P2 BRA `(.L_x_2345) ;  /* 0x0000000c00502947 */ /* 0x000fea0003800000 */
[----:B------:R-:W-:Y:S01]  /*ab20*/  SHF.R.U32.HI R60, RZ, 0x8, R73 ;  /* 0x00000008ff3c7819 */ /* 0x000fe20000011649 */
[----:B-1----:R-:W-:Y:S01]  /*ab30*/  IMAD.MOV.U32 R66, RZ, RZ, R48 ;  /* 0x000000ffff427224 */ /* 0x002fe200078e0030 */
[----:B------:R-:W-:Y:S01]  /*ab40*/  LOP3.LUT R65, R73, 0xff0000ff, RZ, 0xc0, !PT ;  /* 0xff0000ff49417812 */ /* 0x000fe200078ec0ff */
[----:B--2---:R-:W-:Y:S01]  /*ab50*/  IMAD.MOV.U32 R69, RZ, RZ, R52 ;  /* 0x000000ffff457224 */ /* 0x004fe200078e0034 */
[----:B------:R-:W-:Y:S01]  /*ab60*/  SHF.R.U32.HI R70, RZ, 0x8, R75 ;  /* 0x00000008ff467819 */ /* 0x000fe2000001164b */
[----:B------:R-:W-:Y:S01]  /*ab70*/  IMAD.SHL.U32 R48, R60, 0x100, RZ ;  /* 0x000001003c307824 */ /* 0x000fe200078e00ff */
[----:B------:R-:W-:Y:S01]  /*ab80*/  SHF.R.U32.HI R68, RZ, 0x8, R77 ;  /* 0x00000008ff447819 */ /* 0x000fe2000001164d */
[----:B------:R-:W-:Y:S01]  /*ab90*/  IMAD.MOV.U32 R60, RZ, RZ, R50 ;  /* 0x000000ffff3c7224 */ /* 0x000fe200078e0032 */
[----:B------:R-:W-:Y:S01]  /*aba0*/  SHF.R.U32.HI R71, RZ, 0x10, R73 ;  /* 0x00000010ff477819 */ /* 0x000fe20000011649 */
[----:B------:R-:W-:Y:S01]  /*abb0*/  IMAD.MOV.U32 R62, RZ, RZ, R54 ;  /* 0x000000ffff3e7224 */ /* 0x000fe200078e0036 */
[----:B------:R-:W-:Y:S01]  /*abc0*/  LOP3.LUT R65, R65, 0xff00, R48, 0xf8, !PT ;  /* 0x0000ff0041417812 */ /* 0x000fe200078ef830 */
[----:B------:R-:W-:Y:S01]  /*abd0*/  IMAD.SHL.U32 R48, R70, 0x100, RZ ;  /* 0x0000010046307824 */ /* 0x000fe200078e00ff */
[----:B------:R-:W-:Y:S01]  /*abe0*/  LOP3.LUT R67, R75, 0xff0000ff, RZ, 0xc0, !PT ;  /* 0xff0000ff4b437812 */ /* 0x000fe200078ec0ff */
[----:B------:R-:W-:Y:S01]  /*abf0*/  IMAD.SHL.U32 R50, R68, 0x100, RZ ;  /* 0x0000010044327824 */ /* 0x000fe200078e00ff */
[----:B------:R-:W-:Y:S01]  /*ac00*/  LOP3.LUT R73, R77, 0xff0000ff, RZ, 0xc0, !PT ;  /* 0xff0000ff4d497812 */ /* 0x000fe200078ec0ff */
[----:B------:R-:W-:Y:S01]  /*ac10*/  IMAD.U32 R52, R71, 0x10000, RZ ;  /* 0x0001000047347824 */ /* 0x000fe200078e00ff */
[----:B------:R-:W-:-:S02]  /*ac20*/  SHF.R.U32.HI R76, RZ, 0x10, R75 ;  /* 0x00000010ff4c7819 */ /* 0x000fc4000001164b */
[----:B------:R-:W-:Y:S02]  /*ac30*/  SHF.R.U32.HI R64, RZ, 0x8, R79 ;  /* 0x00000008ff407819 */ /* 0x000fe4000001164f */
[----:B------:R-:W-:Y:S02]  /*ac40*/  LOP3.LUT R71, R67, 0xff00, R48, 0xf8, !PT ;  /* 0x0000ff0043477812 */ /* 0x000fe400078ef830 */
[----:B------:R-:W-:Y:S01]  /*ac50*/  LOP3.LUT R75, R73, 0xff00, R50, 0xf8, !PT ;  /* 0x0000ff00494b7812 */ /* 0x000fe200078ef832 */
[----:B------:R-:W-:Y:S01]  /*ac60*/  IMAD.SHL.U32 R54, R64, 0x100, RZ ;  /* 0x0000010040367824 */ /* 0x000fe200078e00ff */
[----:B------:R-:W-:Y:S02]  /*ac70*/  F2FP.F16.E4M3.UNPACK_B R73, R143.H1 ;  /* 0x0000008fff49723e */ /* 0x000fe400030006ff */
[----:B------:R-:W-:Y:S02]  /*ac80*/  F2FP.F16.E4M3.UNPACK_B R70, R69.H1 ;  /* 0x00000045ff46723e */ /* 0x000fe400030006ff */
[----:B------:R-:W-:Y:S01]  /*ac90*/  F2FP.F16.E4M3.UNPACK_B R67, R66.H1 ;  /* 0x00000042ff43723e */ /* 0x000fe200030006ff */
[----:B------:R-:W-:Y:S01]  /*aca0*/  HADD2.F32 R50, -RZ, R73.H0_H0 ;  /* 0x20000049ff327230 */ /* 0x000fe20000004100 */
[----:B------:R-:W-:-:S02]  /*acb0*/  SHF.R.U32.HI R74, RZ, 0x10, R77 ;  /* 0x00000010ff4a7819 */ /* 0x000fc4000001164d */
[----:B------:R-:W-:Y:S01]  /*acc0*/  SHF.R.U32.HI R72, RZ, 0x10, R79 ;  /* 0x00000010ff487819 */ /* 0x000fe2000001164f */
[----:B------:R-:W-:Y:S01]  /*acd0*/  HADD2.F32 R64, -RZ, R67.H0_H0 ;  /* 0x20000043ff407230 */ /* 0x000fe20000004100 */
[----:B------:R-:W-:Y:S02]  /*ace0*/  LOP3.LUT R77, R79, 0xff0000ff, RZ, 0xc0, !PT ;  /* 0xff0000ff4f4d7812 */ /* 0x000fe400078ec0ff */
[----:B------:R-:W-:Y:S01]  /*acf0*/  LOP3.LUT R52, R65, 0xff0000, R52, 0xf8, !PT ;  /* 0x00ff000041347812 */ /* 0x000fe200078ef834 */
[----:B------:R-:W-:Y:S01]  /*ad00*/  HADD2.F32 R65, -RZ, R70.H0_H0 ;  /* 0x20000046ff417230 */ /* 0x000fe20000004100 */
[----:B------:R-:W-:Y:S01]  /*ad10*/  SHF.L.U32 R48, R76, 0x10, RZ ;  /* 0x000000104c307819 */ /* 0x000fe200000006ff */
[----:B------:R-:W-:Y:S01]  /*ad20*/  IMAD.U32 R72, R72, 0x10000, RZ ;  /* 0x0001000048487824 */ /* 0x000fe200078e00ff */
[----:B------:R-:W-:Y:S02]  /*ad30*/  F2FP.F16.E4M3.UNPACK_B R68, R141.H1 ;  /* 0x0000008dff44723e */ /* 0x000fe400030006ff */
[----:B------:R-:W-:Y:S01]  /*ad40*/  LOP3.LUT R77, R77, 0xff00, R54, 0xf8, !PT ;  /* 0x0000ff004d4d7812 */ /* 0x000fe200078ef836 */
[----:B------:R-:W-:Y:S01]  /*ad50*/  IMAD.U32 R54, R74, 0x10000, RZ ;  /* 0x000100004a367824 */ /* 0x000fe200078e00ff */
[----:B------:R-:W-:Y:S01]  /*ad60*/  LOP3.LUT R48, R71, 0xff0000, R48, 0xf8, !PT ;  /* 0x00ff000047307812 */ /* 0x000fe200078ef830 */
[----:B------:R-:W-:-:S02]  /*ad70*/  HADD2.F32 R71, -RZ, R68.H0_H0 ;  /* 0x20000044ff477230 */ /* 0x000fc40000004100 */
        /* <DEDUP_REMOVED lines=14> */
[-C--:B------:R-:W-:Y:S01]  /*ae60*/  FMUL.FTZ R75, R71, R74.reuse ;  /* 0x0000004a474b7220 */ /* 0x080fe20000410000 */
        /* <DEDUP_REMOVED lines=39> */
[----:B------:R-:W-:Y:S02]  /*b0e0*/  HADD2.F32 R70, -RZ, R144.H0_H0 ;  /* 0x20000090ff467230 */ /* 0x000fe40000004100 */
[-C--:B------:R-:W-:Y:S01]  /*b0f0*/  FFMA.FTZ R85, R66, R71.reuse, -R67 ;  /* 0x0000004742557223 */ /* 0x080fe20000010843 */
[----:B------:R-:W-:Y:S01]  /*b100*/  F2FP.F16.E4M3.UNPACK_B R66, R62 ;  /* 0x0000003eff42723e */ /* 0x000fe200020006ff */
[----:B------:R-:W-:Y:S01]  /*b110*/  HADD2.F32 R62, -RZ, R60.H0_H0 ;  /* 0x2000003cff3e7230 */ /* 0x000fe20000004100 */
[----:B------:R-:W-:Y:S01]  /*b120*/  F2FP.F16.E4M3.UNPACK_B R142, R142 ;  /* 0x0000008eff8e723e */ /* 0x000fe200020006ff */
[----:B------:R-:W-:Y:S01]  /*b130*/  FFMA.FTZ R87, R68, R71, R73 ;  /* 0x0000004744577223 */ /* 0x000fe20000010049 */
[----:B------:R-:W-:Y:S01]  /*b140*/  HADD2.F32 R71, -RZ, R144.H1_H1 ;  /* 0x30000090ff477230 */ /* 0x000fe20000004100 */
[----:B------:R-:W-:Y:S01]  /*b150*/  F2FP.SATFINITE.E4M3.F32.PACK_AB_MERGE_C R64, R79, R64, RZ ;  /* 0x000000404f40723e */ /* 0x000fe200048070ff */
[--C-:B------:R-:W-:Y:S01]  /*b160*/  HADD2.F32 R67, -RZ, R66.reuse.H0_H0 ;  /* 0x20000042ff437230 */ /* 0x100fe20000004100 */
[----:B------:R-:W-:Y:S01]  /*b170*/  F2FP.SATFINITE.E4M3.F32.PACK_AB_MERGE_C R78, R78, R65, RZ ;  /* 0x000000414e4e723e */ /* 0x000fe200048070ff */
        /* <DEDUP_REMOVED lines=8> */
[----:B------:R-:W-:Y:S01]  /*b200*/  FMUL.FTZ R71, R60, R71 ;  /* 0x000000473c477220 */ /* 0x000fe20000410000 */
[-C--:B------:R-:W-:Y:S01]  /*b210*/  FFMA.FTZ R62, R62, R68.reuse, -R73 ;  /* 0x000000443e3e7223 */ /* 0x080fe20000010849 */
[----:B------:R-:W-:Y:S01]  /*b220*/  FFMA.FTZ R70, R67, R68, R70 ;  /* 0x0000004443467223 */ /* 0x000fe20000010046 */
[----:B------:R-:W-:Y:S01]  /*b230*/  F2FP.F16.E4M3.UNPACK_B R68, R53 ;  /* 0x00000035ff44723e */ /* 0x000fe200020006ff */
[-C--:B------:R-:W-:Y:S01]  /*b240*/  FFMA.FTZ R83, R66, R69.reuse, R71 ;  /* 0x0000004542537223 */ /* 0x080fe20000010047 */
[----:B------:R-:W-:Y:S01]  /*b250*/  F2FP.F16.E4M3.UNPACK_B R73, R54 ;  /* 0x00000036ff49723e */ /* 0x000fe200020006ff */
[----:B------:R-:W-:Y:S01]  /*b260*/  FFMA.FTZ R81, R60, R69, -R81 ;  /* 0x000000453c517223 */ /* 0x000fe20000010851 */
[----:B------:R-:W-:Y:S01]  /*b270*/  F2FP.F16.E4M3.UNPACK_B R67, R49 ;  /* 0x00000031ff43723e */ /* 0x000fe200020006ff */
[--C-:B------:R-:W-:Y:S01]  /*b280*/  HADD2.F32 R69, -RZ, R68.reuse.H0_H0 ;  /* 0x20000044ff457230 */ /* 0x100fe20000004100 */
[----:B------:R-:W-:Y:S01]  /*b290*/  F2FP.F16.E4M3.UNPACK_B R71, R52 ;  /* 0x00000034ff47723e */ /* 0x000fe200020006ff */
[----:B------:R-:W-:Y:S01]  /*b2a0*/  HADD2.F32 R74, -RZ, R73.H0_H0 ;  /* 0x20000049ff4a7230 */ /* 0x000fe20000004100 */
[----:B------:R-:W-:Y:S01]  /*b2b0*/  F2FP.SATFINITE.E4M3.F32.PACK_AB_MERGE_C R60, R87, R72, RZ ;  /* 0x00000048573c723e */ /* 0x000fe200048070ff */
[----:B------:R-:W-:Y:S01]  /*b2c0*/  HADD2.F32 R66, -RZ, R67.H0_H0 ;  /* 0x20000043ff427230 */ /* 0x000fe20000004100 */
[----:B------:R-:W-:Y:S01]  /*b2d0*/  F2FP.SATFINITE.E4M3.F32.PACK_AB_MERGE_C R64, R76, R75, R78 ;  /* 0x0000004b4c40723e */ /* 0x000fe2000480704e */
        /* <DEDUP_REMOVED lines=10> */
[----:B------:R-:W-:Y:S01]  /*b380*/  FMUL.FTZ R75, R70, R73 ;  /* 0x00000049464b7220 */ /* 0x000fe20000410000 */
[----:B------:R-:W-:Y:S01]  /*b390*/  F2FP.F16.E4M3.UNPACK_B R49, R49.H1 ;  /* 0x00000031ff31723e */ /* 0x000fe200030006ff */
[C---:B------:R-:W-:Y:S01]  /*b3a0*/  FMUL.FTZ R73, R68.reuse, R73 ;  /* 0x0000004944497220 */ /* 0x040fe20000410000 */
[----:B------:R-:W-:Y:S01]  /*b3b0*/  F2FP.F16.E4M3.UNPACK_B R69, R53.H1 ;  /* 0x00000035ff45723e */ /* 0x000fe200030006ff */
[-C--:B------:R-:W-:Y:S01]  /*b3c0*/  FFMA.FTZ R77, R68, R71.reuse, -R75 ;  /* 0x00000047444d7223 */ /* 0x080fe2000001084b */
[----:B------:R-:W-:Y:S01]  /*b3d0*/  F2FP.F16.E4M3.UNPACK_B R68, R54.H1 ;  /* 0x00000036ff44723e */ /* 0x000fe200030006ff */
[----:B------:R-:W-:Y:S01]  /*b3e0*/  FFMA.FTZ R76, R70, R71, R73 ;  /* 0x00000047464c7223 */ /* 0x000fe20000010049 */
[----:B------:R-:W-:Y:S01]  /*b3f0*/  HADD2.F32 R53, -RZ, R49.H0_H0 ;  /* 0x20000031ff357230 */ /* 0x000fe20000004100 */
[----:B------:R-:W-:Y:S01]  /*b400*/  F2FP.F16.E4M3.UNPACK_B R52, R52.H1 ;  /* 0x00000034ff34723e */ /* 0x000fe200030006ff */
[--C-:B------:R-:W-:Y:S01]  /*b410*/  HADD2.F32 R54, -RZ, R69.reuse.H0_H0 ;  /* 0x20000045ff367230 */ /* 0x100fe20000004100 */
[----:B------:R-:W-:Y:S01]  /*b420*/  F2FP.SATFINITE.E4M3.F32.PACK_AB_MERGE_C R80, R85, R80, RZ ;  /* 0x000000505550723e */ /* 0x000fe200048070ff */
[--C-:B------:R-:W-:Y:S01]  /*b430*/  HADD2.F32 R70, -RZ, R68.reuse.H0_H0 ;  /* 0x20000044ff467230 */ /* 0x100fe20000004100 */
[----:B------:R-:W-:Y:S01]  /*b440*/  F2FP.F16.E4M3.UNPACK_B R73, R50.H1 ;  /* 0x00000032ff49723e */ /* 0x000fe200030006ff */
[----:B------:R-:W-:Y:S01]  /*b450*/  HADD2.F32 R69, -RZ, R69.H1_H1 ;  /* 0x30000045ff457230 */ /* 0x000fe20000004100 */
[----:B------:R-:W-:Y:S01]  /*b460*/  F2FP.SATFINITE.E4M3.F32.PACK_AB_MERGE_C R62, R81, R62, R80 ;  /* 0x0000003e513e723e */ /* 0x000fe20004807050 */
[----:B------:R-:W-:-:S02]  /*b470*/  HADD2.F32 R72, -RZ, R68.H1_H1 ;  /* 0x30000044ff487230 */ /* 0x000fc40000004100 */
[CC--:B------:R-:W-:Y:S01]  /*b480*/  FMUL.FTZ R74, R54.reuse, R70.reuse ;  /* 0x00000046364a7220 */ /* 0x0c0fe20000410000 */
[----:B------:R-:W-:Y:S02]  /*b490*/  HADD2.F32 R49, -RZ, R49.H1_H1 ;  /* 0x30000031ff317230 */ /* 0x000fe40000004100 */
[----:B------:R-:W-:Y:S01]  /*b4a0*/  FMUL.FTZ R71, R53, R70 ;  /* 0x0000004635477220 */ /* 0x000fe20000410000 */
[--C-:B------:R-:W-:Y:S02]  /*b4b0*/  HADD2.F32 R68, -RZ, R52.reuse.H0_H0 ;  /* 0x20000034ff447230 */ /* 0x100fe40000004100 */
[-C--:B------:R-:W-:Y:S01]  /*b4c0*/  FMUL.FTZ R70, R69, R72.reuse ;  /* 0x0000004845467220 */ /* 0x080fe20000410000 */
[----:B------:R-:W-:Y:S02]  /*b4d0*/  HADD2.F32 R52, -RZ, R52.H1_H1 ;  /* 0x30000034ff347230 */ /* 0x000fe40000004100 */
[----:B------:R-:W-:Y:S01]  /*b4e0*/  FMUL.FTZ R72, R49, R72 ;  /* 0x0000004831487220 */ /* 0x000fe20000410000 */
[----:B------:R-:W-:Y:S01]  /*b4f0*/  FFMA.FTZ R79, R54, R68, R71 ;  /* 0x00000044364f7223 */ /* 0x000fe20000010047 */
[----:B------:R-:W-:-:S02]  /*b500*/  F2FP.F16.E4M3.UNPACK_B R54, R55 ;  /* 0x00000037ff36723e */ /* 0x000fc400020006ff */
[----:B------:R-:W-:Y:S01]  /*b510*/  FFMA.FTZ R80, R69, R52, R72 ;  /* 0x0000003445507223 */ /* 0x000fe20000010048 */
[----:B------:R-:W-:Y:S01]  /*b520*/  F2FP.F16.E4M3.UNPACK_B R72, R50 ;  /* 0x00000032ff48723e */ /* 0x000fe200020006ff */
[----:B------:R-:W-:Y:S01]  /*b530*/  FFMA.FTZ R81, R49, R52, -R70 ;  /* 0x0000003431517223 */ /* 0x000fe20000010846 */
[-C--:B------:R-:W-:Y:S01]  /*b540*/  F2FP.F16.E4M3.UNPACK_B R49, R51.reuse ;  /* 0x00000033ff31723e */ /* 0x080fe200020006ff */
[----:B------:R-:W-:Y:S01]  /*b550*/  FFMA.FTZ R78, R53, R68, -R74 ;  /* 0x00000044354e7223 */ /* 0x000fe2000001084a */
        /* <DEDUP_REMOVED lines=48> */
.L_x_2345:
[----:B------:R-:W-:Y:S05]  /*b860*/  BSYNC B1 ;  /* 0x0000000000017941 */ /* 0x000fea0003800000 */
.L_x_2344:
[----:B------:R-:W-:Y:S01]  /*b870*/  ISETP.GE.AND P2, PT, R63, R145, PT ;  /* 0x000000913f00720c */ /* 0x000fe20003f46270 */
[----:B------:R-:W-:Y:S02]  /*b880*/  ULDC.64 UR4, c[0x0][0x208] ;  /* 0x0000820000047ab9 */ /* 0x000fe40000000a00 */
[----:B-1----:R1:W-:Y:S10]  /*b890*/  STG.E.128 desc[UR4][R58.64], R48 ;  /* 0x000000303a007986 */ /* 0x0023f4000c101d04 */
[----:B------:R-:W-:Y:S05]  /*b8a0*/  @P2 BRA `(.L_x_2322) ;  /* 0x0000000400fc2947 */ /* 0x000fea0003800000 */
[--C-:B-1----:R-:W-:Y:S01]  /*b8b0*/  SHF.R.S32.HI R48, RZ, 0x1f, R63.reuse ;  /* 0x0000001fff307819 */ /* 0x102fe2000001143f */
[----:B------:R-:W-:Y:S01]  /*b8c0*/  ULDC.64 UR4, c[0x0][0x208] ;  /* 0x0000820000047ab9 */ /* 0x000fe20000000a00 */
[----:B------:R-:W-:-:S04]  /*b8d0*/  IADD3 R63, P2, P3, R42, R124, R63 ;  /* 0x0000007c2a3f7210 */ /* 0x000fc80007b5e03f */
[----:B------:R-:W-:Y:S02]  /*b8e0*/  IADD3.X R48, R38, R61, R48, P2, P3 ;  /* 0x0000003d26307210 */ /* 0x000fe400017e6430 */
[----:B------:R-:W-:-:S05]  /*b8f0*/  IADD3 R56, P2, R63, R56, RZ ;  /* 0x000000383f387210 */ /* 0x000fca0007f5e0ff */
[----:B------:R-:W-:-:S05]  /*b900*/  IMAD.X R57, R48, 0x1, R57, P2 ;  /* 0x0000000130397824 */ /* 0x000fca00010e0639 */
[----:B--2---:R1:W-:Y:S01]  /*b910*/  STG.E.128 desc[UR4][R56.64], R52 ;  /* 0x0000003438007986 */ /* 0x0043e2000c101d04 */
[----:B------:R-:W-:Y:S05]  /*b920*/  BRA `(.L_x_2322) ;  /* 0x0000000400dc7947 */ /* 0x000fea0003800000 */
.L_x_2285:
[----:B------:R-:W2:Y:S02]  /*b930*/  LDL R48, [R1+0x4c] ;  /* 0x00004c0001307983 */ /* 0x000ea40000100800 */
[----:B--2---:R-:W-:-:S13]  /*b940*/  R2UR UR4, R48 ;  /* 0x00000000300472ca */ /* 0x004fda00000e0000 */
[----:B------:R-:W-:-:S06]  /*b950*/  UISETP.NE.AND UP0, UPT, UR4, 0x3, UPT ;  /* 0x000000030400788c */ /* 0x000fcc000bf05270 */
[----:B------:R-:W-:-:S13]  /*b960*/  PLOP3.LUT P5, PT, PT, PT, UP0, 0x80, 0x0 ;  /* 0x000000000000781c */ /* 0x000fda0003faf008 */
[----:B------:R-:W-:Y:S05]  /*b970*/  @!P5 BRA `(.L_x_2346) ;  /* 0x000000000004d947 */ /* 0x000fea0003800000 */
[----:B------:R-:W-:Y:S01]  /*b980*/  BPT.TRAP 0x1 ;  /* 0x000000040000795c */ /* 0x000fe20000300000 */
.L_x_2346:
[----:B------:R-:W2:Y:S01]  /*b990*/  LDL R48, [R1] ;  /* 0x0000000001307983 */ /* 0x000ea20000100800 */
[----:B------:R-:W-:Y:S01]  /*b9a0*/  IMAD R108, R17, 0x8, R16 ;  /* 0x00000008116c7824 */ /* 0x000fe200078e0210 */
[----:B------:R-:W-:Y:S01]  /*b9b0*/  BSSY B1, `(.L_x_2347) ;  /* 0x0000008000017945 */ /* 0x000fe20003800000 */
[----:B------:R-:W-:Y:S01]  /*b9c0*/  IMAD R117, R25, -0xe0, R2 ;  /* 0xffffff2019757824 */ /* 0x000fe200078e0202 */
[----:B------:R-:W-:-:S04]  /*b9d0*/  SHF.R.S32.HI R49, RZ, 0x1f, R25 ;  /* 0x0000001fff317819 */ /* 0x000fc80000011419 */
[----:B------:R-:W-:Y:S02]  /*b9e0*/  VIMNMX R117, R117, 0xe0, PT ;  /* 0x000000e075757848 */ /* 0x000fe40003fe0100 */
[----:B--2---:R-:W-:Y:S01]  /*b9f0*/  SHF.L.U32 R129, R48, 0x1f, RZ ;  /* 0x0000001f30817819 */ /* 0x004fe200000006ff */
[----:B------:R-:W-:-:S03]  /*ba00*/  IMAD R48, R14, R25, RZ ;  /* 0x000000190e307224 */ /* 0x000fc600078e02ff */
[----:B------:R-:W0:Y:S02]  /*ba10*/  SYNCS.PHASECHK.TRANS64.TRYWAIT P2, [R108+URZ+0x2e890], R129 ;  /* 0x02e890816c0075a7 */ /* 0x000e24000804017f */
[----:B0-----:R-:W-:Y:S05]  /*ba20*/  @!P2 BRA `(.L_x_2348) ;  /* 0x00000238000ca947 */ /* 0x001fea0003800000 */
.L_x_2605:
[----:B------:R-:W-:Y:S05]  /*ba30*/  BSYNC B1 ;  /* 0x0000000000017941 */ /* 0x000fea0003800000 */
.L_x_2347:
[----:B------:R-:W-:Y:S01]  /*ba40*/  ISETP.GE.AND P2, PT, R228, R117, PT ;  /* 0x00000075e400720c */ /* 0x000fe20003f46270 */
[----:B------:R-:W-:Y:S01]  /*ba50*/  IMAD R49, R49, R130, R48 ;  /* 0x0000008231317224 */ /* 0x000fe200078e0230 */
[----:B------:R-:W-:Y:S01]  /*ba60*/  BSSY B1, `(.L_x_2349) ;  /* 0x0000016000017945 */ /* 0x000fe20003800000 */
[----:B------:R-:W-:-:S04]  /*ba70*/  IMAD.WIDE.U32 R52, R130, R25, RZ ;  /* 0x0000001982347225 */ /* 0x000fc800078e00ff */
[----:B------:R-:W-:-:S06]  /*ba80*/  IMAD.IADD R57, R49, 0x1, R53 ;  /* 0x0000000131397824 */ /* 0x000fcc00078e0235 */
[----:B------:R-:W-:Y:S05]  /*ba90*/  @P2 BRA `(.L_x_2350) ;  /* 0x0000000000482947 */ /* 0x000fea0003800000 */
[----:B------:R-:W1:Y:S01]  /*baa0*/  @!P0 LDS.128 R48, [R116+0x20400] ;  /* 0x0204000074308984 */ /* 0x000e620000000c00 */
[----:B------:R-:W2:Y:S01]  /*bab0*/  @!P0 LDC.64 R54, c[0x0][0x2e8] ;  /* 0x0000ba00ff368b82 */ /* 0x000ea20000000a00 */
[----:B------:R-:W-:Y:S01]  /*bac0*/  ULDC.64 UR4, c[0x0][0x208] ;  /* 0x0000820000047ab9 */ /* 0x000fe20000000a00 */
[----:B--2---:R-:W-:-:S04]  /*bad0*/  @!P0 IADD3 R54, P2, P3, R52, R54, R37 ;  /* 0x0000003634368210 */ /* 0x004fc80007b5e025 */
[----:B------:R-:W-:-:S05]  /*bae0*/  @!P0 IADD3.X R55, R57, R55, R104, P2, P3 ;  /* 0x0000003739378210 */ /* 0x000fca00017e6468 */
[----:B-1----:R1:W-:Y:S01]  /*baf0*/  @!P0 STG.E.128 desc[UR4][R54.64], R48 ;  /* 0x0000003036008986 */ /* 0x0023e2000c101d04 */
[----:B------:R-:W-:Y:S05]  /*bb00*/  @P1 BRA `(.L_x_2350) ;  /* 0x00000000002c1947 */ /* 0x000fea0003800000 */
[----:B------:R-:W-:Y:S01]  /*bb10*/  ULDC.64 UR4, c[0x0][0x2e8] ;  /* 0x0000ba0000047ab9 */ /* 0x000fe20000000a00 */
[----:B-1----:R-:W-:Y:S01]  /*bb20*/  IADD3 R48, R28, 0x40, RZ ;  /* 0x000000401c307810 */ /* 0x002fe20007ffe0ff */
[----:B------:R-:W-:Y:S01]  /*bb30*/  ULDC.64 UR6, c[0x0][0x208] ;  /* 0x0000820000067ab9 */ /* 0x000fe20000000a00 */
        /* <DEDUP_REMOVED lines=8> */
.L_x_2350:
[----:B------:R-:W-:Y:S05]  /*bbc0*/  BSYNC B1 ;  /* 0x0000000000017941 */ /* 0x000fea0003800000 */
.L_x_2349:
[----:B-12---:R-:W-:Y:S01]  /*bbd0*/  VIADD R48, R228, 0x40 ;  /* 0x00000040e4307836 */ /* 0x006fe20000000000 */
[----:B------:R-:W-:Y:S04]  /*bbe0*/  BSSY B1, `(.L_x_2351) ;  /* 0x0000017000017945 */ /* 0x000fe80003800000 */
[----:B------:R-:W-:-:S13]  /*bbf0*/  ISETP.GE.AND P2, PT, R48, R117, PT ;  /* 0x000000753000720c */ /* 0x000fda0003f46270 */
[----:B------:R-:W-:Y:S05]  /*bc00*/  @P2 BRA `(.L_x_2352) ;  /* 0x0000000000502947 */ /* 0x000fea0003800000 */
[----:B------:R-:W1:Y:S01]  /*bc10*/  @!P0 LDS.128 R48, [R116+0x22400] ;  /* 0x0224000074308984 */ /* 0x000e620000000c00 */
[----:B------:R-:W2:Y:S01]  /*bc20*/  @!P0 LDC.64 R54, c[0x0][0x2e8] ;  /* 0x0000ba00ff368b82 */ /* 0x000ea20000000a00 */
[----:B------:R-:W-:Y:S01]  /*bc30*/  IADD3 R56, P2, R102, R52, RZ ;  /* 0x0000003466387210 */ /* 0x000fe20007f5e0ff */
[----:B------:R-:W-:-:S04]  /*bc40*/  ULDC.64 UR4, c[0x0][0x208] ;  /* 0x0000820000047ab9 */ /* 0x000fc80000000a00 */
[----:B------:R-:W-:Y:S01]  /*bc50*/  IMAD.X R59, R57, 0x1, R103, P2 ;  /* 0x00000001393b7824 */ /* 0x000fe200010e0667 */
[----:B--2---:R-:W-:-:S04]  /*bc60*/  @!P0 IADD3 R54, P2, P3, R56, R54, R37 ;  /* 0x0000003638368210 */ /* 0x004fc80007b5e025 */
[----:B------:R-:W-:-:S05]  /*bc70*/  @!P0 IADD3.X R55, R59, R55, R104, P2, P3 ;  /* 0x000000373b378210 */ /* 0x000fca00017e6468 */
[----:B-1----:R1:W-:Y:S01]  /*bc80*/  @!P0 STG.E.128 desc[UR4][R54.64], R48 ;  /* 0x0000003036008986 */ /* 0x0023e2000c101d04 */
[----:B------:R-:W-:Y:S05]  /*bc90*/  @P1 BRA `(.L_x_2352) ;  /* 0x00000000002c1947 */ /* 0x000fea0003800000 */
[----:B------:R-:W-:Y:S01]  /*bca0*/  ULDC.64 UR4, c[0x0][0x2e8] ;  /* 0x0000ba0000047ab9 */ /* 0x000fe20000000a00 */
[----:B-1----:R-:W-:Y:S01]  /*bcb0*/  VIADD R48, R28, 0x40 ;  /* 0x000000401c307836 */ /* 0x002fe20000000000 */
[----:B------:R-:W-:Y:S01]  /*bcc0*/  IADD3 R54, P2, P3, R41, UR4, R56 ;  /* 0x0000000429367c10 */ /* 0x000fe2000fb5e038 */
[----:B------:R-:W-:-:S03]  /*bcd0*/  ULDC.64 UR6, c[0x0][0x208] ;  /* 0x0000820000067ab9 */ /* 0x000fc60000000a00 */
[----:B------:R-:W-:Y:S02]  /*bce0*/  IADD3.X R55, R106, UR5, R59, P2, P3 ;  /* 0x000000056a377c10 */ /* 0x000fe400097e643b */
[----:B------:R-:W-:-:S13]  /*bcf0*/  LOP3.LUT P2, RZ, R229, 0x4, RZ, 0xc0, !PT ;  /* 0x00000004e5ff7812 */ /* 0x000fda000784c0ff */
[----:B------:R-:W-:-:S04]  /*bd00*/  @P2 VIADD R48, R28, 0xffffffc0 ;  /* 0xffffffc01c302836 */ /* 0x000fc80000000000 */
[----:B------:R-:W-:-:S04]  /*bd10*/  IMAD R49, R17, 0x7000, R48 ;  /* 0x0000700011317824 */ /* 0x000fc800078e0230 */
[----:B------:R-:W-:-:S06]  /*bd20*/  IMAD.IADD R49, R16, 0x1, R49 ;  /* 0x0000000110317824 */ /* 0x000fcc00078e0231 */
[----:B------:R-:W1:Y:S04]  /*bd30*/  LDS.128 R48, [R49+0x22400] ;  /* 0x0224000031307984 */ /* 0x000e680000000c00 */
[----:B-1----:R2:W-:Y:S02]  /*bd40*/  STG.E.128 desc[UR6][R54.64], R48 ;  /* 0x0000003036007986 */ /* 0x0025e4000c101d06 */
.L_x_2352:
[----:B------:R-:W-:Y:S05]  /*bd50*/  BSYNC B1 ;  /* 0x0000000000017941 */ /* 0x000fea0003800000 */
.L_x_2351:
[----:B-12---:R-:W-:Y:S01]  /*bd60*/  VIADD R48, R228, 0x80 ;  /* 0x00000080e4307836 */ /* 0x006fe20000000000 */
[----:B------:R-:W-:Y:S04]  /*bd70*/  BSSY B1, `(.L_x_2353) ;  /* 0x0000017000017945 */ /* 0x000fe80003800000 */
[----:B------:R-:W-:-:S13]  /*bd80*/  ISETP.GE.AND P2, PT, R48, R117, PT ;  /* 0x000000753000720c */ /* 0x000fda0003f46270 */
[----:B------:R-:W-:Y:S05]  /*bd90*/  @P2 BRA `(.L_x_2354) ;  /* 0x0000000000502947 */ /* 0x000fea0003800000 */
[----:B------:R-:W1:Y:S01]  /*bda0*/  @!P0 LDS.128 R48, [R116+0x24400] ;  /* 0x0244000074308984 */ /* 0x000e620000000c00 */
[----:B------:R-:W2:Y:S01]  /*bdb0*/  @!P0 LDC.64 R54, c[0x0][0x2e8] ;  /* 0x0000ba00ff368b82 */ /* 0x000ea20000000a00 */
[----:B------:R-:W-:Y:S01]  /*bdc0*/  LEA R56, P2, R40, R52, 0x7 ;  /* 0x0000003428387211 */ /* 0x000fe200078438ff */
[----:B------:R-:W-:-:S04]  /*bdd0*/  ULDC.64 UR4, c[0x0][0x208] ;  /* 0x0000820000047ab9 */ /* 0x000fc80000000a00 */
[----:B------:R-:W-:Y:S01]  /*bde0*/  IMAD.X R59, R57, 0x1, R26, P2 ;  /* 0x00000001393b7824 */ /* 0x000fe200010e061a */
        /* <DEDUP_REMOVED lines=15> */
.L_x_2354:
[----:B------:R-:W-:Y:S05]  /*bee0*/  BSYNC B1 ;  /* 0x0000000000017941 */ /* 0x000fea0003800000 */
.L_x_2353:
[----:B-12---:R-:W-:-:S05]  /*bef0*/  VIADD R48, R228, 0xc0 ;  /* 0x000000c0e4307836 */ /* 0x006fca0000000000 */
[----:B------:R-:W-:-:S13]  /*bf00*/  ISETP.GE.AND P2, PT, R48, R117, PT ;  /* 0x000000753000720c */ /* 0x000fda0003f46270 */
[----:B------:R-:W-:Y:S05]  /*bf10*/  @P2 BRA `(.L_x_2322) ;  /* 0x0000000000602947 */ /* 0x000fea0003800000 */
[----:B------:R-:W1:Y:S01]  /*bf20*/  LDC.64 R50, c[0x0][0x300] ;  /* 0x0000c000ff327b82 */ /* 0x000e620000000a00 */
[----:B------:R-:W-:Y:S01]  /*bf30*/  IMAD.MOV.U32 R54, RZ, RZ, R52 ;  /* 0x000000ffff367224 */ /* 0x000fe200078e0034 */
[----:B------:R-:W-:Y:S01]  /*bf40*/  ULDC.64 UR4, c[0x0][0x208] ;  /* 0x0000820000047ab9 */ /* 0x000fe20000000a00 */
        /* <DEDUP_REMOVED lines=21> */
.L_x_2322:
[----:B------:R-:W-:Y:S05]  /*c0a0*/  BSYNC B0 ;  /* 0x0000000000007941 */ /* 0x000fea0003800000 */
.L_x_2284:
[----:B-1234-:R-:W1:Y:S01]  /*c0b0*/  S2R R48, SR_TID.X ;  /* 0x0000000000307919 */ /* 0x01ee620000002100 */
[----:B------:R-:W-:Y:S01]  /*c0c0*/  @!PT LDS RZ, [RZ] ;  /* 0x00000000fffff984 */ /* 0x000fe20000000800 */
[----:B------:R-:W-:Y:S01]  /*c0d0*/  @!PT LDS RZ, [RZ] ;  /* 0x00000000fffff984 */ /* 0x000fe20000000800 */
[----:B------:R-:W-:Y:S01]  /*c0e0*/  @!PT LDS RZ, [RZ] ;  /* 0x00000000fffff984 */ /* 0x000fe20000000800 */
[----:B------:R-:W-:Y:S01]  /*c0f0*/  @!PT LDS RZ, [RZ] ;  /* 0x00000000fffff984 */ /* 0x000fe20000000800 */
[----:B------:R2:W-:Y:S06]  /*c100*/  MEMBAR.ALL.CTA ;  /* 0x0000000000007992 */ /* 0x0005ec0000008000 */
[----:B--2---:R-:W2:Y:S01]  /*c110*/  FENCE.VIEW.ASYNC.S ;  /* 0x00000000000073c6 */ /* 0x004ea20000000000 */
[----:B------:R-:W-:Y:S05]  /*c120*/  WARPSYNC.ALL ;  /* 0x0000000000007948 */ /* 0x000fea0003800000 */
[----:B------:R-:W-:Y:S01]  /*c130*/  BSSY B0, `(.L_x_2355) ;  /* 0x0000009000007945 */ /* 0x000fe20003800000 */
[----:B-1----:R-:W-:Y:S01]  /*c140*/  LOP3.LUT R48, R48, 0x7f, RZ, 0xc0, !PT ;  /* 0x0000007f30307812 */ /* 0x002fe200078ec0ff */
[----:B--2---:R1:W-:Y:S03]  /*c150*/  BAR.SYNC.DEFER_BLOCKING R136, 0x80 ;  /* 0x000200880000751d */ /* 0x0043e60000010000 */
[----:B------:R-:W-:-:S13]  /*c160*/  ISETP.NE.AND P2, PT, R48, RZ, PT ;  /* 0x000000ff3000720c */ /* 0x000fda0003f45270 */
[----:B------:R-:W-:-:S04]  /*c170*/  @!P2 IADD3 R48, R108, 0x2e8a0, RZ ;  /* 0x0002e8a06c30a810 */ /* 0x000fc80007ffe0ff */
[----:B------:R-:W-:-:S04]  /*c180*/  @!P2 PRMT R48, RZ, 0x654, R48 ;  /* 0x00000654ff30a816 */ /* 0x000fc80000000030 */
[----:B------:R1:W-:Y:S01]  /*c190*/  @!P2 SYNCS.ARRIVE.TRANS64.RED.A1T0 RZ, [R48+URZ], RZ ;  /* 0x000000ff30ffa9a7 */ /* 0x0003e2000810043f */
[----:B------:R-:W-:Y:S05]  /*c1a0*/  @!P5 BRA `(.L_x_2356) ;  /* 0x000000000004d947 */ /* 0x000fea0003800000 */
[----:B------:R-:W-:Y:S01]  /*c1b0*/  BPT.TRAP 0x1 ;  /* 0x000000040000795c */ /* 0x000fe20000300000 */
.L_x_2356:
[----:B------:R-:W-:Y:S05]  /*c1c0*/  BSYNC B0 ;  /* 0x0000000000007941 */ /* 0x000fea0003800000 */
.L_x_2355:
[----:B------:R-:W2:Y:S01]  /*c1d0*/  SYNCS.PHASECHK.TRANS64.TRYWAIT P3, [R108+URZ+0x2e8b0], R129 ;  /* 0x02e8b0816c0075a7 */ /* 0x000ea2000806017f */
[----:B------:R-:W-:Y:S01]  /*c1e0*/  ULDC.64 UR4, c[0x0][0x318] ;  /* 0x0000c60000047ab9 */ /* 0x000fe20000000a00 */
[----:B------:R-:W-:Y:S01]  /*c1f0*/  ULDC.64 UR60, c[0x0][0x328] ;  /* 0x0000ca00003c7ab9 */ /* 0x000fe20000000a00 */
[----:B------:R-:W-:Y:S01]  /*c200*/  IMAD.U32 R233, RZ, RZ, UR4 ;  /* 0x00000004ffe97e24 */ /* 0x000fe2000f8e00ff */
[----:B------:R-:W-:Y:S01]  /*c210*/  BSSY B0, `(.L_x_2357) ;  /* 0x0000003000007945 */ /* 0x000fe20003800000 */
[----:B------:R-:W-:-:S03]  /*c220*/  IMAD.U32 R232, RZ, RZ, UR5 ;  /* 0x00000005ffe87e24 */ /* 0x000fc6000f8e00ff */
[----:B--2---:R-:W-:Y:S05]  /*c230*/  @!P3 BRA `(.L_x_2358) ;  /* 0x00000230001cb947 */ /* 0x004fea0003800000 */
.L_x_2606:
[----:B------:R-:W-:Y:S05]  /*c240*/  BSYNC B0 ;  /* 0x0000000000007941 */ /* 0x000fea0003800000 */
.L_x_2357:
[----:B------:R-:W-:Y:S01]  /*c250*/  ISETP.GE.AND P3, PT, R228, R117, PT ;  /* 0x00000075e400720c */ /* 0x000fe20003f66270 */
[----:B------:R-:W-:Y:S01]  /*c260*/  BSSY B0, `(.L_x_2359) ;  /* 0x000001a000007945 */ /* 0x000fe20003800000 */
[----:B------:R-:W-:-:S11]  /*c270*/  IMAD.WIDE R52, R25, 0xe0, R98 ;  /* 0x000000e019347825 */ /* 0x000fd600078e0262 */
[----:B------:R-:W-:Y:S05]  /*c280*/  @P3 BRA `(.L_x_2360) ;  /* 0x00000000005c3947 */ /* 0x000fea0003800000 */
[----:B------:R-:W-:Y:S01]  /*c290*/  ULDC UR6, c[0x0][0x2f4] ;  /* 0x0000bd0000067ab9 */ /* 0x000fe20000000800 */
[----:B------:R-:W-:Y:S01]  /*c2a0*/  PLOP3.LUT P4, PT, PT, PT, PT, 0x8, 0x0 ;  /* 0x000000000000781c */ /* 0x000fe20003f8e170 */
[----:B-1----:R-:W-:Y:S01]  /*c2b0*/  IMAD.MOV.U32 R48, RZ, RZ, R44 ;  /* 0x000000ffff307224 */ /* 0x002fe200078e002c */
[----:B------:R-:W-:Y:S01]  /*c2c0*/  ISETP.GE.AND P3, PT, R4, UR6, PT ;  /* 0x0000000604007c0c */ /* 0x000fe2000bf66270 */
[----:B------:R-:W-:Y:S01]  /*c2d0*/  IMAD.MOV.U32 R49, RZ, RZ, R107 ;  /* 0x000000ffff317224 */ /* 0x000fe200078e006b */
[----:B------:R-:W-:Y:S01]  /*c2e0*/  R2UR UR5, R233 ;  /* 0x00000000e90572ca */ /* 0x000fe200000e0000 */
[----:B------:R-:W-:Y:S01]  /*c2f0*/  IMAD R51, R53, UR60, RZ ;  /* 0x0000003c35337c24 */ /* 0x000fe2000f8e02ff */
[----:B------:R-:W-:Y:S01]  /*c300*/  R2UR UR4, R232 ;  /* 0x00000000e80472ca */ /* 0x000fe200000e0000 */
[----:B------:R-:W-:-:S04]  /*c310*/  IMAD.WIDE.U32 R48, R52, UR60, R48 ;  /* 0x0000003c34307c25 */ /* 0x000fc8000f8e0030 */
[----:B------:R-:W-:-:S04]  /*c320*/  IMAD R51, R52, UR61, R51 ;  /* 0x0000003d34337c24 */ /* 0x000fc8000f8e0233 */
[----:B------:R-:W-:Y:S01]  /*c330*/  @!P3 LOP3.LUT P5, RZ, R229, 0x4, RZ, 0xc0, !PT ;  /* 0x00000004e5ffb812 */ /* 0x000fe200078ac0ff */
[----:B------:R-:W-:-:S03]  /*c340*/  @!P3 VIADD R56, R115, 0x40 ;  /* 0x000000407338b836 */ /* 0x000fc60000000000 */
[----:B------:R-:W-:Y:S02]  /*c350*/  @!P3 PLOP3.LUT P4, PT, P5, PT, PT, 0x80, 0x0 ;  /* 0x000000000000b81c */ /* 0x000fe40002f8f070 */
[----:B------:R-:W-:-:S04]  /*c360*/  IADD3 R54, P5, R48, UR5, RZ ;  /* 0x0000000530367c10 */ /* 0x000fc8000ffbe0ff */
[----:B------:R-:W-:Y:S01]  /*c370*/  IADD3.X R55, R49, UR4, R51, P5, !PT ;  /* 0x0000000431377c10 */ /* 0x000fe2000affe433 */
[----:B------:R-:W-:-:S06]  /*c380*/  ULDC.64 UR4, c[0x0][0x208] ;  /* 0x0000820000047ab9 */ /* 0x000fcc0000000a00 */
[----:B------:R-:W-:Y:S01]  /*c390*/  @P4 VIADD R56, R115, 0xffffffc0 ;  /* 0xffffffc073384836 */ /* 0x000fe20000000000 */
[----:B------:R-:W-:-:S03]  /*c3a0*/  ISETP.GE.AND P4, PT, R18, UR6, PT ;  /* 0x0000000612007c0c */ /* 0x000fc6000bf86270 */
[----:B------:R-:W-:-:S10]  /*c3b0*/  @!P3 IMAD.IADD R56, R16, 0x1, R56 ;  /* 0x000000011038b824 */ /* 0x000fd400078e0238 */
[----:B------:R-:W1:Y:S04]  /*c3c0*/  @!P4 LDS.128 R48, [R116+0xe400] ;  /* 0x00e400007430c984 */ /* 0x000e680000000c00 */
[----:B-1----:R-:W-:Y:S04]  /*c3d0*/  @!P4 STG.E.128 desc[UR4][R54.64], R48 ;  /* 0x000000303600c986 */ /* 0x002fe8000c101d04 */
[----:B------:R-:W1:Y:S04]  /*c3e0*/  @!P3 LDS.128 R48, [R56+0xe400] ;  /* 0x00e400003830b984 */ /* 0x000e680000000c00 */
[----:B-1----:R3:W-:Y:S02]  /*c3f0*/  @!P3 STG.E.128 desc[UR4][R54.64+0x40], R48 ;  /* 0x000040303600b986 */ /* 0x0027e4000c101d04 */
.L_x_2360:
[----:B------:R-:W-:Y:S05]  /*c400*/  BSYNC B0 ;  /* 0x0000000000007941 */ /* 0x000fea0003800000 */
.L_x_2359:
[----:B-1-3--:R-:W-:Y:S01]  /*c410*/  VIADD R48, R228, 0x40 ;  /* 0x00000040e4307836 */ /* 0x00afe20000000000 */
[----:B------:R-:W-:Y:S04]  /*c420*/  BSSY B0, `(.L_x_2361) ;  /* 0x000001c000007945 */ /* 0x000fe80003800000 */
[----:B------:R-:W-:-:S13]  /*c430*/  ISETP.GE.AND P3, PT, R48, R117, PT ;  /* 0x000000753000720c */ /* 0x000fda0003f66270 */
[----:B------:R-:W-:Y:S05]  /*c440*/  @P3 BRA `(.L_x_2362) ;  /* 0x0000000000643947 */ /* 0x000fea0003800000 */
[----:B------:R-:W-:Y:S01]  /*c450*/  ULDC UR6, c[0x0][0x2f4] ;  /* 0x0000bd0000067ab9 */ /* 0x000fe20000000800 */
[----:B------:R-:W-:Y:S01]  /*c460*/  PLOP3.LUT P4, PT, PT, PT, PT, 0x8, 0x0 ;  /* 0x000000000000781c */ /* 0x000fe20003f8e170 */
[----:B------:R-:W-:Y:S01]  /*c470*/  IMAD.MOV.U32 R48, RZ, RZ, R44 ;  /* 0x000000ffff307224 */ /* 0x000fe200078e002c */
[----:B------:R-:W-:Y:S01]  /*c480*/  ISETP.GE.AND P3, PT, R4, UR6, PT ;  /* 0x0000000604007c0c */ /* 0x000fe2000bf66270 */
[----:B------:R-:W-:Y:S01]  /*c490*/  IMAD.MOV.U32 R49, RZ, RZ, R107 ;  /* 0x000000ffff317224 */ /* 0x000fe200078e006b */
[----:B------:R-:W-:Y:S02]  /*c4a0*/  R2UR UR4, R233 ;  /* 0x00000000e90472ca */ /* 0x000fe400000e0000 */
[----:B------:R-:W-:-:S09]  /*c4b0*/  R2UR UR7, R232 ;  /* 0x00000000e80772ca */ /* 0x000fd200000e0000 */
        /* <DEDUP_REMOVED lines=9> */
[----:B------:R-:W-:Y:S01]  /*c550*/  IMAD R51, R51, UR61, R50 ;  /* 0x0000003d33337c24 */ /* 0x000fe2000f8e0232 */
[----:B------:R-:W-:Y:S01]  /*c560*/  ULDC.64 UR4, c[0x0][0x208] ;  /* 0x0000820000047ab9 */ /* 0x000fe20000000a00 */
[----:B------:R-:W-:-:S03]  /*c570*/  @!P3 IMAD.IADD R56, R16, 0x1, R56 ;  /* 0x000000011038b824 */ /* 0x000fc600078e0238 */
[----:B------:R-:W-:Y:S02]  /*c580*/  IADD3.X R55, R49, UR7, R51, P4, !PT ;  /* 0x0000000731377c10 */ /* 0x000fe4000a7fe433 */
[----:B------:R-:W-:-:S13]  /*c590*/  ISETP.GE.AND P4, PT, R18, UR6, PT ;  /* 0x0000000612007c0c */ /* 0x000fda000bf86270 */
[----:B------:R-:W1:Y:S04]  /*c5a0*/  @!P4 LDS.128 R48, [R116+0x10400] ;  /* 0x010400007430c984 */ /* 0x000e680000000c00 */
[----:B-1----:R-:W-:Y:S04]  /*c5b0*/  @!P4 STG.E.128 desc[UR4][R54.64], R48 ;  /* 0x000000303600c986 */ /* 0x002fe8000c101d04 */
[----:B------:R-:W1:Y:S04]  /*c5c0*/  @!P3 LDS.128 R48, [R56+0x10400] ;  /* 0x010400003830b984 */ /* 0x000e680000000c00 */
[----:B-1----:R1:W-:Y:S02]  /*c5d0*/  @!P3 STG.E.128 desc[UR4][R54.64+0x40], R48 ;  /* 0x000040303600b986 */ /* 0x0023e4000c101d04 */
.L_x_2362:
[----:B------:R-:W-:Y:S05]  /*c5e0*/  BSYNC B0 ;  /* 0x0000000000007941 */ /* 0x000fea0003800000 */
.L_x_2361:
[----:B-1----:R-:W-:Y:S01]  /*c5f0*/  VIADD R48, R228, 0x80 ;  /* 0x00000080e4307836 */ /* 0x002fe20000000000 */
[----:B------:R-:W-:Y:S04]  /*c600*/  BSSY B0, `(.L_x_2363) ;  /* 0x000001c000007945 */ /* 0x000fe80003800000 */
[----:B------:R-:W-:-:S13]  /*c610*/  ISETP.GE.AND P3, PT, R48, R117, PT ;  /* 0x000000753000720c */ /* 0x000fda0003f66270 */
[----:B------:R-:W-:Y:S05]  /*c620*/  @P3 BRA `(.L_x_2364) ;  /* 0x0000000000643947 */ /* 0x000fea0003800000 */
[----:B------:R-:W-:Y:S01]  /*c630*/  ULDC UR6, c[0x0][0x2f4] ;  /* 0x0000bd0000067ab9 */ /* 0x000fe20000000800 */
[----:B------:R-:W-:Y:S01]  /*c640*/  PLOP3.LUT P4, PT, PT, PT, PT, 0x8, 0x0 ;  /* 0x000000000000781c */ /* 0x000fe20003f8e170 */
[----:B------:R-:W-:Y:S01]  /*c650*/  IMAD.MOV.U32 R48, RZ, RZ, R44 ;  /* 0x000000ffff307224 */ /* 0x000fe200078e002c */
[----:B------:R-:W-:Y:S02]  /*c660*/  ISETP.GE.AND P3, PT, R4, UR6, PT ;  /* 0x0000000604007c0c */ /* 0x000fe4000bf66270 */
[----:B------:R-:W-:Y:S02]  /*c670*/  R2UR UR4, R233 ;  /* 0x00000000e90472ca */ /* 0x000fe400000e0000 */
[----:B------:R-:W-:Y:S02]  /*c680*/  MOV R49, R107 ;  /* 0x0000006b00317202 */ /* 0x000fe40000000f00 */
[----:B------:R-:W-:-:S07]  /*c690*/  R2UR UR7, R232 ;  /* 0x00000000e80772ca */ /* 0x000fce00000e0000 */
        /* <DEDUP_REMOVED lines=18> */
.L_x_2364:
[----:B------:R-:W-:Y:S05]  /*c7c0*/  BSYNC B0 ;  /* 0x0000000000007941 */ /* 0x000fea0003800000 */
.L_x_2363:
[----:B-1----:R-:W-:Y:S01]  /*c7d0*/  VIADD R48, R228, 0xc0 ;  /* 0x000000c0e4307836 */ /* 0x002fe20000000000 */
        /* <DEDUP_REMOVED lines=20> */
[----:B------:R-:W-:Y:S01]  /*c920*/  @!P3 IMAD.IADD R54, R16, 0x1, R54 ;  /* 0x000000011036b824 */ /* 0x000fe200078e0236 */
[----:B------:R-:W-:Y:S02]  /*c930*/  ULDC.64 UR4, c[0x0][0x208] ;  /* 0x0000820000047ab9 */ /* 0x000fe40000000a00 */
[----:B------:R-:W-:Y:S02]  /*c940*/  IADD3.X R53, R49, UR7, R51, P4, !PT ;  /* 0x0000000731357c10 */ /* 0x000fe4000a7fe433 */
[----:B------:R-:W-:-:S13]  /*c950*/  ISETP.GE.AND P4, PT, R18, UR6, PT ;  /* 0x0000000612007c0c */ /* 0x000fda000bf86270 */
[----:B------:R-:W1:Y:S04]  /*c960*/  @!P4 LDS.128 R48, [R116+0x14400] ;  /* 0x014400007430c984 */ /* 0x000e680000000c00 */
[----:B-1----:R-:W-:Y:S04]  /*c970*/  @!P4 STG.E.128 desc[UR4][R52.64], R48 ;  /* 0x000000303400c986 */ /* 0x002fe8000c101d04 */
[----:B------:R-:W1:Y:S04]  /*c980*/  @!P3 LDS.128 R48, [R54+0x14400] ;  /* 0x014400003630b984 */ /* 0x000e680000000c00 */
[----:B-1----:R1:W-:Y:S02]  /*c990*/  @!P3 STG.E.128 desc[UR4][R52.64+0x40], R48 ;  /* 0x000040303400b986 */ /* 0x0023e4000c101d04 */
.L_x_2366:
[----:B------:R-:W-:Y:S05]  /*c9a0*/  BSYNC B0 ;  /* 0x0000000000007941 */ /* 0x000fea0003800000 */
.L_x_2365:
[----:B-1----:R-:W3:Y:S01]  /*c9b0*/  LDL.LU R49, [R1] ;  /* 0x0000000001317983 */ /* 0x002ee20000300800 */
[----:B0-2---:R-:W-:Y:S01]  /*c9c0*/  @!P2 VIADD R108, R108, 0x2e8c0 ;  /* 0x0002e8c06c6ca836 */ /* 0x005fe20000000000 */
[----:B------:R-:W-:Y:S01]  /*c9d0*/  IADD3 R17, R17, 0x1, RZ ;  /* 0x0000000111117810 */ /* 0x000fe20007ffe0ff */
[----:B------:R-:W-:Y:S01]  /*c9e0*/  @!PT LDS RZ, [RZ] ;  /* 0x00000000fffff984 */ /* 0x000fe20000000800 */
[----:B------:R-:W-:Y:S01]  /*c9f0*/  @!PT LDS RZ, [RZ] ;  /* 0x00000000fffff984 */ /* 0x000fe20000000800 */
[----:B------:R-:W-:Y:S01]  /*ca00*/  @!PT LDS RZ, [RZ] ;  /* 0x00000000fffff984 */ /* 0x000fe20000000800 */
[----:B------:R-:W-:Y:S01]  /*ca10*/  @!PT LDS RZ, [RZ] ;  /* 0x00000000fffff984 */ /* 0x000fe20000000800 */
[----:B------:R0:W-:Y:S06]  /*ca20*/  MEMBAR.ALL.CTA ;  /* 0x0000000000007992 */ /* 0x0001ec0000008000 */
[----:B0-----:R-:W0:Y:S02]  /*ca30*/  FENCE.VIEW.ASYNC.S ;  /* 0x00000000000073c6 */ /* 0x001e240000000000 */
[----:B0-----:R0:W-:Y:S01]  /*ca40*/  BAR.SYNC.DEFER_BLOCKING R136, 0x80 ;  /* 0x000200880000751d */ /* 0x0011e20000010000 */
[----:B------:R-:W-:-:S02]  /*ca50*/  @!P2 PRMT R108, RZ, 0x654, R108 ;  /* 0x00000654ff6ca816 */ /* 0x000fc4000000006c */
[----:B------:R-:W-:-:S03]  /*ca60*/  ISETP.NE.AND P3, PT, R109, RZ, PT ;  /* 0x000000ff6d00720c */ /* 0x000fc60003f65270 */
[----:B------:R0:W-:Y:S01]  /*ca70*/  @!P2 SYNCS.ARRIVE.TRANS64.RED.A1T0 RZ, [R108+URZ], RZ ;  /* 0x000000ff6cffa9a7 */ /* 0x0001e2000810043f */
[----:B------:R-:W-:-:S04]  /*ca80*/  ISETP.NE.AND P2, PT, R17, 0x2, PT ;  /* 0x000000021100780c */ /* 0x000fc80003f45270 */
[----:B------:R-:W-:Y:S02]  /*ca90*/  SEL R48, RZ, 0x1, P2 ;  /* 0x00000001ff307807 */ /* 0x000fe40001000000 */
[----:B------:R-:W-:Y:S02]  /*caa0*/  SEL R17, R17, RZ, P2 ;  /* 0x000000ff11117207 */ /* 0x000fe40001000000 */
[----:B---3--:R-:W-:-:S05]  /*cab0*/  LOP3.LUT R49, R49, R48, RZ, 0x3c, !PT ;  /* 0x0000003031317212 */ /* 0x008fca00078e3cff */
[----:B------:R0:W-:Y:S01]  /*cac0*/  STL [R1], R49 ;  /* 0x0000003101007387 */ /* 0x0001e20000100800 */
[----:B------:R-:W-:Y:S05]  /*cad0*/  @P3 BRA `(.L_x_2367) ;  /* 0xffffff5c00f03947 */ /* 0x000fea000383ffff */
[----:B0-----:R-:W0:Y:S01]  /*cae0*/  S2R R49, SR_TID.X ;  /* 0x0000000000317919 */ /* 0x001e220000002100 */
[----:B------:R-:W-:Y:S02]  /*caf0*/  PLOP3.LUT P0, PT, PT, PT, PT, 0x8, 0x0 ;  /* 0x000000000000781c */ /* 0x000fe40003f0e170 */
[----:B0-----:R-:W-:-:S04]  /*cb00*/  SHF.R.U32.HI R49, RZ, 0x7, R49 ;  /* 0x00000007ff317819 */ /* 0x001fc80000011631 */
[----:B------:R-:W-:-:S13]  /*cb10*/  ISETP.NE.AND P3, PT, R49, 0x1, PT ;  /* 0x000000013100780c */ /* 0x000fda0003f65270 */
[----:B------:R-:W-:Y:S06]  /*cb20*/  @!P3 BAR.ARV 0x9, 0x100 ;  /* 0x024400000000bb1d */ /* 0x000fec0000002000 */
.L_x_2279:
[----:B------:R-:W2:Y:S01]  /*cb30*/  LDL R2, [R1+0x54] ;  /* 0x0000540001027983 */ /* 0x000ea20000100800 */
[----:B------:R-:W1:Y:S01]  /*cb40*/  LDC R0, c[0x0][0x448] ;  /* 0x00011200ff007b82 */ /* 0x000e620000000800 */
[----:B------:R-:W-:Y:S01]  /*cb50*/  IMAD.MOV.U32 R136, RZ, RZ, RZ ;  /* 0x000000ffff887224 */ /* 0x000fe200078e00ff */
[----:B-1----:R-:W-:-:S13]  /*cb60*/  ISETP.NE.AND P1, PT, R0, 0x1, PT ;  /* 0x000000010000780c */ /* 0x002fda0003f25270 */
[----:B------:R-:W1:Y:S08]  /*cb70*/  @P1 LDC R3, c[0x0][0x44c] ;  /* 0x00011300ff031b82 */ /* 0x000e700000000800 */
[----:B------:R-:W3:Y:S01]  /*cb80*/  @P1 LDC R0, c[0x0][0x450] ;  /* 0x00011400ff001b82 */ /* 0x000ee20000000800 */
[----:B--2---:R-:W-:-:S04]  /*cb90*/  VIADD R2, R2, 0x7f ;  /* 0x0000007f02027836 */ /* 0x004fc80000000000 */
[----:B-1----:R-:W-:-:S05]  /*cba0*/  @P1 IMAD.HI.U32 R3, R2, R3, RZ ;  /* 0x0000000302031227 */ /* 0x002fca00078e00ff */
[----:B---3--:R-:W-:-:S05]  /*cbb0*/  @P1 SHF.R.U32.HI R2, RZ, R0, R3 ;  /* 0x00000000ff021219 */ /* 0x008fca0000011603 */
[----:B------:R-:W-:Y:S02]  /*cbc0*/  IMAD.IADD R3, R137, 0x1, R2 ;  /* 0x0000000189037824 */ /* 0x000fe400078e0202 */
[----:B------:R-:W-:-:S04]  /*cbd0*/  IMAD.MOV.U32 R2, RZ, RZ, RZ ;  /* 0x000000ffff027224 */ /* 0x000fc800078e00ff */
[----:B------:R-:W-:-:S05]  /*cbe0*/  IMAD.HI R2, R3, -0x6db6db6d, R2 ;  /* 0x9249249303027827 */ /* 0x000fca00078e0202 */
[----:B------:R-:W-:-:S04]  /*cbf0*/  SHF.R.U32.HI R3, RZ, 0x1f, R2 ;  /* 0x0000001fff037819 */ /* 0x000fc80000011602 */
[----:B------:R-:W-:-:S04]  /*cc00*/  LEA.HI.SX32 R3, R2, R3, 0x19 ;  /* 0x0000000302037211 */ /* 0x000fc800078fcaff */
[----:B------:R-:W-:-:S04]  /*cc10*/  VIMNMX R9, R138, R3, PT ;  /* 0x000000038a097248 */ /* 0x000fc80003fe0100 */
[----:B------:R-:W-:Y:S01]  /*cc20*/  ISETP.GE.AND P1, PT, R9, 0x1, PT ;  /* 0x000000010900780c */ /* 0x000fe20003f26270 */
[----:B------:R-:W-:-:S12]  /*cc30*/  @P0 BRA `(.L_x_2368) ;  /* 0x00000000000c0947 */ /* 0x000fd80003800000 */
[----:B------:R-:W1:Y:S01]  /*cc40*/  FENCE.VIEW.ASYNC.G ;  /* 0x00000000000073c6 */ /* 0x000e620000000100 */
[----:B------:R-:W-:Y:S05]  /*cc50*/  WARPSYNC.ALL ;  /* 0x0000000000007948 */ /* 0x000fea0003800000 */
[----:B-1----:R-:W-:Y:S06]  /*cc60*/  BAR.ARV 0xc, 0x180 ;  /* 0x0306000000007b1d */ /* 0x002fec0000002000 */
.L_x_2368:
[----:B------:R-:W-:Y:S04]  /*cc70*/  BSSY B0, `(.L_x_2369) ;  /* 0x0000021000007945 */ /* 0x000fe80003800000 */
[----:B------:R-:W-:Y:S05]  /*cc80*/  @!P1 BRA `(.L_x_2370) ;  /* 0x00000000007c9947 */ /* 0x000fea0003800000 */
[----:B------:R-:W2:Y:S01]  /*cc90*/  LDL R0, [R1+0x80] ;  /* 0x0000800001007983 */ /* 0x000ea20000100800 */
[----:B------:R-:W-:Y:S01]  /*cca0*/  ULDC UR4, c[0x0][0x9f0] ;  /* 0x00027c0000047ab9 */ /* 0x000fe20000000800 */
[----:B--2---:R-:W-:-:S04]  /*ccb0*/  ISETP.NE.AND P0, PT, R0, RZ, PT ;  /* 0x000000ff0000720c */ /* 0x004fc80003f05270 */
[----:B------:R-:W-:-:S04]  /*ccc0*/  SEL R6, R0, UR4, P0 ;  /* 0x0000000400067c07 */ /* 0x000fc80008000000 */
[-C--:B------:R-:W-:Y:S02]  /*ccd0*/  IABS R5, R6.reuse ;  /* 0x0000000600057213 */ /* 0x080fe40000000000 */
[----:B------:R-:W-:Y:S02]  /*cce0*/  IADD3 R0, R6, -0x1, R9 ;  /* 0xffffffff06007810 */ /* 0x000fe40007ffe009 */
[----:B------:R-:W1:Y:S01]  /*ccf0*/  I2F.RP R4, R5 ;  /* 0x0000000500047306 */ /* 0x000e620000209400 */
[----:B------:R-:W-:-:S05]  /*cd00*/  IABS R10, R6 ;  /* 0x00000006000a7213 */ /* 0x000fca0000000000 */
[----:B------:R-:W-:Y:S02]  /*cd10*/  IMAD.MOV R10, RZ, RZ, -R10 ;  /* 0x000000ffff0a7224 */ /* 0x000fe400078e0a0a */
[----:B-1----:R-:W1:Y:S02]  /*cd20*/  MUFU.RCP R4, R4 ;  /* 0x0000000400047308 */ /* 0x002e640000001000 */
[----:B-1----:R-:W-:Y:S01]  /*cd30*/  VIADD R2, R4, 0xffffffe ;  /* 0x0ffffffe04027836 */ /* 0x002fe20000000000 */
[----:B------:R-:W-:Y:S02]  /*cd40*/  IABS R4, R0 ;  /* 0x0000000000047213 */ /* 0x000fe40000000000 */
[----:B------:R-:W-:-:S03]  /*cd50*/  LOP3.LUT R0, R0, R6, RZ, 0x3c, !PT ;  /* 0x0000000600007212 */ /* 0x000fc600078e3cff */
[----:B------:R1:W2:Y:S01]  /*cd60*/  F2I.FTZ.U32.TRUNC.NTZ R3, R2 ;  /* 0x0000000200037305 */ /* 0x0002a2000021f000 */
[----:B------:R-:W-:Y:S01]  /*cd70*/  ISETP.GE.AND P2, PT, R0, RZ, PT ;  /* 0x000000ff0000720c */ /* 0x000fe20003f46270 */
[----:B-1----:R-:W-:Y:S02]  /*cd80*/  IMAD.MOV.U32 R2, RZ, RZ, RZ ;  /* 0x000000ffff027224 */ /* 0x002fe400078e00ff */
[----:B--2---:R-:W-:-:S04]  /*cd90*/  IMAD.MOV R8, RZ, RZ, -R3 ;  /* 0x000000ffff087224 */ /* 0x004fc800078e0a03 */
[----:B------:R-:W-:-:S04]  /*cda0*/  IMAD R7, R8, R5, RZ ;  /* 0x0000000508077224 */ /* 0x000fc800078e02ff */
[----:B------:R-:W-:-:S04]  /*cdb0*/  IMAD.HI.U32 R3, R3, R7, R2 ;  /* 0x0000000703037227 */ /* 0x000fc800078e0002 */
[----:B------:R-:W-:Y:S02]  /*cdc0*/  IMAD.MOV.U32 R2, RZ, RZ, R10 ;  /* 0x000000ffff027224 */ /* 0x000fe400078e000a */
        /* <DEDUP_REMOVED lines=8> */
[----:B------:R-:W-:Y:S01]  /*ce50*/  @!P2 IMAD.MOV R3, RZ, RZ, -R3 ;  /* 0x000000ffff03a224 */ /* 0x000fe200078e0a03 */
[----:B------:R-:W-:-:S05]  /*ce60*/  @!P1 LOP3.LUT R3, RZ, R6, RZ, 0x33, !PT ;  /* 0x00000006ff039212 */ /* 0x000fca00078e33ff */
[----:B------:R-:W-:-:S07]  /*ce70*/  IMAD.MOV.U32 R136, RZ, RZ, R3 ;  /* 0x000000ffff887224 */ /* 0x000fce00078e0003 */
.L_x_2370:
[----:B------:R-:W-:Y:S05]  /*ce80*/  BSYNC B0 ;  /* 0x0000000000007941 */ /* 0x000fea0003800000 */
.L_x_2369:
[----:B------:R-:W2:Y:S01]  /*ce90*/  LDL R0, [R1+0x90] ;  /* 0x0000900001007983 */ /* 0x000ea20000100800 */
[----:B------:R-:W-:Y:S01]  /*cea0*/  PLOP3.LUT P0, PT, PT, PT, PT, 0x80, 0x0 ;  /* 0x000000000000781c */ /* 0x000fe20003f0f070 */
[----:B------:R-:W-:Y:S01]  /*ceb0*/  IMAD.MOV.U32 R10, RZ, RZ, RZ ;  /* 0x000000ffff0a7224 */ /* 0x000fe200078e00ff */
        /* <DEDUP_REMOVED lines=12> */
[----:B------:R-:W-:Y:S01]  /*cf80*/  MOV R117, RZ ;  /* 0x000000ff00757202 */ /* 0x000fe20000000f00 */
        /* <DEDUP_REMOVED lines=8> */
[----:B------:R-:W-:-:S02]  /*d010*/  CS2R R76, SRZ ;  /* 0x00000000004c7805 */ /* 0x000fc4000001ff00 */
        /* <DEDUP_REMOVED lines=10> */
[----:B------:R-:W-:-:S02]  /*d0c0*/  MOV R101, RZ ;  /* 0x000000ff00657202 */ /* 0x000fc40000000f00 */
[----:B------:R-:W-:Y:S01]  /*d0d0*/  CS2R R48, SRZ ;  /* 0x0000000000307805 */ /* 0x000fe2000001ff00 */
[----:B------:R-:W-:Y:S01]  /*d0e0*/  IMAD.MOV.U32 R107, RZ, RZ, RZ ;  /* 0x000000ffff6b7224 */ /* 0x000fe200078e00ff */
[----:B------:R-:W-:Y:S02]  /*d0f0*/  CS2R R34, SRZ ;  /* 0x0000000000227805 */ /* 0x000fe4000001ff00 */
[----:B------:R-:W-:Y:S01]  /*d100*/  CS2R R32, SRZ ;  /* 0x0000000000207805 */ /* 0x000fe2000001ff00 */
[----:B------:R-:W-:Y:S01]  /*d110*/  IMAD.MOV.U32 R105, RZ, RZ, RZ ;  /* 0x000000ffff697224 */ /* 0x000fe200078e00ff */
[----:B------:R-:W-:Y:S01]  /*d120*/  CS2R R80, SRZ ;  /* 0x0000000000507805 */ /* 0x000fe2000001ff00 */
[----:B------:R-:W-:Y:S02]  /*d130*/  IMAD.MOV.U32 R44, RZ, RZ, RZ ;  /* 0x000000ffff2c7224 */ /* 0x000fe400078e00ff */
[----:B------:R-:W-:Y:S02]  /*d140*/  IMAD.MOV.U32 R85, RZ, RZ, RZ ;  /* 0x000000ffff557224 */ /* 0x000fe400078e00ff */
[----:B--2---:R-:W-:-:S02]  /*d150*/  IMAD R4, R0, R136, RZ ;  /* 0x0000008800047224 */ /* 0x004fc400078e02ff */
[----:B------:R-:W-:-:S03]  /*d160*/  IMAD.MOV.U32 R0, RZ, RZ, RZ ;  /* 0x000000ffff007224 */ /* 0x000fc600078e00ff */
[----:B------:R1:W-:Y:S01]  /*d170*/  STL [R1+0x58], R4 ;  /* 0x0000580401007387 */ /* 0x0003e20000100800 */
[----:B------:R-:W-:-:S04]  /*d180*/  VIADDMNMX R136, R4, R136, R9, PT ;  /* 0x0000008804887246 */ /* 0x000fc80003800109 */
[----:B------:R-:W-:-:S13]  /*d190*/  ISETP.GT.AND P1, PT, R136, R4, PT ;  /* 0x000000048800720c */ /* 0x000fda0003f24270 */
[----:B-1----:R-:W-:Y:S05]  /*d1a0*/  @!P1 BRA `(.L_x_2371) ;  /* 0x0000016000ec9947 */ /* 0x002fea0003800000 */
[----:B------:R-:W-:-:S03]  /*d1b0*/  UMOV UR4, 0xffffffff ;  /* 0xffffffff00047882 */ /* 0x000fc60000000000 */
[----:B------:R-:W-:Y:S05]  /*d1c0*/  BRA.DIV UR4, `(.L_x_2372) ;  /* 0x00000222044c7947 */ /* 0x000fea000b800000 */
[----:B------:R-:W1:Y:S02]  /*d1d0*/  S2R R0, SR_TID.X ;  /* 0x0000000000007919 */ /* 0x000e640000002100 */
[----:B-1----:R-:W-:-:S05]  /*d1e0*/  VIADD R2, R0, 0xffffff80 ;  /* 0xffffff8000027836 */ /* 0x002fca0000000000 */
[----:B------:R-:W-:-:S04]  /*d1f0*/  SHF.R.S32.HI R0, RZ, 0x1f, R2 ;  /* 0x0000001fff007819 */ /* 0x000fc80000011402 */
[----:B------:R-:W-:-:S04]  /*d200*/  LEA.HI R0, R0, R2, RZ, 0x7 ;  /* 0x0000000200007211 */ /* 0x000fc800078f38ff */
[----:B------:R-:W-:-:S06]  /*d210*/  SHF.R.S32.HI R0, RZ, 0x7, R0 ;  /* 0x00000007ff007819 */ /* 0x000fcc0000011400 */
[----:B------:R-:W1:Y:S04]  /*d220*/  SHFL.IDX PT, R0, R0, RZ, 0x1f ;  /* 0x00001fff00007589 */ /* 0x000e6800000e0000 */
[----:B-1----:R1:W-:Y:S02]  /*d230*/  STL [R1+0x44], R0 ;  /* 0x0000440001007387 */ /* 0x0023e40000100800 */
.L_x_2609:
[----:B------:R-:W1:Y:S01]  /*d240*/  LDL R2, [R1+0x44] ;  /* 0x0000440001027983 */ /* 0x000e620000100800 */
[----:B------:R-:W-:Y:S01]  /*d250*/  VIADD R25, R16, 0x1c400 ;  /* 0x0001c40010197836 */ /* 0x000fe20000000000 */
[----:B------:R-:W-:Y:S04]  /*d260*/  BSSY B6, `(.L_x_2373) ;  /* 0x0000019000067945 */ /* 0x000fe80003800000 */
        /* <DEDUP_REMOVED lines=13> */
[----:B------:R-:W-:Y:S01]  /*d340*/  MOV R5, UR5 ;  /* 0x0000000500057c02 */ /* 0x000fe20008000f00 */
[----:B------:R-:W-:Y:S01]  /*d350*/  ULDC.64 UR4, c[0x4][0x30] ;  /* 0x01000c0000047ab9 */ /* 0x000fe20000000a00 */
[----:B------:R-:W-:Y:S02]  /*d360*/  IMAD.U32 R6, RZ, RZ, UR6 ;  /* 0x00000006ff067e24 */ /* 0x000fe4000f8e00ff */
[----:B------:R-:W-:Y:S02]  /*d370*/  IMAD.U32 R7, RZ, RZ, UR7 ;  /* 0x00000007ff077e24 */ /* 0x000fe4000f8e00ff */
[----:B------:R-:W-:-:S02]  /*d380*/  IMAD.U32 R10, RZ, RZ, UR4 ;  /* 0x00000004ff0a7e24 */ /* 0x000fc4000f8e00ff */
[----:B------:R-:W-:Y:S02]  /*d390*/  IMAD.U32 R11, RZ, RZ, UR5 ;  /* 0x00000005ff0b7e24 */ /* 0x000fe4000f8e00ff */
[----:B------:R-:W-:Y:S02]  /*d3a0*/  IMAD.MOV.U32 R8, RZ, RZ, 0x70 ;  /* 0x00000070ff087424 */ /* 0x000fe400078e00ff */
[----:B------:R-:W-:Y:S02]  /*d3b0*/  IMAD.MOV.U32 R12, RZ, RZ, 0x1 ;  /* 0x00000001ff0c7424 */ /* 0x000fe400078e00ff */
[----:B-1----:R-:W-:-:S07]  /*d3c0*/  IMAD.MOV.U32 R13, RZ, RZ, RZ ;  /* 0x000000ffff0d7224 */ /* 0x002fce00078e00ff */
[----:B------:R-:W-:-:S07]  /*d3d0*/  LEPC R20, `(.L_x_2374) ;  /* 0x000000001014794e */ /* 0x000fce0000000000 */
[----:B0-2--5:R-:W-:Y:S05]  /*d3e0*/  CALL.ABS.NOINC R2 ;  /* 0x0000000002007343 */ /* 0x025fea0003c00000 */
.L_x_2374:
[----:B------:R-:W-:Y:S05]  /*d3f0*/  BSYNC B6 ;  /* 0x0000000000067941 */ /* 0x000fea0003800000 */
.L_x_2373:
[----:B------:R-:W2:Y:S01]  /*d400*/  LDL R2, [R1+0x8c] ;  /* 0x00008c0001027983 */ /* 0x000ea20000100800 */
[----:B------:R-:W-:Y:S01]  /*d410*/  ULDC.64 UR4, c[0x0][0x990] ;  /* 0x0002640000047ab9 */ /* 0x000fe20000000a00 */
[----:B------:R-:W-:Y:S02]  /*d420*/  ULDC.64 UR6, c[0x0][0x998] ;  /* 0x0002660000067ab9 */ /* 0x000fe40000000a00 */
[----:B------:R-:W3:Y:S04]  /*d430*/  LDL R21, [R1+0x7c] ;  /* 0x00007c0001157983 */ /* 0x000ee80000100800 */
[----:B------:R-:W4:Y:S01]  /*d440*/  LDL R20, [R1+0x68] ;  /* 0x0000680001147983 */ /* 0x000f220000100800 */
[----:B------:R-:W-:Y:S01]  /*d450*/  ISETP.NE.U32.AND P0, PT, RZ, UR4, PT ;  /* 0x00000004ff007c0c */ /* 0x000fe2000bf05070 */
[----:B------:R-:W-:Y:S01]  /*d460*/  ULDC.64 UR8, c[0x0][0x208] ;  /* 0x0000820000087ab9 */ /* 0x000fe20000000a00 */
        /* <DEDUP_REMOVED lines=9> */
[C---:B---3--:R-:W-:Y:S02]  /*d500*/  @P0 IMAD R7, R21.reuse, R7, R0 ;  /* 0x0000000715070224 */ /* 0x048fe400078e0200 */
        /* <DEDUP_REMOVED lines=11> */
[----:B------:R-:W-:Y:S02]  /*d5c0*/  @P1 IMAD R3, R20, R13, R7 ;  /* 0x0000000d14031224 */ /* 0x000fe400078e0207 */
[----:B------:R-:W-:Y:S01]  /*d5d0*/  IMAD.MOV.U32 R0, RZ, RZ, 0x3f800000 ;  /* 0x3f800000ff007424 */ /* 0x000fe200078e00ff */
[----:B------:R-:W-:Y:S02]  /*d5e0*/  @P0 LEA.HI.X R5, R2, UR5, R5, 0x2, P2 ;  /* 0x0000000502050c11 */ /* 0x000fe400090f1405 */
[----:B------:R-:W-:-:S02]  /*d5f0*/  @P1 LEA.HI.X R9, R6, UR7, R3, 0x2, P3 ;  /* 0x0000000706091c11 */ /* 0x000fc400098f1403 */
[----:B------:R-:W-:-:S03]  /*d600*/  MOV R3, 0x3f800000 ;  /* 0x3f80000000037802 */ /* 0x000fc60000000f00 */
        /* <DEDUP_REMOVED lines=8> */
[----:B--2---:R-:W-:-:S13]  /*d690*/  R2UR UR5, R20 ;  /* 0x00000000140572ca */ /* 0x004fda00000e0000 */
        /* <DEDUP_REMOVED lines=10> */
.L_x_2378:
[----:B-1----:R1:W2:Y:S02]  /*d740*/  SYNCS.PHASECHK.TRANS64.TRYWAIT P0, [R16+URZ+0x2e800], R3 ;  /* 0x02e80003100075a7 */ /* 0x0022a4000800017f */
[----:B--2---:R-:W-:Y:S05]  /*d750*/  @!P0 NANOSLEEP.SYNCS 0x989680 ;  /* 0x009896800000895d */ /* 0x004fea0003900000 */
[----:B------:R-:W2:Y:S02]  /*d760*/  @!P0 SYNCS.PHASECHK.TRANS64 P0, [R16+URZ+0x2e800], R3 ;  /* 0x02e80003100085a7 */ /* 0x000ea4000800007f */
[----:B--2---:R-:W-:Y:S05]  /*d770*/  @!P0 BRA `(.L_x_2378) ;  /* 0xfffffffc00f08947 */ /* 0x004fea000383ffff */
.L_x_2377:
[----:B------:R-:W-:Y:S05]  /*d780*/  BSYNC B0 ;  /* 0x0000000000007941 */ /* 0x000fea0003800000 */
.L_x_2376:
[----:B------:R-:W-:Y:S05]  /*d790*/  BRA `(.L_x_2379) ;  /* 0x00000050004c7947 */ /* 0x000fea0003800000 */
.L_x_2375:
        /* <DEDUP_REMOVED lines=29> */
[----:B-1----:R-:W-:Y:S05]  /*d970*/  CALL.ABS.NOINC R14 ;  /* 0x000000000e007343 */ /* 0x002fea0003c00000 */
.L_x_2381:
[----:B------:R-:W-:Y:S05]  /*d980*/  BSYNC B6 ;  /* 0x0000000000067941 */ /* 0x000fea0003800000 */
.L_x_2380:
[----:B------:R-:W2:Y:S01]  /*d990*/  LDL R40, [R1+0x54] ;  /* 0x0000540001287983 */ /* 0x000ea20000100800 */
[----:B------:R-:W-:Y:S01]  /*d9a0*/  ULDC.U8 UR4, c[0x0][0x410] ;  /* 0x0001040000047ab9 */ /* 0x000fe20000000000 */
[----:B------:R-:W-:Y:S01]  /*d9b0*/  BSSY B0, `(.L_x_2382) ;  /* 0x00004e9000007945 */ /* 0x000fe20003800000 */
[----:B------:R-:W-:Y:S01]  /*d9c0*/  ISETP.NE.AND P0, PT, RZ, UR4, PT ;  /* 0x00000004ff007c0c */ /* 0x000fe2000bf05270 */
[----:B--2---:R-:W-:-:S12]  /*d9d0*/  IMAD.IADD R41, R228, 0x1, R40 ;  /* 0x00000001e4297824 */ /* 0x004fd800078e0228 */
[----:B------:R-:W-:Y:S05]  /*d9e0*/  @!P0 BRA `(.L_x_2383) ;  /* 0x0000002400ec8947 */ /* 0x000fea0003800000 */
[----:B------:R-:W0:Y:S01]  /*d9f0*/  LDC R34, c[0x0][0x448] ;  /* 0x00011200ff227b82 */ /* 0x000e220000000800 */
[----:B------:R-:W1:Y:S01]  /*da00*/  S2R R20, SR_TID.X ;  /* 0x0000000000147919 */ /* 0x000e620000002100 */
[----:B------:R-:W-:Y:S01]  /*da10*/  MOV R10, R26 ;  /* 0x0000001a000a7202 */ /* 0x000fe20000000f00 */
[----:B------:R-:W-:Y:S01]  /*da20*/  IMAD.MOV.U32 R8, RZ, RZ, R24 ;  /* 0x000000ffff087224 */ /* 0x000fe200078e0018 */
[----:B------:R-:W-:Y:S01]  /*da30*/  ULDC.64 UR4, c[0x0][0x3f8] ;  /* 0x0000fe0000047ab9 */ /* 0x000fe20000000a00 */
[----:B------:R-:W-:Y:S01]  /*da40*/  IMAD.MOV.U32 R9, RZ, RZ, R29 ;  /* 0x000000ffff097224 */ /* 0x000fe200078e001d */
[----:B------:R-:W-:Y:S01]  /*da50*/  ULDC.64 UR6, c[0x0][0x408] ;  /* 0x0001020000067ab9 */ /* 0x000fe20000000a00 */
[----:B------:R-:W-:Y:S01]  /*da60*/  IMAD.MOV.U32 R11, RZ, RZ, R31 ;  /* 0x000000ffff0b7224 */ /* 0x000fe200078e001f */
[----:B------:R-:W-:Y:S01]  /*da70*/  ULDC.64 UR8, c[0x0][0x400] ;  /* 0x0001000000087ab9 */ /* 0x000fe20000000a00 */
[----:B------:R-:W-:Y:S02]  /*da80*/  SHF.R.S32.HI R35, RZ, 0x1f, R22 ;  /* 0x0000001fff237819 */ /* 0x000fe40000011416 */
[----:B------:R-:W-:-:S02]  /*da90*/  SHF.R.S32.HI R37, RZ, 0x1f, R230 ;  /* 0x0000001fff257819 */ /* 0x000fc400000114e6 */
[----:B0-----:R-:W-:Y:S01]  /*daa0*/  ISETP.NE.AND P0, PT, R34, 0x1, PT ;  /* 0x000000012200780c */ /* 0x001fe20003f05270 */
[----:B-1----:R-:W-:-:S12]  /*dab0*/  VIADD R21, R20, 0xffffff80 ;  /* 0xffffff8014157836 */ /* 0x002fd80000000000 */
[----:B------:R-:W0:Y:S01]  /*dac0*/  @P0 LDC R0, c[0x0][0x44c] ;  /* 0x00011300ff000b82 */ /* 0x000e220000000800 */
[----:B------:R-:W-:-:S04]  /*dad0*/  SHF.R.S32.HI R20, RZ, 0x1f, R21 ;  /* 0x0000001fff147819 */ /* 0x000fc80000011415 */
[----:B------:R-:W-:-:S03]  /*dae0*/  LEA.HI R20, R20, R21, RZ, 0x2 ;  /* 0x0000001514147211 */ /* 0x000fc600078f10ff */
[----:B------:R-:W1:Y:S01]  /*daf0*/  @P0 LDC R5, c[0x0][0x450] ;  /* 0x00011400ff050b82 */ /* 0x000e620000000800 */
[----:B------:R-:W-:-:S05]  /*db00*/  LOP3.LUT R20, R20, 0xfffffffc, RZ, 0xc0, !PT ;  /* 0xfffffffc14147812 */ /* 0x000fca00078ec0ff */
[----:B------:R-:W-:-:S04]  /*db10*/  IMAD.IADD R20, R21, 0x1, -R20 ;  /* 0x0000000115147824 */ /* 0x000fc800078e0a14 */
[----:B------:R-:W-:-:S04]  /*db20*/  IMAD R3, R20, 0x40, R41 ;  /* 0x0000004014037824 */ /* 0x000fc800078e0229 */
        /* <DEDUP_REMOVED lines=20> */
.L_x_2615:
[----:B------:R-:W5:Y:S01]  /*dc70*/  LDL R9, [R1+0x40] ;  /* 0x0000400001097983 */ /* 0x000f620000100800 */
[----:B------:R-:W-:Y:S01]  /*dc80*/  BSSY B1, `(.L_x_2385) ;  /* 0x000001c000017945 */ /* 0x000fe20003800000 */
[----:B------:R-:W-:Y:S02]  /*dc90*/  CS2R R30, SRZ ;  /* 0x00000000001e7805 */ /* 0x000fe4000001ff00 */
[----:B------:R-:W-:Y:S02]  /*dca0*/  CS2R R24, SRZ ;  /* 0x0000000000187805 */ /* 0x000fe4000001ff00 */
[----:B------:R-:W-:Y:S02]  /*dcb0*/  CS2R R28, SRZ ;  /* 0x00000000001c7805 */ /* 0x000fe4000001ff00 */
[----:B------:R-:W-:Y:S01]  /*dcc0*/  CS2R R20, SRZ ;  /* 0x0000000000147805 */ /* 0x000fe2000001ff00 */
[----:B-----5:R-:W-:-:S05]  /*dcd0*/  IMAD R34, R9, R34, RZ ;  /* 0x0000002209227224 */ /* 0x020fca00078e02ff */
[----:B------:R-:W-:-:S13]  /*dce0*/  ISETP.GE.AND P0, PT, R41, R34, PT ;  /* 0x000000222900720c */ /* 0x000fda0003f06270 */
[----:B------:R-:W-:Y:S05]  /*dcf0*/  @P0 BRA `(.L_x_2386) ;  /* 0x0000000000500947 */ /* 0x000fea0003800000 */
[----:B------:R-:W-:Y:S01]  /*dd00*/  ULDC UR4, c[0x0][0x3f4] ;  /* 0x0000fd0000047ab9 */ /* 0x000fe20000000800 */
[----:B------:R-:W-:Y:S02]  /*dd10*/  CS2R R28, SRZ ;  /* 0x00000000001c7805 */ /* 0x000fe4000001ff00 */
[----:B------:R-:W-:Y:S02]  /*dd20*/  ISETP.GE.AND P3, PT, R22, UR4, PT ;  /* 0x0000000416007c0c */ /* 0x000fe4000bf66270 */
[----:B------:R-:W-:Y:S02]  /*dd30*/  CS2R R20, SRZ ;  /* 0x0000000000147805 */ /* 0x000fe4000001ff00 */
[----:B------:R-:W-:Y:S02]  /*dd40*/  ISETP.GE.AND P4, PT, R230, UR4, PT ;  /* 0x00000004e6007c0c */ /* 0x000fe4000bf86270 */
[----:B------:R-:W-:Y:S01]  /*dd50*/  CS2R R24, SRZ ;  /* 0x0000000000187805 */ /* 0x000fe2000001ff00 */
[----:B------:R-:W-:-:S06]  /*dd60*/  ULDC.64 UR6, c[0x0][0x208] ;  /* 0x0000820000067ab9 */ /* 0x000fcc0000000a00 */
[----:B--2---:R-:W-:-:S04]  /*dd70*/  @!P3 IADD3 R10, P0, R22, R3, RZ ;  /* 0x00000003160ab210 */ /* 0x004fc80007f1e0ff */
[CC--:B----4-:R-:W-:Y:S02]  /*dd80*/  @!P4 IADD3 R26, P2, R230.reuse, R14.reuse, RZ ;  /* 0x0000000ee61ac210 */ /* 0x0d0fe40007f5e0ff */
[----:B------:R-:W-:Y:S01]  /*dd90*/  @!P4 IADD3 R12, P1, R230, R3, RZ ;  /* 0x00000003e60cc210 */ /* 0x000fe20007f3e0ff */
[----:B-1----:R-:W-:Y:S01]  /*dda0*/  @!P3 IMAD.X R11, R0, 0x1, R35, P0 ;  /* 0x00000001000bb824 */ /* 0x002fe200000e0623 */
[----:B------:R-:W-:Y:S02]  /*ddb0*/  @!P3 IADD3 R14, P0, R22, R14, RZ ;  /* 0x0000000e160eb210 */ /* 0x000fe40007f1e0ff */
[----:B------:R-:W-:Y:S01]  /*ddc0*/  CS2R R30, SRZ ;  /* 0x00000000001e7805 */ /* 0x000fe2000001ff00 */
[--C-:B---3--:R-:W-:Y:S02]  /*ddd0*/  @!P4 IMAD.X R27, R4, 0x1, R37.reuse, P2 ;  /* 0x00000001041bc824 */ /* 0x108fe400010e0625 */
[----:B------:R-:W-:Y:S01]  /*dde0*/  @!P4 IMAD.X R13, R0, 0x1, R37, P1 ;  /* 0x00000001000dc824 */ /* 0x000fe200008e0625 */
[----:B------:R1:W5:Y:S01]  /*ddf0*/  @!P3 LD.E.64 R28, desc[UR6][R10.64] ;  /* 0x000000060a1cb980 */ /* 0x000362000c101b00 */
[----:B------:R-:W-:-:S03]  /*de00*/  @!P3 IMAD.X R15, R4, 0x1, R35, P0 ;  /* 0x00000001040fb824 */ /* 0x000fc600000e0623 */
[----:B------:R1:W5:Y:S04]  /*de10*/  @!P4 LD.E.64 R20, desc[UR6][R12.64] ;  /* 0x000000060c14c980 */ /* 0x000368000c101b00 */
[----:B------:R1:W5:Y:S04]  /*de20*/  @!P4 LD.E.64 R24, desc[UR6][R26.64] ;  /* 0x000000061a18c980 */ /* 0x000368000c101b00 */
[----:B------:R1:W5:Y:S02]  /*de30*/  @!P3 LD.E.64 R30, desc[UR6][R14.64] ;  /* 0x000000060e1eb980 */ /* 0x000364000c101b00 */
.L_x_2386:
[----:B------:R-:W-:Y:S05]  /*de40*/  BSYNC B1 ;  /* 0x0000000000017941 */ /* 0x000fea0003800000 */
.L_x_2385:
[----:B------:R-:W-:Y:S01]  /*de50*/  UMOV UR4, 0xffffffff ;  /* 0xffffffff00047882 */ /* 0x000fe20000000000 */
[----:B-1----:R-:W-:Y:S02]  /*de60*/  CS2R R26, SRZ ;  /* 0x00000000001a7805 */ /* 0x002fe4000001ff00 */
[----:B------:R-:W-:Y:S05]  /*de70*/  BRA.DIV UR4, `(.L_x_2387) ;  /* 0x0000021604d07947 */ /* 0x000fea000b800000 */
[----:B------:R1:W0:Y:S04]  /*de80*/  SHFL.IDX PT, R0, R6, 0x1, 0x1c1f ;  /* 0x003c1f0006007f89 */ /* 0x00022800000e0000 */
[----:B--2---:R1:W2:Y:S04]  /*de90*/  SHFL.IDX PT, R3, R5, 0x1, 0x1c1f ;  /* 0x003c1f0005037f89 */ /* 0x0042a800000e0000 */
[----:B---3--:R1:W3:Y:S04]  /*dea0*/  SHFL.IDX PT, R4, R8, 0x1, 0x1c1f ;  /* 0x003c1f0008047f89 */ /* 0x0082e800000e0000 */
[----:B----4-:R1:W4:Y:S02]  /*deb0*/  SHFL.IDX PT, R14, R7, 0x1, 0x1c1f ;  /* 0x003c1f00070e7f89 */ /* 0x01032400000e0000 */
.L_x_2621:
        /* <DEDUP_REMOVED lines=13> */
[----:B------:R-:W-:Y:S01]  /*df90*/  CS2R R26, SRZ ;  /* 0x00000000001a7805 */ /* 0x000fe2000001ff00 */
[----:B------:R-:W-:-:S04]  /*dfa0*/  ULDC.64 UR6, c[0x0][0x208] ;  /* 0x0000820000067ab9 */ /* 0x000fc80000000a00 */
[----:B--2---:R-:W-:-:S04]  /*dfb0*/  @!P5 IADD3 R32, P2, R230, R3, RZ ;  /* 0x00000003e620d210 */ /* 0x004fc80007f5e0ff */
[C---:B------:R-:W-:Y:S02]  /*dfc0*/  @!P4 IADD3 R6, P0, R22.reuse, R3, RZ ;  /* 0x000000031606c210 */ /* 0x040fe40007f1e0ff */
[-C--:B----4-:R-:W-:Y:S01]  /*dfd0*/  @!P4 IADD3 R38, P1, R22, R14.reuse, RZ ;  /* 0x0000000e1626c210 */ /* 0x090fe20007f3e0ff */
[----:B------:R-:W-:Y:S01]  /*dfe0*/  @!P5 IMAD.X R33, R0, 0x1, R37, P2 ;  /* 0x000000010021d824 */ /* 0x000fe200010e0625 */
[----:B------:R-:W-:Y:S01]  /*dff0*/  @!P5 IADD3 R14, P3, R230, R14, RZ ;  /* 0x0000000ee60ed210 */ /* 0x000fe20007f7e0ff */
[--C-:B------:R-:W-:Y:S02]  /*e000*/  @!P4 IMAD.X R7, R0, 0x1, R35.reuse, P0 ;  /* 0x000000010007c824 */ /* 0x100fe400000e0623 */
[C---:B---3--:R-:W-:Y:S01]  /*e010*/  @!P4 IMAD.X R39, R4.reuse, 0x1, R35, P1 ;  /* 0x000000010427c824 */ /* 0x048fe200008e0623 */
[----:B------:R-:W-:Y:S01]  /*e020*/  @!P5 IADD3.X R15, R4, R37, RZ, P3, !PT ;  /* 0x00000025040fd210 */ /* 0x000fe20001ffe4ff */
[----:B------:R0:W5:Y:S04]  /*e030*/  @!P5 LD.E.64 R10, desc[UR6][R32.64] ;  /* 0x00000006200ad980 */ /* 0x000168000c101b00 */
[----:B------:R0:W5:Y:S04]  /*e040*/  @!P5 LD.E.64 R8, desc[UR6][R14.64] ;  /* 0x000000060e08d980 */ /* 0x000168000c101b00 */
[----:B------:R0:W5:Y:S04]  /*e050*/  @!P4 LD.E.64 R12, desc[UR6][R6.64] ;  /* 0x00000006060cc980 */ /* 0x000168000c101b00 */
[----:B------:R0:W5:Y:S02]  /*e060*/  @!P4 LD.E.64 R26, desc[UR6][R38.64] ;  /* 0x00000006261ac980 */ /* 0x000164000c101b00 */
.L_x_2389:
[----:B------:R-:W-:Y:S05]  /*e070*/  BSYNC B1 ;  /* 0x0000000000017941 */ /* 0x000fea0003800000 */
.L_x_2388:
[----:B------:R-:W2:Y:S01]  /*e080*/  LDL R0, [R1+0x94] ;  /* 0x0000940001007983 */ /* 0x000ea20000100800 */
[----:B0-----:R-:W-:Y:S01]  /*e090*/  VIADDMNMX R15, R34, -R40, 0x80, PT ;  /* 0x00000080220f7446 */ /* 0x001fe20003800928 */
[----:B------:R-:W-:Y:S01]  /*e0a0*/  BSSY B1, `(.L_x_2390) ;  /* 0x0000019000017945 */ /* 0x000fe20003800000 */
[----:B------:R-:W-:Y:S01]  /*e0b0*/  LOP3.LUT P2, RZ, R229, 0x4, RZ, 0xc0, !PT ;  /* 0x00000004e5ff7812 */ /* 0x000fe2000784c0ff */
[----:B---3--:R-:W0:Y:S01]  /*e0c0*/  S2R R4, SR_TID.X ;  /* 0x0000000000047919 */ /* 0x008e220000002100 */
[----:B------:R-:W-:Y:S01]  /*e0d0*/  ISETP.GE.AND P1, PT, R228, R15, PT ;  /* 0x0000000fe400720c */ /* 0x000fe20003f26270 */
[----:B0-----:R-:W-:-:S05]  /*e0e0*/  VIADD R6, R4, 0xffffff80 ;  /* 0xffffff8004067836 */ /* 0x001fca0000000000 */
[----:B------:R-:W-:-:S04]  /*e0f0*/  SHF.R.S32.HI R4, RZ, 0x1f, R6 ;  /* 0x0000001fff047819 */ /* 0x000fc80000011406 */
[----:B------:R-:W-:-:S05]  /*e100*/  LEA.HI R4, R4, R6, RZ, 0x5 ;  /* 0x0000000604047211 */ /* 0x000fca00078f28ff */
[----:B------:R-:W-:-:S05]  /*e110*/  IMAD.SHL.U32 R4, R4, 0x20, RZ ;  /* 0x0000002004047824 */ /* 0x000fca00078e00ff */
[----:B------:R-:W-:Y:S02]  /*e120*/  LOP3.LUT R4, R4, 0xfffffc00, RZ, 0xc0, !PT ;  /* 0xfffffc0004047812 */ /* 0x000fe400078ec0ff */
[----:B--2---:R-:W-:Y:S01]  /*e130*/  R2UR UR5, R0 ;  /* 0x00000000000572ca */ /* 0x004fe200000e0000 */
[----:B------:R-:W-:-:S05]  /*e140*/  IMAD.SHL.U32 R0, R229, 0x80, RZ ;  /* 0x00000080e5007824 */ /* 0x000fca00078e00ff */
[----:B------:R-:W-:-:S04]  /*e150*/  LOP3.LUT R3, R0, 0x380, RZ, 0xc0, !PT ;  /* 0x0000038000037812 */ /* 0x000fc800078ec0ff */
[----:B------:R-:W-:Y:S02]  /*e160*/  LOP3.LUT R0, R3, 0x30, R18, 0xf8, !PT ;  /* 0x0000003003007812 */ /* 0x000fe400078ef812 */
[----:B------:R-:W-:Y:S01]  /*e170*/  SHF.R.U32.HI R3, RZ, 0x3, R3 ;  /* 0x00000003ff037819 */ /* 0x000fe20000011603 */
[----:B------:R-:W-:-:S03]  /*e180*/  ULEA.HI UR4, UR5, UR5, URZ, 0x1 ;  /* 0x0000000505047291 */ /* 0x000fc6000f8f083f */
[----:B------:R-:W-:Y:S01]  /*e190*/  LOP3.LUT R3, R0, R3, RZ, 0x3c, !PT ;  /* 0x0000000300037212 */ /* 0x000fe200078e3cff */
[----:B------:R-:W-:-:S03]  /*e1a0*/  ULOP3.LUT UR4, UR4, 0xfffffffe, URZ, 0xc0, !UPT ;  /* 0xfffffffe04047892 */ /* 0x000fc6000f8ec03f */
[----:B------:R-:W-:Y:S01]  /*e1b0*/  IADD3 R3, R16, R3, R4 ;  /* 0x0000000310037210 */ /* 0x000fe20007ffe004 */
[----:B------:R-:W-:-:S04]  /*e1c0*/  UIADD3 UR4, UR5, -UR4, URZ ;  /* 0x8000000405047290 */ /* 0x000fc8000fffe03f */
[C---:B------:R-:W-:Y:S02]  /*e1d0*/  VIADD R4, R3.reuse, 0x1c400 ;  /* 0x0001c40003047836 */ /* 0x040fe40000000000 */
[----:B------:R-:W-:Y:S02]  /*e1e0*/  IMAD.U32 R5, RZ, RZ, UR4 ;  /* 0x00000004ff057e24 */ /* 0x000fe4000f8e00ff */
[----:B------:R-:W-:-:S03]  /*e1f0*/  VIADD R0, R3, 0x1c440 ;  /* 0x0001c44003007836 */ /* 0x000fc60000000000 */
[----:B------:R-:W-:-:S04]  /*e200*/  SHF.L.U32 R5, R5, 0x1f, RZ ;  /* 0x0000001f05057819 */ /* 0x000fc800000006ff */
[----:B------:R-:W0:Y:S02]  /*e210*/  SYNCS.PHASECHK.TRANS64.TRYWAIT P0, [R16+URZ+0x2e800], R5 ;  /* 0x02e80005100075a7 */ /* 0x000e24000800017f */
[----:B0-----:R-:W-:Y:S05]  /*e220*/  @!P0 BRA `(.L_x_2391) ;  /* 0x0000021400548947 */ /* 0x001fea0003800000 */
.L_x_2622:
[----:B------:R-:W-:Y:S05]  /*e230*/  BSYNC B1 ;  /* 0x0000000000017941 */ /* 0x000fea0003800000 */
.L_x_2390:
        /* <DEDUP_REMOVED lines=15> */
[----:B------:R-:W-:Y:S02]  /*e330*/  SHF.R.U32.HI R35, RZ, 0x10, R29 ;  /* 0x00000010ff237819 */ /* 0x000fe4000001161d */
[----:B------:R-:W-:Y:S02]  /*e340*/  LOP3.LUT R38, R31, 0xff, RZ, 0xc0, !PT ;  /* 0x000000ff1f267812 */ /* 0x000fe400078ec0ff */
[----:B------:R-:W-:Y:S01]  /*e350*/  LOP3.LUT R39, R39, 0xff, RZ, 0xc0, !PT ;  /* 0x000000ff27277812 */ /* 0x000fe200078ec0ff */
[----:B------:R-:W-:Y:S01]  /*e360*/  IMAD.U32 R35, R35, 0x10000, RZ ;  /* 0x0001000023237824 */ /* 0x000fe200078e00ff */
[----:B------:R-:W-:Y:S02]  /*e370*/  SHF.R.U32.HI R40, RZ, 0x10, R31 ;  /* 0x00000010ff287819 */ /* 0x000fe4000001161f */
[----:B----4-:R-:W-:Y:S02]  /*e380*/  LOP3.LUT R14, R28, 0xff, RZ, 0xc0, !PT ;  /* 0x000000ff1c0e7812 */ /* 0x010fe400078ec0ff */
[----:B------:R-:W-:-:S02]  /*e390*/  LOP3.LUT R33, R32, 0xff, RZ, 0xc0, !PT ;  /* 0x000000ff20217812 */ /* 0x000fc400078ec0ff */
[----:B------:R-:W-:Y:S01]  /*e3a0*/  PRMT R38, R39, 0x7604, R38 ;  /* 0x0000760427267816 */ /* 0x000fe20000000026 */
[----:B------:R-:W-:Y:S01]  /*e3b0*/  IMAD.U32 R39, R40, 0x10000, RZ ;  /* 0x0001000028277824 */ /* 0x000fe200078e00ff */
        /* <DEDUP_REMOVED lines=9> */
[----:B0-----:R-:W-:Y:S02]  /*e450*/  F2FP.F16.E4M3.UNPACK_B R14, R6.H1 ;  /* 0x00000006ff0e723e */ /* 0x001fe400030006ff */
[----:B------:R-:W-:-:S02]  /*e460*/  LOP3.LUT R37, R37, 0xff0000, R30, 0xf8, !PT ;  /* 0x00ff000025257812 */ /* 0x000fc400078ef81e */
[----:B------:R-:W-:Y:S02]  /*e470*/  F2FP.F16.E4M3.UNPACK_B R38, R39 ;  /* 0x00000027ff26723e */ /* 0x000fe400020006ff */
[----:B------:R-:W-:Y:S02]  /*e480*/  F2FP.F16.E4M3.UNPACK_B R32, R35 ;  /* 0x00000023ff20723e */ /* 0x000fe400020006ff */
[----:B------:R-:W-:Y:S01]  /*e490*/  LOP3.LUT R34, R37, 0xff000000, R30, 0xf8, !PT ;  /* 0xff00000025227812 */ /* 0x000fe200078ef81e */
[--C-:B------:R-:W-:Y:S01]  /*e4a0*/  HADD2.F32 R30, -RZ, R14.reuse.H0_H0 ;  /* 0x2000000eff1e7230 */ /* 0x100fe20000004100 */
[--C-:B------:R-:W-:Y:S01]  /*e4b0*/  LOP3.LUT R33, R33, 0xff0000, R28.reuse, 0xf8, !PT ;  /* 0x00ff000021217812 */ /* 0x100fe200078ef81c */
[----:B------:R-:W-:Y:S01]  /*e4c0*/  HADD2.F32 R14, -RZ, R14.H1_H1 ;  /* 0x3000000eff0e7230 */ /* 0x000fe20000004100 */
[----:B------:R-:W-:Y:S01]  /*e4d0*/  F2FP.F16.E4M3.UNPACK_B R29, R6 ;  /* 0x00000006ff1d723e */ /* 0x000fe200020006ff */
[----:B------:R-:W-:Y:S01]  /*e4e0*/  HADD2.F32 R41, -RZ, R38.H1_H1 ;  /* 0x30000026ff297230 */ /* 0x000fe20000004100 */
[----:B------:R-:W-:Y:S01]  /*e4f0*/  LOP3.LUT R33, R33, 0xff000000, R28, 0xf8, !PT ;  /* 0xff00000021217812 */ /* 0x000fe200078ef81c */
[----:B------:R-:W-:Y:S01]  /*e500*/  HADD2.F32 R37, -RZ, R32.H1_H1 ;  /* 0x30000020ff257230 */ /* 0x000fe20000004100 */
[----:B------:R-:W-:Y:S01]  /*e510*/  F2FP.F16.E4M3.UNPACK_B R28, R5.H1 ;  /* 0x00000005ff1c723e */ /* 0x000fe200030006ff */
[----:B------:R-:W-:-:S02]  /*e520*/  HADD2.F32 R38, -RZ, R38.H0_H0 ;  /* 0x20000026ff267230 */ /* 0x000fc40000004100 */
[C---:B------:R-:W-:Y:S01]  /*e530*/  FMUL.FTZ R43, R14.reuse, R41 ;  /* 0x000000290e2b7220 */ /* 0x040fe20000410000 */
[----:B------:R-:W-:Y:S02]  /*e540*/  HADD2.F32 R32, -RZ, R32.H0_H0 ;  /* 0x20000020ff207230 */ /* 0x000fe40000004100 */
[----:B------:R-:W-:Y:S01]  /*e550*/  FMUL.FTZ R40, R14, R37 ;  /* 0x000000250e287220 */ /* 0x000fe20000410000 */
[----:B------:R-:W-:Y:S01]  /*e560*/  F2FP.F16.E4M3.UNPACK_B R14, R5 ;  /* 0x00000005ff0e723e */ /* 0x000fe200020006ff */
[--C-:B------:R-:W-:Y:S01]  /*e570*/  HADD2.F32 R5, -RZ, R29.reuse.H1_H1 ;  /* 0x3000001dff057230 */ /* 0x100fe20000004100 */
[----:B------:R-:W-:Y:S01]  /*e580*/  F2FP.F16.E4M3.UNPACK_B R31, R7 ;  /* 0x00000007ff1f723e */ /* 0x000fe200020006ff */
[C---:B------:R-:W-:Y:S01]  /*e590*/  FFMA.FTZ R43, R30.reuse, R37, -R43 ;  /* 0x000000251e2b7223 */ /* 0x040fe2000001082b */
        /* <DEDUP_REMOVED lines=72> */
.L_x_2395:
[----:B------:R-:W-:Y:S05]  /*ea20*/  BSYNC B2 ;  /* 0x0000000000027941 */ /* 0x000fea0003800000 */
.L_x_2394:
        /* <DEDUP_REMOVED lines=36> */
[--C-:B------:R-:W-:Y:S01]  /*ec70*/  HADD2.F32 R24, -RZ, R14.reuse.H0_H0 ;  /* 0x2000000eff187230 */ /* 0x100fe20000004100 */
[----:B------:R-:W-:Y:S01]  /*ec80*/  F2FP.F16.E4M3.UNPACK_B R21, R6 ;  /* 0x00000006ff15723e */ /* 0x000fe200020006ff */
[----:B------:R-:W-:Y:S01]  /*ec90*/  HADD2.F32 R14, -RZ, R14.H1_H1 ;  /* 0x3000000eff0e7230 */ /* 0x000fe20000004100 */
[----:B------:R-:W-:Y:S01]  /*eca0*/  LOP3.LUT R29, R29, 0xff000000, R20, 0xf8, !PT ;  /* 0xff0000001d1d7812 */ /* 0x000fe200078ef814 */
        /* <DEDUP_REMOVED lines=83> */
.L_x_2393:
[----:B------:R-:W-:Y:S05]  /*f1e0*/  BSYNC B1 ;  /* 0x0000000000017941 */ /* 0x000fea0003800000 */
.L_x_2392:
[----:B01----:R-:W-:-:S04]  /*f1f0*/  IADD3 R4, R228, 0x40, RZ ;  /* 0x00000040e4047810 */ /* 0x003fc80007ffe0ff */
        /* <DEDUP_REMOVED lines=129> */
.L_x_2398:
[----:B------:R-:W-:Y:S05]  /*fa10*/  BSYNC B1 ;  /* 0x0000000000017941 */ /* 0x000fea0003800000 */
.L_x_2397:
        /* <DEDUP_REMOVED lines=80> */
[----:B------:R-:W-:-:S02]  /*ff20*/  HADD2.F32 R6, -RZ, R4.H1_H1 ;  /* 0x30000004ff067230 */ /* 0x000fc40000004100 */
[----:B------:R-:W-:Y:S02]  /*ff30*/  HADD2.F32 R10, -RZ, R9.H1_H1 ;  /* 0x30000009ff0a7230 */ /* 0x000fe40000004100 */
[----:B------:R-:W-:Y:S02]  /*ff40*/  HADD2.F32 R5, -RZ, R4.H0_H0 ;  /* 0x20000004ff057230 */ /* 0x000fe40000004100 */
[C---:B------:R-:W-:Y:S01]  /*ff50*/  FMUL.FTZ R14, R6.reuse, R12 ;  /* 0x0000000c060e7220 */ /* 0x040fe20000410000 */
[----:B------:R-:W-:Y:S02]  /*ff60*/  HADD2.F32 R4, -RZ, R3.H1_H1 ;  /* 0x30000003ff047230 */ /* 0x000fe40000004100 */
[-C--:B------:R-:W-:Y:S01]  /*ff70*/  FMUL.FTZ R20, R6, R10.reuse ;  /* 0x0000000a06147220 */ /* 0x080fe20000410000 */
[----:B------:R-:W-:Y:S02]  /*ff80*/  HADD2.F32 R9, -RZ, R9.H0_H0 ;  /* 0x20000009ff097230 */ /* 0x000fe40000004100 */
[----:B------:R-:W-:Y:S01]  /*ff90*/  FFMA.FTZ R14, R5, R10, -R14 ;  /* 0x0000000a050e7223 */ /* 0x000fe2000001080e */
[----:B------:R-:W-:-:S02]  /*ffa0*/  HADD2.F32 R3, -RZ, R3.H0_H0 ;  /* 0x20000003ff037230 */ /* 0x000fc40000004100 */
[C---:B------:R-:W-:Y:S01]  /*ffb0*/  FMUL.FTZ R6, R4.reuse, R11 ;  /* 0x0000000b04067220 */ /* 0x040fe20000410000 */
[----:B------:R-:W-:Y:S01]  /*ffc0*/  FFMA.FTZ R15, R5, R12, R20 ;  /* 0x0000000c050f7223 */ /* 0x000fe20000010014 */
[-C--:B------:R-:W-:Y:S01]  /*ffd0*/  FMUL.FTZ R4, R4, R9.reuse ;  /* 0x0000000904047220 */ /* 0x080fe20000410000 */
[----:B------:R-:W-:Y:S02]  /*ffe0*/  HADD2.F32 R5, -RZ, R13.H1_H1 ;  /* 0x3000000dff057230 */ /* 0x000fe40000004100 */
[C---:B------:R-:W-:Y:S01]  /*fff0*/  FFMA.FTZ R12, R3.reuse, R9, -R6 ;  /* 0x00000009030c7223 */ /* 0x040fe20000010806 */
[--C-:B------:R-:W-:Y:S02]  /*10000*/  HADD2.F32 R9, -RZ, R21.reuse.H1_H1 ;  /* 0x30000015ff097230 */ /* 0x100fe40000004100 */
[----:B------:R-:W-:Y:S01]  /*10010*/  FFMA.FTZ R11, R3, R11, R4 ;  /* 0x0000000b030b7223 */ /* 0x000fe20000010004 */
[----:B------:R-:W-:Y:S02]  /*10020*/  HADD2.F32 R4, -RZ, R8.H1_H1 ;  /* 0x30000008ff047230 */ /* 0x000fe40000004100 */
[----:B------:R-:W-:-:S02]  /*10030*/  HADD2.F32 R10, -RZ, R21.H0_H0 ;  /* 0x20000015ff0a7230 */ /* 0x000fc40000004100 */
[----:B------:R-:W-:Y:S02]  /*10040*/  HADD2.F32 R3, -RZ, R7.H1_H1 ;  /* 0x30000007ff037230 */ /* 0x000fe40000004100 */
[C---:B------:R-:W-:Y:S01]  /*10050*/  FMUL.FTZ R20, R4.reuse, R5 ;  /* 0x0000000504147220 */ /* 0x040fe20000410000 */
[----:B------:R-:W-:Y:S02]  /*10060*/  HADD2.F32 R6, -RZ, R13.H0_H0 ;  /* 0x2000000dff067230 */ /* 0x000fe40000004100 */
[----:B------:R-:W-:Y:S01]  /*10070*/  FMUL.FTZ R13, R4, R9 ;  /* 0x00000009040d7220 */ /* 0x000fe20000410000 */
        /* <DEDUP_REMOVED lines=12> */
[----:B------:R-:W-:Y:S02]  /*10140*/  F2FP.SATFINITE.E4M3.F32.PACK_AB_MERGE_C R6, R27, R24, R6 ;  /* 0x000000181b06723e */ /* 0x000fe40004807006 */
[----:B------:R-:W-:Y:S02]  /*10150*/  F2FP.SATFINITE.E4M3.F32.PACK_AB_MERGE_C R7, R28, R31, R7 ;  /* 0x0000001f1c07723e */ /* 0x000fe40004807007 */
[----:B------:R-:W-:-:S02]  /*10160*/  F2FP.SATFINITE.E4M3.F32.PACK_AB_MERGE_C R4, R11, R12, R4 ;  /* 0x0000000c0b04723e */ /* 0x000fc40004807004 */
[----:B------:R-:W-:-:S05]  /*10170*/  F2FP.SATFINITE.E4M3.F32.PACK_AB_MERGE_C R5, R10, R5, R13 ;  /* 0x000000050a05723e */ /* 0x000fca000480700d */
[----:B------:R3:W-:Y:S01]  /*10180*/  STS.128 [R0+0x2000], R4 ;  /* 0x0020000400007388 */ /* 0x0007e20000000c00 */
[----:B------:R-:W-:Y:S05]  /*10190*/  BRA `(.L_x_2396) ;  /* 0x0000002400a87947 */ /* 0x000fea0003800000 */
.L_x_2383:
[----:B------:R-:W0:Y:S01]  /*101a0*/  S2R R0, SR_TID.X ;  /* 0x0000000000007919 */ /* 0x000e220000002100 */
[----:B------:R-:W1:Y:S01]  /*101b0*/  LDC R34, c[0x0][0x448] ;  /* 0x00011200ff227b82 */ /* 0x000e620000000800 */
[----:B------:R-:W-:Y:S01]  /*101c0*/  IMAD.MOV.U32 R4, RZ, RZ, R24 ;  /* 0x000000ffff047224 */ /* 0x000fe200078e0018 */
[----:B------:R-:W-:Y:S01]  /*101d0*/  ULDC.64 UR4, c[0x0][0x3f8] ;  /* 0x0000fe0000047ab9 */ /* 0x000fe20000000a00 */
[----:B------:R-:W-:Y:S01]  /*101e0*/  IMAD.MOV.U32 R6, RZ, RZ, R26 ;  /* 0x000000ffff067224 */ /* 0x000fe200078e001a */
[----:B------:R-:W-:Y:S01]  /*101f0*/  ULDC.64 UR6, c[0x0][0x408] ;  /* 0x0001020000067ab9 */ /* 0x000fe20000000a00 */
[----:B------:R-:W-:Y:S01]  /*10200*/  IMAD.MOV.U32 R7, RZ, RZ, R31 ;  /* 0x000000ffff077224 */ /* 0x000fe200078e001f */
[----:B------:R-:W-:Y:S01]  /*10210*/  ULDC.64 UR8, c[0x0][0x400] ;  /* 0x0001000000087ab9 */ /* 0x000fe20000000a00 */
[----:B-1----:R-:W-:Y:S01]  /*10220*/  ISETP.NE.AND P0, PT, R34, 0x1, PT ;  /* 0x000000012200780c */ /* 0x002fe20003f05270 */
[----:B0-----:R-:W-:-:S05]  /*10230*/  VIADD R0, R0, 0xffffff80 ;  /* 0xffffff8000007836 */ /* 0x001fca0000000000 */
[----:B------:R-:W-:-:S07]  /*10240*/  SHF.R.S32.HI R3, RZ, 0x1f, R0 ;  /* 0x0000001fff037819 */ /* 0x000fce0000011400 */
[----:B------:R-:W0:Y:S01]  /*10250*/  @P0 LDC R5, c[0x0][0x450] ;  /* 0x00011400ff050b82 */ /* 0x000e220000000800 */
[----:B------:R-:W-:-:S04]  /*10260*/  LEA.HI R3, R3, R0, RZ, 0x2 ;  /* 0x0000000003037211 */ /* 0x000fc800078f10ff */
[----:B------:R-:W-:-:S05]  /*10270*/  LOP3.LUT R3, R3, 0xfffffffc, RZ, 0xc0, !PT ;  /* 0xfffffffc03037812 */ /* 0x000fca00078ec0ff */
[----:B------:R-:W-:Y:S02]  /*10280*/  IMAD.IADD R3, R0, 0x1, -R3 ;  /* 0x0000000100037824 */ /* 0x000fe400078e0a03 */
[----:B------:R-:W1:Y:S02]  /*10290*/  @P0 LDC R0, c[0x0][0x44c] ;  /* 0x00011300ff000b82 */ /* 0x000e640000000800 */
[----:B------:R-:W-:-:S04]  /*102a0*/  IMAD R3, R3, 0x40, R41 ;  /* 0x0000004003037824 */ /* 0x000fc800078e0229 */
[----:B-1----:R-:W-:-:S05]  /*102b0*/  @P0 IMAD.HI.U32 R0, R3, R0, RZ ;  /* 0x0000000003000227 */ /* 0x002fca00078e00ff */
[----:B0-----:R-:W-:Y:S01]  /*102c0*/  @P0 SHF.R.U32.HI R3, RZ, R5, R0 ;  /* 0x00000005ff030219 */ /* 0x001fe20000011600 */
        /* <DEDUP_REMOVED lines=15> */
[----:B------:R-:W2:Y:S01]  /*103c0*/  LDL R0, [R1+0x40] ;  /* 0x0000400001007983 */ /* 0x000ea20000100800 */
[----:B------:R-:W0:Y:S01]  /*103d0*/  LDC R39, c[0x0][0x3f4] ;  /* 0x0000fd00ff277b82 */ /* 0x000e220000000800 */
[----:B------:R-:W-:Y:S02]  /*103e0*/  ULDC.64 UR4, c[0x0][0x208] ;  /* 0x0000820000047ab9 */ /* 0x000fe40000000a00 */
[----:B------:R-:W1:Y:S04]  /*103f0*/  SHFL.IDX PT, R5, R35, RZ, 0x1c1f ;  /* 0x001c1fff23057589 */ /* 0x000e6800000e0000 */
[----:B------:R-:W3:Y:S04]  /*10400*/  SHFL.IDX PT, R14, R9, RZ, 0x1c1f ;  /* 0x001c1fff090e7589 */ /* 0x000ee800000e0000 */
[----:B------:R-:W4:Y:S04]  /*10410*/  SHFL.IDX PT, R3, R8, RZ, 0x1c1f ;  /* 0x001c1fff08037589 */ /* 0x000f2800000e0000 */
[----:B------:R-:W5:Y:S01]  /*10420*/  SHFL.IDX PT, R7, R37, RZ, 0x1c1f ;  /* 0x001c1fff25077589 */ /* 0x000f6200000e0000 */
[----:B0-----:R-:W-:Y:S01]  /*10430*/  ISETP.GE.AND P0, PT, R18, R39, PT ;  /* 0x000000271200720c */ /* 0x001fe20003f06270 */
[----:B--2---:R-:W-:-:S05]  /*10440*/  IMAD R34, R0, R34, RZ ;  /* 0x0000002200227224 */ /* 0x004fca00078e02ff */
[----:B------:R-:W-:-:S13]  /*10450*/  ISETP.GE.OR P1, PT, R41, R34, P0 ;  /* 0x000000222900720c */ /* 0x000fda0000726670 */
[C---:B-1----:R-:W-:Y:S02]  /*10460*/  @!P1 IADD3 R0, P2, R18.reuse, R5, RZ ;  /* 0x0000000512009210 */ /* 0x042fe40007f5e0ff */
[----:B---3--:R-:W-:Y:S02]  /*10470*/  @!P1 IADD3 R14, P3, R18, R14, RZ ;  /* 0x0000000e120e9210 */ /* 0x008fe40007f7e0ff */
[----:B----4-:R-:W-:Y:S01]  /*10480*/  @!P1 IADD3.X R5, R3, R19, RZ, P2, !PT ;  /* 0x0000001303059210 */ /* 0x010fe200017fe4ff */
[----:B------:R-:W-:Y:S02]  /*10490*/  @!P1 IMAD.MOV.U32 R4, RZ, RZ, R0 ;  /* 0x000000ffff049224 */ /* 0x000fe400078e0000 */
[----:B-----5:R-:W-:Y:S02]  /*104a0*/  @!P1 IMAD.X R3, R7, 0x1, R19, P3 ;  /* 0x0000000107039824 */ /* 0x020fe400018e0613 */
[----:B------:R-:W-:Y:S02]  /*104b0*/  @!P1 IMAD.MOV.U32 R24, RZ, RZ, R14 ;  /* 0x000000ffff189224 */ /* 0x000fe400078e000e */
[----:B------:R-:W-:Y:S01]  /*104c0*/  @!P1 IMAD.MOV.U32 R25, RZ, RZ, R3 ;  /* 0x000000ffff199224 */ /* 0x000fe200078e0003 */
[----:B------:R-:W2:Y:S05]  /*104d0*/  @!P1 LD.E.128 R4, desc[UR4][R4.64] ;  /* 0x0000000404049980 */ /* 0x000eaa000c101d00 */
        /* <DEDUP_REMOVED lines=12> */
[----:B------:R-:W-:Y:S01]  /*105a0*/  @!P1 IMAD.MOV.U32 R30, RZ, RZ, R6 ;  /* 0x000000ffff1e9224 */ /* 0x000fe200078e0006 */
[----:B---3--:R-:W-:Y:S01]  /*105b0*/  @!P1 MOV R29, R25 ;  /* 0x00000019001d9202 */ /* 0x008fe20000000f00 */
[----:B------:R-:W-:-:S02]  /*105c0*/  @!P1 IMAD.MOV.U32 R31, RZ, RZ, R7 ;  /* 0x000000ffff1f9224 */ /* 0x000fc400078e0007 */
[----:B------:R-:W-:Y:S02]  /*105d0*/  @!P1 IMAD.MOV.U32 R28, RZ, RZ, R24 ;  /* 0x000000ffff1c9224 */ /* 0x000fe400078e0018 */
[----:B------:R-:W-:Y:S02]  /*105e0*/  @!P1 IMAD.MOV.U32 R20, RZ, RZ, R26 ;  /* 0x000000ffff149224 */ /* 0x000fe400078e001a */
[----:B01--4-:R-:W-:-:S07]  /*105f0*/  @!P1 IMAD.MOV.U32 R21, RZ, RZ, R27 ;  /* 0x000000ffff159224 */ /* 0x013fce00078e001b */
.L_x_2632:
        /* <DEDUP_REMOVED lines=11> */
[C---:B------:R-:W-:Y:S01]  /*106b0*/  IADD3 R8, P1, R18.reuse, R35, RZ ;  /* 0x0000002312087210 */ /* 0x040fe20007f3e0ff */
[----:B------:R-:W-:Y:S01]  /*106c0*/  ULDC.64 UR4, c[0x0][0x208] ;  /* 0x0000820000047ab9 */ /* 0x000fe20000000a00 */
[----:B------:R-:W-:-:S03]  /*106d0*/  IADD3 R4, P2, R18, R14, RZ ;  /* 0x0000000e12047210 */ /* 0x000fc60007f5e0ff */
[--C-:B------:R-:W-:Y:S02]  /*106e0*/  IMAD.X R9, R3, 0x1, R19.reuse, P1 ;  /* 0x0000000103097824 */ /* 0x100fe400008e0613 */
[----:B------:R-:W-:-:S04]  /*106f0*/  IMAD.X R5, R37, 0x1, R19, P2 ;  /* 0x0000000125057824 */ /* 0x000fc800010e0613 */
[----:B------:R-:W5:Y:S04]  /*10700*/  LD.E.128 R8, desc[UR4][R8.64] ;  /* 0x0000000408087980 */ /* 0x000f68000c101d00 */
[----:B------:R-:W5:Y:S02]  /*10710*/  LD.E.128 R4, desc[UR4][R4.64] ;  /* 0x0000000404047980 */ /* 0x000f64000c101d00 */
.L_x_2401:
[----:B------:R-:W-:Y:S05]  /*10720*/  BSYNC B1 ;  /* 0x0000000000017941 */ /* 0x000fea0003800000 */
.L_x_2400:
[----:B------:R-:W2:Y:S04]  /*10730*/  LDL R0, [R1+0x94] ;  /* 0x0000940001007983 */ /* 0x000ea80000100800 */
[----:B------:R-:W3:Y:S01]  /*10740*/  LDL R12, [R1+0x54] ;  /* 0x00005400010c7983 */ /* 0x000ee20000100800 */
[----:B------:R-:W-:Y:S01]  /*10750*/  BSSY B1, `(.L_x_2402) ;  /* 0x000000d000017945 */ /* 0x000fe20003800000 */
[----:B--2---:R-:W-:Y:S01]  /*10760*/  R2UR UR5, R0 ;  /* 0x00000000000572ca */ /* 0x004fe200000e0000 */
[----:B------:R-:W-:Y:S01]  /*10770*/  VIADD R0, R228, 0x40 ;  /* 0x00000040e4007836 */ /* 0x000fe20000000000 */
[----:B---3--:R-:W-:-:S04]  /*10780*/  VIADDMNMX R13, R34, -R12, 0x80, PT ;  /* 0x00000080220d7446 */ /* 0x008fc8000380090c */
[-C--:B------:R-:W-:Y:S02]  /*10790*/  ISETP.GE.OR P2, PT, R228, R13.reuse, P0 ;  /* 0x0000000de400720c */ /* 0x080fe40000746670 */
[----:B------:R-:W-:-:S05]  /*107a0*/  ISETP.GE.OR P0, PT, R0, R13, P0 ;  /* 0x0000000d0000720c */ /* 0x000fca0000706670 */
[----:B------:R-:W-:-:S04]  /*107b0*/  ULEA.HI UR4, UR5, UR5, URZ, 0x1 ;  /* 0x0000000505047291 */ /* 0x000fc8000f8f083f */
[----:B------:R-:W-:-:S04]  /*107c0*/  ULOP3.LUT UR4, UR4, 0xfffffffe, URZ, 0xc0, !UPT ;  /* 0xfffffffe04047892 */ /* 0x000fc8000f8ec03f */
[----:B------:R-:W-:-:S06]  /*107d0*/  UIADD3 UR4, UR5, -UR4, URZ ;  /* 0x8000000405047290 */ /* 0x000fcc000fffe03f */
[----:B------:R-:W-:-:S05]  /*107e0*/  IMAD.U32 R3, RZ, RZ, UR4 ;  /* 0x00000004ff037e24 */ /* 0x000fca000f8e00ff */
[----:B------:R-:W-:-:S04]  /*107f0*/  SHF.L.U32 R3, R3, 0x1f, RZ ;  /* 0x0000001f03037819 */ /* 0x000fc800000006ff */
[----:B------:R-:W0:Y:S02]  /*10800*/  SYNCS.PHASECHK.TRANS64.TRYWAIT P1, [R16+URZ+0x2e800], R3 ;  /* 0x02e80003100075a7 */ /* 0x000e24000802017f */
[----:B0-----:R-:W-:Y:S05]  /*10810*/  @!P1 BRA `(.L_x_2403) ;  /* 0x000001f4001c9947 */ /* 0x001fea0003800000 */
.L_x_2633:
[----:B------:R-:W-:Y:S05]  /*10820*/  BSYNC B1 ;  /* 0x0000000000017941 */ /* 0x000fea0003800000 */
.L_x_2402:
[----:B------:R-:W-:Y:S04]  /*10830*/  BSSY B1, `(.L_x_2404) ;  /* 0x0000106000017945 */ /* 0x000fe80003800000 */
[----:B------:R-:W-:Y:S05]  /*10840*/  @P2 BRA `(.L_x_2405) ;  /* 0x0000001000102947 */ /* 0x000fea0003800000 */
[----:B------:R-:W1:Y:S01]  /*10850*/  S2R R26, SR_TID.X ;  /* 0x00000000001a7919 */ /* 0x000e620000002100 */
[----:B------:R-:W-:Y:S02]  /*10860*/  SHF.R.U32.HI R0, RZ, 0x8, R32 ;  /* 0x00000008ff007819 */ /* 0x000fe40000011620 */
[----:B0-----:R-:W-:Y:S02]  /*10870*/  LOP3.LUT R3, R32, 0xff, RZ, 0xc0, !PT ;  /* 0x000000ff20037812 */ /* 0x001fe400078ec0ff */
[----:B------:R-:W-:Y:S02]  /*10880*/  LOP3.LUT R0, R0, 0xff, RZ, 0xc0, !PT ;  /* 0x000000ff00007812 */ /* 0x000fe400078ec0ff */
[----:B------:R-:W-:Y:S02]  /*10890*/  SHF.R.U32.HI R12, RZ, 0x8, R33 ;  /* 0x00000008ff0c7819 */ /* 0x000fe40000011621 */
[----:B------:R-:W-:Y:S02]  /*108a0*/  SHF.R.U32.HI R14, RZ, 0x8, R30 ;  /* 0x00000008ff0e7819 */ /* 0x000fe4000001161e */
[----:B------:R-:W-:Y:S01]  /*108b0*/  PRMT R35, R0, 0x7604, R3 ;  /* 0x0000760400237816 */ /* 0x000fe20000000003 */
[----:B------:R-:W-:Y:S01]  /*108c0*/  IMAD.SHL.U32 R3, R229, 0x80, RZ ;  /* 0x00000080e5037824 */ /* 0x000fe200078e00ff */
[----:B------:R-:W-:-:S02]  /*108d0*/  LOP3.LUT R13, R33, 0xff, RZ, 0xc0, !PT ;  /* 0x000000ff210d7812 */ /* 0x000fc400078ec0ff */
[----:B------:R-:W-:Y:S02]  /*108e0*/  LOP3.LUT R12, R12, 0xff, RZ, 0xc0, !PT ;  /* 0x000000ff0c0c7812 */ /* 0x000fe400078ec0ff */
[----:B------:R-:W-:Y:S02]  /*108f0*/  LOP3.LUT R15, R30, 0xff, RZ, 0xc0, !PT ;  /* 0x000000ff1e0f7812 */ /* 0x000fe400078ec0ff */
[----:B------:R-:W-:Y:S02]  /*10900*/  LOP3.LUT R14, R14, 0xff, RZ, 0xc0, !PT ;  /* 0x000000ff0e0e7812 */ /* 0x000fe400078ec0ff */
[----:B------:R-:W-:Y:S02]  /*10910*/  PRMT R38, R12, 0x7604, R13 ;  /* 0x000076040c267816 */ /* 0x000fe4000000000d */
[----:B------:R-:W-:Y:S02]  /*10920*/  SHF.R.U32.HI R0, RZ, 0x8, R28 ;  /* 0x00000008ff007819 */ /* 0x000fe4000001161c */
[----:B------:R-:W-:-:S02]  /*10930*/  SHF.R.U32.HI R13, RZ, 0x8, R31 ;  /* 0x00000008ff0d7819 */ /* 0x000fc4000001161f */
[----:B------:R-:W-:Y:S01]  /*10940*/  LOP3.LUT R12, R3, 0x380, RZ, 0xc0, !PT ;  /* 0x00000380030c7812 */ /* 0x000fe200078ec0ff */
[----:B------:R-:W-:Y:S01]  /*10950*/  IMAD.IADD R3, R18, 0x1, R39 ;  /* 0x0000000112037824 */ /* 0x000fe200078e0227 */
[----:B------:R-:W-:Y:S02]  /*10960*/  PRMT R43, R14, 0x7604, R15 ;  /* 0x000076040e2b7816 */ /* 0x000fe4000000000f */
[----:B------:R-:W-:Y:S02]  /*10970*/  LOP3.LUT R15, R0, 0xff, RZ, 0xc0, !PT ;  /* 0x000000ff000f7812 */ /* 0x000fe400078ec0ff */
[----:B-1----:R-:W-:Y:S02]  /*10980*/  IADD3 R26, R26, -0x80, RZ ;  /* 0xffffff801a1a7810 */ /* 0x002fe40007ffe0ff */
[----:B------:R-:W-:Y:S02]  /*10990*/  LOP3.LUT R14, R31, 0xff, RZ, 0xc0, !PT ;  /* 0x000000ff1f0e7812 */ /* 0x000fe400078ec0ff */
[----:B------:R-:W-:-:S02]  /*109a0*/  SHF.R.S32.HI R40, RZ, 0x1f, R26 ;  /* 0x0000001fff287819 */ /* 0x000fc4000001141a */
[----:B------:R-:W-:Y:S02]  /*109b0*/  LOP3.LUT R13, R13, 0xff, RZ, 0xc0, !PT ;  /* 0x000000ff0d0d7812 */ /* 0x000fe400078ec0ff */
[----:B------:R-:W-:Y:S02]  /*109c0*/  LEA.HI R40, R40, R26, RZ, 0x5 ;  /* 0x0000001a28287211 */ /* 0x000fe400078f28ff */
[----:B------:R-:W-:Y:S02]  /*109d0*/  LOP3.LUT R0, R12, 0x70, R18, 0xf8, !PT ;  /* 0x000000700c007812 */ /* 0x000fe400078ef812 */
[----:B------:R-:W-:Y:S01]  /*109e0*/  SHF.R.U32.HI R25, RZ, 0x3, R12 ;  /* 0x00000003ff197819 */ /* 0x000fe2000001160c */
[----:B------:R-:W-:Y:S01]  /*109f0*/  IMAD.SHL.U32 R40, R40, 0x20, RZ ;  /* 0x0000002028287824 */ /* 0x000fe200078e00ff */
[----:B------:R-:W-:Y:S02]  /*10a00*/  LOP3.LUT R12, R12, 0x70, R3, 0xf8, !PT ;  /* 0x000000700c0c7812 */ /* 0x000fe400078ef803 */
[----:B------:R-:W-:-:S02]  /*10a10*/  LOP3.LUT R24, R28, 0xff, RZ, 0xc0, !PT ;  /* 0x000000ff1c187812 */ /* 0x000fc400078ec0ff */
[----:B------:R-:W-:Y:S02]  /*10a20*/  PRMT R45, R13, 0x7604, R14 ;  /* 0x000076040d2d7816 */ /* 0x000fe4000000000e */
[-C--:B------:R-:W-:Y:S02]  /*10a30*/  LOP3.LUT R3, R0, R25.reuse, RZ, 0x3c, !PT ;  /* 0x0000001900037212 */ /* 0x080fe400078e3cff */
[----:B------:R-:W-:Y:S02]  /*10a40*/  LOP3.LUT R40, R40, 0xfffffc00, RZ, 0xc0, !PT ;  /* 0xfffffc0028287812 */ /* 0x000fe400078ec0ff */
[----:B------:R-:W-:Y:S02]  /*10a50*/  SHF.R.U32.HI R13, RZ, 0x8, R29 ;  /* 0x00000008ff0d7819 */ /* 0x000fe4000001161d */
[----:B------:R-:W-:Y:S02]  /*10a60*/  PRMT R47, R15, 0x7604, R24 ;  /* 0x000076040f2f7816 */ /* 0x000fe40000000018 */
[----:B------:R-:W-:-:S02]  /*10a70*/  LOP3.LUT R25, R12, R25, RZ, 0x3c, !PT ;  /* 0x000000190c197212 */ /* 0x000fc400078e3cff */
[----:B------:R-:W-:Y:S02]  /*10a80*/  IADD3 R0, R16, R3, R40 ;  /* 0x0000000310007210 */ /* 0x000fe40007ffe028 */
[----:B------:R-:W-:Y:S02]  /*10a90*/  LOP3.LUT R24, R29, 0xff, RZ, 0xc0, !PT ;  /* 0x000000ff1d187812 */ /* 0x000fe400078ec0ff */
[----:B------:R-:W-:Y:S02]  /*10aa0*/  SHF.R.U32.HI R12, RZ, 0x8, R20 ;  /* 0x00000008ff0c7819 */ /* 0x000fe40000011614 */
[----:B------:R-:W-:Y:S02]  /*10ab0*/  LOP3.LUT R3, R13, 0xff, RZ, 0xc0, !PT ;  /* 0x000000ff0d037812 */ /* 0x000fe400078ec0ff */
[----:B------:R-:W-:Y:S02]  /*10ac0*/  LOP3.LUT R27, R20, 0xff, RZ, 0xc0, !PT ;  /* 0x000000ff141b7812 */ /* 0x000fe400078ec0ff */
[----:B------:R-:W-:-:S02]  /*10ad0*/  LOP3.LUT R26, R12, 0xff, RZ, 0xc0, !PT ;  /* 0x000000ff0c1a7812 */ /* 0x000fc400078ec0ff */
[----:B------:R-:W-:Y:S01]  /*10ae0*/  PRMT R44, R3, 0x7604, R24 ;  /* 0x00007604032c7816 */ /* 0x000fe20000000018 */
[----:B------:R-:W-:Y:S01]  /*10af0*/  LDS.128 R12, [R0+0x1c400] ;  /* 0x01c40000000c7984 */ /* 0x000fe20000000c00 */
[----:B------:R-:W-:Y:S02]  /*10b00*/  IADD3 R3, R16, R25, R40 ;  /* 0x0000001910037210 */ /* 0x000fe40007ffe028 */
[----:B------:R-:W-:Y:S02]  /*10b10*/  PRMT R51, R26, 0x7604, R27 ;  /* 0x000076041a337816 */ /* 0x000fe4000000001b */
[----:B------:R-:W-:Y:S01]  /*10b20*/  SHF.R.U32.HI R34, RZ, 0x8, R21 ;  /* 0x00000008ff227819 */ /* 0x000fe20000011615 */
[----:B------:R-:W0:Y:S01]  /*10b30*/  LDS.128 R24, [R3+0x1c400] ;  /* 0x01c4000003187984 */ /* 0x000e220000000c00 */
[----:B------:R-:W-:Y:S02]  /*10b40*/  LOP3.LUT R37, R21, 0xff, RZ, 0xc0, !PT ;  /* 0x000000ff15257812 */ /* 0x000fe400078ec0ff */
[----:B------:R-:W-:-:S02]  /*10b50*/  LOP3.LUT R34, R34, 0xff, RZ, 0xc0, !PT ;  /* 0x000000ff22227812 */ /* 0x000fc400078ec0ff */
[----:B------:R-:W-:Y:S02]  /*10b60*/  SHF.R.U32.HI R40, RZ, 0x10, R30 ;  /* 0x00000010ff287819 */ /* 0x000fe4000001161e */
[----:B------:R-:W-:Y:S02]  /*10b70*/  PRMT R53, R34, 0x7604, R37 ;  /* 0x0000760422357816 */ /* 0x000fe40000000025 */
[----:B------:R-:W-:Y:S02]  /*10b80*/  SHF.R.U32.HI R37, RZ, 0x10, R33 ;  /* 0x00000010ff257819 */ /* 0x000fe40000011621 */
[----:B------:R-:W-:Y:S02]  /*10b90*/  SHF.R.U32.HI R34, RZ, 0x10, R32 ;  /* 0x00000010ff227819 */ /* 0x000fe40000011620 */
[----:B------:R-:W-:Y:S02]  /*10ba0*/  LOP3.LUT R37, R37, 0xff, RZ, 0xc0, !PT ;  /* 0x000000ff25257812 */ /* 0x000fe400078ec0ff */
[----:B------:R-:W-:-:S02]  /*10bb0*/  LOP3.LUT R40, R40, 0xff, RZ, 0xc0, !PT ;  /* 0x000000ff28287812 */ /* 0x000fc400078ec0ff */
[----:B------:R-:W-:Y:S02]  /*10bc0*/  PRMT R41, R37, 0x7054, R38 ;  /* 0x0000705425297816 */ /* 0x000fe40000000026 */
[----:B------:R-:W-:Y:S02]  /*10bd0*/  SHF.R.U32.HI R37, RZ, 0x10, R29 ;  /* 0x00000010ff257819 */ /* 0x000fe4000001161d */
[----:B------:R-:W-:Y:S02]  /*10be0*/  SHF.R.U32.HI R42, RZ, 0x10, R31 ;  /* 0x00000010ff2a7819 */ /* 0x000fe4000001161f */
[----:B------:R-:W-:Y:S02]  /*10bf0*/  LOP3.LUT R37, R37, 0xff, RZ, 0xc0, !PT ;  /* 0x000000ff25257812 */ /* 0x000fe400078ec0ff */
[----:B------:R-:W-:Y:S02]  /*10c00*/  LOP3.LUT R34, R34, 0xff, RZ, 0xc0, !PT ;  /* 0x000000ff22227812 */ /* 0x000fe400078ec0ff */
[----:B------:R-:W-:-:S02]  /*10c10*/  PRMT R43, R40, 0x7054, R43 ;  /* 0x00007054282b7816 */ /* 0x000fc4000000002b */
[----:B------:R-:W-:Y:S02]  /*10c20*/  SHF.R.U32.HI R40, RZ, 0x10, R21 ;  /* 0x00000010ff287819 */ /* 0x000fe40000011615 */
[----:B------:R-:W-:Y:S02]  /*10c30*/  PRMT R49, R37, 0x7054, R44 ;  /* 0x0000705425317816 */ /* 0x000fe4000000002c */
[----:B------:R-:W-:Y:S02]  /*10c40*/  LOP3.LUT R42, R42, 0xff, RZ, 0xc0, !PT ;  /* 0x000000ff2a2a7812 */ /* 0x000fe400078ec0ff */
[----:B------:R-:W-:Y:S02]  /*10c50*/  PRMT R35, R34, 0x7054, R35 ;  /* 0x0000705422237816 */ /* 0x000fe40000000023 */
[----:B------:R-:W-:Y:S02]  /*10c60*/  SHF.R.U32.HI R38, RZ, 0x10, R20 ;  /* 0x00000010ff267819 */ /* 0x000fe40000011614 */
[----:B------:R-:W-:-:S02]  /*10c70*/  SHF.R.U32.HI R34, RZ, 0x10, R28 ;  /* 0x00000010ff227819 */ /* 0x000fc4000001161c */
[----:B------:R-:W-:Y:S02]  /*10c80*/  LOP3.LUT R40, R40, 0xff, RZ, 0xc0, !PT ;  /* 0x000000ff28287812 */ /* 0x000fe400078ec0ff */
[----:B------:R-:W-:Y:S02]  /*10c90*/  LOP3.LUT R49, R49, 0xff000000, R29, 0xf8, !PT ;  /* 0xff00000031317812 */ /* 0x000fe400078ef81d */
[----:B------:R-:W-:Y:S02]  /*10ca0*/  PRMT R45, R42, 0x7054, R45 ;  /* 0x000070542a2d7816 */ /* 0x000fe4000000002d */
[----:B------:R-:W-:Y:S02]  /*10cb0*/  LOP3.LUT R38, R38, 0xff, RZ, 0xc0, !PT ;  /* 0x000000ff26267812 */ /* 0x000fe400078ec0ff */
[----:B------:R-:W-:Y:S02]  /*10cc0*/  LOP3.LUT R34, R34, 0xff, RZ, 0xc0, !PT ;  /* 0x000000ff22227812 */ /* 0x000fe400078ec0ff */
[----:B------:R-:W-:-:S02]  /*10cd0*/  PRMT R53, R40, 0x7054, R53 ;  /* 0x0000705428357816 */ /* 0x000fc40000000035 */
[----:B------:R-:W-:Y:S02]  /*10ce0*/  LOP3.LUT R37, R35, 0xff000000, R32, 0xf8, !PT ;  /* 0xff00000023257812 */ /* 0x000fe400078ef820 */
[----:B------:R-:W-:Y:S02]  /*10cf0*/  LOP3.LUT R41, R41, 0xff000000, R33, 0xf8, !PT ;  /* 0xff00000029297812 */ /* 0x000fe400078ef821 */
[----:B------:R-:W-:Y:S02]  /*10d00*/  LOP3.LUT R42, R43, 0xff000000, R30, 0xf8, !PT ;  /* 0xff0000002b2a7812 */ /* 0x000fe400078ef81e */
[----:B------:R-:W-:Y:S02]  /*10d10*/  F2FP.F16.E4M3.UNPACK_B R43, R49.H1 ;  /* 0x00000031ff2b723e */ /* 0x000fe400030006ff */
[----:B0-----:R-:W-:Y:S02]  /*10d20*/  F2FP.F16.E4M3.UNPACK_B R32, R25.H1 ;  /* 0x00000019ff20723e */ /* 0x001fe400030006ff */
[----:B------:R-:W-:Y:S01]  /*10d30*/  PRMT R51, R38, 0x7054, R51 ;  /* 0x0000705426337816 */ /* 0x000fe20000000033 */
[----:B------:R-:W-:Y:S01]  /*10d40*/  HADD2.F32 R44, -RZ, R43.H0_H0 ;  /* 0x2000002bff2c7230 */ /* 0x000fe20000004100 */
[----:B------:R-:W-:Y:S01]  /*10d50*/  PRMT R47, R34, 0x7054, R47 ;  /* 0x00007054222f7816 */ /* 0x000fe2000000002f */
[--C-:B------:R-:W-:Y:S01]  /*10d60*/  HADD2.F32 R33, -RZ, R32.reuse.H0_H0 ;  /* 0x20000020ff217230 */ /* 0x100fe20000004100 */
[----:B------:R-:W-:Y:S01]  /*10d70*/  LOP3.LUT R53, R53, 0xff000000, R21, 0xf8, !PT ;  /* 0xff00000035357812 */ /* 0x000fe200078ef815 */
[----:B------:R-:W-:Y:S01]  /*10d80*/  HADD2.F32 R32, -RZ, R32.H1_H1 ;  /* 0x30000020ff207230 */ /* 0x000fe20000004100 */
[----:B------:R-:W-:-:S02]  /*10d90*/  F2FP.F16.E4M3.UNPACK_B R38, R41.H1 ;  /* 0x00000029ff26723e */ /* 0x000fc400030006ff */
[----:B------:R-:W-:Y:S02]  /*10da0*/  F2FP.F16.E4M3.UNPACK_B R21, R13.H1 ;  /* 0x0000000dff15723e */ /* 0x000fe400030006ff */
[----:B------:R-:W-:Y:S01]  /*10db0*/  LOP3.LUT R47, R47, 0xff000000, R28, 0xf8, !PT ;  /* 0xff0000002f2f7812 */ /* 0x000fe200078ef81c */
[--C-:B------:R-:W-:Y:S01]  /*10dc0*/  HADD2.F32 R40, -RZ, R38.reuse.H0_H0 ;  /* 0x20000026ff287230 */ /* 0x100fe20000004100 */
[-C--:B------:R-:W-:Y:S01]  /*10dd0*/  F2FP.F16.E4M3.UNPACK_B R29, R15.reuse ;  /* 0x0000000fff1d723e */ /* 0x080fe200020006ff */
[----:B------:R-:W-:Y:S01]  /*10de0*/  HADD2.F32 R38, -RZ, R38.H1_H1 ;  /* 0x30000026ff267230 */ /* 0x000fe20000004100 */
[----:B------:R-:W-:Y:S02]  /*10df0*/  F2FP.F16.E4M3.UNPACK_B R30, R15.H1 ;  /* 0x0000000fff1e723e */ /* 0x000fe400030006ff */
[----:B------:R-:W-:Y:S01]  /*10e00*/  F2FP.F16.E4M3.UNPACK_B R15, R14 ;  /* 0x0000000eff0f723e */ /* 0x000fe200020006ff */
[----:B------:R-:W-:Y:S01]  /*10e10*/  FMUL.FTZ R55, R33, R40 ;  /* 0x0000002821377220 */ /* 0x000fe20000410000 */
[----:B------:R-:W-:Y:S01]  /*10e20*/  F2FP.F16.E4M3.UNPACK_B R28, R14.H1 ;  /* 0x0000000eff1c723e */ /* 0x000fe200030006ff */
[--C-:B------:R-:W-:Y:S01]  /*10e30*/  HADD2.F32 R14, -RZ, R21.reuse.H0_H0 ;  /* 0x20000015ff0e7230 */ /* 0x100fe20000004100 */
[----:B------:R-:W-:Y:S01]  /*10e40*/  LOP3.LUT R45, R45, 0xff000000, R31, 0xf8, !PT ;  /* 0xff0000002d2d7812 */ /* 0x000fe200078ef81f */
[----:B------:R-:W-:Y:S01]  /*10e50*/  HADD2.F32 R21, -RZ, R21.H1_H1 ;  /* 0x30000015ff157230 */ /* 0x000fe20000004100 */
[----:B------:R-:W-:Y:S01]  /*10e60*/  LOP3.LUT R46, R51, 0xff000000, R20, 0xf8, !PT ;  /* 0xff000000332e7812 */ /* 0x000fe200078ef814 */
[-C--:B------:R-:W-:Y:S01]  /*10e70*/  FMUL.FTZ R51, R33, R44.reuse ;  /* 0x0000002c21337220 */ /* 0x080fe20000410000 */
[----:B------:R-:W-:Y:S01]  /*10e80*/  F2FP.F16.E4M3.UNPACK_B R31, R25 ;  /* 0x00000019ff1f723e */ /* 0x000fe200020006ff */
[C---:B------:R-:W-:Y:S01]  /*10e90*/  FFMA.FTZ R52, R14.reuse, R44, R55 ;  /* 0x0000002c0e347223 */ /* 0x040fe20000010037 */
[----:B------:R-:W-:Y:S01]  /*10ea0*/  F2FP.F16.E4M3.UNPACK_B R49, R49 ;  /* 0x00000031ff31723e */ /* 0x000fe200020006ff */
[----:B------:R-:W-:Y:S01]  /*10eb0*/  FFMA.FTZ R50, R14, R40, -R51 ;  /* 0x000000280e327223 */ /* 0x000fe20000010833 */
[----:B------:R-:W-:Y:S01]  /*10ec0*/  F2FP.F16.E4M3.UNPACK_B R41, R41 ;  /* 0x00000029ff29723e */ /* 0x000fe200020006ff */
[----:B------:R-:W-:Y:S01]  /*10ed0*/  HADD2.F32 R40, -RZ, R43.H1_H1 ;  /* 0x3000002bff287230 */ /* 0x000fe20000004100 */
[-C--:B------:R-:W-:Y:S01]  /*10ee0*/  F2FP.F16.E4M3.UNPACK_B R34, R27.reuse ;  /* 0x0000001bff22723e */ /* 0x080fe200020006ff */
[----:B------:R-:W-:Y:S01]  /*10ef0*/  HADD2.F32 R51, -RZ, R49.H0_H0 ;  /* 0x20000031ff337230 */ /* 0x000fe20000004100 */
[----:B------:R-:W-:Y:S01]  /*10f00*/  F2FP.F16.E4M3.UNPACK_B R35, R27.H1 ;  /* 0x0000001bff23723e */ /* 0x000fe200030006ff */
[----:B------:R-:W-:Y:S01]  /*10f10*/  HADD2.F32 R43, -RZ, R41.H0_H0 ;  /* 0x20000029ff2b7230 */ /* 0x000fe20000004100 */
[----:B------:R-:W-:Y:S01]  /*10f20*/  F2FP.F16.E4M3.UNPACK_B R27, R26 ;  /* 0x0000001aff1b723e */ /* 0x000fe200020006ff */
[C---:B------:R-:W-:Y:S01]  /*10f30*/  FMUL.FTZ R44, R32.reuse, R40 ;  /* 0x00000028202c7220 */ /* 0x040fe20000410000 */
[----:B------:R-:W-:Y:S01]  /*10f40*/  F2FP.F16.E4M3.UNPACK_B R33, R26.H1 ;  /* 0x0000001aff21723e */ /* 0x000fe200030006ff */
[----:B------:R-:W-:Y:S01]  /*10f50*/  HADD2.F32 R26, -RZ, R31.H0_H0 ;  /* 0x2000001fff1a7230 */ /* 0x000fe20000004100 */
[----:B------:R-:W-:Y:S01]  /*10f60*/  F2FP.F16.E4M3.UNPACK_B R20, R13 ;  /* 0x0000000dff14723e */ /* 0x000fe200020006ff */
[-C--:B------:R-:W-:Y:S01]  /*10f70*/  FMUL.FTZ R59, R32, R38.reuse ;  /* 0x00000026203b7220 */ /* 0x080fe20000410000 */
[----:B------:R-:W-:Y:S01]  /*10f80*/  FFMA.FTZ R57, R21, R38, -R44 ;  /* 0x0000002615397223 */ /* 0x000fe2000001082c */
[----:B------:R-:W-:Y:S01]  /*10f90*/  F2FP.F16.E4M3.UNPACK_B R38, R53.H1 ;  /* 0x00000035ff26723e */ /* 0x000fe200030006ff */
[----:B------:R-:W-:Y:S01]  /*10fa0*/  FMUL.FTZ R55, R26, R51 ;  /* 0x000000331a377220 */ /* 0x000fe20000410000 */
[----:B------:R-:W-:-:S02]  /*10fb0*/  HADD2.F32 R14, -RZ, R20.H0_H0 ;  /* 0x20000014ff0e7230 */ /* 0x000fc40000004100 */
[----:B------:R-:W-:Y:S01]  /*10fc0*/  FMUL.FTZ R26, R26, R43 ;  /* 0x0000002b1a1a7220 */ /* 0x000fe20000410000 */
[----:B------:R-:W-:Y:S01]  /*10fd0*/  FFMA.FTZ R59, R21, R40, R59 ;  /* 0x00000028153b7223 */ /* 0x000fe2000001003b */
[----:B------:R-:W-:Y:S01]  /*10fe0*/  HADD2.F32 R41, -RZ, R41.H1_H1 ;  /* 0x30000029ff297230 */ /* 0x000fe20000004100 */
[----:B------:R-:W-:Y:S01]  /*10ff0*/  F2FP.F16.E4M3.UNPACK_B R53, R53 ;  /* 0x00000035ff35723e */ /* 0x000fe200020006ff */
[C---:B------:R-:W-:Y:S01]  /*11000*/  FFMA.FTZ R51, R14.reuse, R51, R26 ;  /* 0x000000330e337223 */ /* 0x040fe2000001001a */
[----:B------:R-:W-:Y:S01]  /*11010*/  F2FP.F16.E4M3.UNPACK_B R26, R45.H1 ;  /* 0x0000002dff1a723e */ /* 0x000fe200030006ff */
[----:B------:R-:W-:Y:S02]  /*11020*/  HADD2.F32 R49, -RZ, R49.H1_H1 ;  /* 0x30000031ff317230 */ /* 0x000fe40000004100 */
[----:B------:R-:W-:Y:S01]  /*11030*/  FFMA.FTZ R55, R14, R43, -R55 ;  /* 0x0000002b0e377223 */ /* 0x000fe20000010837 */
[----:B------:R-:W-:Y:S01]  /*11040*/  HADD2.F32 R31, -RZ, R31.H1_H1 ;  /* 0x3000001fff1f7230 */ /* 0x000fe20000004100 */
[----:B------:R-:W-:Y:S01]  /*11050*/  F2FP.F16.E4M3.UNPACK_B R45, R45 ;  /* 0x0000002dff2d723e */ /* 0x000fe200020006ff */
[----:B------:R-:W-:Y:S01]  /*11060*/  HADD2.F32 R40, -RZ, R38.H0_H0 ;  /* 0x20000026ff287230 */ /* 0x000fe20000004100 */
[----:B------:R-:W-:Y:S01]  /*11070*/  F2FP.F16.E4M3.UNPACK_B R25, R24 ;  /* 0x00000018ff19723e */ /* 0x000fe200020006ff */
[----:B------:R-:W-:-:S02]  /*11080*/  HADD2.F32 R21, -RZ, R35.H0_H0 ;  /* 0x20000023ff157230 */ /* 0x000fc40000004100 */
[C---:B------:R-:W-:Y:S01]  /*11090*/  FMUL.FTZ R43, R31.reuse, R49 ;  /* 0x000000311f2b7220 */ /* 0x040fe20000410000 */
[----:B------:R-:W-:Y:S02]  /*110a0*/  HADD2.F32 R32, -RZ, R26.H0_H0 ;  /* 0x2000001aff207230 */ /* 0x000fe40000004100 */
[----:B------:R-:W-:Y:S01]  /*110b0*/  FMUL.FTZ R48, R31, R41 ;  /* 0x000000291f307220 */ /* 0x000fe20000410000 */
[----:B------:R-:W-:Y:S02]  /*110c0*/  HADD2.F32 R20, -RZ, R20.H1_H1 ;  /* 0x30000014ff147230 */ /* 0x000fe40000004100 */
[C---:B------:R-:W-:Y:S01]  /*110d0*/  FMUL.FTZ R31, R21.reuse, R40 ;  /* 0x00000028151f7220 */ /* 0x040fe20000410000 */
[----:B------:R-:W-:Y:S02]  /*110e0*/  HADD2.F32 R14, -RZ, R30.H0_H0 ;  /* 0x2000001eff0e7230 */ /* 0x000fe40000004100 */
[----:B------:R-:W-:Y:S01]  /*110f0*/  FMUL.FTZ R21, R21, R32 ;  /* 0x0000002015157220 */ /* 0x000fe20000410000 */
[----:B------:R-:W-:-:S02]  /*11100*/  HADD2.F32 R38, -RZ, R38.H1_H1 ;  /* 0x30000026ff267230 */ /* 0x000fc40000004100 */
[C---:B------:R-:W-:Y:S01]  /*11110*/  FFMA.FTZ R44, R20.reuse, R41, -R43 ;  /* 0x00000029142c7223 */ /* 0x040fe2000001082b */
[----:B------:R-:W-:Y:S02]  /*11120*/  HADD2.F32 R35, -RZ, R35.H1_H1 ;  /* 0x30000023ff237230 */ /* 0x000fe40000004100 */
[----:B------:R-:W-:Y:S01]  /*11130*/  FFMA.FTZ R48, R20, R49, R48 ;  /* 0x0000003114307223 */ /* 0x000fe20000010030 */
        /* <DEDUP_REMOVED lines=8> */
[----:B------:R-:W-:Y:S01]  /*111c0*/  FFMA.FTZ R61, R30, R26, -R41 ;  /* 0x0000001a1e3d7223 */ /* 0x000fe20000010829 */
[----:B------:R-:W-:Y:S01]  /*111d0*/  HADD2.F32 R21, -RZ, R45.H0_H0 ;  /* 0x2000002dff157230 */ /* 0x000fe20000004100 */
[----:B------:R-:W-:Y:S01]  /*111e0*/  F2FP.F16.E4M3.UNPACK_B R24, R24.H1 ;  /* 0x00000018ff18723e */ /* 0x000fe200030006ff */
[----:B------:R-:W-:Y:S02]  /*111f0*/  HADD2.F32 R14, -RZ, R29.H0_H0 ;  /* 0x2000001dff0e7230 */ /* 0x000fe40000004100 */
[C---:B------:R-:W-:Y:S01]  /*11200*/  FMUL.FTZ R35, R20.reuse, R31 ;  /* 0x0000001f14237220 */ /* 0x040fe20000410000 */
[----:B------:R-:W-:Y:S01]  /*11210*/  F2FP.F16.E4M3.UNPACK_B R26, R47.H1 ;  /* 0x0000002fff1a723e */ /* 0x000fe200030006ff */
[-C--:B------:R-:W-:Y:S01]  /*11220*/  FMUL.FTZ R20, R20, R21.reuse ;  /* 0x0000001514147220 */ /* 0x080fe20000410000 */
[-C--:B------:R-:W-:Y:S01]  /*11230*/  F2FP.F16.E4M3.UNPACK_B R13, R12.reuse ;  /* 0x0000000cff0d723e */ /* 0x080fe200020006ff */
[C---:B------:R-:W-:Y:S01]  /*11240*/  FFMA.FTZ R40, R14.reuse, R21, -R35 ;  /* 0x000000150e287223 */ /* 0x040fe20000010823 */
[----:B------:R-:W-:Y:S01]  /*11250*/  F2FP.F16.E4M3.UNPACK_B R12, R12.H1 ;  /* 0x0000000cff0c723e */ /* 0x000fe200030006ff */
[----:B------:R-:W-:Y:S01]  /*11260*/  FFMA.FTZ R49, R14, R31, R20 ;  /* 0x0000001f0e317223 */ /* 0x000fe20000010014 */
[----:B------:R-:W-:Y:S01]  /*11270*/  F2FP.F16.E4M3.UNPACK_B R21, R37.H1 ;  /* 0x00000025ff15723e */ /* 0x000fe200030006ff */
[----:B------:R-:W-:-:S02]  /*11280*/  HADD2.F32 R35, -RZ, R26.H0_H0 ;  /* 0x2000001aff237230 */ /* 0x000fc40000004100 */
[----:B------:R-:W-:Y:S01]  /*11290*/  FFMA.FTZ R63, R30, R38, R43 ;  /* 0x000000261e3f7223 */ /* 0x000fe2000001002b */
[----:B------:R-:W-:Y:S01]  /*112a0*/  HADD2.F32 R20, -RZ, R24.H0_H0 ;  /* 0x20000018ff147230 */ /* 0x000fe20000004100 */
[----:B------:R-:W-:Y:S01]  /*112b0*/  F2FP.F16.E4M3.UNPACK_B R47, R47 ;  /* 0x0000002fff2f723e */ /* 0x000fe200020006ff */
[----:B------:R-:W-:Y:S01]  /*112c0*/  HADD2.F32 R53, -RZ, R53.H1_H1 ;  /* 0x30000035ff357230 */ /* 0x000fe20000004100 */
[----:B------:R-:W-:Y:S01]  /*112d0*/  F2FP.F16.E4M3.UNPACK_B R37, R37 ;  /* 0x00000025ff25723e */ /* 0x000fe200020006ff */
[----:B------:R-:W-:Y:S02]  /*112e0*/  HADD2.F32 R34, -RZ, R34.H1_H1 ;  /* 0x30000022ff227230 */ /* 0x000fe40000004100 */
[----:B------:R-:W-:Y:S01]  /*112f0*/  FMUL.FTZ R41, R20, R35 ;  /* 0x0000002314297220 */ /* 0x000fe20000410000 */
[----:B------:R-:W-:Y:S02]  /*11300*/  HADD2.F32 R31, -RZ, R21.H0_H0 ;  /* 0x20000015ff1f7230 */ /* 0x000fe40000004100 */
[----:B------:R-:W-:-:S02]  /*11310*/  HADD2.F32 R14, -RZ, R12.H0_H0 ;  /* 0x2000000cff0e7230 */ /* 0x000fc40000004100 */
[----:B------:R-:W-:Y:S01]  /*11320*/  FMUL.FTZ R30, R34, R53 ;  /* 0x00000035221e7220 */ /* 0x000fe20000410000 */
[----:B------:R-:W-:Y:S02]  /*11330*/  HADD2.F32 R45, -RZ, R45.H1_H1 ;  /* 0x3000002dff2d7230 */ /* 0x000fe40000004100 */
[-C--:B------:R-:W-:Y:S01]  /*11340*/  FMUL.FTZ R20, R20, R31.reuse ;  /* 0x0000001f14147220 */ /* 0x080fe20000410000 */
[----:B------:R-:W-:Y:S02]  /*11350*/  HADD2.F32 R29, -RZ, R29.H1_H1 ;  /* 0x3000001dff1d7230 */ /* 0x000fe40000004100 */
[----:B------:R-:W-:Y:S01]  /*11360*/  FFMA.FTZ R41, R14, R31, -R41 ;  /* 0x0000001f0e297223 */ /* 0x000fe20000010829 */
[----:B------:R-:W-:Y:S02]  /*11370*/  HADD2.F32 R31, -RZ, R26.H1_H1 ;  /* 0x3000001aff1f7230 */ /* 0x000fe40000004100 */
[----:B------:R-:W-:Y:S01]  /*11380*/  FMUL.FTZ R34, R34, R45 ;  /* 0x0000002d22227220 */ /* 0x000fe20000410000 */
[----:B------:R-:W-:-:S02]  /*11390*/  HADD2.F32 R24, -RZ, R24.H1_H1 ;  /* 0x30000018ff187230 */ /* 0x000fc40000004100 */
[C---:B------:R-:W-:Y:S01]  /*113a0*/  FFMA.FTZ R45, R29.reuse, R45, -R30 ;  /* 0x0000002d1d2d7223 */ /* 0x040fe2000001081e */
[----:B------:R-:W-:Y:S02]  /*113b0*/  HADD2.F32 R21, -RZ, R21.H1_H1 ;  /* 0x30000015ff157230 */ /* 0x000fe40000004100 */
[----:B------:R-:W-:Y:S01]  /*113c0*/  FFMA.FTZ R30, R14, R35, R20 ;  /* 0x000000230e1e7223 */ /* 0x000fe20000010014 */
[----:B------:R-:W-:Y:S02]  /*113d0*/  HADD2.F32 R12, -RZ, R12.H1_H1 ;  /* 0x3000000cff0c7230 */ /* 0x000fe40000004100 */
[C---:B------:R-:W-:Y:S01]  /*113e0*/  FMUL.FTZ R35, R24.reuse, R31 ;  /* 0x0000001f18237220 */ /* 0x040fe20000410000 */
[----:B------:R-:W-:Y:S01]  /*113f0*/  FFMA.FTZ R54, R29, R53, R34 ;  /* 0x000000351d367223 */ /* 0x000fe20000010022 */
[-C--:B------:R-:W-:Y:S01]  /*11400*/  FMUL.FTZ R24, R24, R21.reuse ;  /* 0x0000001518187220 */ /* 0x080fe20000410000 */
[----:B------:R-:W-:Y:S02]  /*11410*/  HADD2.F32 R29, -RZ, R47.H0_H0 ;  /* 0x2000002fff1d7230 */ /* 0x000fe40000004100 */
[----:B------:R-:W-:Y:S01]  /*11420*/  FFMA.FTZ R32, R12, R21, -R35 ;  /* 0x000000150c207223 */ /* 0x000fe20000010823 */
[----:B------:R-:W-:-:S02]  /*11430*/  HADD2.F32 R14, -RZ, R25.H0_H0 ;  /* 0x20000019ff0e7230 */ /* 0x000fc40000004100 */
[----:B------:R-:W-:Y:S01]  /*11440*/  FFMA.FTZ R43, R12, R31, R24 ;  /* 0x0000001f0c2b7223 */ /* 0x000fe20000010018 */
[----:B------:R-:W-:Y:S02]  /*11450*/  HADD2.F32 R21, -RZ, R37.H0_H0 ;  /* 0x20000025ff157230 */ /* 0x000fe40000004100 */
        /* <DEDUP_REMOVED lines=11> */
[----:B------:R-:W-:Y:S01]  /*11510*/  F2FP.F16.E4M3.UNPACK_B R12, R42.H1 ;  /* 0x0000002aff0c723e */ /* 0x000fe200030006ff */
[-C--:B------:R-:W-:Y:S01]  /*11520*/  FMUL.FTZ R29, R25, R14.reuse ;  /* 0x0000000e191d7220 */ /* 0x080fe20000410000 */
[C---:B------:R-:W-:Y:S01]  /*11530*/  FFMA.FTZ R26, R13.reuse, R14, -R26 ;  /* 0x0000000e0d1a7223 */ /* 0x040fe2000001081a */
[----:B------:R-:W-:Y:S01]  /*11540*/  HADD2.F32 R25, -RZ, R21.H0_H0 ;  /* 0x20000015ff197230 */ /* 0x000fe20000004100 */
[----:B------:R-:W-:Y:S01]  /*11550*/  F2FP.F16.E4M3.UNPACK_B R46, R46 ;  /* 0x0000002eff2e723e */ /* 0x000fe200020006ff */
[----:B------:R-:W-:Y:S02]  /*11560*/  HADD2.F32 R14, -RZ, R33.H0_H0 ;  /* 0x20000021ff0e7230 */ /* 0x000fe40000004100 */
[----:B------:R-:W-:Y:S01]  /*11570*/  FFMA.FTZ R29, R13, R20, R29 ;  /* 0x000000140d1d7223 */ /* 0x000fe2000001001d */
[--C-:B------:R-:W-:Y:S01]  /*11580*/  HADD2.F32 R13, -RZ, R12.reuse.H0_H0 ;  /* 0x2000000cff0d7230 */ /* 0x100fe20000004100 */
[----:B------:R-:W-:Y:S01]  /*11590*/  F2FP.F16.E4M3.UNPACK_B R42, R42 ;  /* 0x0000002aff2a723e */ /* 0x000fe200020006ff */
[----:B------:R-:W-:-:S02]  /*115a0*/  HADD2.F32 R20, -RZ, R12.H1_H1 ;  /* 0x3000000cff147230 */ /* 0x000fc40000004100 */
[C---:B------:R-:W-:Y:S01]  /*115b0*/  FMUL.FTZ R35, R14.reuse, R25 ;  /* 0x000000190e237220 */ /* 0x040fe20000410000 */
[--C-:B------:R-:W-:Y:S02]  /*115c0*/  HADD2.F32 R12, -RZ, R28.reuse.H0_H0 ;  /* 0x2000001cff0c7230 */ /* 0x100fe40000004100 */
[-C--:B------:R-:W-:Y:S01]  /*115d0*/  FMUL.FTZ R37, R14, R13.reuse ;  /* 0x0000000d0e257220 */ /* 0x080fe20000410000 */
[----:B------:R-:W-:Y:S01]  /*115e0*/  HADD2.F32 R21, -RZ, R21.H1_H1 ;  /* 0x30000015ff157230 */ /* 0x000fe20000004100 */
[----:B------:R-:W-:Y:S01]  /*115f0*/  F2FP.SATFINITE.E4M3.F32.PACK_AB_MERGE_C R30, R43, R30, RZ ;  /* 0x0000001e2b1e723e */ /* 0x000fe200048070ff */
[----:B------:R-:W-:Y:S02]  /*11600*/  HADD2.F32 R33, -RZ, R33.H1_H1 ;  /* 0x30000021ff217230 */ /* 0x000fe40000004100 */
[C---:B------:R-:W-:Y:S01]  /*11610*/  FFMA.FTZ R35, R12.reuse, R13, -R35 ;  /* 0x0000000d0c237223 */ /* 0x040fe20000010823 */
[----:B------:R-:W-:Y:S02]  /*11620*/  HADD2.F32 R28, -RZ, R28.H1_H1 ;  /* 0x3000001cff1c7230 */ /* 0x000fe40000004100 */
[----:B------:R-:W-:Y:S01]  /*11630*/  FFMA.FTZ R37, R12, R25, R37 ;  /* 0x000000190c257223 */ /* 0x000fe20000010025 */
[----:B------:R-:W-:-:S02]  /*11640*/  HADD2.F32 R12, -RZ, R15.H0_H0 ;  /* 0x2000000fff0c7230 */ /* 0x000fc40000004100 */
[CC--:B------:R-:W-:Y:S01]  /*11650*/  FMUL.FTZ R13, R33.reuse, R21.reuse ;  /* 0x00000015210d7220 */ /* 0x0c0fe20000410000 */
[----:B------:R-:W-:Y:S01]  /*11660*/  FMUL.FTZ R14, R33, R20 ;  /* 0x00000014210e7220 */ /* 0x000fe20000410000 */
[----:B------:R-:W-:Y:S01]  /*11670*/  HADD2.F32 R15, -RZ, R15.H1_H1 ;  /* 0x3000000fff0f7230 */ /* 0x000fe20000004100 */
[----:B------:R-:W-:Y:S01]  /*11680*/  F2FP.SATFINITE.E4M3.F32.PACK_AB_MERGE_C R25, R59, R52, RZ ;  /* 0x000000343b19723e */ /* 0x000fe200048070ff */
[C---:B------:R-:W-:Y:S01]  /*11690*/  FFMA.FTZ R34, R28.reuse, R20, -R13 ;  /* 0x000000141c227223 */ /* 0x040fe2000001080d */
[----:B------:R-:W-:Y:S01]  /*116a0*/  FFMA.FTZ R38, R28, R21, R14 ;  /* 0x000000151c267223 */ /* 0x000fe2000001000e */
[----:B------:R-:W-:Y:S01]  /*116b0*/  HADD2.F32 R20, -RZ, R46.H0_H0 ;  /* 0x2000002eff147230 */ /* 0x000fe20000004100 */
[----:B------:R-:W-:Y:S01]  /*116c0*/  F2FP.SATFINITE.E4M3.F32.PACK_AB_MERGE_C R25, R48, R51, R25 ;  /* 0x000000333019723e */ /* 0x000fe20004807019 */
[----:B------:R-:W-:Y:S01]  /*116d0*/  HADD2.F32 R13, -RZ, R27.H0_H0 ;  /* 0x2000001bff0d7230 */ /* 0x000fe20000004100 */
[----:B------:R-:W-:Y:S01]  /*116e0*/  F2FP.SATFINITE.E4M3.F32.PACK_AB_MERGE_C R34, R34, R35, RZ ;  /* 0x000000232222723e */ /* 0x000fe200048070ff */
[----:B------:R-:W-:Y:S01]  /*116f0*/  HADD2.F32 R14, -RZ, R42.H0_H0 ;  /* 0x2000002aff0e7230 */ /* 0x000fe20000004100 */
[----:B------:R-:W-:Y:S01]  /*11700*/  F2FP.SATFINITE.E4M3.F32.PACK_AB_MERGE_C R37, R38, R37, RZ ;  /* 0x000000252625723e */ /* 0x000fe200048070ff */
[----:B------:R-:W-:-:S02]  /*11710*/  HADD2.F32 R46, -RZ, R46.H1_H1 ;  /* 0x3000002eff2e7230 */ /* 0x000fc40000004100 */
[C---:B------:R-:W-:Y:S01]  /*11720*/  FMUL.FTZ R21, R13.reuse, R20 ;  /* 0x000000140d157220 */ /* 0x040fe20000410000 */
[----:B------:R-:W-:Y:S02]  /*11730*/  HADD2.F32 R27, -RZ, R27.H1_H1 ;  /* 0x3000001bff1b7230 */ /* 0x000fe40000004100 */
[-C--:B------:R-:W-:Y:S01]  /*11740*/  FMUL.FTZ R13, R13, R14.reuse ;  /* 0x0000000e0d0d7220 */ /* 0x080fe20000410000 */
[----:B------:R-:W-:Y:S02]  /*11750*/  HADD2.F32 R42, -RZ, R42.H1_H1 ;  /* 0x3000002aff2a7230 */ /* 0x000fe40000004100 */
[C---:B------:R-:W-:Y:S01]  /*11760*/  FFMA.FTZ R14, R12.reuse, R14, -R21 ;  /* 0x0000000e0c0e7223 */ /* 0x040fe20000010815 */
[----:B------:R-:W-:Y:S01]  /*11770*/  F2FP.SATFINITE.E4M3.F32.PACK_AB_MERGE_C R24, R29, R24, R30 ;  /* 0x000000181d18723e */ /* 0x000fe2000480701e */
[C---:B------:R-:W-:Y:S01]  /*11780*/  FMUL.FTZ R28, R27.reuse, R46 ;  /* 0x0000002e1b1c7220 */ /* 0x040fe20000410000 */
[----:B------:R-:W-:Y:S01]  /*11790*/  FFMA.FTZ R20, R12, R20, R13 ;  /* 0x000000140c147223 */ /* 0x000fe2000001000d */
[----:B------:R-:W-:Y:S01]  /*117a0*/  FMUL.FTZ R27, R27, R42 ;  /* 0x0000002a1b1b7220 */ /* 0x000fe20000410000 */
[----:B------:R-:W-:Y:S01]  /*117b0*/  F2FP.SATFINITE.E4M3.F32.PACK_AB_MERGE_C R13, R57, R50, RZ ;  /* 0x00000032390d723e */ /* 0x000fe200048070ff */
[C---:B------:R-:W-:Y:S01]  /*117c0*/  FFMA.FTZ R21, R15.reuse, R42, -R28 ;  /* 0x0000002a0f157223 */ /* 0x040fe2000001081c */
[----:B------:R-:W-:Y:S01]  /*117d0*/  F2FP.SATFINITE.E4M3.F32.PACK_AB_MERGE_C R12, R32, R41, RZ ;  /* 0x00000029200c723e */ /* 0x000fe200048070ff */
[----:B------:R-:W-:Y:S01]  /*117e0*/  FFMA.FTZ R33, R15, R46, R27 ;  /* 0x0000002e0f217223 */ /* 0x000fe2000001001b */
[----:B------:R-:W-:-:S02]  /*117f0*/  F2FP.SATFINITE.E4M3.F32.PACK_AB_MERGE_C R15, R61, R56, RZ ;  /* 0x000000383d0f723e */ /* 0x000fc400048070ff */
[----:B------:R-:W-:Y:S02]  /*11800*/  F2FP.SATFINITE.E4M3.F32.PACK_AB_MERGE_C R27, R63, R58, RZ ;  /* 0x0000003a3f1b723e */ /* 0x000fe400048070ff */
[----:B------:R-:W-:Y:S02]  /*11810*/  F2FP.SATFINITE.E4M3.F32.PACK_AB_MERGE_C R13, R44, R55, R13 ;  /* 0x000000372c0d723e */ /* 0x000fe4000480700d */
[----:B------:R-:W-:Y:S02]  /*11820*/  F2FP.SATFINITE.E4M3.F32.PACK_AB_MERGE_C R15, R45, R40, R15 ;  /* 0x000000282d0f723e */ /* 0x000fe4000480700f */
[----:B------:R-:W-:Y:S02]  /*11830*/  F2FP.SATFINITE.E4M3.F32.PACK_AB_MERGE_C R12, R26, R31, R12 ;  /* 0x0000001f1a0c723e */ /* 0x000fe4000480700c */
[----:B------:R-:W-:Y:S02]  /*11840*/  F2FP.SATFINITE.E4M3.F32.PACK_AB_MERGE_C R14, R21, R14, R34 ;  /* 0x0000000e150e723e */ /* 0x000fe40004807022 */
[----:B------:R-:W-:-:S02]  /*11850*/  F2FP.SATFINITE.E4M3.F32.PACK_AB_MERGE_C R27, R54, R49, R27 ;  /* 0x00000031361b723e */ /* 0x000fc4000480701b */
[----:B------:R-:W-:Y:S01]  /*11860*/  F2FP.SATFINITE.E4M3.F32.PACK_AB_MERGE_C R26, R33, R20, R37 ;  /* 0x00000014211a723e */ /* 0x000fe20004807025 */
[----:B------:R1:W-:Y:S04]  /*11870*/  STS.128 [R0+0x1c400], R12 ;  /* 0x01c4000c00007388 */ /* 0x0003e80000000c00 */
[----:B------:R1:W-:Y:S02]  /*11880*/  STS.128 [R3+0x1c400], R24 ;  /* 0x01c4001803007388 */ /* 0x0003e40000000c00 */
.L_x_2405:
[----:B------:R-:W-:Y:S05]  /*11890*/  BSYNC B1 ;  /* 0x0000000000017941 */ /* 0x000fea0003800000 */
.L_x_2404:
[----:B------:R-:W-:Y:S05]  /*118a0*/  @P0 BRA `(.L_x_2396) ;  /* 0x0000000c00e40947 */ /* 0x000fea0003800000 */
[----:B-1----:R-:W2:Y:S04]  /*118b0*/  LDL R25, [R1+0x6c] ;  /* 0x00006c0001197983 */ /* 0x002ea80000100800 */
[----:B------:R-:W3:Y:S01]  /*118c0*/  LDL R50, [R1+0x98] ;  /* 0x0000980001327983 */ /* 0x000ee20000100800 */
[----:B0----5:R-:W-:Y:S01]  /*118d0*/  SHF.R.U32.HI R3, RZ, 0x8, R8 ;  /* 0x00000008ff037819 */ /* 0x021fe20000011608 */
[----:B------:R-:W-:Y:S01]  /*118e0*/  VIADD R24, R228, 0x40 ;  /* 0x00000040e4187836 */ /* 0x000fe20000000000 */
[----:B------:R-:W-:Y:S01]  /*118f0*/  LOP3.LUT R0, R8, 0xff, RZ, 0xc0, !PT ;  /* 0x000000ff08007812 */ /* 0x000fe200078ec0ff */
[----:B------:R-:W-:Y:S01]  /*11900*/  IMAD.IADD R39, R18, 0x1, R39 ;  /* 0x0000000112277824 */ /* 0x000fe200078e0227 */
[----:B------:R-:W-:Y:S01]  /*11910*/  LOP3.LUT R3, R3, 0xff, RZ, 0xc0, !PT ;  /* 0x000000ff03037812 */ /* 0x000fe200078ec0ff */
[----:B------:R-:W-:Y:S01]  /*11920*/  IMAD.SHL.U32 R24, R24, 0x80, RZ ;  /* 0x0000008018187824 */ /* 0x000fe200078e00ff */
[----:B------:R-:W-:-:S02]  /*11930*/  SHF.R.U32.HI R13, RZ, 0x8, R9 ;  /* 0x00000008ff0d7819 */ /* 0x000fc40000011609 */
[----:B------:R-:W-:Y:S02]  /*11940*/  PRMT R21, R3, 0x7604, R0 ;  /* 0x0000760403157816 */ /* 0x000fe40000000000 */
[----:B------:R-:W-:Y:S02]  /*11950*/  SHF.R.U32.HI R3, RZ, 0x8, R10 ;  /* 0x00000008ff037819 */ /* 0x000fe4000001160a */
[----:B------:R-:W-:Y:S02]  /*11960*/  LOP3.LUT R0, R10, 0xff, RZ, 0xc0, !PT ;  /* 0x000000ff0a007812 */ /* 0x000fe400078ec0ff */
[----:B------:R-:W-:Y:S02]  /*11970*/  LOP3.LUT R3, R3, 0xff, RZ, 0xc0, !PT ;  /* 0x000000ff03037812 */ /* 0x000fe400078ec0ff */
[----:B------:R-:W-:Y:S02]  /*11980*/  LOP3.LUT R24, R24, 0x380, RZ, 0xc0, !PT ;  /* 0x0000038018187812 */ /* 0x000fe400078ec0ff */
[----:B------:R-:W-:-:S02]  /*11990*/  PRMT R29, R3, 0x7604, R0 ;  /* 0x00007604031d7816 */ /* 0x000fc40000000000 */
[----:B------:R-:W-:Y:S01]  /*119a0*/  LOP3.LUT R0, R24, 0x70, R39, 0xf8, !PT ;  /* 0x0000007018007812 */ /* 0x000fe200078ef827 */
[----:B------:R-:W-:Y:S01]  /*119b0*/  VIADD R24, R228, 0x40 ;  /* 0x00000040e4187836 */ /* 0x000fe20000000000 */
[----:B------:R-:W-:Y:S02]  /*119c0*/  LOP3.LUT R12, R9, 0xff, RZ, 0xc0, !PT ;  /* 0x000000ff090c7812 */ /* 0x000fe400078ec0ff */
[----:B------:R-:W-:Y:S01]  /*119d0*/  LOP3.LUT R13, R13, 0xff, RZ, 0xc0, !PT ;  /* 0x000000ff0d0d7812 */ /* 0x000fe200078ec0ff */
[----:B------:R-:W-:Y:S01]  /*119e0*/  IMAD.SHL.U32 R24, R24, 0x80, RZ ;  /* 0x0000008018187824 */ /* 0x000fe200078e00ff */
[----:B------:R-:W-:Y:S02]  /*119f0*/  SHF.R.U32.HI R15, RZ, 0x8, R4 ;  /* 0x00000008ff0f7819 */ /* 0x000fe40000011604 */
[----:B------:R-:W-:Y:S02]  /*11a00*/  PRMT R20, R13, 0x7604, R12 ;  /* 0x000076040d147816 */ /* 0x000fe4000000000c */
[----:B------:R-:W-:-:S02]  /*11a10*/  LOP3.LUT R24, R24, 0x380, RZ, 0xc0, !PT ;  /* 0x0000038018187812 */ /* 0x000fc400078ec0ff */
[----:B------:R-:W-:Y:S02]  /*11a20*/  SHF.R.U32.HI R13, RZ, 0x8, R11 ;  /* 0x00000008ff0d7819 */ /* 0x000fe4000001160b */
[----:B------:R-:W-:Y:S02]  /*11a30*/  SHF.R.U32.HI R24, RZ, 0x3, R24 ;  /* 0x00000003ff187819 */ /* 0x000fe40000011618 */
[----:B------:R-:W-:Y:S02]  /*11a40*/  LOP3.LUT R12, R11, 0xff, RZ, 0xc0, !PT ;  /* 0x000000ff0b0c7812 */ /* 0x000fe400078ec0ff */
[----:B------:R-:W-:Y:S02]  /*11a50*/  LOP3.LUT R3, R0, R24, RZ, 0x3c, !PT ;  /* 0x0000001800037212 */ /* 0x000fe400078e3cff */
[----:B------:R-:W-:Y:S02]  /*11a60*/  SHF.R.U32.HI R24, RZ, 0x8, R5 ;  /* 0x00000008ff187819 */ /* 0x000fe40000011605 */
[----:B------:R-:W-:-:S02]  /*11a70*/  LOP3.LUT R14, R4, 0xff, RZ, 0xc0, !PT ;  /* 0x000000ff040e7812 */ /* 0x000fc400078ec0ff */
[----:B------:R-:W-:Y:S02]  /*11a80*/  LOP3.LUT R13, R13, 0xff, RZ, 0xc0, !PT ;  /* 0x000000ff0d0d7812 */ /* 0x000fe400078ec0ff */
[----:B------:R-:W-:Y:S02]  /*11a90*/  LOP3.LUT R15, R15, 0xff, RZ, 0xc0, !PT ;  /* 0x000000ff0f0f7812 */ /* 0x000fe400078ec0ff */
[----:B------:R-:W-:Y:S02]  /*11aa0*/  PRMT R28, R13, 0x7604, R12 ;  /* 0x000076040d1c7816 */ /* 0x000fe4000000000c */
[----:B------:R-:W-:Y:S02]  /*11ab0*/  PRMT R35, R15, 0x7604, R14 ;  /* 0x000076040f237816 */ /* 0x000fe4000000000e */
[----:B------:R-:W-:Y:S02]  /*11ac0*/  SHF.R.U32.HI R32, RZ, 0x8, R6 ;  /* 0x00000008ff207819 */ /* 0x000fe40000011606 */
[----:B------:R-:W-:-:S02]  /*11ad0*/  LOP3.LUT R30, R5, 0xff, RZ, 0xc0, !PT ;  /* 0x000000ff051e7812 */ /* 0x000fc400078ec0ff */
[----:B------:R-:W-:Y:S02]  /*11ae0*/  LOP3.LUT R31, R6, 0xff, RZ, 0xc0, !PT ;  /* 0x000000ff061f7812 */ /* 0x000fe400078ec0ff */
[----:B------:R-:W-:Y:S02]  /*11af0*/  LOP3.LUT R32, R32, 0xff, RZ, 0xc0, !PT ;  /* 0x000000ff20207812 */ /* 0x000fe400078ec0ff */
[----:B------:R-:W-:Y:S02]  /*11b00*/  SHF.R.U32.HI R37, RZ, 0x10, R5 ;  /* 0x00000010ff257819 */ /* 0x000fe40000011605 */
[----:B------:R-:W-:Y:S02]  /*11b10*/  PRMT R39, R32, 0x7604, R31 ;  /* 0x0000760420277816 */ /* 0x000fe4000000001f */
[----:B------:R-:W-:Y:S01]  /*11b20*/  SHF.R.U32.HI R31, RZ, 0x10, R11 ;  /* 0x00000010ff1f7819 */ /* 0x000fe2000001160b */
[----:B------:R-:W-:Y:S01]  /*11b30*/  IMAD.U32 R37, R37, 0x10000, RZ ;  /* 0x0001000025257824 */ /* 0x000fe200078e00ff */
[----:B------:R-:W-:-:S02]  /*11b40*/  SHF.R.U32.HI R34, RZ, 0x8, R7 ;  /* 0x00000008ff227819 */ /* 0x000fc40000011607 */
[----:B------:R-:W-:Y:S01]  /*11b50*/  LOP3.LUT R33, R7, 0xff, RZ, 0xc0, !PT ;  /* 0x000000ff07217812 */ /* 0x000fe200078ec0ff */
[----:B------:R-:W-:Y:S01]  /*11b60*/  IMAD.U32 R31, R31, 0x10000, RZ ;  /* 0x000100001f1f7824 */ /* 0x000fe200078e00ff */
[----:B------:R-:W-:Y:S02]  /*11b70*/  LOP3.LUT R34, R34, 0xff, RZ, 0xc0, !PT ;  /* 0x000000ff22227812 */ /* 0x000fe400078ec0ff */
[----:B------:R-:W-:Y:S02]  /*11b80*/  LOP3.LUT R29, R29, 0xff0000, R10, 0xf8, !PT ;  /* 0x00ff00001d1d7812 */ /* 0x000fe400078ef80a */
[----:B------:R-:W-:Y:S02]  /*11b90*/  PRMT R34, R34, 0x7604, R33 ;  /* 0x0000760422227816 */ /* 0x000fe40000000021 */
[----:B------:R-:W-:Y:S02]  /*11ba0*/  LOP3.LUT R33, R28, 0xff0000, R31, 0xf8, !PT ;  /* 0x00ff00001c217812 */ /* 0x000fe400078ef81f */
[----:B------:R-:W-:-:S02]  /*11bb0*/  SHF.R.U32.HI R41, RZ, 0x10, R7 ;  /* 0x00000010ff297819 */ /* 0x000fc40000011607 */
[----:B------:R-:W-:Y:S02]  /*11bc0*/  LOP3.LUT R35, R35, 0xff0000, R4, 0xf8, !PT ;  /* 0x00ff000023237812 */ /* 0x000fe400078ef804 */
[----:B------:R-:W-:Y:S02]  /*11bd0*/  LOP3.LUT R31, R29, 0xff000000, R10, 0xf8, !PT ;  /* 0xff0000001d1f7812 */ /* 0x000fe400078ef80a */
[----:B------:R-:W-:Y:S02]  /*11be0*/  SHF.L.U32 R41, R41, 0x10, RZ ;  /* 0x0000001029297819 */ /* 0x000fe400000006ff */
        /* <DEDUP_REMOVED lines=8> */
[----:B--2---:R-:W-:-:S02]  /*11c70*/  IADD3 R0, R16, R3, R25 ;  /* 0x0000000310007210 */ /* 0x004fc40007ffe019 */
[----:B------:R-:W-:Y:S01]  /*11c80*/  LOP3.LUT R3, R24, 0xff, RZ, 0xc0, !PT ;  /* 0x000000ff18037812 */ /* 0x000fe200078ec0ff */
[----:B---3--:R-:W0:Y:S03]  /*11c90*/  LDS.128 R12, [R50+0x1c400] ;  /* 0x01c40000320c7984 */ /* 0x008e260000000c00 */
[----:B------:R-:W-:Y:S01]  /*11ca0*/  PRMT R30, R3, 0x7604, R30 ;  /* 0x00007604031e7816 */ /* 0x000fe2000000001e */
[----:B------:R-:W1:Y:S01]  /*11cb0*/  LDS.128 R24, [R0+0x1c400] ;  /* 0x01c4000000187984 */ /* 0x000e620000000c00 */
[----:B------:R-:W-:Y:S02]  /*11cc0*/  SHF.R.U32.HI R3, RZ, 0x10, R9 ;  /* 0x00000010ff037819 */ /* 0x000fe40000011609 */
[----:B------:R-:W-:-:S03]  /*11cd0*/  LOP3.LUT R37, R30, 0xff0000, R37, 0xf8, !PT ;  /* 0x00ff00001e257812 */ /* 0x000fc600078ef825 */
[----:B------:R-:W-:Y:S01]  /*11ce0*/  IMAD.U32 R3, R3, 0x10000, RZ ;  /* 0x0001000003037824 */ /* 0x000fe200078e00ff */
[----:B------:R-:W-:-:S04]  /*11cf0*/  LOP3.LUT R37, R37, 0xff000000, R5, 0xf8, !PT ;  /* 0xff00000025257812 */ /* 0x000fc800078ef805 */
[----:B------:R-:W-:Y:S02]  /*11d00*/  LOP3.LUT R3, R20, 0xff0000, R3, 0xf8, !PT ;  /* 0x00ff000014037812 */ /* 0x000fe400078ef803 */
[-C--:B------:R-:W-:Y:S02]  /*11d10*/  F2FP.F16.E4M3.UNPACK_B R32, R37.reuse ;  /* 0x00000025ff20723e */ /* 0x080fe400020006ff */
[----:B------:R-:W-:Y:S02]  /*11d20*/  LOP3.LUT R28, R3, 0xff000000, R9, 0xf8, !PT ;  /* 0xff000000031c7812 */ /* 0x000fe400078ef809 */
[----:B------:R-:W-:Y:S01]  /*11d30*/  F2FP.F16.E4M3.UNPACK_B R37, R37.H1 ;  /* 0x00000025ff25723e */ /* 0x000fe200030006ff */
[--C-:B------:R-:W-:Y:S01]  /*11d40*/  HADD2.F32 R34, -RZ, R32.reuse.H0_H0 ;  /* 0x20000020ff227230 */ /* 0x100fe20000004100 */
[-C--:B------:R-:W-:Y:S01]  /*11d50*/  F2FP.F16.E4M3.UNPACK_B R29, R28.reuse ;  /* 0x0000001cff1d723e */ /* 0x080fe200020006ff */
[----:B------:R-:W-:Y:S01]  /*11d60*/  HADD2.F32 R32, -RZ, R32.H1_H1 ;  /* 0x30000020ff207230 */ /* 0x000fe20000004100 */
[----:B------:R-:W-:-:S03]  /*11d70*/  F2FP.F16.E4M3.UNPACK_B R28, R28.H1 ;  /* 0x0000001cff1c723e */ /* 0x000fc600030006ff */
[--C-:B------:R-:W-:Y:S02]  /*11d80*/  HADD2.F32 R30, -RZ, R29.reuse.H0_H0 ;  /* 0x2000001dff1e7230 */ /* 0x100fe40000004100 */
[----:B------:R-:W-:Y:S01]  /*11d90*/  HADD2.F32 R29, -RZ, R29.H1_H1 ;  /* 0x3000001dff1d7230 */ /* 0x000fe20000004100 */
[-C--:B0-----:R-:W-:Y:S02]  /*11da0*/  F2FP.F16.E4M3.UNPACK_B R4, R13.reuse ;  /* 0x0000000dff04723e */ /* 0x081fe400020006ff */
[----:B------:R-:W-:Y:S02]  /*11db0*/  F2FP.F16.E4M3.UNPACK_B R13, R13.H1 ;  /* 0x0000000dff0d723e */ /* 0x000fe400030006ff */
[-C--:B-1----:R-:W-:Y:S01]  /*11dc0*/  F2FP.F16.E4M3.UNPACK_B R9, R25.reuse ;  /* 0x00000019ff09723e */ /* 0x082fe200020006ff */
[--C-:B------:R-:W-:Y:S01]  /*11dd0*/  HADD2.F32 R5, -RZ, R4.reuse.H0_H0 ;  /* 0x20000004ff057230 */ /* 0x100fe20000004100 */
[----:B------:R-:W-:Y:S01]  /*11de0*/  F2FP.F16.E4M3.UNPACK_B R25, R25.H1 ;  /* 0x00000019ff19723e */ /* 0x000fe200030006ff */
[----:B------:R-:W-:Y:S01]  /*11df0*/  HADD2.F32 R4, -RZ, R4.H1_H1 ;  /* 0x30000004ff047230 */ /* 0x000fe20000004100 */
[----:B------:R-:W-:Y:S01]  /*11e00*/  F2FP.F16.E4M3.UNPACK_B R20, R27 ;  /* 0x0000001bff14723e */ /* 0x000fe200020006ff */
[--C-:B------:R-:W-:Y:S01]  /*11e10*/  HADD2.F32 R10, -RZ, R9.reuse.H0_H0 ;  /* 0x20000009ff0a7230 */ /* 0x100fe20000004100 */
[----:B------:R-:W-:Y:S01]  /*11e20*/  F2FP.F16.E4M3.UNPACK_B R7, R15 ;  /* 0x0000000fff07723e */ /* 0x000fe200020006ff */
[----:B------:R-:W-:Y:S01]  /*11e30*/  HADD2.F32 R9, -RZ, R9.H1_H1 ;  /* 0x30000009ff097230 */ /* 0x000fe20000004100 */
[----:B------:R-:W-:-:S02]  /*11e40*/  F2FP.F16.E4M3.UNPACK_B R27, R27.H1 ;  /* 0x0000001bff1b723e */ /* 0x000fc400030006ff */
[C---:B------:R-:W-:Y:S01]  /*11e50*/  FMUL.FTZ R38, R10.reuse, R34 ;  /* 0x000000220a267220 */ /* 0x040fe20000410000 */
[----:B------:R-:W-:Y:S01]  /*11e60*/  FMUL.FTZ R43, R10, R30 ;  /* 0x0000001e0a2b7220 */ /* 0x000fe20000410000 */
[----:B------:R-:W-:Y:S02]  /*11e70*/  HADD2.F32 R10, -RZ, R25.H0_H0 ;  /* 0x20000019ff0a7230 */ /* 0x000fe40000004100 */
[----:B------:R-:W-:Y:S01]  /*11e80*/  FMUL.FTZ R45, R9, R32 ;  /* 0x00000020092d7220 */ /* 0x000fe20000410000 */
[C---:B------:R-:W-:Y:S01]  /*11e90*/  FFMA.FTZ R38, R5.reuse, R30, -R38 ;  /* 0x0000001e05267223 */ /* 0x040fe20000010826 */
[----:B------:R-:W-:Y:S01]  /*11ea0*/  FFMA.FTZ R43, R5, R34, R43 ;  /* 0x00000022052b7223 */ /* 0x000fe2000001002b */
[----:B------:R-:W-:Y:S02]  /*11eb0*/  HADD2.F32 R34, -RZ, R37.H0_H0 ;  /* 0x20000025ff227230 */ /* 0x000fe40000004100 */
[----:B------:R-:W-:Y:S01]  /*11ec0*/  FMUL.FTZ R9, R9, R29 ;  /* 0x0000001d09097220 */ /* 0x000fe20000410000 */
[----:B------:R-:W-:-:S02]  /*11ed0*/  HADD2.F32 R30, -RZ, R28.H0_H0 ;  /* 0x2000001cff1e7230 */ /* 0x000fc40000004100 */
[----:B------:R-:W-:Y:S01]  /*11ee0*/  FFMA.FTZ R45, R4, R29, -R45 ;  /* 0x0000001d042d7223 */ /* 0x000fe2000001082d */
[----:B------:R-:W-:Y:S02]  /*11ef0*/  HADD2.F32 R5, -RZ, R13.H0_H0 ;  /* 0x2000000dff057230 */ /* 0x000fe40000004100 */
[----:B------:R-:W-:Y:S01]  /*11f00*/  FMUL.FTZ R42, R10, R34 ;  /* 0x000000220a2a7220 */ /* 0x000fe20000410000 */
[----:B------:R-:W-:Y:S01]  /*11f10*/  FFMA.FTZ R40, R4, R32, R9 ;  /* 0x0000002004287223 */ /* 0x000fe20000010009 */
[-C--:B------:R-:W-:Y:S01]  /*11f20*/  FMUL.FTZ R47, R10, R30.reuse ;  /* 0x0000001e0a2f7220 */ /* 0x080fe20000410000 */
[----:B------:R-:W-:Y:S01]  /*11f30*/  F2FP.F16.E4M3.UNPACK_B R29, R41 ;  /* 0x00000029ff1d723e */ /* 0x000fe200020006ff */
[C---:B------:R-:W-:Y:S01]  /*11f40*/  FFMA.FTZ R42, R5.reuse, R30, -R42 ;  /* 0x0000001e052a7223 */ /* 0x040fe2000001082a */
[-C--:B------:R-:W-:Y:S01]  /*11f50*/  F2FP.F16.E4M3.UNPACK_B R9, R33.reuse ;  /* 0x00000021ff09723e */ /* 0x080fe200020006ff */
[----:B------:R-:W-:Y:S01]  /*11f60*/  FFMA.FTZ R47, R5, R34, R47 ;  /* 0x00000022052f7223 */ /* 0x000fe2000001002f */
[----:B------:R-:W-:Y:S01]  /*11f70*/  HADD2.F32 R5, -RZ, R20.H0_H0 ;  /* 0x20000014ff057230 */ /* 0x000fe20000004100 */
[----:B------:R-:W-:Y:S01]  /*11f80*/  F2FP.F16.E4M3.UNPACK_B R33, R33.H1 ;  /* 0x00000021ff21723e */ /* 0x000fe200030006ff */
[----:B------:R-:W-:Y:S01]  /*11f90*/  HADD2.F32 R32, -RZ, R29.H0_H0 ;  /* 0x2000001dff207230 */ /* 0x000fe20000004100 */
[----:B------:R-:W-:Y:S01]  /*11fa0*/  F2FP.F16.E4M3.UNPACK_B R41, R41.H1 ;  /* 0x00000029ff29723e */ /* 0x000fe200030006ff */
[----:B------:R-:W-:Y:S01]  /*11fb0*/  HADD2.F32 R10, -RZ, R9.H0_H0 ;  /* 0x20000009ff0a7230 */ /* 0x000fe20000004100 */
[----:B------:R-:W-:Y:S01]  /*11fc0*/  F2FP.F16.E4M3.UNPACK_B R15, R15.H1 ;  /* 0x0000000fff0f723e */ /* 0x000fe200030006ff */
[----:B------:R-:W-:-:S02]  /*11fd0*/  HADD2.F32 R30, -RZ, R37.H1_H1 ;  /* 0x30000025ff1e7230 */ /* 0x000fc40000004100 */
[C---:B------:R-:W-:Y:S01]  /*11fe0*/  FMUL.FTZ R49, R5.reuse, R32 ;  /* 0x0000002005317220 */ /* 0x040fe20000410000 */
[----:B------:R-:W-:Y:S02]  /*11ff0*/  HADD2.F32 R25, -RZ, R25.H1_H1 ;  /* 0x30000019ff197230 */ /* 0x000fe40000004100 */
[----:B------:R-:W-:Y:S01]  /*12000*/  FMUL.FTZ R5, R5, R10 ;  /* 0x0000000a05057220 */ /* 0x000fe20000410000 */
[----:B------:R-:W-:Y:S01]  /*12010*/  HADD2.F32 R28, -RZ, R28.H1_H1 ;  /* 0x3000001cff1c7230 */ /* 0x000fe20000004100 */
[----:B------:R-:W-:Y:S01]  /*12020*/  F2FP.F16.E4M3.UNPACK_B R8, R24 ;  /* 0x00000018ff08723e */ /* 0x000fe200020006ff */
[----:B------:R-:W-:Y:S02]  /*12030*/  HADD2.F32 R4, -RZ, R7.H0_H0 ;  /* 0x20000007ff047230 */ /* 0x000fe40000004100 */
[C---:B------:R-:W-:Y:S01]  /*12040*/  FMUL.FTZ R34, R25.reuse, R30 ;  /* 0x0000001e19227220 */ /* 0x040fe20000410000 */
[----:B------:R-:W-:Y:S02]  /*12050*/  HADD2.F32 R13, -RZ, R13.H1_H1 ;  /* 0x3000000dff0d7230 */ /* 0x000fe40000004100 */
[----:B------:R-:W-:Y:S01]  /*12060*/  FMUL.FTZ R25, R25, R28 ;  /* 0x0000001c19197220 */ /* 0x000fe20000410000 */
[----:B------:R-:W-:-:S02]  /*12070*/  HADD2.F32 R29, -RZ, R29.H1_H1 ;  /* 0x3000001dff1d7230 */ /* 0x000fc40000004100 */
[C---:B------:R-:W-:Y:S01]  /*12080*/  FFMA.FTZ R49, R4.reuse, R10, -R49 ;  /* 0x0000000a04317223 */ /* 0x040fe20000010831 */
[----:B------:R-:W-:Y:S01]  /*12090*/  FFMA.FTZ R32, R4, R32, R5 ;  /* 0x0000002004207223 */ /* 0x000fe20000010005 */
[C---:B------:R-:W-:Y:S01]  /*120a0*/  FFMA.FTZ R37, R13.reuse, R28, -R34 ;  /* 0x0000001c0d257223 */ /* 0x040fe20000010822 */
[----:B------:R-:W-:Y:S02]  /*120b0*/  HADD2.F32 R20, -RZ, R20.H1_H1 ;  /* 0x30000014ff147230 */ /* 0x000fe40000004100 */
[----:B------:R-:W-:Y:S01]  /*120c0*/  FFMA.FTZ R34, R13, R30, R25 ;  /* 0x0000001e0d227223 */ /* 0x000fe20000010019 */
[----:B------:R-:W-:Y:S01]  /*120d0*/  HADD2.F32 R5, -RZ, R27.H0_H0 ;  /* 0x2000001bff057230 */ /* 0x000fe20000004100 */
[----:B------:R-:W-:Y:S01]  /*120e0*/  F2FP.F16.E4M3.UNPACK_B R24, R24.H1 ;  /* 0x00000018ff18723e */ /* 0x000fe200030006ff */
[----:B------:R-:W-:Y:S02]  /*120f0*/  HADD2.F32 R10, -RZ, R33.H0_H0 ;  /* 0x20000021ff0a7230 */ /* 0x000fe40000004100 */
[----:B------:R-:W-:Y:S01]  /*12100*/  FMUL.FTZ R28, R20, R29 ;  /* 0x0000001d141c7220 */ /* 0x000fe20000410000 */
[----:B------:R-:W-:Y:S01]  /*12110*/  HADD2.F32 R9, -RZ, R9.H1_H1 ;  /* 0x30000009ff097230 */ /* 0x000fe20000004100 */
[----:B------:R-:W-:Y:S01]  /*12120*/  F2FP.F16.E4M3.UNPACK_B R3, R12 ;  /* 0x0000000cff03723e */ /* 0x000fe200020006ff */
[----:B------:R-:W-:-:S02]  /*12130*/  HADD2.F32 R13, -RZ, R41.H0_H0 ;  /* 0x20000029ff0d7230 */ /* 0x000fc40000004100 */
[CC--:B------:R-:W-:Y:S01]  /*12140*/  FMUL.FTZ R30, R5.reuse, R10.reuse ;  /* 0x0000000a051e7220 */ /* 0x0c0fe20000410000 */
[----:B------:R-:W-:Y:S02]  /*12150*/  HADD2.F32 R4, -RZ, R15.H0_H0 ;  /* 0x2000000fff047230 */ /* 0x000fe40000004100 */
[----:B------:R-:W-:Y:S01]  /*12160*/  FMUL.FTZ R20, R20, R9 ;  /* 0x0000000914147220 */ /* 0x000fe20000410000 */
[----:B------:R-:W-:Y:S02]  /*12170*/  HADD2.F32 R7, -RZ, R7.H1_H1 ;  /* 0x30000007ff077230 */ /* 0x000fe40000004100 */
[-C--:B------:R-:W-:Y:S01]  /*12180*/  FMUL.FTZ R25, R5, R13.reuse ;  /* 0x0000000d05197220 */ /* 0x080fe20000410000 */
[----:B------:R-:W-:Y:S02]  /*12190*/  HADD2.F32 R27, -RZ, R27.H1_H1 ;  /* 0x3000001bff1b7230 */ /* 0x000fe40000004100 */
[C---:B------:R-:W-:Y:S01]  /*121a0*/  FFMA.FTZ R48, R4.reuse, R13, R30 ;  /* 0x0000000d04307223 */ /* 0x040fe2000001001e */
[----:B------:R-:W-:Y:S01]  /*121b0*/  F2FP.F16.E4M3.UNPACK_B R13, R35.H1 ;  /* 0x00000023ff0d723e */ /* 0x000fe200030006ff */
[C---:B------:R-:W-:Y:S01]  /*121c0*/  FFMA.FTZ R44, R7.reuse, R9, -R28 ;  /* 0x00000009072c7223 */ /* 0x040fe2000001081c */
[----:B------:R-:W-:Y:S01]  /*121d0*/  FFMA.FTZ R29, R7, R29, R20 ;  /* 0x0000001d071d7223 */ /* 0x000fe20000010014 */
[----:B------:R-:W-:Y:S01]  /*121e0*/  FFMA.FTZ R46, R4, R10, -R25 ;  /* 0x0000000a042e7223 */ /* 0x000fe20000010819 */
[----:B------:R-:W-:Y:S01]  /*121f0*/  HADD2.F32 R28, -RZ, R41.H1_H1 ;  /* 0x30000029ff1c7230 */ /* 0x000fe20000004100 */
[----:B------:R-:W-:Y:S01]  /*12200*/  F2FP.F16.E4M3.UNPACK_B R7, R21.H1 ;  /* 0x00000015ff07723e */ /* 0x000fe200030006ff */
[----:B------:R-:W-:Y:S01]  /*12210*/  HADD2.F32 R10, -RZ, R33.H1_H1 ;  /* 0x30000021ff0a7230 */ /* 0x000fe20000004100 */
[----:B------:R-:W-:Y:S01]  /*12220*/  F2FP.F16.E4M3.UNPACK_B R12, R12.H1 ;  /* 0x0000000cff0c723e */ /* 0x000fe200030006ff */
[----:B------:R-:W-:-:S02]  /*12230*/  HADD2.F32 R20, -RZ, R13.H0_H0 ;  /* 0x2000000dff147230 */ /* 0x000fc40000004100 */
[C---:B------:R-:W-:Y:S01]  /*12240*/  FMUL.FTZ R30, R27.reuse, R28 ;  /* 0x0000001c1b1e7220 */ /* 0x040fe20000410000 */
[--C-:B------:R-:W-:Y:S02]  /*12250*/  HADD2.F32 R5, -RZ, R24.reuse.H0_H0 ;  /* 0x20000018ff057230 */ /* 0x100fe40000004100 */
[----:B------:R-:W-:Y:S01]  /*12260*/  FMUL.FTZ R27, R27, R10 ;  /* 0x0000000a1b1b7220 */ /* 0x000fe20000410000 */
[----:B------:R-:W-:Y:S01]  /*12270*/  HADD2.F32 R15, -RZ, R15.H1_H1 ;  /* 0x3000000fff0f7230 */ /* 0x000fe20000004100 */
[----:B------:R-:W-:Y:S01]  /*12280*/  F2FP.F16.E4M3.UNPACK_B R35, R35 ;  /* 0x00000023ff23723e */ /* 0x000fe200020006ff */
[----:B------:R-:W-:Y:S02]  /*12290*/  HADD2.F32 R9, -RZ, R7.H0_H0 ;  /* 0x20000007ff097230 */ /* 0x000fe40000004100 */
[----:B------:R-:W-:Y:S01]  /*122a0*/  FMUL.FTZ R25, R5, R20 ;  /* 0x0000001405197220 */ /* 0x000fe20000410000 */
[----:B------:R-:W-:Y:S02]  /*122b0*/  HADD2.F32 R13, -RZ, R13.H1_H1 ;  /* 0x3000000dff0d7230 */ /* 0x000fe40000004100 */
[----:B------:R-:W-:Y:S01]  /*122c0*/  FFMA.FTZ R41, R15, R28, R27 ;  /* 0x0000001c0f297223 */ /* 0x000fe2000001001b */
[----:B------:R-:W-:-:S02]  /*122d0*/  HADD2.F32 R24, -RZ, R24.H1_H1 ;  /* 0x30000018ff187230 */ /* 0x000fc40000004100 */
[----:B------:R-:W-:Y:S01]  /*122e0*/  FMUL.FTZ R5, R5, R9 ;  /* 0x0000000905057220 */ /* 0x000fe20000410000 */
[--C-:B------:R-:W-:Y:S01]  /*122f0*/  HADD2.F32 R4, -RZ, R12.reuse.H0_H0 ;  /* 0x2000000cff047230 */ /* 0x100fe20000004100 */
[----:B------:R-:W-:Y:S01]  /*12300*/  F2FP.F16.E4M3.UNPACK_B R21, R21 ;  /* 0x00000015ff15723e */ /* 0x000fe200020006ff */
[----:B------:R-:W-:Y:S02]  /*12310*/  HADD2.F32 R7, -RZ, R7.H1_H1 ;  /* 0x30000007ff077230 */ /* 0x000fe40000004100 */
[----:B------:R-:W-:Y:S01]  /*12320*/  FMUL.FTZ R27, R24, R13 ;  /* 0x0000000d181b7220 */ /* 0x000fe20000410000 */
[----:B------:R-:W-:Y:S02]  /*12330*/  HADD2.F32 R12, -RZ, R12.H1_H1 ;  /* 0x3000000cff0c7230 */ /* 0x000fe40000004100 */
[----:B------:R-:W-:Y:S01]  /*12340*/  FFMA.FTZ R33, R15, R10, -R30 ;  /* 0x0000000a0f217223 */ /* 0x000fe2000001081e */
[C---:B------:R-:W-:Y:S01]  /*12350*/  FFMA.FTZ R25, R4.reuse, R9, -R25 ;  /* 0x0000000904197223 */ /* 0x040fe20000010819 */
[----:B------:R-:W-:Y:S01]  /*12360*/  FFMA.FTZ R15, R4, R20, R5 ;  /* 0x00000014040f7223 */ /* 0x000fe20000010005 */
[----:B------:R-:W-:Y:S01]  /*12370*/  FMUL.FTZ R24, R24, R7 ;  /* 0x0000000718187220 */ /* 0x000fe20000410000 */
[----:B------:R-:W-:-:S02]  /*12380*/  HADD2.F32 R9, -RZ, R35.H0_H0 ;  /* 0x20000023ff097230 */ /* 0x000fc40000004100 */
[C---:B------:R-:W-:Y:S01]  /*12390*/  FFMA.FTZ R28, R12.reuse, R7, -R27 ;  /* 0x000000070c1c7223 */ /* 0x040fe2000001081b */
[--C-:B------:R-:W-:Y:S02]  /*123a0*/  HADD2.F32 R5, -RZ, R8.reuse.H0_H0 ;  /* 0x20000008ff057230 */ /* 0x100fe40000004100 */
[----:B------:R-:W-:Y:S01]  /*123b0*/  FFMA.FTZ R30, R12, R13, R24 ;  /* 0x0000000d0c1e7223 */ /* 0x000fe20000010018 */
[----:B------:R-:W-:Y:S01]  /*123c0*/  HADD2.F32 R7, -RZ, R21.H0_H0 ;  /* 0x20000015ff077230 */ /* 0x000fe20000004100 */
[-C--:B------:R-:W-:Y:S01]  /*123d0*/  F2FP.F16.E4M3.UNPACK_B R11, R26.reuse ;  /* 0x0000001aff0b723e */ /* 0x080fe200020006ff */
[----:B------:R-:W-:Y:S02]  /*123e0*/  HADD2.F32 R4, -RZ, R3.H0_H0 ;  /* 0x20000003ff047230 */ /* 0x000fe40000004100 */
[C---:B------:R-:W-:Y:S01]  /*123f0*/  FMUL.FTZ R13, R5.reuse, R9 ;  /* 0x00000009050d7220 */ /* 0x040fe20000410000 */
[----:B------:R-:W-:Y:S02]  /*12400*/  HADD2.F32 R35, -RZ, R35.H1_H1 ;  /* 0x30000023ff237230 */ /* 0x000fe40000004100 */
[----:B------:R-:W-:Y:S01]  /*12410*/  FMUL.FTZ R5, R5, R7 ;  /* 0x0000000705057220 */ /* 0x000fe20000410000 */
[----:B------:R-:W-:Y:S01]  /*12420*/  HADD2.F32 R8, -RZ, R8.H1_H1 ;  /* 0x30000008ff087230 */ /* 0x000fe20000004100 */
[----:B------:R-:W-:Y:S01]  /*12430*/  F2FP.F16.E4M3.UNPACK_B R26, R26.H1 ;  /* 0x0000001aff1a723e */ /* 0x000fe200030006ff */
[----:B------:R-:W-:Y:S01]  /*12440*/  HADD2.F32 R21, -RZ, R21.H1_H1 ;  /* 0x30000015ff157230 */ /* 0x000fe20000004100 */
[----:B------:R-:W-:Y:S01]  /*12450*/  F2FP.F16.E4M3.UNPACK_B R10, R39.H1 ;  /* 0x00000027ff0a723e */ /* 0x000fe200030006ff */
[----:B------:R-:W-:Y:S01]  /*12460*/  HADD2.F32 R3, -RZ, R3.H1_H1 ;  /* 0x30000003ff037230 */ /* 0x000fe20000004100 */
[-C--:B------:R-:W-:Y:S01]  /*12470*/  F2FP.F16.E4M3.UNPACK_B R6, R14.reuse ;  /* 0x0000000eff06723e */ /* 0x080fe200020006ff */
[C---:B------:R-:W-:Y:S01]  /*12480*/  FFMA.FTZ R12, R4.reuse, R9, R5 ;  /* 0x00000009040c7223 */ /* 0x040fe20000010005 */
[----:B------:R-:W-:Y:S01]  /*12490*/  F2FP.F16.E4M3.UNPACK_B R14, R14.H1 ;  /* 0x0000000eff0e723e */ /* 0x000fe200030006ff */
[----:B------:R-:W-:Y:S01]  /*124a0*/  FFMA.FTZ R13, R4, R7, -R13 ;  /* 0x00000007040d7223 */ /* 0x000fe2000001080d */
[C---:B------:R-:W-:Y:S01]  /*124b0*/  FMUL.FTZ R20, R8.reuse, R35 ;  /* 0x0000002308147220 */ /* 0x040fe20000410000 */
[----:B------:R-:W-:Y:S01]  /*124c0*/  F2FP.F16.E4M3.UNPACK_B R5, R31.H1 ;  /* 0x0000001fff05723e */ /* 0x000fe200030006ff */
[----:B------:R-:W-:Y:S01]  /*124d0*/  FMUL.FTZ R24, R8, R21 ;  /* 0x0000001508187220 */ /* 0x000fe20000410000 */
[----:B------:R-:W-:-:S02]  /*124e0*/  HADD2.F32 R8, -RZ, R10.H0_H0 ;  /* 0x2000000aff087230 */ /* 0x000fc40000004100 */
        /* <DEDUP_REMOVED lines=11> */
[----:B------:R-:W-:Y:S01]  /*125a0*/  HADD2.F32 R5, -RZ, R5.H1_H1 ;  /* 0x30000005ff057230 */ /* 0x000fe20000004100 */
[----:B------:R-:W-:Y:S01]  /*125b0*/  F2FP.F16.E4M3.UNPACK_B R39, R39 ;  /* 0x00000027ff27723e */ /* 0x000fe200020006ff */
        /* <DEDUP_REMOVED lines=9> */
[----:B------:R-:W-:Y:S02]  /*12650*/  HADD2.F32 R31, -RZ, R31.H1_H1 ;  /* 0x3000001fff1f7230 */ /* 0x000fe40000004100 */
        /* <DEDUP_REMOVED lines=19> */
[----:B------:R-:W-:Y:S02]  /*12790*/  F2FP.SATFINITE.E4M3.F32.PACK_AB_MERGE_C R8, R30, R15, RZ ;  /* 0x0000000f1e08723e */ /* 0x000fe400048070ff */
[----:B------:R-:W-:Y:S02]  /*127a0*/  F2FP.SATFINITE.E4M3.F32.PACK_AB_MERGE_C R5, R45, R38, R5 ;  /* 0x000000262d05723e */ /* 0x000fe40004807005 */
[----:B------:R-:W-:-:S02]  /*127b0*/  F2FP.SATFINITE.E4M3.F32.PACK_AB_MERGE_C R7, R44, R49, R7 ;  /* 0x000000312c07723e */ /* 0x000fc40004807007 */
[----:B------:R-:W-:Y:S02]  /*127c0*/  F2FP.SATFINITE.E4M3.F32.PACK_AB_MERGE_C R4, R20, R13, R4 ;  /* 0x0000000d1404723e */ /* 0x000fe40004807004 */
[----:B------:R-:W-:Y:S02]  /*127d0*/  F2FP.SATFINITE.E4M3.F32.PACK_AB_MERGE_C R6, R31, R10, R6 ;  /* 0x0000000a1f06723e */ /* 0x000fe40004807006 */
[----:B------:R-:W-:Y:S02]  /*127e0*/  F2FP.SATFINITE.E4M3.F32.PACK_AB_MERGE_C R9, R40, R43, R9 ;  /* 0x0000002b2809723e */ /* 0x000fe40004807009 */
[----:B------:R-:W-:Y:S01]  /*127f0*/  F2FP.SATFINITE.E4M3.F32.PACK_AB_MERGE_C R11, R29, R32, R11 ;  /* 0x000000201d0b723e */ /* 0x000fe2000480700b */
[----:B------:R2:W-:Y:S01]  /*12800*/  STS.128 [R50+0x1c400], R4 ;  /* 0x01c4000432007388 */ /* 0x0005e20000000c00 */
[----:B------:R-:W-:Y:S02]  /*12810*/  F2FP.SATFINITE.E4M3.F32.PACK_AB_MERGE_C R8, R35, R12, R8 ;  /* 0x0000000c2308723e */ /* 0x000fe40004807008 */
[----:B------:R-:W-:-:S05]  /*12820*/  F2FP.SATFINITE.E4M3.F32.PACK_AB_MERGE_C R10, R14, R3, R21 ;  /* 0x000000030e0a723e */ /* 0x000fca0004807015 */
[----:B------:R2:W-:Y:S02]  /*12830*/  STS.128 [R0+0x1c400], R8 ;  /* 0x01c4000800007388 */ /* 0x0005e40000000c00 */
.L_x_2396:
[----:B------:R-:W-:Y:S05]  /*12840*/  BSYNC B0 ;  /* 0x0000000000007941 */ /* 0x000fea0003800000 */
.L_x_2382:
[----:B------:R-:W-:Y:S01]  /*12850*/  @!PT LDS RZ, [RZ] ;  /* 0x00000000fffff984 */ /* 0x000fe20000000800 */
[----:B------:R-:W-:Y:S01]  /*12860*/  @!PT LDS RZ, [RZ] ;  /* 0x00000000fffff984 */ /* 0x000fe20000000800 */
[----:B------:R-:W-:Y:S01]  /*12870*/  @!PT LDS RZ, [RZ] ;  /* 0x00000000fffff984 */ /* 0x000fe20000000800 */
[----:B------:R-:W-:Y:S01]  /*12880*/  @!PT LDS RZ, [RZ] ;  /* 0x00000000fffff984 */ /* 0x000fe20000000800 */
[----:B------:R0:W-:Y:S06]  /*12890*/  MEMBAR.ALL.CTA ;  /* 0x0000000000007992 */ /* 0x0001ec0000008000 */
[----:B0-----:R-:W0:Y:S01]  /*128a0*/  FENCE.VIEW.ASYNC.S ;  /* 0x00000000000073c6 */ /* 0x001e220000000000 */
[----:B------:R-:W-:Y:S05]  /*128b0*/  WARPSYNC.ALL ;  /* 0x0000000000007948 */ /* 0x000fea0003800000 */
[----:B0-----:R-:W-:Y:S06]  /*128c0*/  BAR.SYNC.DEFER_BLOCKING 0xd, 0x100 ;  /* 0x0344000000007b1d */ /* 0x001fec0000010000 */
.L_x_2379:
[----:B-123--:R-:W2:Y:S02]  /*128d0*/  LDL R0, [R1+0x4c] ;  /* 0x00004c0001007983 */ /* 0x00eea40000100800 */
[----:B--2---:R-:W-:-:S13]  /*128e0*/  R2UR UR4, R0 ;  /* 0x00000000000472ca */ /* 0x004fda00000e0000 */
[----:B------:R-:W-:-:S05]  /*128f0*/  IMAD.U32 R0, RZ, RZ, UR4 ;  /* 0x00000004ff007e24 */ /* 0x000fca000f8e00ff */
[----:B------:R-:W-:-:S13]  /*12900*/  ISETP.NE.AND P1, PT, R0, 0x3, PT ;  /* 0x000000030000780c */ /* 0x000fda0003f25270 */
[----:B------:R-:W-:Y:S05]  /*12910*/  @!P1 BRA `(.L_x_2406) ;  /* 0x0000000000049947 */ /* 0x000fea0003800000 */
[----:B------:R-:W-:Y:S01]  /*12920*/  BPT.TRAP 0x1 ;  /* 0x000000040000795c */ /* 0x000fe20000300000 */
.L_x_2406:
[----:B------:R-:W-:Y:S01]  /*12930*/  IMAD R0, R231, 0x8, R16 ;  /* 0x00000008e7007824 */ /* 0x000fe200078e0210 */
[----:B-----5:R-:W-:-:S04]  /*12940*/  SHF.L.U32 R5, R234, 0x1f, RZ ;  /* 0x0000001fea057819 */ /* 0x020fc800000006ff */
[----:B------:R1:W2:Y:S01]  /*12950*/  SYNCS.PHASECHK.TRANS64.TRYWAIT P0, [R0+URZ+0x2e830], R5 ;  /* 0x02e83005000075a7 */ /* 0x0002a2000800017f */
[----:B------:R-:W-:Y:S05]  /*12960*/  @!P1 BRA `(.L_x_2407) ;  /* 0x0000000000049947 */ /* 0x000fea0003800000 */
[----:B------:R-:W-:Y:S01]  /*12970*/  BPT.TRAP 0x1 ;  /* 0x000000040000795c */ /* 0x000fe20000300000 */
.L_x_2407:
[----:B0-----:R-:W0:Y:S02]  /*12980*/  S2R R3, SR_TID.X ;  /* 0x0000000000037919 */ /* 0x001e240000002100 */
[----:B0-----:R-:W-:Y:S01]  /*12990*/  LOP3.LUT R4, R3, 0x7f, RZ, 0xc0, !PT ;  /* 0x0000007f03047812 */ /* 0x001fe200078ec0ff */
[----:B------:R-:W-:-:S03]  /*129a0*/  VIADD R3, R16, 0x20400 ;  /* 0x0002040010037836 */ /* 0x000fc60000000000 */
[----:B------:R-:W-:Y:S02]  /*129b0*/  ISETP.NE.AND P2, PT, R4, RZ, PT ;  /* 0x000000ff0400720c */ /* 0x000fe40003f45270 */
[----:B------:R-:W-:-:S04]  /*129c0*/  SHF.R.U32.HI R3, RZ, 0x4, R3 ;  /* 0x00000004ff037819 */ /* 0x000fc80000011603 */
[----:B------:R-:W-:Y:S01]  /*129d0*/  LOP3.LUT R3, R3, 0x3fff, RZ, 0xc0, !PT ;  /* 0x00003fff03037812 */ /* 0x000fe200078ec0ff */
[----:B--2---:R-:W-:Y:S06]  /*129e0*/  @P0 BRA `(.L_x_2408) ;  /* 0x0000000000080947 */ /* 0x004fec0003800000 */
[----:B------:R-:W0:Y:S02]  /*129f0*/  SYNCS.PHASECHK.TRANS64.TRYWAIT P0, [R0+URZ+0x2e830], R5 ;  /* 0x02e83005000075a7 */ /* 0x000e24000800017f */
[----:B0-----:R-:W-:Y:S05]  /*12a00*/  @!P0 BRA `(.L_x_2409) ;  /* 0x000001d000b48947 */ /* 0x001fea0003800000 */
.L_x_2408:
[----:B------:R-:W-:Y:S01]  /*12a10*/  LOP3.LUT R3, R3, 0x10000, RZ, 0xfc, !PT ;  /* 0x0001000003037812 */ /* 0x000fe200078efcff */
[----:B------:R-:W-:Y:S05]  /*12a20*/  WARPSYNC.ALL ;  /* 0x0000000000007948 */ /* 0x000fea0003800000 */
[----:B------:R2:W-:Y:S01]  /*12a30*/  STL [R1+0x48], R3 ;  /* 0x0000480301007387 */ /* 0x0005e20000100800 */
[----:B------:R-:W-:Y:S01]  /*12a40*/  IMAD R12, R231, 0x700, R3 ;  /* 0x00000700e70c7824 */ /* 0x000fe200078e0203 */
[----:B------:R-:W-:Y:S01]  /*12a50*/  LOP3.LUT R4, R36, 0x10000, RZ, 0xfc, !PT ;  /* 0x0001000024047812 */ /* 0x000fe200078efcff */
[----:B------:R-:W-:Y:S01]  /*12a60*/  IMAD.MOV.U32 R13, RZ, RZ, 0x40000040 ;  /* 0x40000040ff0d7424 */ /* 0x000fe200078e00ff */
[----:B------:R-:W3:Y:S01]  /*12a70*/  LDL R137, [R1+0x70] ;  /* 0x0000700001897983 */ /* 0x000ee20000100800 */
[----:B01----:R-:W-:Y:S01]  /*12a80*/  IMAD.MOV.U32 R5, RZ, RZ, 0x40000040 ;  /* 0x40000040ff057424 */ /* 0x003fe200078e00ff */
[----:B------:R-:W-:-:S02]  /*12a90*/  R2UR UR6, R12 ;  /* 0x000000000c0672ca */ /* 0x000fc400000e0000 */
[----:B------:R-:W-:Y:S01]  /*12aa0*/  R2UR UR7, R13 ;  /* 0x000000000d0772ca */ /* 0x000fe200000e0000 */
[----:B------:R-:W3:Y:S01]  /*12ab0*/  LDL R148, [R1+0x54] ;  /* 0x0000540001947983 */ /* 0x000ee20000100800 */
[----:B------:R-:W-:Y:S02]  /*12ac0*/  R2UR UR4, R4 ;  /* 0x00000000040472ca */ /* 0x000fe400000e0000 */
[----:B------:R-:W-:Y:S01]  /*12ad0*/  R2UR UR5, R5 ;  /* 0x00000000050572ca */ /* 0x000fe200000e0000 */
[----:B------:R-:W-:Y:S01]  /*12ae0*/  WARPGROUP.ARRIVE ;  /* 0x00000000000079c5 */ /* 0x000fe20000000000 */
[----:B------:R-:W5:Y:S04]  /*12af0*/  LDL R144, [R1+0x60] ;  /* 0x0000600001907983 */ /* 0x000f680000100800 */
[----:B------:R-:W5:Y:S04]  /*12b00*/  LDL R138, [R1+0x50] ;  /* 0x00005000018a7983 */ /* 0x000f680000100800 */
[----:B------:R-:W5:Y:S03]  /*12b10*/  LDL R146, [R1+0x40] ;  /* 0x0000400001927983 */ /* 0x000f660000100800 */
[----:B------:R-:W-:Y:S01]  /*12b20*/  QGMMA.64x32x32.F32.E4M3.E4M3 R120, gdesc[UR4], RZ, !UPT, gsb0 ;  /* 0x00600000047879f3 */ /* 0x000fe2000c0008ff */
[----:B------:R-:W-:-:S02]  /*12b30*/  VIADD R6, R12, 0x100 ;  /* 0x000001000c067836 */ /* 0x000fc40000000000 */
[----:B------:R-:W-:Y:S01]  /*12b40*/  IMAD.MOV.U32 R7, RZ, RZ, 0x40000040 ;  /* 0x40000040ff077424 */ /* 0x000fe200078e00ff */
[----:B------:R-:W-:Y:S02]  /*12b50*/  R2UR UR4, R4 ;  /* 0x00000000040472ca */ /* 0x000fe400000e0000 */
[----:B------:R-:W-:Y:S02]  /*12b60*/  R2UR UR6, R6 ;  /* 0x00000000060672ca */ /* 0x000fe400000e0000 */
[----:B------:R-:W-:Y:S02]  /*12b70*/  R2UR UR7, R7 ;  /* 0x00000000070772ca */ /* 0x000fe400000e0000 */
[----:B------:R-:W-:Y:S01]  /*12b80*/  R2UR UR5, R5 ;  /* 0x00000000050572ca */ /* 0x000fe200000e0000 */
[----:B------:R-:W-:Y:S02]  /*12b90*/  WARPGROUP.DEPBAR.LE gsb0, 0x0 ;  /* 0x00008000000079c5 */ /* 0x000fe40000010000 */
        /* <DEDUP_REMOVED lines=47> */
[----:B----4-:R-:W-:Y:S01]  /*12e90*/  VIADD R14, R12, 0x2 ;  /* 0x000000020c0e7836 */ /* 0x010fe20000000000 */
        /* <DEDUP_REMOVED lines=171> */
[----:B------:R-:W-:Y:S01]  /*13950*/  R2UR UR7, R15 ;  /* 0x000000000f0772ca */ /* 0x000fe200000e0000 */
[----:B------:R-:W0:Y:S01]  /*13960*/  LDC R14, c[0x0][0x448] ;  /* 0x00011200ff0e7b82 */ /* 0x000e220000000800 */
[----:B------:R-:W-:Y:S01]  /*13970*/  R2UR UR5, R7 ;  /* 0x00000000070572ca */ /* 0x000fe200000e0000 */
[----:B------:R-:W-:-:S02]  /*13980*/  WARPGROUP.DEPBAR.LE gsb0, 0x0 ;  /* 0x00008000000079c5 */ /* 0x000fc40000010000 */
[----:B------:R-:W-:-:S10]  /*13990*/  WARPGROUP.ARRIVE ;  /* 0x00000000000079c5 */ /* 0x000fd40000000000 */
[----:B------:R-:W-:Y:S01]  /*139a0*/  QGMMA.64x32x32.F32.E4M3.E4M3 R56, gdesc[UR4], R56, gsb0 ;  /* 0x00600000043879f3 */ /* 0x000fe20008000838 */
[----:B0-----:R-:W-:Y:S01]  /*139b0*/  ISETP.NE.AND P0, PT, R14, 0x1, PT ;  /* 0x000000010e00780c */ /* 0x001fe20003f05270 */
[C---:B------:R-:W-:Y:S01]  /*139c0*/  FMUL.FTZ R20, R2.reuse, R124 ;  /* 0x0000007c02147220 */ /* 0x040fe20000410000 */
[C---:B------:R-:W-:Y:S01]  /*139d0*/  FMUL.FTZ R124, R2.reuse, R128 ;  /* 0x00000080027c7220 */ /* 0x040fe20000410000 */
[----:B------:R-:W-:-:S10]  /*139e0*/  FMUL.FTZ R128, R2, R133 ;  /* 0x0000008502807220 */ /* 0x000fd40000410000 */
[----:B------:R-:W0:Y:S08]  /*139f0*/  @P0 LDC R15, c[0x0][0x44c] ;  /* 0x00011300ff0f0b82 */ /* 0x000e300000000800 */
[----:B------:R-:W1:Y:S01]  /*13a00*/  @P0 LDC R133, c[0x0][0x450] ;  /* 0x00011400ff850b82 */ /* 0x000e620000000800 */
[C---:B--2---:R-:W-:Y:S01]  /*13a10*/  FMUL.FTZ R3, R2.reuse, R120 ;  /* 0x0000007802037220 */ /* 0x044fe20000410000 */
        /* <DEDUP_REMOVED lines=8> */
[----:B------:R-:W-:-:S02]  /*13aa0*/  WARPGROUP.DEPBAR.LE gsb0, 0x0 ;  /* 0x00008000000079c5 */ /* 0x000fc40000010000 */
[----:B------:R-:W-:Y:S01]  /*13ab0*/  FMUL.FTZ R132, R2, R56 ;  /* 0x0000003802847220 */ /* 0x000fe20000410000 */
[----:B---3--:R-:W-:-:S04]  /*13ac0*/  IMAD.IADD R56, R137, 0x1, R148 ;  /* 0x0000000189387824 */ /* 0x008fc800078e0294 */
[----:B0-----:R-:W-:-:S05]  /*13ad0*/  @P0 IMAD.HI.U32 R14, R56, R15, RZ ;  /* 0x0000000f380e0227 */ /* 0x001fca00078e00ff */
[----:B-1----:R-:W-:-:S05]  /*13ae0*/  @P0 SHF.R.U32.HI R56, RZ, R133, R14 ;  /* 0x00000085ff380219 */ /* 0x002fca000001160e */
[----:B------:R-:W0:Y:S01]  /*13af0*/  SHFL.IDX PT, R137, R56, RZ, 0x1c1f ;  /* 0x001c1fff38897589 */ /* 0x000e2200000e0000 */
[----:B------:R-:W-:Y:S02]  /*13b00*/  IMAD R14, R136, -0xe0, RZ ;  /* 0xffffff20880e7824 */ /* 0x000fe400078e02ff */
[C---:B------:R-:W-:Y:S01]  /*13b10*/  FMUL.FTZ R133, R2.reuse, R64 ;  /* 0x0000004002857220 */ /* 0x040fe20000410000 */
[----:B------:R-:W1:Y:S01]  /*13b20*/  MUFU.TANH R3, R3 ;  /* 0x0000000300037308 */ /* 0x000e620000002400 */
[----:B------:R-:W-:Y:S01]  /*13b30*/  FMUL.FTZ R134, R2, R65 ;  /* 0x0000004102867220 */ /* 0x000fe20000410000 */
[----:B-----5:R-:W-:Y:S01]  /*13b40*/  IMAD R64, R136, -0xe0, R144 ;  /* 0xffffff2088407824 */ /* 0x020fe200078e0290 */
[----:B------:R-:W-:Y:S01]  /*13b50*/  IADD3 R65, -R138, 0xe1, R14 ;  /* 0x000000e18a417810 */ /* 0x000fe20007ffe10e */
[----:B------:R-:W-:Y:S01]  /*13b60*/  FMUL.FTZ R21, R2, R125 ;  /* 0x0000007d02157220 */ /* 0x000fe20000410000 */
[----:B------:R-:W-:-:S03]  /*13b70*/  IMAD.MOV.U32 R15, RZ, RZ, 0x40000040 ;  /* 0x40000040ff0f7424 */ /* 0x000fc600078e00ff */
[----:B------:R-:W2:Y:S01]  /*13b80*/  MUFU.TANH R13, R13 ;  /* 0x0000000d000d7308 */ /* 0x000ea20000002400 */
[----:B------:R-:W-:Y:S01]  /*13b90*/  IADD3 R64, -R138, 0xe0, R64 ;  /* 0x000000e08a407810 */ /* 0x000fe20007ffe140 */
[----:B------:R-:W-:Y:S01]  /*13ba0*/  VIADD R14, R12, 0x506 ;  /* 0x000005060c0e7836 */ /* 0x000fe20000000000 */
[----:B------:R-:W-:-:S05]  /*13bb0*/  IADD3 R65, -R146, R65, R144 ;  /* 0x0000004192417210 */ /* 0x000fca0007ffe190 */
[----:B------:R-:W-:Y:S01]  /*13bc0*/  MUFU.TANH R20, R20 ;  /* 0x0000001400147308 */ /* 0x000fe20000002400 */
[----:B------:R-:W-:Y:S01]  /*13bd0*/  R2UR UR7, R15 ;  /* 0x000000000f0772ca */ /* 0x000fe200000e0000 */
[----:B------:R-:W-:Y:S01]  /*13be0*/  FMUL.FTZ R125, R2, R129 ;  /* 0x00000081027d7220 */ /* 0x000fe20000410000 */
[----:B------:R-:W-:Y:S02]  /*13bf0*/  R2UR UR6, R14 ;  /* 0x000000000e0672ca */ /* 0x000fe400000e0000 */
[----:B0-----:R-:W-:-:S03]  /*13c00*/  VIADDMNMX R15, R137, R65, R64, PT ;  /* 0x00000041890f7246 */ /* 0x001fc60003800140 */
[----:B------:R-:W0:Y:S01]  /*13c10*/  MUFU.TANH R21, R21 ;  /* 0x0000001500157308 */ /* 0x000e220000002400 */
[----:B------:R-:W-:Y:S02]  /*13c20*/  R2UR UR4, R6 ;  /* 0x00000000060472ca */ /* 0x000fe400000e0000 */
[----:B------:R-:W-:Y:S01]  /*13c30*/  R2UR UR5, R7 ;  /* 0x00000000070572ca */ /* 0x000fe200000e0000 */
[C---:B------:R-:W-:Y:S01]  /*13c40*/  FMUL.FTZ R129, R2.reuse, R131 ;  /* 0x0000008302817220 */ /* 0x040fe20000410000 */
[C---:B------:R-:W-:Y:S01]  /*13c50*/  ISETP.GT.AND P3, PT, R15.reuse, RZ, PT ;  /* 0x000000ff0f00720c */ /* 0x040fe20003f64270 */
[C---:B------:R-:W-:Y:S01]  /*13c60*/  FMUL.FTZ R131, R2.reuse, R135 ;  /* 0x0000008702837220 */ /* 0x040fe20000410000 */
[C---:B------:R-:W-:Y:S01]  /*13c70*/  ISETP.GT.AND P5, PT, R15.reuse, 0x1, PT ;  /* 0x000000010f00780c */ /* 0x040fe20003fa4270 */
[----:B------:R-:W3:Y:S01]  /*13c80*/  MUFU.TANH R124, R124 ;  /* 0x0000007c007c7308 */ /* 0x000ee20000002400 */
[C---:B------:R-:W-:Y:S01]  /*13c90*/  FMUL.FTZ R135, R2.reuse, R68 ;  /* 0x0000004402877220 */ /* 0x040fe20000410000 */
[----:B------:R-:W-:Y:S01]  /*13ca0*/  FMUL.FTZ R68, R2, R69 ;  /* 0x0000004502447220 */ /* 0x000fe20000410000 */
[----:B------:R-:W-:Y:S01]  /*13cb0*/  ISETP.GT.AND P4, PT, R15, 0x8, PT ;  /* 0x000000080f00780c */ /* 0x000fe20003f84270 */
[----:B------:R-:W-:Y:S01]  /*13cc0*/  WARPGROUP.ARRIVE ;  /* 0x00000000000079c5 */ /* 0x000fe20000000000 */
[----:B-1----:R-:W-:-:S02]  /*13cd0*/  FSEL R3, R3, -INF , P3 ;  /* 0xff80000003037808 */ /* 0x002fc40001800000 */
[----:B--2---:R-:W-:Y:S01]  /*13ce0*/  FSEL R69, R13, -INF , P5 ;  /* 0xff8000000d457808 */ /* 0x004fe20002800000 */
[----:B------:R-:W1:Y:S01]  /*13cf0*/  MUFU.TANH R125, R125 ;  /* 0x0000007d007d7308 */ /* 0x000e620000002400 */
[----:B------:R-:W-:Y:S01]  /*13d00*/  ISETP.GT.AND P3, PT, R15, 0x9, PT ;  /* 0x000000090f00780c */ /* 0x000fe20003f64270 */
[C---:B------:R-:W-:Y:S01]  /*13d10*/  FMUL.FTZ R104, R2.reuse, R104 ;  /* 0x0000006802687220 */ /* 0x040fe20000410000 */
[----:B------:R-:W-:Y:S01]  /*13d20*/  FMNMX.FTZ R140, R3, R69, !PT ;  /* 0x00000045038c7209 */ /* 0x000fe20007810000 */
[----:B------:R-:W-:Y:S04]  /*13d30*/  QGMMA.64x32x32.F32.E4M3.E4M3 R40, gdesc[UR4], R40, gsb0 ;  /* 0x00600000042879f3 */ /* 0x000fe80008000828 */
[----:B------:R-:W2:Y:S01]  /*13d40*/  MUFU.TANH R120, R120 ;  /* 0x0000007800787308 */ /* 0x000ea20000002400 */
[----:B------:R-:W-:Y:S01]  /*13d50*/  FMUL.FTZ R13, R2, R58 ;  /* 0x0000003a020d7220 */ /* 0x000fe20000410000 */
[----:B------:R-:W-:-:S06]  /*13d60*/  ISETP.GT.AND P5, PT, R15, 0x10, PT ;  /* 0x000000100f00780c */ /* 0x000fcc0003fa4270 */
[----:B------:R4:W-:Y:S01]  /*13d70*/  MUFU.TANH R14, R135 ;  /* 0x00000087000e7308 */ /* 0x0009e20000002400 */
[----:B0-----:R-:W-:Y:S01]  /*13d80*/  FSEL R21, R21, -INF , P3 ;  /* 0xff80000015157808 */ /* 0x001fe20001800000 */
[C---:B------:R-:W-:Y:S01]  /*13d90*/  FMUL.FTZ R105, R2.reuse, R105 ;  /* 0x0000006902697220 */ /* 0x040fe20000410000 */
[----:B------:R-:W-:Y:S01]  /*13da0*/  FMUL.FTZ R58, R2, R59 ;  /* 0x0000003b023a7220 */ /* 0x000fe20000410000 */
[----:B----4-:R-:W-:-:S04]  /*13db0*/  FSEL R135, R20, -INF , P4 ;  /* 0xff80000014877808 */ /* 0x010fc80002000000 */
[----:B------:R-:W0:Y:S01]  /*13dc0*/  MUFU.TANH R128, R128 ;  /* 0x0000008000807308 */ /* 0x000e220000002400 */
[C---:B------:R-:W-:Y:S01]  /*13dd0*/  FMUL.FTZ R59, R2.reuse, R62 ;  /* 0x0000003e023b7220 */ /* 0x040fe20000410000 */
[----:B------:R-:W-:Y:S01]  /*13de0*/  FMNMX.FTZ R142, R135, R140, !PT ;  /* 0x0000008c878e7209 */ /* 0x000fe20007810000 */
[C---:B------:R-:W-:Y:S01]  /*13df0*/  FMUL.FTZ R62, R2.reuse, R63 ;  /* 0x0000003f023e7220 */ /* 0x040fe20000410000 */
[----:B------:R-:W-:Y:S01]  /*13e00*/  ISETP.GT.AND P3, PT, R15, 0x11, PT ;  /* 0x000000110f00780c */ /* 0x000fe20003f64270 */
[----:B------:R-:W-:Y:S01]  /*13e10*/  FMUL.FTZ R108, R2, R108 ;  /* 0x0000006c026c7220 */ /* 0x000fe20000410000 */
[----:B---3--:R-:W-:Y:S02]  /*13e20*/  FSEL R63, R124, -INF , P5 ;  /* 0xff8000007c3f7808 */ /* 0x008fe40002800000 */
[----:B------:R-:W3:Y:S01]  /*13e30*/  MUFU.TANH R104, R104 ;  /* 0x0000006800687308 */ /* 0x000ee20000002400 */
[----:B------:R-:W-:Y:S01]  /*13e40*/  FMNMX.FTZ R142, R21, R142, !PT ;  /* 0x0000008e158e7209 */ /* 0x000fe20007810000 */
[----:B------:R-:W-:Y:S01]  /*13e50*/  FMUL.FTZ R109, R2, R109 ;  /* 0x0000006d026d7220 */ /* 0x000fe20000410000 */
[----:B------:R-:W-:-:S02]  /*13e60*/  ISETP.GT.AND P4, PT, R15, 0x18, PT ;  /* 0x000000180f00780c */ /* 0x000fc40003f84270 */
[----:B-1----:R-:W-:Y:S02]  /*13e70*/  FSEL R125, R125, -INF , P3 ;  /* 0xff8000007d7d7808 */ /* 0x002fe40001800000 */
[----:B------:R-:W-:Y:S01]  /*13e80*/  FMNMX.FTZ R142, R63, R142, !PT ;  /* 0x0000008e3f8e7209 */ /* 0x000fe20007810000 */
[----:B------:R-:W1:Y:S01]  /*13e90*/  MUFU.TANH R105, R105 ;  /* 0x0000006900697308 */ /* 0x000e620000002400 */
[C---:B------:R-:W-:Y:S01]  /*13ea0*/  FMUL.FTZ R138, R2.reuse, R67 ;  /* 0x00000043028a7220 */ /* 0x040fe20000410000 */
[----:B------:R-:W-:Y:S01]  /*13eb0*/  ISETP.GT.AND P3, PT, R15, 0x19, PT ;  /* 0x000000190f00780c */ /* 0x000fe20003f64270 */
[----:B------:R-:W-:Y:S01]  /*13ec0*/  FMUL.FTZ R112, R2, R112 ;  /* 0x0000007002707220 */ /* 0x000fe20000410000 */
[----:B--2---:R-:W-:Y:S02]  /*13ed0*/  FSEL R67, R120, -INF , P4 ;  /* 0xff80000078437808 */ /* 0x004fe40002000000 */
[----:B------:R-:W-:Y:S02]  /*13ee0*/  FMNMX.FTZ R142, R125, R142, !PT ;  /* 0x0000008e7d8e7209 */ /* 0x000fe40007810000 */
[----:B------:R-:W2:Y:S01]  /*13ef0*/  MUFU.TANH R108, R108 ;  /* 0x0000006c006c7308 */ /* 0x000ea20000002400 */
[C---:B------:R-:W-:Y:S01]  /*13f00*/  FMUL.FTZ R140, R2.reuse, R71 ;  /* 0x00000047028c7220 */ /* 0x040fe20000410000 */
[----:B------:R-:W-:Y:S01]  /*13f10*/  ISETP.GT.AND P4, PT, R15, 0x20, PT ;  /* 0x000000200f00780c */ /* 0x000fe20003f84270 */
[----:B------:R-:W-:Y:S01]  /*13f20*/  FMUL.FTZ R113, R2, R113 ;  /* 0x0000007102717220 */ /* 0x000fe20000410000 */
[----:B0-----:R-:W-:-:S02]  /*13f30*/  FSEL R71, R128, -INF , P3 ;  /* 0xff80000080477808 */ /* 0x001fc40001800000 */
[----:B------:R-:W-:Y:S02]  /*13f40*/  FMNMX.FTZ R142, R67, R142, !PT ;  /* 0x0000008e438e7209 */ /* 0x000fe40007810000 */
[----:B------:R-:W0:Y:S01]  /*13f50*/  MUFU.TANH R109, R109 ;  /* 0x0000006d006d7308 */ /* 0x000e220000002400 */
[----:B------:R-:W-:Y:S01]  /*13f60*/  ISETP.GT.AND P3, PT, R15, 0x21, PT ;  /* 0x000000210f00780c */ /* 0x000fe20003f64270 */
[----:B------:R-:W-:Y:S01]  /*13f70*/  FMUL.FTZ R116, R2, R116 ;  /* 0x0000007402747220 */ /* 0x000fe20000410000 */
[----:B---3--:R-:W-:Y:S02]  /*13f80*/  FSEL R137, R104, -INF , P4 ;  /* 0xff80000068897808 */ /* 0x008fe40002000000 */
[----:B------:R-:W-:-:S03]  /*13f90*/  FMNMX.FTZ R142, R71, R142, !PT ;  /* 0x0000008e478e7209 */ /* 0x000fc60007810000 */
[----:B------:R-:W3:Y:S01]  /*13fa0*/  MUFU.TANH R112, R112 ;  /* 0x0000007000707308 */ /* 0x000ee20000002400 */
[----:B------:R-:W-:Y:S01]  /*13fb0*/  ISETP.GT.AND P4, PT, R15, 0x28, PT ;  /* 0x000000280f00780c */ /* 0x000fe20003f84270 */
[----:B------:R-:W-:Y:S01]  /*13fc0*/  FMUL.FTZ R117, R2, R117 ;  /* 0x0000007502757220 */ /* 0x000fe20000410000 */
[----:B-1----:R-:W-:Y:S02]  /*13fd0*/  FSEL R105, R105, -INF , P3 ;  /* 0xff80000069697808 */ /* 0x002fe40001800000 */
[----:B------:R-:W-:-:S03]  /*13fe0*/  FMNMX.FTZ R142, R137, R142, !PT ;  /* 0x0000008e898e7209 */ /* 0x000fc60007810000 */
[----:B------:R1:W-:Y:S01]  /*13ff0*/  MUFU.TANH R20, R13 ;  /* 0x0000000d00147308 */ /* 0x0003e20000002400 */
[----:B------:R-:W-:Y:S01]  /*14000*/  ISETP.GT.AND P3, PT, R15, 0x29, PT ;  /* 0x000000290f00780c */ /* 0x000fe20003f64270 */
[----:B------:R-:W-:Y:S01]  /*14010*/  FMUL.FTZ R88, R2, R88 ;  /* 0x0000005802587220 */ /* 0x000fe20000410000 */
[----:B------:R-:W-:-:S05]  /*14020*/  FMNMX.FTZ R142, R105, R142, !PT ;  /* 0x0000008e698e7209 */ /* 0x000fca0007810000 */
[----:B------:R-:W4:Y:S01]  /*14030*/  MUFU.TANH R113, R113 ;  /* 0x0000007100717308 */ /* 0x000f220000002400 */
[----:B-1----:R-:W-:-:S05]  /*14040*/  IMAD.MOV.U32 R13, RZ, RZ, 0x40000040 ;  /* 0x40000040ff0d7424 */ /* 0x002fca00078e00ff */
[----:B------:R-:W-:Y:S02]  /*14050*/  R2UR UR7, R13 ;  /* 0x000000000d0772ca */ /* 0x000fe400000e0000 */
[----:B------:R-:W1:Y:S01]  /*14060*/  MUFU.TANH R116, R116 ;  /* 0x0000007400747308 */ /* 0x000e620000002400 */
[----:B--2---:R-:W-:Y:S01]  /*14070*/  FSEL R13, R108, -INF , P4 ;  /* 0xff8000006c0d7808 */ /* 0x004fe20002000000 */
[C---:B------:R-:W-:Y:S01]  /*14080*/  FMUL.FTZ R89, R2.reuse, R89 ;  /* 0x0000005902597220 */ /* 0x040fe20000410000 */
[----:B------:R-:W-:Y:S02]  /*14090*/  ISETP.GT.AND P4, PT, R15, 0x30, PT ;  /* 0x000000300f00780c */ /* 0x000fe40003f84270 */
[----:B0-----:R-:W-:Y:S02]  /*140a0*/  FSEL R109, R109, -INF , P3 ;  /* 0xff8000006d6d7808 */ /* 0x001fe40001800000 */
[----:B------:R-:W-:Y:S01]  /*140b0*/  FMNMX.FTZ R142, R13, R142, !PT ;  /* 0x0000008e0d8e7209 */ /* 0x000fe20007810000 */
[----:B------:R-:W0:Y:S01]  /*140c0*/  MUFU.TANH R117, R117 ;  /* 0x0000007500757308 */ /* 0x000e220000002400 */
[----:B------:R-:W-:Y:S01]  /*140d0*/  ISETP.GT.AND P5, PT, R15, 0x31, PT ;  /* 0x000000310f00780c */ /* 0x000fe20003fa4270 */
[----:B------:R-:W-:Y:S01]  /*140e0*/  FMUL.FTZ R92, R2, R92 ;  /* 0x0000005c025c7220 */ /* 0x000fe20000410000 */
[----:B---3--:R-:W-:-:S02]  /*140f0*/  FSEL R139, R112, -INF , P4 ;  /* 0xff800000708b7808 */ /* 0x008fc40002000000 */
[----:B------:R-:W-:-:S03]  /*14100*/  FMNMX.FTZ R142, R109, R142, !PT ;  /* 0x0000008e6d8e7209 */ /* 0x000fc60007810000 */
[----:B------:R-:W2:Y:S01]  /*14110*/  MUFU.TANH R88, R88 ;  /* 0x0000005800587308 */ /* 0x000ea20000002400 */
[----:B------:R-:W-:Y:S01]  /*14120*/  ISETP.GT.AND P3, PT, R15, 0x38, PT ;  /* 0x000000380f00780c */ /* 0x000fe20003f64270 */
[----:B------:R-:W-:Y:S01]  /*14130*/  FMUL.FTZ R93, R2, R93 ;  /* 0x0000005d025d7220 */ /* 0x000fe20000410000 */
[----:B----4-:R-:W-:Y:S02]  /*14140*/  FSEL R113, R113, -INF , P5 ;  /* 0xff80000071717808 */ /* 0x010fe40002800000 */
[----:B------:R-:W-:-:S03]  /*14150*/  FMNMX.FTZ R142, R139, R142, !PT ;  /* 0x0000008e8b8e7209 */ /* 0x000fc60007810000 */
[----:B------:R-:W3:Y:S01]  /*14160*/  MUFU.TANH R89, R89 ;  /* 0x0000005900597308 */ /* 0x000ee20000002400 */
[----:B------:R-:W-:Y:S01]  /*14170*/  ISETP.GT.AND P4, PT, R15, 0x39, PT ;  /* 0x000000390f00780c */ /* 0x000fe20003f84270 */
[----:B------:R-:W-:Y:S01]  /*14180*/  FMUL.FTZ R96, R2, R96 ;  /* 0x0000006002607220 */ /* 0x000fe20000410000 */
[----:B-1----:R-:W-:Y:S02]  /*14190*/  FSEL R141, R116, -INF , P3 ;  /* 0xff800000748d7808 */ /* 0x002fe40001800000 */
[----:B------:R-:W-:-:S03]  /*141a0*/  FMNMX.FTZ R142, R113, R142, !PT ;  /* 0x0000008e718e7209 */ /* 0x000fc60007810000 */
[----:B------:R-:W1:Y:S01]  /*141b0*/  MUFU.TANH R92, R92 ;  /* 0x0000005c005c7308 */ /* 0x000e620000002400 */
[----:B------:R-:W-:Y:S01]  /*141c0*/  ISETP.GT.AND P5, PT, R15, 0x40, PT ;  /* 0x000000400f00780c */ /* 0x000fe20003fa4270 */
[----:B------:R-:W-:Y:S01]  /*141d0*/  FMUL.FTZ R97, R2, R97 ;  /* 0x0000006102617220 */ /* 0x000fe20000410000 */
[----:B0-----:R-:W-:Y:S02]  /*141e0*/  FSEL R117, R117, -INF , P4 ;  /* 0xff80000075757808 */ /* 0x001fe40002000000 */
[----:B------:R-:W-:-:S03]  /*141f0*/  FMNMX.FTZ R142, R141, R142, !PT ;  /* 0x0000008e8d8e7209 */ /* 0x000fc60007810000 */
[----:B------:R-:W0:Y:S01]  /*14200*/  MUFU.TANH R93, R93 ;  /* 0x0000005d005d7308 */ /* 0x000e220000002400 */
[----:B------:R-:W-:Y:S01]  /*14210*/  ISETP.GT.AND P3, PT, R15, 0x41, PT ;  /* 0x000000410f00780c */ /* 0x000fe20003f64270 */
[----:B------:R-:W-:Y:S01]  /*14220*/  FMUL.FTZ R100, R2, R100 ;  /* 0x0000006402647220 */ /* 0x000fe20000410000 */
[----:B--2---:R-:W-:Y:S02]  /*14230*/  FSEL R143, R88, -INF , P5 ;  /* 0xff800000588f7808 */ /* 0x004fe40002800000 */
[----:B------:R-:W-:-:S03]  /*14240*/  FMNMX.FTZ R142, R117, R142, !PT ;  /* 0x0000008e758e7209 */ /* 0x000fc60007810000 */
[----:B------:R-:W2:Y:S01]  /*14250*/  MUFU.TANH R96, R96 ;  /* 0x0000006000607308 */ /* 0x000ea20000002400 */
[----:B------:R-:W-:Y:S01]  /*14260*/  ISETP.GT.AND P4, PT, R15, 0x48, PT ;  /* 0x000000480f00780c */ /* 0x000fe20003f84270 */
[----:B------:R-:W-:Y:S01]  /*14270*/  FMUL.FTZ R101, R2, R101 ;  /* 0x0000006502657220 */ /* 0x000fe20000410000 */
[----:B---3--:R-:W-:Y:S02]  /*14280*/  FSEL R89, R89, -INF , P3 ;  /* 0xff80000059597808 */ /* 0x008fe40001800000 */
[----:B------:R-:W-:-:S03]  /*14290*/  FMNMX.FTZ R142, R143, R142, !PT ;  /* 0x0000008e8f8e7209 */ /* 0x000fc60007810000 */
[----:B------:R-:W3:Y:S01]  /*142a0*/  MUFU.TANH R97, R97 ;  /* 0x0000006100617308 */ /* 0x000ee20000002400 */
[----:B------:R-:W-:Y:S02]  /*142b0*/  WARPGROUP.DEPBAR.LE gsb0, 0x0 ;  /* 0x00008000000079c5 */ /* 0x000fe40000010000 */
[C---:B------:R-:W-:Y:S01]  /*142c0*/  FMUL.FTZ R157, R2.reuse, R41 ;  /* 0x00000029029d7220 */ /* 0x040fe20000410000 */
[----:B------:R-:W-:Y:S01]  /*142d0*/  ISETP.GT.AND P5, PT, R15, 0x49, PT ;  /* 0x000000490f00780c */ /* 0x000fe20003fa4270 */
[----:B------:R-:W-:Y:S01]  /*142e0*/  FMUL.FTZ R72, R2, R72 ;  /* 0x0000004802487220 */ /* 0x000fe20000410000 */
[----:B-1----:R-:W-:Y:S02]  /*142f0*/  FSEL R41, R92, -INF , P4 ;  /* 0xff8000005c297808 */ /* 0x002fe40002000000 */
[----:B------:R-:W1:Y:S01]  /*14300*/  MUFU.TANH R100, R100 ;  /* 0x0000006400647308 */ /* 0x000e620000002400 */
[----:B------:R-:W-:Y:S01]  /*14310*/  FMNMX.FTZ R142, R89, R142, !PT ;  /* 0x0000008e598e7209 */ /* 0x000fe20007810000 */
[----:B------:R-:W-:Y:S01]  /*14320*/  VIADD R12, R12, 0x606 ;  /* 0x000006060c0c7836 */ /* 0x000fe20000000000 */
[----:B------:R-:W-:Y:S01]  /*14330*/  ISETP.GT.AND P3, PT, R15, 0x50, PT ;  /* 0x000000500f00780c */ /* 0x000fe20003f64270 */
[----:B------:R-:W-:Y:S01]  /*14340*/  FMUL.FTZ R73, R2, R73 ;  /* 0x0000004902497220 */ /* 0x000fe20000410000 */
[----:B0-----:R-:W-:-:S02]  /*14350*/  FSEL R93, R93, -INF , P5 ;  /* 0xff8000005d5d7808 */ /* 0x001fc40002800000 */
[----:B------:R-:W-:Y:S01]  /*14360*/  FMNMX.FTZ R142, R41, R142, !PT ;  /* 0x0000008e298e7209 */ /* 0x000fe20007810000 */
[----:B------:R-:W0:Y:S01]  /*14370*/  MUFU.TANH R101, R101 ;  /* 0x0000006500657308 */ /* 0x000e220000002400 */
[----:B------:R-:W-:Y:S02]  /*14380*/  R2UR UR6, R12 ;  /* 0x000000000c0672ca */ /* 0x000fe400000e0000 */
[----:B------:R-:W-:Y:S02]  /*14390*/  R2UR UR4, R6 ;  /* 0x00000000060472ca */ /* 0x000fe400000e0000 */
[----:B------:R-:W-:Y:S01]  /*143a0*/  R2UR UR5, R7 ;  /* 0x00000000070572ca */ /* 0x000fe200000e0000 */
[----:B------:R-:W-:Y:S01]  /*143b0*/  FMUL.FTZ R76, R2, R76 ;  /* 0x0000004c024c7220 */ /* 0x000fe20000410000 */
[----:B------:R-:W-:Y:S01]  /*143c0*/  ISETP.GT.AND P4, PT, R15, 0x51, PT ;  /* 0x000000510f00780c */ /* 0x000fe20003f84270 */
[----:B------:R-:W4:Y:S01]  /*143d0*/  MUFU.TANH R72, R72 ;  /* 0x0000004800487308 */ /* 0x000f220000002400 */
[----:B--2---:R-:W-:-:S02]  /*143e0*/  FSEL R145, R96, -INF , P3 ;  /* 0xff80000060917808 */ /* 0x004fc40001800000 */
[----:B------:R-:W-:Y:S01]  /*143f0*/  FMNMX.FTZ R142, R93, R142, !PT ;  /* 0x0000008e5d8e7209 */ /* 0x000fe20007810000 */
[C---:B------:R-:W-:Y:S01]  /*14400*/  FMUL.FTZ R77, R2.reuse, R77 ;  /* 0x0000004d024d7220 */ /* 0x040fe20000410000 */
[----:B------:R-:W-:Y:S01]  /*14410*/  ISETP.GT.AND P5, PT, R15, 0x58, PT ;  /* 0x000000580f00780c */ /* 0x000fe20003fa4270 */
[----:B------:R-:W-:Y:S01]  /*14420*/  WARPGROUP.ARRIVE ;  /* 0x00000000000079c5 */ /* 0x000fe20000000000 */
[----:B---3--:R-:W-:Y:S01]  /*14430*/  FSEL R97, R97, -INF , P4 ;  /* 0xff80000061617808 */ /* 0x008fe20002000000 */
[----:B------:R-:W2:Y:S01]  /*14440*/  MUFU.TANH R73, R73 ;  /* 0x0000004900497308 */ /* 0x000ea20000002400 */
[----:B------:R-:W-:Y:S01]  /*14450*/  FMNMX.FTZ R142, R145, R142, !PT ;  /* 0x0000008e918e7209 */ /* 0x000fe20007810000 */
[C---:B------:R-:W-:Y:S01]  /*14460*/  FMUL.FTZ R161, R2.reuse, R44 ;  /* 0x0000002c02a17220 */ /* 0x040fe20000410000 */
[C---:B------:R-:W-:Y:S01]  /*14470*/  FMUL.FTZ R44, R2.reuse, R45 ;  /* 0x0000002d022c7220 */ /* 0x040fe20000410000 */
[----:B------:R-:W-:Y:S01]  /*14480*/  ISETP.GT.AND P3, PT, R15, 0x59, PT ;  /* 0x000000590f00780c */ /* 0x000fe20003f64270 */
[----:B------:R-:W-:Y:S01]  /*14490*/  FMUL.FTZ R80, R2, R80 ;  /* 0x0000005002507220 */ /* 0x000fe20000410000 */
[----:B-1----:R-:W-:Y:S01]  /*144a0*/  FSEL R45, R100, -INF , P5 ;  /* 0xff800000642d7808 */ /* 0x002fe20002800000 */
[----:B------:R-:W-:Y:S01]  /*144b0*/  QGMMA.64x32x32.F32.E4M3.E4M3 R24, gdesc[UR4], R24, gsb0 ;  /* 0x00600000041879f3 */ /* 0x000fe20008000818 */
[----:B------:R-:W1:Y:S01]  /*144c0*/  MUFU.TANH R76, R76 ;  /* 0x0000004c004c7308 */ /* 0x000e620000002400 */
[----:B------:R-:W-:Y:S01]  /*144d0*/  FMNMX.FTZ R142, R97, R142, !PT ;  /* 0x0000008e618e7209 */ /* 0x000fe20007810000 */
[C---:B------:R-:W-:Y:S01]  /*144e0*/  FMUL.FTZ R81, R2.reuse, R81 ;  /* 0x0000005102517220 */ /* 0x040fe20000410000 */
[----:B------:R-:W-:Y:S01]  /*144f0*/  ISETP.GT.AND P4, PT, R15, 0x60, PT ;  /* 0x000000600f00780c */ /* 0x000fe20003f84270 */
[C---:B------:R-:W-:Y:S01]  /*14500*/  FMUL.FTZ R84, R2.reuse, R84 ;  /* 0x0000005402547220 */ /* 0x040fe20000410000 */
[----:B0-----:R-:W-:Y:S01]  /*14510*/  FSEL R101, R101, -INF , P3 ;  /* 0xff80000065657808 */ /* 0x001fe20001800000 */
[C---:B------:R-:W-:Y:S01]  /*14520*/  FMUL.FTZ R85, R2.reuse, R85 ;  /* 0x0000005502557220 */ /* 0x040fe20000410000 */
[----:B------:R-:W-:Y:S01]  /*14530*/  FMNMX.FTZ R142, R45, R142, !PT ;  /* 0x0000008e2d8e7209 */ /* 0x000fe20007810000 */
[----:B------:R-:W0:Y:S01]  /*14540*/  MUFU.TANH R77, R77 ;  /* 0x0000004d004d7308 */ /* 0x000e220000002400 */
[----:B------:R-:W-:Y:S01]  /*14550*/  ISETP.GT.AND P3, PT, R15, 0x61, PT ;  /* 0x000000610f00780c */ /* 0x000fe20003f64270 */
[----:B------:R-:W-:Y:S01]  /*14560*/  FMUL.FTZ R165, R2, R49 ;  /* 0x0000003102a57220 */ /* 0x000fe20000410000 */
[----:B----4-:R-:W-:Y:S01]  /*14570*/  FSEL R147, R72, -INF , P4 ;  /* 0xff80000048937808 */ /* 0x010fe20002000000 */
[C---:B------:R-:W-:Y:S01]  /*14580*/  FMUL.FTZ R57, R2.reuse, R57 ;  /* 0x0000003902397220 */ /* 0x040fe20000410000 */
[----:B------:R-:W-:Y:S01]  /*14590*/  FMNMX.FTZ R142, R101, R142, !PT ;  /* 0x0000008e658e7209 */ /* 0x000fe20007810000 */
[----:B------:R-:W-:-:S02]  /*145a0*/  FMUL.FTZ R60, R2, R60 ;  /* 0x0000003c023c7220 */ /* 0x000fc40000410000 */
[----:B------:R-:W3:Y:S01]  /*145b0*/  MUFU.TANH R80, R80 ;  /* 0x0000005000507308 */ /* 0x000ee20000002400 */
[----:B------:R-:W-:Y:S01]  /*145c0*/  ISETP.GT.AND P4, PT, R15, 0x68, PT ;  /* 0x000000680f00780c */ /* 0x000fe20003f84270 */
[----:B------:R-:W-:Y:S01]  /*145d0*/  FMUL.FTZ R61, R2, R61 ;  /* 0x0000003d023d7220 */ /* 0x000fe20000410000 */
[----:B--2---:R-:W-:-:S05]  /*145e0*/  FSEL R73, R73, -INF , P3 ;  /* 0xff80000049497808 */ /* 0x004fca0001800000 */
[----:B------:R-:W-:Y:S01]  /*145f0*/  MUFU.TANH R132, R132 ;  /* 0x0000008400847308 */ /* 0x000fe20000002400 */
[----:B------:R-:W-:Y:S01]  /*14600*/  FMNMX.FTZ R142, R147, R142, !PT ;  /* 0x0000008e938e7209 */ /* 0x000fe20007810000 */
[----:B------:R-:W-:Y:S01]  /*14610*/  FMUL.FTZ R163, R2, R48 ;  /* 0x0000003002a37220 */ /* 0x000fe20000410000 */
[----:B------:R-:W-:-:S05]  /*14620*/  ISETP.GT.AND P3, PT, R15, 0x69, PT ;  /* 0x000000690f00780c */ /* 0x000fca0003f64270 */
[----:B------:R-:W-:Y:S01]  /*14630*/  MUFU.TANH R133, R133 ;  /* 0x0000008500857308 */ /* 0x000fe20000002400 */
[----:B-1----:R-:W-:Y:S01]  /*14640*/  FSEL R49, R76, -INF , P4 ;  /* 0xff8000004c317808 */ /* 0x002fe20002000000 */
[----:B------:R-:W-:Y:S01]  /*14650*/  FMUL.FTZ R159, R2, R40 ;  /* 0x00000028029f7220 */ /* 0x000fe20000410000 */
[----:B------:R-:W-:-:S05]  /*14660*/  FMNMX.FTZ R142, R73, R142, !PT ;  /* 0x0000008e498e7209 */ /* 0x000fca0007810000 */
[----:B------:R-:W-:Y:S08]  /*14670*/  MUFU.TANH R134, R134 ;  /* 0x0000008600867308 */ /* 0x000ff00000002400 */
[----:B------:R-:W-:Y:S01]  /*14680*/  MUFU.TANH R68, R68 ;  /* 0x0000004400447308 */ /* 0x000fe20000002400 */
[----:B------:R-:W-:Y:S01]  /*14690*/  FMUL.FTZ R52, R2, R52 ;  /* 0x0000003402347220 */ /* 0x000fe20000410000 */
[----:B------:R-:W-:Y:S01]  /*146a0*/  SHFL.IDX PT, R56, R56, 0x1, 0x1c1f ;  /* 0x003c1f0038387f89 */ /* 0x000fe200000e0000 */
[----:B------:R-:W-:-:S05]  /*146b0*/  ULDC UR4, c[0x0][0x988] ;  /* 0x0002620000047ab9 */ /* 0x000fca0000000800 */
[----:B------:R-:W1:Y:S01]  /*146c0*/  MUFU.TANH R81, R81 ;  /* 0x0000005100517308 */ /* 0x000e620000002400 */
[----:B------:R-:W-:Y:S02]  /*146d0*/  ISETP.GT.AND P4, PT, R15, 0x70, PT ;  /* 0x000000700f00780c */ /* 0x000fe40003f84270 */
[----:B0-----:R-:W-:-:S05]  /*146e0*/  FSEL R77, R77, -INF , P3 ;  /* 0xff8000004d4d7808 */ /* 0x001fca0001800000 */
[----:B------:R-:W0:Y:S01]  /*146f0*/  MUFU.TANH R84, R84 ;  /* 0x0000005400547308 */ /* 0x000e220000002400 */
[----:B------:R-:W-:Y:S02]  /*14700*/  FMNMX.FTZ R142, R49, R142, !PT ;  /* 0x0000008e318e7209 */ /* 0x000fe40007810000 */
[----:B------:R-:W-:-:S05]  /*14710*/  ISETP.GT.AND P3, PT, R15, 0x71, PT ;  /* 0x000000710f00780c */ /* 0x000fca0003f64270 */
[----:B------:R-:W2:Y:S01]  /*14720*/  MUFU.TANH R85, R85 ;  /* 0x0000005500557308 */ /* 0x000ea20000002400 */
[----:B---3--:R-:W-:Y:S02]  /*14730*/  FSEL R149, R80, -INF , P4 ;  /* 0xff80000050957808 */ /* 0x008fe40002000000 */
[----:B------:R-:W-:Y:S02]  /*14740*/  FMNMX.FTZ R142, R77, R142, !PT ;  /* 0x0000008e4d8e7209 */ /* 0x000fe40007810000 */
[----:B------:R-:W-:Y:S02]  /*14750*/  ISETP.GT.AND P4, PT, R15, 0x78, PT ;  /* 0x000000780f00780c */ /* 0x000fe40003f84270 */
[----:B-1----:R-:W-:Y:S01]  /*14760*/  FSEL R81, R81, -INF , P3 ;  /* 0xff80000051517808 */ /* 0x002fe20001800000 */
[----:B------:R-:W1:Y:S01]  /*14770*/  MUFU.TANH R57, R57 ;  /* 0x0000003900397308 */ /* 0x000e620000002400 */
[----:B------:R-:W-:Y:S01]  /*14780*/  FMNMX.FTZ R142, R149, R142, !PT ;  /* 0x0000008e958e7209 */ /* 0x000fe20007810000 */
[----:B------:R-:W-:Y:S01]  /*14790*/  FMUL.FTZ R48, R2, R53 ;  /* 0x0000003502307220 */ /* 0x000fe20000410000 */
[----:B------:R-:W-:-:S02]  /*147a0*/  ISETP.GT.AND P3, PT, R15, 0x79, PT ;  /* 0x000000790f00780c */ /* 0x000fc40003f64270 */
[----:B0-----:R-:W-:Y:S02]  /*147b0*/  FSEL R53, R84, -INF , P4 ;  /* 0xff80000054357808 */ /* 0x001fe40002000000 */
[----:B------:R-:W-:Y:S01]  /*147c0*/  FMNMX.FTZ R142, R81, R142, !PT ;  /* 0x0000008e518e7209 */ /* 0x000fe20007810000 */
[----:B------:R-:W0:Y:S01]  /*147d0*/  MUFU.TANH R60, R60 ;  /* 0x0000003c003c7308 */ /* 0x000e220000002400 */
[----:B------:R-:W-:Y:S02]  /*147e0*/  ISETP.GT.AND P4, PT, R15, 0x80, PT ;  /* 0x000000800f00780c */ /* 0x000fe40003f84270 */
[----:B--2---:R-:W-:Y:S02]  /*147f0*/  FSEL R85, R85, -INF , P3 ;  /* 0xff80000055557808 */ /* 0x004fe40001800000 */
[----:B------:R-:W-:-:S03]  /*14800*/  FMNMX.FTZ R142, R53, R142, !PT ;  /* 0x0000008e358e7209 */ /* 0x000fc60007810000 */
[----:B------:R-:W2:Y:S01]  /*14810*/  MUFU.TANH R61, R61 ;  /* 0x0000003d003d7308 */ /* 0x000ea20000002400 */
[----:B------:R-:W-:Y:S02]  /*14820*/  ISETP.GT.AND P3, PT, R15, 0x81, PT ;  /* 0x000000810f00780c */ /* 0x000fe40003f64270 */
[----:B------:R-:W-:Y:S02]  /*14830*/  FSEL R151, R132, -INF , P4 ;  /* 0xff80000084977808 */ /* 0x000fe40002000000 */
[----:B------:R-:W-:Y:S02]  /*14840*/  FMNMX.FTZ R142, R85, R142, !PT ;  /* 0x0000008e558e7209 */ /* 0x000fe40007810000 */
[----:B------:R-:W-:Y:S02]  /*14850*/  ISETP.GT.AND P4, PT, R15, 0x88, PT ;  /* 0x000000880f00780c */ /* 0x000fe40003f84270 */
[----:B-1----:R-:W-:Y:S02]  /*14860*/  FSEL R57, R57, -INF , P3 ;  /* 0xff80000039397808 */ /* 0x002fe40001800000 */
[----:B------:R-:W-:Y:S01]  /*14870*/  FMNMX.FTZ R142, R151, R142, !PT ;  /* 0x0000008e978e7209 */ /* 0x000fe20007810000 */
[C---:B------:R-:W-:Y:S01]  /*14880*/  FMUL.FTZ R40, R2.reuse, R42 ;  /* 0x0000002a02287220 */ /* 0x040fe20000410000 */
[----:B------:R-:W-:Y:S01]  /*14890*/  FMUL.FTZ R42, R2, R43 ;  /* 0x0000002b022a7220 */ /* 0x000fe20000410000 */
[----:B------:R-:W-:-:S02]  /*148a0*/  ISETP.GT.AND P3, PT, R15, 0x89, PT ;  /* 0x000000890f00780c */ /* 0x000fc40003f64270 */
[----:B0-----:R-:W-:Y:S02]  /*148b0*/  FSEL R43, R60, -INF , P4 ;  /* 0xff8000003c2b7808 */ /* 0x001fe40002000000 */
[----:B------:R-:W-:Y:S02]  /*148c0*/  FMNMX.FTZ R142, R57, R142, !PT ;  /* 0x0000008e398e7209 */ /* 0x000fe40007810000 */
[----:B------:R-:W-:Y:S02]  /*148d0*/  ISETP.GT.AND P4, PT, R15, 0x90, PT ;  /* 0x000000900f00780c */ /* 0x000fe40003f84270 */
[----:B--2---:R-:W-:Y:S02]  /*148e0*/  FSEL R61, R61, -INF , P3 ;  /* 0xff8000003d3d7808 */ /* 0x004fe40001800000 */
[----:B------:R-:W-:Y:S01]  /*148f0*/  FMNMX.FTZ R142, R43, R142, !PT ;  /* 0x0000008e2b8e7209 */ /* 0x000fe20007810000 */
[----:B------:R-:W0:Y:S01]  /*14900*/  MUFU.TANH R159, R159 ;  /* 0x0000009f009f7308 */ /* 0x000e220000002400 */
[----:B------:R-:W-:-:S02]  /*14910*/  ISETP.GT.AND P3, PT, R15, 0x91, PT ;  /* 0x000000910f00780c */ /* 0x000fc40003f64270 */
[----:B------:R-:W-:Y:S02]  /*14920*/  FSEL R133, R133, -INF , P4 ;  /* 0xff80000085857808 */ /* 0x000fe40002000000 */
[----:B------:R-:W-:Y:S02]  /*14930*/  FMNMX.FTZ R142, R61, R142, !PT ;  /* 0x0000008e3d8e7209 */ /* 0x000fe40007810000 */
[----:B------:R-:W-:Y:S01]  /*14940*/  ISETP.GT.AND P4, PT, R15, 0x98, PT ;  /* 0x000000980f00780c */ /* 0x000fe20003f84270 */
[----:B------:R-:W1:Y:S01]  /*14950*/  MUFU.TANH R157, R157 ;  /* 0x0000009d009d7308 */ /* 0x000e620000002400 */
[----:B------:R-:W-:Y:S02]  /*14960*/  FSEL R153, R134, -INF , P3 ;  /* 0xff80000086997808 */ /* 0x000fe40001800000 */
[----:B------:R-:W-:Y:S01]  /*14970*/  FMNMX.FTZ R142, R133, R142, !PT ;  /* 0x0000008e858e7209 */ /* 0x000fe20007810000 */
[----:B------:R-:W-:Y:S02]  /*14980*/  WARPGROUP.DEPBAR.LE gsb0, 0x0 ;  /* 0x00008000000079c5 */ /* 0x000fe40000010000 */
[----:B------:R-:W-:-:S02]  /*14990*/  ISETP.GT.AND P3, PT, R15, 0x99, PT ;  /* 0x000000990f00780c */ /* 0x000fc40003f64270 */
[----:B------:R2:W-:Y:S01]  /*149a0*/  MUFU.TANH R72, R48 ;  /* 0x0000003000487308 */ /* 0x0005e20000002400 */
[----:B------:R-:W-:Y:S02]  /*149b0*/  FMNMX.FTZ R142, R153, R142, !PT ;  /* 0x0000008e998e7209 */ /* 0x000fe40007810000 */
[----:B------:R-:W-:-:S05]  /*149c0*/  FSEL R155, R68, -INF , P3 ;  /* 0xff800000449b7808 */ /* 0x000fca0001800000 */
[----:B------:R-:W3:Y:S01]  /*149d0*/  MUFU.TANH R161, R161 ;  /* 0x000000a100a17308 */ /* 0x000ee20000002400 */
[----:B--2---:R-:W-:Y:S01]  /*149e0*/  FMUL.FTZ R48, R2, R25 ;  /* 0x0000001902307220 */ /* 0x004fe20000410000 */
[----:B------:R-:W-:Y:S02]  /*149f0*/  FSEL R25, R14, -INF , P4 ;  /* 0xff8000000e197808 */ /* 0x000fe40002000000 */
[----:B------:R-:W-:Y:S02]  /*14a00*/  ISETP.GT.AND P4, PT, R15, 0xa0, PT ;  /* 0x000000a00f00780c */ /* 0x000fe40003f84270 */
[----:B------:R-:W-:Y:S02]  /*14a10*/  FMNMX.FTZ R142, R25, R142, !PT ;  /* 0x0000008e198e7209 */ /* 0x000fe40007810000 */
[----:B------:R-:W2:Y:S01]  /*14a20*/  MUFU.TANH R44, R44 ;  /* 0x0000002c002c7308 */ /* 0x000ea20000002400 */
[----:B------:R-:W-:Y:S02]  /*14a30*/  ISETP.GT.AND P3, PT, R15, 0xa1, PT ;  /* 0x000000a10f00780c */ /* 0x000fe40003f64270 */
[----:B0-----:R-:W-:-:S02]  /*14a40*/  FSEL R159, R159, -INF , P4 ;  /* 0xff8000009f9f7808 */ /* 0x001fc40002000000 */
[----:B------:R-:W-:-:S03]  /*14a50*/  FMNMX.FTZ R142, R155, R142, !PT ;  /* 0x0000008e9b8e7209 */ /* 0x000fc60007810000 */
[----:B------:R-:W0:Y:S01]  /*14a60*/  MUFU.TANH R163, R163 ;  /* 0x000000a300a37308 */ /* 0x000e220000002400 */
[----:B------:R-:W-:Y:S02]  /*14a70*/  ISETP.GT.AND P4, PT, R15, 0xa8, PT ;  /* 0x000000a80f00780c */ /* 0x000fe40003f84270 */
[----:B-1----:R-:W-:Y:S02]  /*14a80*/  FSEL R157, R157, -INF , P3 ;  /* 0xff8000009d9d7808 */ /* 0x002fe40001800000 */
[----:B------:R-:W-:-:S03]  /*14a90*/  FMNMX.FTZ R142, R159, R142, !PT ;  /* 0x0000008e9f8e7209 */ /* 0x000fc60007810000 */
[----:B------:R-:W1:Y:S01]  /*14aa0*/  MUFU.TANH R165, R165 ;  /* 0x000000a500a57308 */ /* 0x000e620000002400 */
[----:B------:R-:W-:Y:S01]  /*14ab0*/  ISETP.GT.AND P3, PT, R15, 0xa9, PT ;  /* 0x000000a90f00780c */ /* 0x000fe20003f64270 */
[----:B------:R-:W-:Y:S01]  /*14ac0*/  FMUL.FTZ R24, R2, R24 ;  /* 0x0000001802187220 */ /* 0x000fe20000410000 */
[----:B---3--:R-:W-:Y:S02]  /*14ad0*/  FSEL R161, R161, -INF , P4 ;  /* 0xff800000a1a17808 */ /* 0x008fe40002000000 */
[----:B------:R-:W-:-:S03]  /*14ae0*/  FMNMX.FTZ R142, R157, R142, !PT ;  /* 0x0000008e9d8e7209 */ /* 0x000fc60007810000 */
[----:B------:R-:W3:Y:S01]  /*14af0*/  MUFU.TANH R52, R52 ;  /* 0x0000003400347308 */ /* 0x000ee20000002400 */
[----:B------:R-:W-:Y:S01]  /*14b00*/  FMUL.FTZ R14, R2, R29 ;  /* 0x0000001d020e7220 */ /* 0x000fe20000410000 */
[----:B------:R-:W-:Y:S02]  /*14b10*/  ISETP.GT.AND P4, PT, R15, 0xb0, PT ;  /* 0x000000b00f00780c */ /* 0x000fe40003f84270 */
[----:B--2---:R-:W-:Y:S02]  /*14b20*/  FSEL R29, R44, -INF , P3 ;  /* 0xff8000002c1d7808 */ /* 0x004fe40001800000 */
[----:B------:R-:W-:Y:S02]  /*14b30*/  FMNMX.FTZ R142, R161, R142, !PT ;  /* 0x0000008ea18e7209 */ /* 0x000fe40007810000 */
[----:B------:R-:W2:Y:S01]  /*14b40*/  MUFU.TANH R24, R24 ;  /* 0x0000001800187308 */ /* 0x000ea20000002400 */
[----:B------:R-:W-:Y:S01]  /*14b50*/  ISETP.GT.AND P3, PT, R15, 0xb1, PT ;  /* 0x000000b10f00780c */ /* 0x000fe20003f64270 */
[----:B------:R-:W-:Y:S01]  /*14b60*/  FMUL.FTZ R28, R2, R28 ;  /* 0x0000001c021c7220 */ /* 0x000fe20000410000 */
[----:B0-----:R-:W-:-:S02]  /*14b70*/  FSEL R163, R163, -INF , P4 ;  /* 0xff800000a3a37808 */ /* 0x001fc40002000000 */
[----:B------:R-:W-:Y:S02]  /*14b80*/  FMNMX.FTZ R142, R29, R142, !PT ;  /* 0x0000008e1d8e7209 */ /* 0x000fe40007810000 */
[----:B------:R-:W-:Y:S01]  /*14b90*/  ISETP.GT.AND P4, PT, R15, 0xb8, PT ;  /* 0x000000b80f00780c */ /* 0x000fe20003f84270 */
[----:B------:R-:W0:Y:S01]  /*14ba0*/  MUFU.TANH R48, R48 ;  /* 0x0000003000307308 */ /* 0x000e220000002400 */
[----:B-1----:R-:W-:Y:S02]  /*14bb0*/  FSEL R165, R165, -INF , P3 ;  /* 0xff800000a5a57808 */ /* 0x002fe40001800000 */
[----:B------:R-:W-:Y:S01]  /*14bc0*/  FMNMX.FTZ R142, R163, R142, !PT ;  /* 0x0000008ea38e7209 */ /* 0x000fe20007810000 */
[----:B------:R-:W-:Y:S01]  /*14bd0*/  FMUL.FTZ R32, R2, R32 ;  /* 0x0000002002207220 */ /* 0x000fe20000410000 */
[----:B------:R-:W-:Y:S02]  /*14be0*/  ISETP.GT.AND P3, PT, R15, 0xb9, PT ;  /* 0x000000b90f00780c */ /* 0x000fe40003f64270 */
[----:B---3--:R-:W-:Y:S01]  /*14bf0*/  FSEL R167, R52, -INF , P4 ;  /* 0xff80000034a77808 */ /* 0x008fe20002000000 */
[----:B------:R-:W1:Y:S01]  /*14c00*/  MUFU.TANH R28, R28 ;  /* 0x0000001c001c7308 */ /* 0x000e620000002400 */
[----:B------:R-:W-:-:S02]  /*14c10*/  FMNMX.FTZ R142, R165, R142, !PT ;  /* 0x0000008ea58e7209 */ /* 0x000fc40007810000 */
[----:B------:R-:W-:Y:S02]  /*14c20*/  ISETP.GT.AND P4, PT, R15, 0xc0, PT ;  /* 0x000000c00f00780c */ /* 0x000fe40003f84270 */
[----:B------:R-:W-:-:S03]  /*14c30*/  FMNMX.FTZ R142, R167, R142, !PT ;  /* 0x0000008ea78e7209 */ /* 0x000fc60007810000 */
[----:B------:R3:W4:Y:S01]  /*14c40*/  MUFU.TANH R60, R14 ;  /* 0x0000000e003c7308 */ /* 0x0007220000002400 */
[----:B--2---:R-:W-:Y:S01]  /*14c50*/  FSEL R171, R24, -INF , P4 ;  /* 0xff80000018ab7808 */ /* 0x004fe20002000000 */
[C---:B------:R-:W-:Y:S01]  /*14c60*/  FMUL.FTZ R36, R2.reuse, R36 ;  /* 0x0000002402247220 */ /* 0x040fe20000410000 */
[----:B---3--:R-:W-:Y:S01]  /*14c70*/  FMUL.FTZ R14, R2, R33 ;  /* 0x00000021020e7220 */ /* 0x008fe20000410000 */
[----:B------:R-:W-:-:S04]  /*14c80*/  FSEL R33, R72, -INF , P3 ;  /* 0xff80000048217808 */ /* 0x000fc80001800000 */
[----:B------:R-:W2:Y:S01]  /*14c90*/  MUFU.TANH R32, R32 ;  /* 0x0000002000207308 */ /* 0x000ea20000002400 */
[----:B------:R-:W-:Y:S02]  /*14ca0*/  ISETP.GT.AND P3, PT, R15, 0xc1, PT ;  /* 0x000000c10f00780c */ /* 0x000fe40003f64270 */
[----:B------:R-:W-:Y:S02]  /*14cb0*/  FMNMX.FTZ R142, R33, R142, !PT ;  /* 0x0000008e218e7209 */ /* 0x000fe40007810000 */
[----:B------:R-:W-:Y:S02]  /*14cc0*/  ISETP.GT.AND P4, PT, R15, 0xc8, PT ;  /* 0x000000c80f00780c */ /* 0x000fe40003f84270 */
[----:B0-----:R-:W-:Y:S01]  /*14cd0*/  FSEL R169, R48, -INF , P3 ;  /* 0xff80000030a97808 */ /* 0x001fe20001800000 */
[----:B------:R0:W3:Y:S01]  /*14ce0*/  MUFU.TANH R175, R14 ;  /* 0x0000000e00af7308 */ /* 0x0000e20000002400 */
[----:B------:R-:W-:Y:S02]  /*14cf0*/  FMNMX.FTZ R142, R171, R142, !PT ;  /* 0x0000008eab8e7209 */ /* 0x000fe40007810000 */
[----:B------:R-:W-:-:S02]  /*14d00*/  ISETP.GT.AND P3, PT, R15, 0xc9, PT ;  /* 0x000000c90f00780c */ /* 0x000fc40003f64270 */
[----:B-1----:R-:W-:Y:S01]  /*14d10*/  FSEL R173, R28, -INF , P4 ;  /* 0xff8000001cad7808 */ /* 0x002fe20002000000 */
[----:B0-----:R-:W-:Y:S02]  /*14d20*/  FMUL.FTZ R14, R2, R37 ;  /* 0x00000025020e7220 */ /* 0x001fe40000410000 */
[----:B------:R-:W0:Y:S01]  /*14d30*/  MUFU.TANH R36, R36 ;  /* 0x0000002400247308 */ /* 0x000e220000002400 */
[----:B------:R-:W-:Y:S02]  /*14d40*/  FMNMX.FTZ R142, R169, R142, !PT ;  /* 0x0000008ea98e7209 */ /* 0x000fe40007810000 */
[----:B------:R-:W-:Y:S02]  /*14d50*/  ISETP.GT.AND P4, PT, R15, 0xd0, PT ;  /* 0x000000d00f00780c */ /* 0x000fe40003f84270 */
[----:B----4-:R-:W-:Y:S02]  /*14d60*/  FSEL R37, R60, -INF , P3 ;  /* 0xff8000003c257808 */ /* 0x010fe40001800000 */
[----:B------:R-:W-:Y:S01]  /*14d70*/  FMNMX.FTZ R142, R173, R142, !PT ;  /* 0x0000008ead8e7209 */ /* 0x000fe20007810000 */
[----:B------:R-:W1:Y:S01]  /*14d80*/  MUFU.TANH R14, R14 ;  /* 0x0000000e000e7308 */ /* 0x000e620000002400 */
[----:B------:R-:W-:-:S02]  /*14d90*/  ISETP.GT.AND P3, PT, R15, 0xd1, PT ;  /* 0x000000d10f00780c */ /* 0x000fc40003f64270 */
[----:B--2---:R-:W-:Y:S02]  /*14da0*/  FSEL R177, R32, -INF , P4 ;  /* 0xff80000020b17808 */ /* 0x004fe40002000000 */
[----:B------:R-:W-:Y:S02]  /*14db0*/  FMNMX.FTZ R142, R37, R142, !PT ;  /* 0x0000008e258e7209 */ /* 0x000fe40007810000 */
[----:B------:R-:W-:Y:S02]  /*14dc0*/  ISETP.GT.AND P4, PT, R15, 0xd8, PT ;  /* 0x000000d80f00780c */ /* 0x000fe40003f84270 */
[----:B---3--:R-:W-:Y:S02]  /*14dd0*/  FSEL R175, R175, -INF , P3 ;  /* 0xff800000afaf7808 */ /* 0x008fe40001800000 */
[----:B------:R-:W-:Y:S01]  /*14de0*/  FMNMX.FTZ R142, R177, R142, !PT ;  /* 0x0000008eb18e7209 */ /* 0x000fe20007810000 */
[----:B------:R-:W-:Y:S01]  /*14df0*/  FMUL.FTZ R28, R2, R47 ;  /* 0x0000002f021c7220 */ /* 0x000fe20000410000 */
[----:B------:R-:W-:-:S02]  /*14e00*/  ISETP.GT.AND P3, PT, R15, 0xd9, PT ;  /* 0x000000d90f00780c */ /* 0x000fc40003f64270 */
[----:B0-----:R-:W-:Y:S02]  /*14e10*/  FSEL R47, R36, -INF , P4 ;  /* 0xff800000242f7808 */ /* 0x001fe40002000000 */
[----:B------:R-:W-:Y:S02]  /*14e20*/  FMNMX.FTZ R142, R175, R142, !PT ;  /* 0x0000008eaf8e7209 */ /* 0x000fe40007810000 */
[----:B-1----:R-:W-:Y:S02]  /*14e30*/  FSEL R15, R14, -INF , P3 ;  /* 0xff8000000e0f7808 */ /* 0x002fe40001800000 */
[----:B------:R-:W-:-:S04]  /*14e40*/  FMNMX.FTZ R142, R47, R142, !PT ;  /* 0x0000008e2f8e7209 */ /* 0x000fc80007810000 */
[----:B------:R-:W-:-:S05]  /*14e50*/  FMNMX.FTZ R142, R15, R142, !PT ;  /* 0x0000008e0f8e7209 */ /* 0x000fca0007810000 */
[----:B------:R-:W0:Y:S01]  /*14e60*/  SHFL.BFLY PT, R179, R142, 0x2, 0x1f ;  /* 0x0c401f008eb37f89 */ /* 0x000e2200000e0000 */
[----:B------:R-:W1:Y:S01]  /*14e70*/  MUFU.TANH R121, R121 ;  /* 0x0000007900797308 */ /* 0x000e620000002400 */
[----:B0-----:R-:W-:-:S05]  /*14e80*/  FMNMX.FTZ R179, R142, R179, !PT ;  /* 0x000000b38eb37209 */ /* 0x001fca0007810000 */
[----:B------:R-:W0:Y:S02]  /*14e90*/  SHFL.BFLY PT, R14, R179, 0x1, 0x1f ;  /* 0x0c201f00b30e7f89 */ /* 0x000e2400000e0000 */
[----:B------:R-:W2:Y:S01]  /*14ea0*/  MUFU.TANH R122, R122 ;  /* 0x0000007a007a7308 */ /* 0x000ea20000002400 */
[----:B------:R-:W-:Y:S01]  /*14eb0*/  IMAD.U32 R88, RZ, RZ, UR4 ;  /* 0x00000004ff587e24 */ /* 0x000fe2000f8e00ff */
[----:B------:R-:W-:-:S06]  /*14ec0*/  VIADDMNMX R64, R56, R65, R64, PT ;  /* 0x0000004138407246 */ /* 0x000fcc0003800140 */
[----:B------:R-:W3:Y:S01]  /*14ed0*/  MUFU.TANH R123, R123 ;  /* 0x0000007b007b7308 */ /* 0x000ee20000002400 */
[----:B------:R-:W-:Y:S01]  /*14ee0*/  FMUL.FTZ R48, R2, R38 ;  /* 0x0000002602307220 */ /* 0x000fe20000410000 */
[----:B------:R-:W-:-:S06]  /*14ef0*/  ISETP.GT.AND P4, PT, R64, RZ, PT ;  /* 0x000000ff4000720c */ /* 0x000fcc0003f84270 */
[----:B------:R-:W4:Y:S01]  /*14f00*/  MUFU.TANH R126, R126 ;  /* 0x0000007e007e7308 */ /* 0x000f220000002400 */
[----:B0-----:R-:W-:-:S07]  /*14f10*/  FMNMX.FTZ R14, R179, R14, !PT ;  /* 0x0000000eb30e7209 */ /* 0x001fce0007810000 */
[----:B------:R-:W0:Y:S01]  /*14f20*/  MUFU.TANH R127, R127 ;  /* 0x0000007f007f7308 */ /* 0x000e220000002400 */
[----:B------:R-:W-:Y:S02]  /*14f30*/  ISETP.GT.AND P5, PT, R64, 0x1, PT ;  /* 0x000000014000780c */ /* 0x000fe40003fa4270 */
[C---:B------:R-:W-:Y:S01]  /*14f40*/  FSETP.NEU.FTZ.AND P3, PT, R14.reuse, -INF , PT ;  /* 0xff8000000e00780b */ /* 0x040fe20003f7d000 */
[----:B------:R-:W-:-:S01]  /*14f50*/  FFMA.FTZ R38, R14, R88, -8 ;  /* 0xc10000000e267423 */ /* 0x000fc20000010058 */
[----:B-1----:R-:W-:Y:S02]  /*14f60*/  FSEL R121, R121, -INF , P4 ;  /* 0xff80000079797808 */ /* 0x002fe40002000000 */
[----:B--2---:R-:W-:Y:S01]  /*14f70*/  FSEL R122, R122, -INF , P5 ;  /* 0xff8000007a7a7808 */ /* 0x004fe20002800000 */
[----:B------:R-:W1:Y:S01]  /*14f80*/  MUFU.TANH R129, R129 ;  /* 0x0000008100817308 */ /* 0x000e620000002400 */
[----:B------:R-:W-:Y:S02]  /*14f90*/  FSEL R38, R38, RZ, P3 ;  /* 0x000000ff26267208 */ /* 0x000fe40001800000 */
[----:B------:R-:W-:Y:S01]  /*14fa0*/  ISETP.GT.AND P3, PT, R64, 0x8, PT ;  /* 0x000000084000780c */ /* 0x000fe20003f64270 */
[----:B------:R-:W-:Y:S01]  /*14fb0*/  FMUL.FTZ R106, R2, R106 ;  /* 0x0000006a026a7220 */ /* 0x000fe20000410000 */
[----:B------:R-:W-:-:S02]  /*14fc0*/  ISETP.GT.AND P4, PT, R64, 0x9, PT ;  /* 0x000000094000780c */ /* 0x000fc40003f84270 */
[----:B---3--:R-:W-:Y:S01]  /*14fd0*/  FSEL R123, R123, -INF , P3 ;  /* 0xff8000007b7b7808 */ /* 0x008fe20001800000 */
[----:B------:R-:W2:Y:S01]  /*14fe0*/  MUFU.TANH R130, R130 ;  /* 0x0000008200827308 */ /* 0x000ea20000002400 */
[----:B------:R-:W-:Y:S01]  /*14ff0*/  FMNMX.FTZ R80, R121, R122, !PT ;  /* 0x0000007a79507209 */ /* 0x000fe20007810000 */
[----:B------:R-:W-:Y:S01]  /*15000*/  FFMA.FTZ R60, R71, R88, -R38 ;  /* 0x00000058473c7223 */ /* 0x000fe20000010826 */
[----:B------:R-:W-:Y:S01]  /*15010*/  ISETP.GT.AND P3, PT, R64, 0x10, PT ;  /* 0x000000104000780c */ /* 0x000fe20003f64270 */
[----:B------:R-:W-:Y:S01]  /*15020*/  FMUL.FTZ R107, R2, R107 ;  /* 0x0000006b026b7220 */ /* 0x000fe20000410000 */
[----:B----4-:R-:W-:Y:S02]  /*15030*/  FSEL R71, R126, -INF , P4 ;  /* 0xff8000007e477808 */ /* 0x010fe40002000000 */
[----:B------:R-:W-:Y:S01]  /*15040*/  FMNMX.FTZ R80, R123, R80, !PT ;  /* 0x000000507b507209 */ /* 0x000fe20007810000 */
[----:B------:R-:W3:Y:S01]  /*15050*/  MUFU.TANH R131, R131 ;  /* 0x0000008300837308 */ /* 0x000ee20000002400 */
[----:B------:R-:W-:Y:S01]  /*15060*/  ISETP.GT.AND P4, PT, R64, 0x11, PT ;  /* 0x000000114000780c */ /* 0x000fe20003f84270 */
[----:B------:R-:W-:Y:S01]  /*15070*/  FMUL.FTZ R110, R2, R110 ;  /* 0x0000006e026e7220 */ /* 0x000fe20000410000 */
[----:B0-----:R-:W-:-:S02]  /*15080*/  FSEL R127, R127, -INF , P3 ;  /* 0xff8000007f7f7808 */ /* 0x001fc40001800000 */
[----:B------:R-:W-:-:S03]  /*15090*/  FMNMX.FTZ R84, R71, R80, !PT ;  /* 0x0000005047547209 */ /* 0x000fc60007810000 */
[----:B------:R-:W0:Y:S01]  /*150a0*/  MUFU.TANH R106, R106 ;  /* 0x0000006a006a7308 */ /* 0x000e220000002400 */
[----:B------:R-:W-:Y:S01]  /*150b0*/  ISETP.GT.AND P3, PT, R64, 0x18, PT ;  /* 0x000000184000780c */ /* 0x000fe20003f64270 */
[----:B------:R-:W-:Y:S01]  /*150c0*/  FMUL.FTZ R111, R2, R111 ;  /* 0x0000006f026f7220 */ /* 0x000fe20000410000 */
[----:B-1----:R-:W-:Y:S02]  /*150d0*/  FSEL R129, R129, -INF , P4 ;  /* 0xff80000081817808 */ /* 0x002fe40002000000 */
[----:B------:R-:W-:-:S03]  /*150e0*/  FMNMX.FTZ R84, R127, R84, !PT ;  /* 0x000000547f547209 */ /* 0x000fc60007810000 */
[----:B------:R-:W1:Y:S01]  /*150f0*/  MUFU.TANH R107, R107 ;  /* 0x0000006b006b7308 */ /* 0x000e620000002400 */
[----:B------:R-:W-:-:S01]  /*15100*/  FFMA.FTZ R68, R105, R88, -R38 ;  /* 0x0000005869447223 */ /* 0x000fc20000010826 */
[----:B------:R-:W-:Y:S01]  /*15110*/  ISETP.GT.AND P4, PT, R64, 0x19, PT ;  /* 0x000000194000780c */ /* 0x000fe20003f84270 */
[----:B------:R-:W-:Y:S01]  /*15120*/  FMUL.FTZ R114, R2, R114 ;  /* 0x0000007202727220 */ /* 0x000fe20000410000 */
[----:B--2---:R-:W-:Y:S02]  /*15130*/  FSEL R105, R130, -INF , P3 ;  /* 0xff80000082697808 */ /* 0x004fe40001800000 */
[----:B------:R-:W-:Y:S02]  /*15140*/  FMNMX.FTZ R84, R129, R84, !PT ;  /* 0x0000005481547209 */ /* 0x000fe40007810000 */
[----:B------:R-:W-:Y:S01]  /*15150*/  MUFU.TANH R110, R110 ;  /* 0x0000006e006e7308 */ /* 0x000fe20000002400 */
[----:B------:R-:W-:Y:S01]  /*15160*/  ISETP.GT.AND P3, PT, R64, 0x20, PT ;  /* 0x000000204000780c */ /* 0x000fe20003f64270 */
[----:B------:R-:W-:Y:S01]  /*15170*/  FMUL.FTZ R115, R2, R115 ;  /* 0x0000007302737220 */ /* 0x000fe20000410000 */
[----:B---3--:R-:W-:-:S02]  /*15180*/  FSEL R131, R131, -INF , P4 ;  /* 0xff80000083837808 */ /* 0x008fc40002000000 */
[----:B------:R-:W-:-:S03]  /*15190*/  FMNMX.FTZ R84, R105, R84, !PT ;  /* 0x0000005469547209 */ /* 0x000fc60007810000 */
[----:B------:R-:W2:Y:S01]  /*151a0*/  MUFU.TANH R111, R111 ;  /* 0x0000006f006f7308 */ /* 0x000ea20000002400 */
[----:B------:R-:W-:-:S01]  /*151b0*/  FFMA.FTZ R72, R109, R88, -R38 ;  /* 0x000000586d487223 */ /* 0x000fc20000010826 */
[----:B------:R-:W-:Y:S01]  /*151c0*/  ISETP.GT.AND P4, PT, R64, 0x21, PT ;  /* 0x000000214000780c */ /* 0x000fe20003f84270 */
[----:B------:R-:W-:Y:S01]  /*151d0*/  FMUL.FTZ R118, R2, R118 ;  /* 0x0000007602767220 */ /* 0x000fe20000410000 */
[----:B0-----:R-:W-:Y:S02]  /*151e0*/  FSEL R109, R106, -INF , P3 ;  /* 0xff8000006a6d7808 */ /* 0x001fe40001800000 */
[----:B------:R-:W-:Y:S02]  /*151f0*/  FMNMX.FTZ R84, R131, R84, !PT ;  /* 0x0000005483547209 */ /* 0x000fe40007810000 */
[----:B------:R-:W0:Y:S01]  /*15200*/  MUFU.TANH R114, R114 ;  /* 0x0000007200727308 */ /* 0x000e220000002400 */
[----:B------:R-:W-:-:S01]  /*15210*/  FFMA.FTZ R113, R113, R88, -R38 ;  /* 0x0000005871717223 */ /* 0x000fc20000010826 */
[----:B------:R-:W-:Y:S01]  /*15220*/  ISETP.GT.AND P3, PT, R64, 0x28, PT ;  /* 0x000000284000780c */ /* 0x000fe20003f64270 */
[----:B------:R-:W-:Y:S01]  /*15230*/  FMUL.FTZ R119, R2, R119 ;  /* 0x0000007702777220 */ /* 0x000fe20000410000 */
[----:B-1----:R-:W-:-:S02]  /*15240*/  FSEL R107, R107, -INF , P4 ;  /* 0xff8000006b6b7808 */ /* 0x002fc40002000000 */
[----:B------:R-:W-:Y:S02]  /*15250*/  FMNMX.FTZ R84, R109, R84, !PT ;  /* 0x000000546d547209 */ /* 0x000fe40007810000 */
[----:B------:R-:W1:Y:S01]  /*15260*/  MUFU.TANH R115, R115 ;  /* 0x0000007300737308 */ /* 0x000e620000002400 */
[----:B------:R-:W-:Y:S01]  /*15270*/  ISETP.GT.AND P4, PT, R64, 0x29, PT ;  /* 0x000000294000780c */ /* 0x000fe20003f84270 */
[C---:B------:R-:W-:Y:S01]  /*15280*/  FMUL.FTZ R90, R2.reuse, R90 ;  /* 0x0000005a025a7220 */ /* 0x040fe20000410000 */
[----:B------:R-:W-:Y:S01]  /*15290*/  FMNMX.FTZ R92, R107, R84, !PT ;  /* 0x000000546b5c7209 */ /* 0x000fe20007810000 */
[----:B------:R-:W-:-:S04]  /*152a0*/  FMUL.FTZ R24, R2, R46 ;  /* 0x0000002e02187220 */ /* 0x000fc80000410000 */
[----:B------:R-:W3:Y:S01]  /*152b0*/  MUFU.TANH R118, R118 ;  /* 0x0000007600767308 */ /* 0x000ee20000002400 */
[----:B------:R-:W-:Y:S01]  /*152c0*/  FMUL.FTZ R46, R2, R55 ;  /* 0x00000037022e7220 */ /* 0x000fe20000410000 */
[----:B--2---:R-:W-:-:S06]  /*152d0*/  FSEL R111, R111, -INF , P4 ;  /* 0xff8000006f6f7808 */ /* 0x004fcc0002000000 */
[----:B------:R2:W-:Y:S01]  /*152e0*/  MUFU.EX2 R56, R113 ;  /* 0x0000007100387308 */ /* 0x0005e20000000800 */
[----:B------:R-:W-:Y:S01]  /*152f0*/  FMUL.FTZ R91, R2, R91 ;  /* 0x0000005b025b7220 */ /* 0x000fe20000410000 */
[-CC-:B------:R-:W-:Y:S01]  /*15300*/  FFMA.FTZ R55, R67, R88.reuse, -R38.reuse ;  /* 0x0000005843377223 */ /* 0x180fe20000010826 */
[----:B------:R-:W-:-:S01]  /*15310*/  FFMA.FTZ R67, R13, R88, -R38 ;  /* 0x000000580d437223 */ /* 0x000fc20000010826 */
[----:B--2---:R-:W-:-:S04]  /*15320*/  FSEL R113, R110, -INF , P3 ;  /* 0xff8000006e717808 */ /* 0x004fc80001800000 */
[----:B------:R-:W2:Y:S01]  /*15330*/  MUFU.TANH R119, R119 ;  /* 0x0000007700777308 */ /* 0x000ea20000002400 */
[----:B------:R-:W-:Y:S02]  /*15340*/  ISETP.GT.AND P3, PT, R64, 0x30, PT ;  /* 0x000000304000780c */ /* 0x000fe40003f64270 */
[----:B------:R-:W-:Y:S01]  /*15350*/  FMNMX.FTZ R92, R113, R92, !PT ;  /* 0x0000005c715c7209 */ /* 0x000fe20007810000 */
[----:B------:R-:W-:-:S01]  /*15360*/  FFMA.FTZ R13, R93, R88, -R38 ;  /* 0x000000585d0d7223 */ /* 0x000fc20000010826 */
[----:B------:R-:W-:Y:S01]  /*15370*/  ISETP.GT.AND P4, PT, R64, 0x31, PT ;  /* 0x000000314000780c */ /* 0x000fe20003f84270 */
[----:B------:R-:W-:Y:S01]  /*15380*/  FMUL.FTZ R94, R2, R94 ;  /* 0x0000005e025e7220 */ /* 0x000fe20000410000 */
[----:B0-----:R-:W-:Y:S01]  /*15390*/  FSEL R93, R114, -INF , P3 ;  /* 0xff800000725d7808 */ /* 0x001fe20001800000 */
[----:B------:R-:W0:Y:S01]  /*153a0*/  MUFU.TANH R90, R90 ;  /* 0x0000005a005a7308 */ /* 0x000e220000002400 */
[----:B------:R-:W-:Y:S01]  /*153b0*/  FMNMX.FTZ R96, R111, R92, !PT ;  /* 0x0000005c6f607209 */ /* 0x000fe20007810000 */
[----:B------:R-:W-:Y:S01]  /*153c0*/  FMUL.FTZ R95, R2, R95 ;  /* 0x0000005f025f7220 */ /* 0x000fe20000410000 */
[----:B------:R-:W-:-:S02]  /*153d0*/  ISETP.GT.AND P3, PT, R64, 0x38, PT ;  /* 0x000000384000780c */ /* 0x000fc40003f64270 */
[----:B-1----:R-:W-:Y:S02]  /*153e0*/  FSEL R115, R115, -INF , P4 ;  /* 0xff80000073737808 */ /* 0x002fe40002000000 */
[----:B------:R-:W-:Y:S01]  /*153f0*/  FMNMX.FTZ R96, R93, R96, !PT ;  /* 0x000000605d607209 */ /* 0x000fe20007810000 */
[----:B------:R-:W1:Y:S01]  /*15400*/  MUFU.TANH R91, R91 ;  /* 0x0000005b005b7308 */ /* 0x000e620000002400 */
[----:B------:R-:W-:-:S01]  /*15410*/  FFMA.FTZ R76, R117, R88, -R38 ;  /* 0x00000058754c7223 */ /* 0x000fc20000010826 */
[----:B------:R-:W-:Y:S01]  /*15420*/  ISETP.GT.AND P4, PT, R64, 0x39, PT ;  /* 0x000000394000780c */ /* 0x000fe20003f84270 */
[----:B------:R-:W-:Y:S01]  /*15430*/  FMUL.FTZ R98, R2, R98 ;  /* 0x0000006202627220 */ /* 0x000fe20000410000 */
[----:B---3--:R-:W-:Y:S02]  /*15440*/  FSEL R117, R118, -INF , P3 ;  /* 0xff80000076757808 */ /* 0x008fe40001800000 */
[----:B------:R-:W-:Y:S02]  /*15450*/  FMNMX.FTZ R96, R115, R96, !PT ;  /* 0x0000006073607209 */ /* 0x000fe40007810000 */
[----:B------:R-:W3:Y:S01]  /*15460*/  MUFU.TANH R94, R94 ;  /* 0x0000005e005e7308 */ /* 0x000ee20000002400 */
[----:B------:R-:W-:Y:S01]  /*15470*/  ISETP.GT.AND P3, PT, R64, 0x40, PT ;  /* 0x000000404000780c */ /* 0x000fe20003f64270 */
[----:B------:R-:W-:Y:S01]  /*15480*/  FMUL.FTZ R99, R2, R99 ;  /* 0x0000006302637220 */ /* 0x000fe20000410000 */
[----:B--2---:R-:W-:-:S02]  /*15490*/  FSEL R119, R119, -INF , P4 ;  /* 0xff80000077777808 */ /* 0x004fc40002000000 */
[----:B------:R-:W-:-:S03]  /*154a0*/  FMNMX.FTZ R96, R117, R96, !PT ;  /* 0x0000006075607209 */ /* 0x000fc60007810000 */
[----:B------:R-:W2:Y:S01]  /*154b0*/  MUFU.TANH R95, R95 ;  /* 0x0000005f005f7308 */ /* 0x000ea20000002400 */
[----:B------:R-:W-:Y:S01]  /*154c0*/  FMUL.FTZ R44, R2, R54 ;  /* 0x00000036022c7220 */ /* 0x000fe20000410000 */
[----:B------:R-:W-:Y:S01]  /*154d0*/  FFMA.FTZ R54, R125, R88, -R38 ;  /* 0x000000587d367223 */ /* 0x000fe20000010826 */
[----:B------:R-:W-:Y:S01]  /*154e0*/  ISETP.GT.AND P4, PT, R64, 0x41, PT ;  /* 0x000000414000780c */ /* 0x000fe20003f84270 */
[----:B------:R-:W-:Y:S01]  /*154f0*/  FMUL.FTZ R102, R2, R102 ;  /* 0x0000006602667220 */ /* 0x000fe20000410000 */
[----:B0-----:R-:W-:Y:S02]  /*15500*/  FSEL R125, R90, -INF , P3 ;  /* 0xff8000005a7d7808 */ /* 0x001fe40001800000 */
[----:B------:R-:W-:Y:S01]  /*15510*/  FMNMX.FTZ R96, R119, R96, !PT ;  /* 0x0000006077607209 */ /* 0x000fe20007810000 */
[----:B------:R-:W0:Y:S01]  /*15520*/  MUFU.TANH R98, R98 ;  /* 0x0000006200627308 */ /* 0x000e220000002400 */
[----:B------:R-:W-:Y:S01]  /*15530*/  ISETP.GT.AND P3, PT, R64, 0x48, PT ;  /* 0x000000484000780c */ /* 0x000fe20003f64270 */
[----:B------:R-:W-:Y:S01]  /*15540*/  FMUL.FTZ R103, R2, R103 ;  /* 0x0000006702677220 */ /* 0x000fe20000410000 */
[----:B-1----:R-:W-:-:S02]  /*15550*/  FSEL R91, R91, -INF , P4 ;  /* 0xff8000005b5b7808 */ /* 0x002fc40002000000 */
[----:B------:R-:W-:-:S03]  /*15560*/  FMNMX.FTZ R96, R125, R96, !PT ;  /* 0x000000607d607209 */ /* 0x000fc60007810000 */
[----:B------:R-:W1:Y:S01]  /*15570*/  MUFU.TANH R99, R99 ;  /* 0x0000006300637308 */ /* 0x000e620000002400 */
[----:B------:R-:W-:Y:S01]  /*15580*/  FMUL.FTZ R36, R2, R51 ;  /* 0x0000003302247220 */ /* 0x000fe20000410000 */
[----:B------:R-:W-:Y:S01]  /*15590*/  FFMA.FTZ R51, R135, R88, -R38 ;  /* 0x0000005887337223 */ /* 0x000fe20000010826 */
[----:B------:R-:W-:Y:S01]  /*155a0*/  ISETP.GT.AND P4, PT, R64, 0x49, PT ;  /* 0x000000494000780c */ /* 0x000fe20003f84270 */
[----:B------:R-:W-:Y:S01]  /*155b0*/  FMUL.FTZ R74, R2, R74 ;  /* 0x0000004a024a7220 */ /* 0x000fe20000410000 */
[----:B---3--:R-:W-:Y:S02]  /*155c0*/  FSEL R135, R94, -INF , P3 ;  /* 0xff8000005e877808 */ /* 0x008fe40001800000 */
[----:B------:R-:W-:Y:S01]  /*155d0*/  FMNMX.FTZ R96, R91, R96, !PT ;  /* 0x000000605b607209 */ /* 0x000fe20007810000 */
[----:B------:R-:W3:Y:S01]  /*155e0*/  MUFU.TANH R102, R102 ;  /* 0x0000006600667308 */ /* 0x000ee20000002400 */
[----:B------:R-:W-:Y:S01]  /*155f0*/  ISETP.GT.AND P3, PT, R64, 0x50, PT ;  /* 0x000000504000780c */ /* 0x000fe20003f64270 */
[----:B------:R-:W-:Y:S01]  /*15600*/  FMUL.FTZ R75, R2, R75 ;  /* 0x0000004b024b7220 */ /* 0x000fe20000410000 */
[----:B--2---:R-:W-:-:S02]  /*15610*/  FSEL R95, R95, -INF , P4 ;  /* 0xff8000005f5f7808 */ /* 0x004fc40002000000 */
        /* <DEDUP_REMOVED lines=8> */
[----:B------:R-:W-:Y:S01]  /*156a0*/  ISETP.GT.AND P3, PT, R64, 0x58, PT ;  /* 0x000000584000780c */ /* 0x000fe20003f64270 */
[----:B------:R-:W-:Y:S01]  /*156b0*/  FMUL.FTZ R79, R2, R79 ;  /* 0x0000004f024f7220 */ /* 0x000fe20000410000 */
[----:B-1----:R-:W-:Y:S01]  /*156c0*/  FSEL R99, R99, -INF , P4 ;  /* 0xff80000063637808 */ /* 0x002fe20002000000 */
[----:B------:R-:W-:Y:S01]  /*156d0*/  FFMA.FTZ R52, R21, R88, -R38 ;  /* 0x0000005815347223 */ /* 0x000fe20000010826 */
[----:B------:R-:W-:-:S03]  /*156e0*/  FMNMX.FTZ R96, R101, R96, !PT ;  /* 0x0000006065607209 */ /* 0x000fc60007810000 */
[----:B------:R-:W1:Y:S01]  /*156f0*/  MUFU.TANH R75, R75 ;  /* 0x0000004b004b7308 */ /* 0x000e620000002400 */
[----:B------:R-:W-:-:S01]  /*15700*/  FFMA.FTZ R21, R63, R88, -R38 ;  /* 0x000000583f157223 */ /* 0x000fc20000010826 */
[----:B------:R-:W-:Y:S01]  /*15710*/  FFMA.FTZ R63, R137, R88, -R38 ;  /* 0x00000058893f7223 */ /* 0x000fe20000010826 */
[----:B------:R-:W-:Y:S01]  /*15720*/  ISETP.GT.AND P4, PT, R64, 0x59, PT ;  /* 0x000000594000780c */ /* 0x000fe20003f84270 */
[----:B------:R-:W-:Y:S01]  /*15730*/  FMUL.FTZ R82, R2, R82 ;  /* 0x0000005202527220 */ /* 0x000fe20000410000 */
[----:B---3--:R-:W-:Y:S02]  /*15740*/  FSEL R137, R102, -INF , P3 ;  /* 0xff80000066897808 */ /* 0x008fe40001800000 */
[----:B------:R-:W-:Y:S01]  /*15750*/  FMNMX.FTZ R96, R99, R96, !PT ;  /* 0x0000006063607209 */ /* 0x000fe20007810000 */
[----:B------:R-:W3:Y:S01]  /*15760*/  MUFU.TANH R78, R78 ;  /* 0x0000004e004e7308 */ /* 0x000ee20000002400 */
[----:B------:R-:W-:Y:S01]  /*15770*/  ISETP.GT.AND P3, PT, R64, 0x60, PT ;  /* 0x000000604000780c */ /* 0x000fe20003f64270 */
[C---:B------:R-:W-:Y:S01]  /*15780*/  FMUL.FTZ R83, R2.reuse, R83 ;  /* 0x0000005302537220 */ /* 0x040fe20000410000 */
[----:B--2---:R-:W-:Y:S01]  /*15790*/  FSEL R103, R103, -INF , P4 ;  /* 0xff80000067677808 */ /* 0x004fe20002000000 */
[----:B------:R-:W-:Y:S01]  /*157a0*/  FMUL.FTZ R32, R2, R50 ;  /* 0x0000003202207220 */ /* 0x000fe20000410000 */
[----:B------:R-:W-:-:S03]  /*157b0*/  FMNMX.FTZ R96, R137, R96, !PT ;  /* 0x0000006089607209 */ /* 0x000fc60007810000 */
[----:B------:R-:W2:Y:S01]  /*157c0*/  MUFU.TANH R79, R79 ;  /* 0x0000004f004f7308 */ /* 0x000ea20000002400 */
[----:B------:R-:W-:-:S01]  /*157d0*/  FFMA.FTZ R50, R69, R88, -R38 ;  /* 0x0000005845327223 */ /* 0x000fc20000010826 */
        /* <DEDUP_REMOVED lines=11> */
[----:B------:R-:W-:-:S01]  /*15890*/  FFMA.FTZ R65, R141, R88, -R38 ;  /* 0x000000588d417223 */ /* 0x000fc20000010826 */
[----:B------:R-:W-:Y:S02]  /*158a0*/  ISETP.GT.AND P4, PT, R64, 0x69, PT ;  /* 0x000000694000780c */ /* 0x000fe40003f84270 */
[----:B---3--:R-:W-:Y:S02]  /*158b0*/  FSEL R141, R78, -INF , P3 ;  /* 0xff8000004e8d7808 */ /* 0x008fe40001800000 */
[----:B------:R-:W-:Y:S02]  /*158c0*/  FMNMX.FTZ R96, R75, R96, !PT ;  /* 0x000000604b607209 */ /* 0x000fe40007810000 */
[----:B------:R-:W-:Y:S01]  /*158d0*/  MUFU.TANH R86, R86 ;  /* 0x0000005600567308 */ /* 0x000fe20000002400 */
[----:B------:R-:W-:Y:S02]  /*158e0*/  ISETP.GT.AND P3, PT, R64, 0x70, PT ;  /* 0x000000704000780c */ /* 0x000fe40003f64270 */
[----:B--2---:R-:W-:-:S02]  /*158f0*/  FSEL R79, R79, -INF , P4 ;  /* 0xff8000004f4f7808 */ /* 0x004fc40002000000 */
[----:B------:R-:W-:-:S03]  /*15900*/  FMNMX.FTZ R96, R141, R96, !PT ;  /* 0x000000608d607209 */ /* 0x000fc60007810000 */
[----:B------:R-:W2:Y:S01]  /*15910*/  MUFU.TANH R87, R87 ;  /* 0x0000005700577308 */ /* 0x000ea20000002400 */
[----:B------:R-:W-:-:S01]  /*15920*/  FFMA.FTZ R74, R77, R88, -R38 ;  /* 0x000000584d4a7223 */ /* 0x000fc20000010826 */
[----:B------:R-:W-:Y:S02]  /*15930*/  ISETP.GT.AND P4, PT, R64, 0x71, PT ;  /* 0x000000714000780c */ /* 0x000fe40003f84270 */
[----:B0-----:R-:W-:Y:S02]  /*15940*/  FSEL R77, R82, -INF , P3 ;  /* 0xff800000524d7808 */ /* 0x001fe40001800000 */
[----:B------:R-:W-:Y:S01]  /*15950*/  FMNMX.FTZ R96, R79, R96, !PT ;  /* 0x000000604f607209 */ /* 0x000fe20007810000 */
[----:B------:R-:W-:-:S01]  /*15960*/  FFMA.FTZ R143, R143, R88, -R38 ;  /* 0x000000588f8f7223 */ /* 0x000fc20000010826 */
[----:B------:R-:W0:Y:S01]  /*15970*/  MUFU.TANH R58, R58 ;  /* 0x0000003a003a7308 */ /* 0x000e220000002400 */
[----:B------:R-:W-:Y:S02]  /*15980*/  ISETP.GT.AND P3, PT, R64, 0x78, PT ;  /* 0x000000784000780c */ /* 0x000fe40003f64270 */
[----:B-1----:R-:W-:-:S02]  /*15990*/  FSEL R83, R83, -INF , P4 ;  /* 0xff80000053537808 */ /* 0x002fc40002000000 */
[----:B------:R-:W-:Y:S01]  /*159a0*/  FMNMX.FTZ R96, R77, R96, !PT ;  /* 0x000000604d607209 */ /* 0x000fe20007810000 */
[----:B------:R-:W-:Y:S01]  /*159b0*/  FMUL.FTZ R66, R2, R66 ;  /* 0x0000004202427220 */ /* 0x000fe20000410000 */
[----:B------:R-:W-:Y:S01]  /*159c0*/  ISETP.GT.AND P4, PT, R64, 0x79, PT ;  /* 0x000000794000780c */ /* 0x000fe20003f84270 */
[----:B------:R-:W1:Y:S01]  /*159d0*/  MUFU.TANH R59, R59 ;  /* 0x0000003b003b7308 */ /* 0x000e620000002400 */
[----:B------:R-:W-:Y:S01]  /*159e0*/  FMNMX.FTZ R96, R83, R96, !PT ;  /* 0x0000006053607209 */ /* 0x000fe20007810000 */
[----:B------:R-:W-:Y:S01]  /*159f0*/  FFMA.FTZ R145, R145, R88, -R38 ;  /* 0x0000005891917223 */ /* 0x000fe20000010826 */
[----:B--2---:R-:W-:-:S05]  /*15a00*/  FSEL R87, R87, -INF , P4 ;  /* 0xff80000057577808 */ /* 0x004fca0002000000 */
[----:B------:R2:W-:Y:S01]  /*15a10*/  MUFU.EX2 R80, R143 ;  /* 0x0000008f00507308 */ /* 0x0005e20000000800 */
[----:B------:R-:W-:Y:S02]  /*15a20*/  ISETP.GT.AND P4, PT, R64, 0x81, PT ;  /* 0x000000814000780c */ /* 0x000fe40003f84270 */
[----:B--2---:R-:W-:-:S05]  /*15a30*/  FSEL R143, R86, -INF , P3 ;  /* 0xff800000568f7808 */ /* 0x004fca0001800000 */
[----:B------:R-:W2:Y:S01]  /*15a40*/  MUFU.TANH R62, R62 ;  /* 0x0000003e003e7308 */ /* 0x000ea20000002400 */
[----:B------:R-:W-:Y:S02]  /*15a50*/  ISETP.GT.AND P3, PT, R64, 0x80, PT ;  /* 0x000000804000780c */ /* 0x000fe40003f64270 */
[----:B------:R-:W-:Y:S01]  /*15a60*/  FMNMX.FTZ R96, R143, R96, !PT ;  /* 0x000000608f607209 */ /* 0x000fe20007810000 */
[----:B------:R-:W-:-:S03]  /*15a70*/  FMUL.FTZ R70, R2, R70 ;  /* 0x0000004602467220 */ /* 0x000fc60000410000 */
[----:B------:R-:W-:Y:S01]  /*15a80*/  FMNMX.FTZ R96, R87, R96, !PT ;  /* 0x0000006057607209 */ /* 0x000fe20007810000 */
[----:B------:R-:W3:Y:S08]  /*15a90*/  MUFU.TANH R66, R66 ;  /* 0x0000004200427308 */ /* 0x000ef00000002400 */
[----:B------:R4:W-:Y:S01]  /*15aa0*/  MUFU.EX2 R92, R145 ;  /* 0x00000091005c7308 */ /* 0x0009e20000000800 */
[----:B------:R-:W-:-:S01]  /*15ab0*/  FFMA.FTZ R94, R147, R88, -R38 ;  /* 0x00000058935e7223 */ /* 0x000fc20000010826 */
[----:B----4-:R-:W-:-:S06]  /*15ac0*/  FSEL R145, R20, -INF , P3 ;  /* 0xff80000014917808 */ /* 0x010fcc0001800000 */
[----:B------:R-:W-:Y:S01]  /*15ad0*/  MUFU.TANH R12, R138 ;  /* 0x0000008a000c7308 */ /* 0x000fe20000002400 */
[----:B------:R-:W-:-:S01]  /*15ae0*/  FFMA.FTZ R20, R53, R88, -R38 ;  /* 0x0000005835147223 */ /* 0x000fc20000010826 */
[----:B------:R-:W-:Y:S02]  /*15af0*/  ISETP.GT.AND P3, PT, R64, 0x88, PT ;  /* 0x000000884000780c */ /* 0x000fe40003f64270 */
[----:B0-----:R-:W-:Y:S02]  /*15b00*/  FSEL R53, R58, -INF , P4 ;  /* 0xff8000003a357808 */ /* 0x001fe40002000000 */
[----:B------:R-:W-:Y:S02]  /*15b10*/  FMNMX.FTZ R96, R145, R96, !PT ;  /* 0x0000006091607209 */ /* 0x000fe40007810000 */
[----:B------:R-:W0:Y:S01]  /*15b20*/  MUFU.TANH R70, R70 ;  /* 0x0000004600467308 */ /* 0x000e220000002400 */
[----:B------:R-:W-:Y:S02]  /*15b30*/  ISETP.GT.AND P4, PT, R64, 0x89, PT ;  /* 0x000000894000780c */ /* 0x000fe40003f84270 */
[----:B-1----:R-:W-:-:S02]  /*15b40*/  FSEL R147, R59, -INF , P3 ;  /* 0xff8000003b937808 */ /* 0x002fc40001800000 */
[----:B------:R-:W-:Y:S01]  /*15b50*/  FMNMX.FTZ R96, R53, R96, !PT ;  /* 0x0000006035607209 */ /* 0x000fe20007810000 */
[--C-:B------:R-:W-:Y:S01]  /*15b60*/  FFMA.FTZ R59, R85, R88, -R38.reuse ;  /* 0x00000058553b7223 */ /* 0x100fe20000010826 */
[----:B------:R-:W-:Y:S01]  /*15b70*/  ISETP.GT.AND P3, PT, R64, 0x90, PT ;  /* 0x000000904000780c */ /* 0x000fe20003f64270 */
[----:B------:R-:W1:Y:S01]  /*15b80*/  MUFU.TANH R104, R140 ;  /* 0x0000008c00687308 */ /* 0x000e620000002400 */
[----:B--2---:R-:W-:Y:S02]  /*15b90*/  FSEL R85, R62, -INF , P4 ;  /* 0xff8000003e557808 */ /* 0x004fe40002000000 */
[----:B------:R-:W-:Y:S01]  /*15ba0*/  FMNMX.FTZ R96, R147, R96, !PT ;  /* 0x0000006093607209 */ /* 0x000fe20007810000 */
[----:B------:R-:W-:-:S01]  /*15bb0*/  FFMA.FTZ R78, R149, R88, -R38 ;  /* 0x00000058954e7223 */ /* 0x000fc20000010826 */
[----:B------:R-:W-:Y:S02]  /*15bc0*/  ISETP.GT.AND P4, PT, R64, 0x91, PT ;  /* 0x000000914000780c */ /* 0x000fe40003f84270 */
[----:B---3--:R-:W-:Y:S01]  /*15bd0*/  FSEL R149, R66, -INF , P3 ;  /* 0xff80000042957808 */ /* 0x008fe20001800000 */
[----:B------:R-:W2:Y:S01]  /*15be0*/  MUFU.TANH R40, R40 ;  /* 0x0000002800287308 */ /* 0x000ea20000002400 */
[----:B------:R-:W-:-:S02]  /*15bf0*/  FMNMX.FTZ R96, R85, R96, !PT ;  /* 0x0000006055607209 */ /* 0x000fc40007810000 */
[----:B------:R-:W-:Y:S02]  /*15c00*/  ISETP.GT.AND P3, PT, R64, 0x98, PT ;  /* 0x000000984000780c */ /* 0x000fe40003f64270 */
[----:B------:R-:W-:-:S03]  /*15c10*/  FMNMX.FTZ R96, R149, R96, !PT ;  /* 0x0000006095607209 */ /* 0x000fc60007810000 */
[----:B------:R3:W-:Y:S01]  /*15c20*/  MUFU.EX2 R84, R13 ;  /* 0x0000000d00547308 */ /* 0x0007e20000000800 */
[----:B0-----:R-:W-:-:S07]  /*15c30*/  FSEL R179, R70, -INF , P3 ;  /* 0xff80000046b37808 */ /* 0x001fce0001800000 */
[----:B------:R-:W0:Y:S01]  /*15c40*/  MUFU.TANH R42, R42 ;  /* 0x0000002a002a7308 */ /* 0x000e220000002400 */
[----:B---3--:R-:W-:-:S01]  /*15c50*/  FFMA.FTZ R13, R151, R88, -R38 ;  /* 0x00000058970d7223 */ /* 0x008fc20000010826 */
[----:B------:R-:W-:Y:S02]  /*15c60*/  FSEL R151, R12, -INF , P4 ;  /* 0xff8000000c977808 */ /* 0x000fe40002000000 */
[C---:B------:R-:W-:Y:S02]  /*15c70*/  ISETP.GT.AND P4, PT, R64.reuse, 0x99, PT ;  /* 0x000000994000780c */ /* 0x040fe40003f84270 */
[----:B------:R-:W-:Y:S02]  /*15c80*/  FMNMX.FTZ R96, R151, R96, !PT ;  /* 0x0000006097607209 */ /* 0x000fe40007810000 */
[----:B------:R-:W3:Y:S01]  /*15c90*/  MUFU.TANH R24, R24 ;  /* 0x0000001800187308 */ /* 0x000ee20000002400 */
[----:B------:R-:W-:Y:S02]  /*15ca0*/  ISETP.GT.AND P3, PT, R64, 0xa0, PT ;  /* 0x000000a04000780c */ /* 0x000fe40003f64270 */
[----:B-1----:R-:W-:-:S02]  /*15cb0*/  FSEL R181, R104, -INF , P4 ;  /* 0xff80000068b57808 */ /* 0x002fc40002000000 */
[----:B------:R-:W-:-:S03]  /*15cc0*/  FMNMX.FTZ R96, R179, R96, !PT ;  /* 0x00000060b3607209 */ /* 0x000fc60007810000 */
[----:B------:R-:W1:Y:S01]  /*15cd0*/  MUFU.TANH R28, R28 ;  /* 0x0000001c001c7308 */ /* 0x000e620000002400 */
[----:B------:R-:W-:Y:S02]  /*15ce0*/  ISETP.GT.AND P4, PT, R64, 0xa1, PT ;  /* 0x000000a14000780c */ /* 0x000fe40003f84270 */
[----:B--2---:R-:W-:Y:S02]  /*15cf0*/  FSEL R183, R40, -INF , P3 ;  /* 0xff80000028b77808 */ /* 0x004fe40001800000 */
[----:B------:R-:W-:-:S03]  /*15d00*/  FMNMX.FTZ R96, R181, R96, !PT ;  /* 0x00000060b5607209 */ /* 0x000fc60007810000 */
[----:B------:R-:W2:Y:S01]  /*15d10*/  MUFU.TANH R32, R32 ;  /* 0x0000002000207308 */ /* 0x000ea20000002400 */
[----:B------:R-:W-:Y:S02]  /*15d20*/  ISETP.GT.AND P3, PT, R64, 0xa8, PT ;  /* 0x000000a84000780c */ /* 0x000fe40003f64270 */
[----:B0-----:R-:W-:Y:S02]  /*15d30*/  FSEL R185, R42, -INF , P4 ;  /* 0xff8000002ab97808 */ /* 0x001fe40002000000 */
[----:B------:R-:W-:-:S03]  /*15d40*/  FMNMX.FTZ R96, R183, R96, !PT ;  /* 0x00000060b7607209 */ /* 0x000fc60007810000 */
        /* <DEDUP_REMOVED lines=13> */
[----:B--2---:R-:W-:Y:S02]  /*15e20*/  FSEL R191, R32, -INF , P3 ;  /* 0xff80000020bf7808 */ /* 0x004fe40001800000 */
        /* <DEDUP_REMOVED lines=10> */
[----:B---3--:R-:W-:Y:S01]  /*15ed0*/  FSEL R193, R44, -INF , P3 ;  /* 0xff8000002cc17808 */ /* 0x008fe20001800000 */
[----:B------:R-:W-:Y:S01]  /*15ee0*/  FFMA.FTZ R40, R43, R88, -R38 ;  /* 0x000000582b287223 */ /* 0x000fe20000010826 */
[----:B------:R-:W-:-:S03]  /*15ef0*/  FMNMX.FTZ R96, R133, R96, !PT ;  /* 0x0000006085607209 */ /* 0x000fc60007810000 */
[----:B------:R-:W3:Y:S01]  /*15f00*/  MUFU.TANH R30, R30 ;  /* 0x0000001e001e7308 */ /* 0x000ee20000002400 */
[----:B------:R-:W-:-:S01]  /*15f10*/  FFMA.FTZ R43, R61, R88, -R38 ;  /* 0x000000583d2b7223 */ /* 0x000fc20000010826 */
[----:B------:R-:W-:Y:S01]  /*15f20*/  FFMA.FTZ R61, R153, R88, -R38 ;  /* 0x00000058993d7223 */ /* 0x000fe20000010826 */
[----:B------:R-:W-:Y:S01]  /*15f30*/  ISETP.GT.AND P3, PT, R64, 0xc0, PT ;  /* 0x000000c04000780c */ /* 0x000fe20003f64270 */
[----:B------:R-:W-:Y:S01]  /*15f40*/  FMUL.FTZ R35, R2, R35 ;  /* 0x0000002302237220 */ /* 0x000fe20000410000 */
[----:B-1----:R-:W-:Y:S02]  /*15f50*/  FSEL R153, R46, -INF , P4 ;  /* 0xff8000002e997808 */ /* 0x002fe40002000000 */
[----:B------:R-:W-:Y:S01]  /*15f60*/  FMNMX.FTZ R96, R193, R96, !PT ;  /* 0x00000060c1607209 */ /* 0x000fe20007810000 */
[----:B------:R-:W1:Y:S01]  /*15f70*/  MUFU.TANH R31, R31 ;  /* 0x0000001f001f7308 */ /* 0x000e620000002400 */
[----:B------:R-:W-:Y:S02]  /*15f80*/  ISETP.GT.AND P4, PT, R64, 0xc1, PT ;  /* 0x000000c14000780c */ /* 0x000fe40003f84270 */
[----:B--2---:R-:W-:-:S02]  /*15f90*/  FSEL R195, R26, -INF , P3 ;  /* 0xff8000001ac37808 */ /* 0x004fc40001800000 */
[----:B------:R-:W-:-:S03]  /*15fa0*/  FMNMX.FTZ R96, R153, R96, !PT ;  /* 0x0000006099607209 */ /* 0x000fc60007810000 */
[----:B------:R-:W2:Y:S01]  /*15fb0*/  MUFU.TANH R34, R34 ;  /* 0x0000002200227308 */ /* 0x000ea20000002400 */
[----:B------:R-:W-:Y:S01]  /*15fc0*/  ISETP.GT.AND P3, PT, R64, 0xc8, PT ;  /* 0x000000c84000780c */ /* 0x000fe20003f64270 */
[----:B------:R-:W-:Y:S01]  /*15fd0*/  FMUL.FTZ R39, R2, R39 ;  /* 0x0000002702277220 */ /* 0x000fe20000410000 */
[----:B0-----:R-:W-:Y:S02]  /*15fe0*/  FSEL R197, R27, -INF , P4 ;  /* 0xff8000001bc57808 */ /* 0x001fe40002000000 */
[----:B------:R-:W-:-:S03]  /*15ff0*/  FMNMX.FTZ R96, R195, R96, !PT ;  /* 0x00000060c3607209 */ /* 0x000fc60007810000 */
[----:B------:R-:W0:Y:S01]  /*16000*/  MUFU.TANH R35, R35 ;  /* 0x0000002300237308 */ /* 0x000e220000002400 */
[----:B------:R-:W-:Y:S02]  /*16010*/  ISETP.GT.AND P4, PT, R64, 0xc9, PT ;  /* 0x000000c94000780c */ /* 0x000fe40003f84270 */
[----:B---3--:R-:W-:Y:S02]  /*16020*/  FSEL R199, R30, -INF , P3 ;  /* 0xff8000001ec77808 */ /* 0x008fe40001800000 */
[----:B------:R-:W-:-:S03]  /*16030*/  FMNMX.FTZ R96, R197, R96, !PT ;  /* 0x00000060c5607209 */ /* 0x000fc60007810000 */
[----:B------:R-:W3:Y:S01]  /*16040*/  MUFU.TANH R48, R48 ;  /* 0x0000003000307308 */ /* 0x000ee20000002400 */
[----:B------:R-:W-:-:S01]  /*16050*/  FFMA.FTZ R26, R155, R88, -R38 ;  /* 0x000000589b1a7223 */ /* 0x000fc20000010826 */
[C---:B------:R-:W-:Y:S02]  /*16060*/  ISETP.GT.AND P3, PT, R64.reuse, 0xd0, PT ;  /* 0x000000d04000780c */ /* 0x040fe40003f64270 */
[----:B-1----:R-:W-:Y:S02]  /*16070*/  FSEL R155, R31, -INF , P4 ;  /* 0xff8000001f9b7808 */ /* 0x002fe40002000000 */
[----:B------:R-:W-:Y:S02]  /*16080*/  FMNMX.FTZ R96, R199, R96, !PT ;  /* 0x00000060c7607209 */ /* 0x000fe40007810000 */
[----:B------:R-:W1:Y:S01]  /*16090*/  MUFU.TANH R39, R39 ;  /* 0x0000002700277308 */ /* 0x000e620000002400 */
[----:B------:R-:W-:Y:S02]  /*160a0*/  ISETP.GT.AND P4, PT, R64, 0xd1, PT ;  /* 0x000000d14000780c */ /* 0x000fe40003f84270 */
[----:B--2---:R-:W-:-:S02]  /*160b0*/  FSEL R201, R34, -INF , P3 ;  /* 0xff80000022c97808 */ /* 0x004fc40001800000 */
[----:B------:R-:W-:Y:S02]  /*160c0*/  FMNMX.FTZ R96, R155, R96, !PT ;  /* 0x000000609b607209 */ /* 0x000fe40007810000 */
[----:B------:R-:W-:Y:S02]  /*160d0*/  ISETP.GT.AND P3, PT, R64, 0xd8, PT ;  /* 0x000000d84000780c */ /* 0x000fe40003f64270 */
[----:B0-----:R-:W-:Y:S02]  /*160e0*/  FSEL R35, R35, -INF , P4 ;  /* 0xff80000023237808 */ /* 0x001fe40002000000 */
[----:B------:R-:W-:Y:S01]  /*160f0*/  FMNMX.FTZ R96, R201, R96, !PT ;  /* 0x00000060c9607209 */ /* 0x000fe20007810000 */
[----:B------:R-:W-:-:S01]  /*16100*/  FFMA.FTZ R27, R159, R88, -R38 ;  /* 0x000000589f1b7223 */ /* 0x000fc20000010826 */
[----:B------:R-:W-:Y:S02]  /*16110*/  ISETP.GT.AND P4, PT, R64, 0xd9, PT ;  /* 0x000000d94000780c */ /* 0x000fe40003f84270 */
[----:B---3--:R-:W-:-:S02]  /*16120*/  FSEL R159, R48, -INF , P3 ;  /* 0xff800000309f7808 */ /* 0x008fc40001800000 */
[----:B------:R-:W-:Y:S01]  /*16130*/  FMNMX.FTZ R96, R35, R96, !PT ;  /* 0x0000006023607209 */ /* 0x000fe20007810000 */
[----:B------:R-:W-:-:S01]  /*16140*/  FFMA.FTZ R28, R157, R88, -R38 ;  /* 0x000000589d1c7223 */ /* 0x000fc20000010826 */
[----:B-1----:R-:W-:Y:S02]  /*16150*/  FSEL R157, R39, -INF , P4 ;  /* 0xff800000279d7808 */ /* 0x002fe40002000000 */
[----:B------:R-:W-:-:S04]  /*16160*/  FMNMX.FTZ R96, R159, R96, !PT ;  /* 0x000000609f607209 */ /* 0x000fc80007810000 */
[----:B------:R-:W-:Y:S01]  /*16170*/  FMNMX.FTZ R96, R157, R96, !PT ;  /* 0x000000609d607209 */ /* 0x000fe20007810000 */
[----:B------:R0:W-:Y:S04]  /*16180*/  MUFU.EX2 R12, R13 ;  /* 0x0000000d000c7308 */ /* 0x0001e80000000800 */
[----:B0-----:R-:W0:Y:S02]  /*16190*/  SHFL.BFLY PT, R13, R96, 0x2, 0x1f ;  /* 0x0c401f00600d7f89 */ /* 0x001e2400000e0000 */
[----:B0-----:R-:W-:-:S05]  /*161a0*/  FMNMX.FTZ R46, R96, R13, !PT ;  /* 0x0000000d602e7209 */ /* 0x001fca0007810000 */
[----:B------:R-:W0:Y:S01]  /*161b0*/  SHFL.BFLY PT, R13, R46, 0x1, 0x1f ;  /* 0x0c201f002e0d7f89 */ /* 0x000e2200000e0000 */
        /* <DEDUP_REMOVED lines=9> */
[----:B------:R-:W-:Y:S01]  /*16250*/  FFMA.FTZ R57, R57, R88, -R38 ;  /* 0x0000005839397223 */ /* 0x000fe20000010826 */
[----:B0-----:R-:W-:-:S04]  /*16260*/  FMNMX.FTZ R13, R46, R13, !PT ;  /* 0x0000000d2e0d7209 */ /* 0x001fc80007810000 */
[C---:B------:R-:W-:Y:S01]  /*16270*/  FSETP.NEU.FTZ.AND P3, PT, R13.reuse, -INF , PT ;  /* 0xff8000000d00780b */ /* 0x040fe20003f7d000 */
[----:B------:R-:W-:-:S01]  /*16280*/  FFMA.FTZ R58, R13, R88, -8 ;  /* 0xc10000000d3a7423 */ /* 0x000fc20000010058 */
[----:B------:R-:W-:-:S04]  /*16290*/  FFMA.FTZ R25, R25, R88, -R38 ;  /* 0x0000005819197223 */ /* 0x000fc80000010826 */
[----:B------:R-:W-:Y:S01]  /*162a0*/  FSEL R58, R58, RZ, P3 ;  /* 0x000000ff3a3a7208 */ /* 0x000fe20001800000 */
        /* <DEDUP_REMOVED lines=17> */
[----:B------:R-:W-:-:S06]  /*163c0*/  FFMA.FTZ R121, R71, R88, -R58 ;  /* 0x0000005847797223 */ /* 0x000fcc000001083a */
[----:B------:R-:W0:Y:S01]  /*163d0*/  MUFU.EX2 R50, R50 ;  /* 0x0000003200327308 */ /* 0x000e220000000800 */
[----:B------:R-:W-:-:S07]  /*163e0*/  FFMA.FTZ R48, R127, R88, -R58 ;  /* 0x000000587f307223 */ /* 0x000fce000001083a */
[----:B------:R-:W-:Y:S08]  /*163f0*/  MUFU.EX2 R38, R38 ;  /* 0x0000002600267308 */ /* 0x000ff00000000800 */
[----:B------:R-:W1:Y:S08]  /*16400*/  MUFU.EX2 R47, R47 ;  /* 0x0000002f002f7308 */ /* 0x000e700000000800 */
[----:B------:R-:W2:Y:S01]  /*16410*/  MUFU.EX2 R51, R51 ;  /* 0x0000003300337308 */ /* 0x000ea20000000800 */
[----:B------:R-:W-:-:S07]  /*16420*/  FFMA.FTZ R71, R129, R88, -R58 ;  /* 0x0000005881477223 */ /* 0x000fce000001083a */
[----:B------:R-:W3:Y:S08]  /*16430*/  MUFU.EX2 R70, R70 ;  /* 0x0000004600467308 */ /* 0x000ef00000000800 */
[----:B------:R-:W4:Y:S01]  /*16440*/  MUFU.EX2 R52, R52 ;  /* 0x0000003400347308 */ /* 0x000f220000000800 */
[----:B------:R-:W-:-:S01]  /*16450*/  FFMA.FTZ R86, R105, R88, -R58 ;  /* 0x0000005869567223 */ /* 0x000fc2000001083a */
[----:B0-----:R-:W-:-:S06]  /*16460*/  FADD.FTZ R112, R3, R50 ;  /* 0x0000003203707221 */ /* 0x001fcc0000010000 */
[----:B------:R-:W0:Y:S01]  /*16470*/  MUFU.EX2 R121, R121 ;  /* 0x0000007900797308 */ /* 0x000e220000000800 */
[----:B------:R-:W-:-:S07]  /*16480*/  FFMA.FTZ R104, R83, R88, -R58 ;  /* 0x0000005853687223 */ /* 0x000fce000001083a */
[----:B------:R-:W5:Y:S01]  /*16490*/  MUFU.EX2 R21, R21 ;  /* 0x0000001500157308 */ /* 0x000f620000000800 */
[----:B------:R-:W-:-:S01]  /*164a0*/  FFMA.FTZ R110, R87, R88, -R58 ;  /* 0x00000058576e7223 */ /* 0x000fc2000001083a */
[----:B-1----:R-:W-:-:S06]  /*164b0*/  FADD.FTZ R83, R38, R47 ;  /* 0x0000002f26537221 */ /* 0x002fcc0000010000 */
[----:B------:R-:W1:Y:S01]  /*164c0*/  MUFU.EX2 R48, R48 ;  /* 0x0000003000307308 */ /* 0x000e620000000800 */
[----:B------:R-:W-:-:S01]  /*164d0*/  FFMA.FTZ R123, R131, R88, -R58 ;  /* 0x00000058837b7223 */ /* 0x000fc2000001083a */
[----:B--2---:R-:W-:-:S06]  /*164e0*/  FADD.FTZ R87, R51, R112 ;  /* 0x0000007033577221 */ /* 0x004fcc0000010000 */
[----:B------:R-:W2:Y:S01]  /*164f0*/  MUFU.EX2 R54, R54 ;  /* 0x0000003600367308 */ /* 0x000ea20000000800 */
[----:B---3--:R-:W-:-:S01]  /*16500*/  FADD.FTZ R114, R70, R83 ;  /* 0x0000005346727221 */ /* 0x008fc20000010000 */
[----:B------:R-:W-:-:S06]  /*16510*/  FFMA.FTZ R62, R109, R88, -R58 ;  /* 0x000000586d3e7223 */ /* 0x000fcc000001083a */
[----:B------:R-:W3:Y:S01]  /*16520*/  MUFU.EX2 R71, R71 ;  /* 0x0000004700477308 */ /* 0x000ee20000000800 */
[----:B----4-:R-:W-:-:S07]  /*16530*/  FADD.FTZ R116, R52, R87 ;  /* 0x0000005734747221 */ /* 0x010fce0000010000 */
[----:B------:R-:W4:Y:S01]  /*16540*/  MUFU.EX2 R55, R55 ;  /* 0x0000003700377308 */ /* 0x000f220000000800 */
[----:B------:R-:W-:-:S01]  /*16550*/  FFMA.FTZ R112, R85, R88, -R58 ;  /* 0x0000005855707223 */ /* 0x000fc2000001083a */
[----:B0-----:R-:W-:-:S06]  /*16560*/  FADD.FTZ R85, R121, R114 ;  /* 0x0000007279557221 */ /* 0x001fcc0000010000 */
[----:B------:R-:W0:Y:S01]  /*16570*/  MUFU.EX2 R86, R86 ;  /* 0x0000005600567308 */ /* 0x000e220000000800 */
[----:B------:R-:W-:-:S01]  /*16580*/  FFMA.FTZ R105, R107, R88, -R58 ;  /* 0x000000586b697223 */ /* 0x000fc2000001083a */
[----:B-----5:R-:W-:-:S06]  /*16590*/  FADD.FTZ R87, R21, R116 ;  /* 0x0000007415577221 */ /* 0x020fcc0000010000 */
[----:B------:R-:W5:Y:S01]  /*165a0*/  MUFU.EX2 R60, R60 ;  /* 0x0000003c003c7308 */ /* 0x000f620000000800 */
[----:B-1----:R-:W-:-:S01]  /*165b0*/  FADD.FTZ R116, R48, R85 ;  /* 0x0000005530747221 */ /* 0x002fc20000010000 */
[----:B------:R-:W-:-:S06]  /*165c0*/  FFMA.FTZ R96, R113, R88, -R58 ;  /* 0x0000005871607223 */ /* 0x000fcc000001083a */
[----:B------:R-:W1:Y:S01]  /*165d0*/  MUFU.EX2 R123, R123 ;  /* 0x0000007b007b7308 */ /* 0x000e620000000800 */
[----:B--2---:R-:W-:-:S07]  /*165e0*/  FADD.FTZ R118, R54, R87 ;  /* 0x0000005736767221 */ /* 0x004fce0000010000 */
[----:B------:R-:W2:Y:S01]  /*165f0*/  MUFU.EX2 R63, R63 ;  /* 0x0000003f003f7308 */ /* 0x000ea20000000800 */
[----:B---3--:R-:W-:-:S01]  /*16600*/  FADD.FTZ R87, R71, R116 ;  /* 0x0000007447577221 */ /* 0x008fc20000010000 */
[----:B------:R-:W-:-:S06]  /*16610*/  FFMA.FTZ R107, R111, R88, -R58 ;  /* 0x000000586f6b7223 */ /* 0x000fcc000001083a */
[----:B------:R-:W3:Y:S01]  /*16620*/  MUFU.EX2 R62, R62 ;  /* 0x0000003e003e7308 */ /* 0x000ee20000000800 */
[----:B----4-:R-:W-:-:S07]  /*16630*/  FADD.FTZ R113, R55, R118 ;  /* 0x0000007637717221 */ /* 0x010fce0000010000 */
[----:B------:R-:W4:Y:S01]  /*16640*/  MUFU.EX2 R68, R68 ;  /* 0x0000004400447308 */ /* 0x000f220000000800 */
[----:B0-----:R-:W-:-:S01]  /*16650*/  FADD.FTZ R116, R86, R87 ;  /* 0x0000005756747221 */ /* 0x001fc20000010000 */
[----:B------:R-:W-:-:S06]  /*16660*/  FFMA.FTZ R64, R93, R88, -R58 ;  /* 0x000000585d407223 */ /* 0x000fcc000001083a */
[----:B------:R-:W0:Y:S01]  /*16670*/  MUFU.EX2 R105, R105 ;  /* 0x0000006900697308 */ /* 0x000e220000000800 */
[----:B-----5:R-:W-:-:S07]  /*16680*/  FADD.FTZ R118, R60, R113 ;  /* 0x000000713c767221 */ /* 0x020fce0000010000 */
        /* <DEDUP_REMOVED lines=14> */
[----:B-----5:R-:W-:-:S01]  /*16770*/  FADD.FTZ R113, R67, R118 ;  /* 0x0000007643717221 */ /* 0x020fc20000010000 */
[----:B-1----:R-:W-:-:S06]  /*16780*/  FADD.FTZ R116, R96, R87 ;  /* 0x0000005760747221 */ /* 0x002fcc0000010000 */
        /* <DEDUP_REMOVED lines=9> */
[----:B------:R-:W-:-:S06]  /*16820*/  FADD.FTZ R118, R56, R113 ;  /* 0x0000007138767221 */ /* 0x000fcc0000010000 */
[----:B------:R-:W0:Y:S01]  /*16830*/  MUFU.EX2 R109, R109 ;  /* 0x0000006d006d7308 */ /* 0x000e220000000800 */
[----:B-1----:R-:W-:-:S01]  /*16840*/  FADD.FTZ R87, R93, R116 ;  /* 0x000000745d577221 */ /* 0x002fc20000010000 */
[----:B--2---:R-:W-:-:S06]  /*16850*/  FADD.FTZ R113, R65, R118 ;  /* 0x0000007641717221 */ /* 0x004fcc0000010000 */
[----:B------:R-:W1:Y:S01]  /*16860*/  MUFU.EX2 R89, R89 ;  /* 0x0000005900597308 */ /* 0x000e620000000800 */
[----:B---3--:R-:W-:-:S01]  /*16870*/  FADD.FTZ R116, R98, R87 ;  /* 0x0000005762747221 */ /* 0x008fc20000010000 */
[----:B----4-:R-:W-:-:S06]  /*16880*/  FADD.FTZ R113, R76, R113 ;  /* 0x000000714c717221 */ /* 0x010fcc0000010000 */
[----:B------:R-:W2:Y:S08]  /*16890*/  MUFU.EX2 R66, R66 ;  /* 0x0000004200427308 */ /* 0x000eb00000000800 */
[----:B------:R-:W3:Y:S01]  /*168a0*/  MUFU.EX2 R41, R41 ;  /* 0x0000002900297308 */ /* 0x000ee20000000800 */
[----:B0-----:R-:W-:-:S01]  /*168b0*/  FADD.FTZ R87, R109, R116 ;  /* 0x000000746d577221 */ /* 0x001fc20000010000 */
[----:B------:R-:W-:-:S04]  /*168c0*/  FADD.FTZ R116, R80, R113 ;  /* 0x0000007150747221 */ /* 0x000fc80000010000 */
[----:B-1----:R-:W-:Y:S01]  /*168d0*/  FADD.FTZ R116, R89, R116 ;  /* 0x0000007459747221 */ /* 0x002fe20000010000 */
[----:B--2---:R-:W-:-:S03]  /*168e0*/  FADD.FTZ R118, R66, R87 ;  /* 0x0000005742767221 */ /* 0x004fc60000010000 */
[----:B---3--:R-:W-:Y:S01]  /*168f0*/  FADD.FTZ R87, R41, R116 ;  /* 0x0000007429577221 */ /* 0x008fe20000010000 */
[----:B------:R-:W-:-:S03]  /*16900*/  F2FP.SATFINITE.E4M3.F32.PACK_AB_MERGE_C R216, R84, R41, RZ ;  /* 0x0000002954d8723e */ /* 0x000fc600048070ff */
[----:B------:R-:W-:Y:S02]  /*16910*/  FADD.FTZ R87, R84, R87 ;  /* 0x0000005754577221 */ /* 0x000fe40000010000 */
[----:B------:R-:W2:Y:S01]  /*16920*/  LDL R84, [R1+0x58] ;  /* 0x0000580001547983 */ /* 0x000ea20000100800 */
[----:B------:R-:W-:-:S01]  /*16930*/  FFMA.FTZ R91, R91, R88, -R58 ;  /* 0x000000585b5b7223 */ /* 0x000fc2000001083a */
[-CC-:B------:R-:W-:Y:S01]  /*16940*/  FFMA.FTZ R102, R135, R88.reuse, -R58.reuse ;  /* 0x0000005887667223 */ /* 0x180fe2000001083a */
[----:B------:R-:W-:-:S04]  /*16950*/  FFMA.FTZ R111, R95, R88, -R58 ;  /* 0x000000585f6f7223 */ /* 0x000fc8000001083a */
[----:B------:R-:W0:Y:S01]  /*16960*/  MUFU.EX2 R91, R91 ;  /* 0x0000005b005b7308 */ /* 0x000e220000000800 */
[----:B------:R-:W-:-:S01]  /*16970*/  FFMA.FTZ R82, R101, R88, -R58 ;  /* 0x0000005865527223 */ /* 0x000fc2000001083a */
[----:B------:R-:W-:-:S06]  /*16980*/  FFMA.FTZ R95, R99, R88, -R58 ;  /* 0x00000058635f7223 */ /* 0x000fcc000001083a */
[----:B------:R-:W1:Y:S01]  /*16990*/  MUFU.EX2 R102, R102 ;  /* 0x0000006600667308 */ /* 0x000e620000000800 */
[----:B------:R-:W-:-:S07]  /*169a0*/  FFMA.FTZ R101, R137, R88, -R58 ;  /* 0x0000005889657223 */ /* 0x000fce000001083a */
[----:B------:R-:W3:Y:S01]  /*169b0*/  MUFU.EX2 R111, R111 ;  /* 0x0000006f006f7308 */ /* 0x000ee20000000800 */
[----:B------:R-:W-:Y:S01]  /*169c0*/  F2FP.SATFINITE.E4M3.F32.PACK_AB_MERGE_C R224, R52, R51, RZ ;  /* 0x0000003334e0723e */ /* 0x000fe200048070ff */
[----:B0-----:R-:W-:-:S06]  /*169d0*/  FADD.FTZ R51, R91, R118 ;  /* 0x000000765b337221 */ /* 0x001fcc0000010000 */
[----:B------:R-:W0:Y:S01]  /*169e0*/  MUFU.EX2 R82, R82 ;  /* 0x0000005200527308 */ /* 0x000e220000000800 */
[----:B------:R-:W-:-:S07]  /*169f0*/  FFMA.FTZ R106, R103, R88, -R58 ;  /* 0x00000058676a7223 */ /* 0x000fce000001083a */
[----:B------:R-:W4:Y:S01]  /*16a00*/  MUFU.EX2 R97, R97 ;  /* 0x0000006100617308 */ /* 0x000f220000000800 */
[----:B------:R-:W-:Y:S01]  /*16a10*/  F2FP.SATFINITE.E4M3.F32.PACK_AB_MERGE_C R226, R60, R55, RZ ;  /* 0x000000373ce2723e */ /* 0x000fe200048070ff */
[----:B-1----:R-:W-:-:S06]  /*16a20*/  FADD.FTZ R60, R102, R51 ;  /* 0x00000033663c7221 */ /* 0x002fcc0000010000 */
[----:B------:R-:W1:Y:S01]  /*16a30*/  MUFU.EX2 R95, R95 ;  /* 0x0000005f005f7308 */ /* 0x000e620000000800 */
[----:B------:R-:W-:-:S07]  /*16a40*/  FFMA.FTZ R99, R139, R88, -R58 ;  /* 0x000000588b637223 */ /* 0x000fce000001083a */
[----:B------:R-:W5:Y:S01]  /*16a50*/  MUFU.EX2 R45, R45 ;  /* 0x0000002d002d7308 */ /* 0x000f620000000800 */
[----:B---3--:R-:W-:-:S01]  /*16a60*/  FADD.FTZ R55, R111, R60 ;  /* 0x0000003c6f377221 */ /* 0x008fc20000010000 */
[----:B------:R-:W-:-:S06]  /*16a70*/  FFMA.FTZ R100, R75, R88, -R58 ;  /* 0x000000584b647223 */ /* 0x000fcc000001083a */
[----:B------:R-:W3:Y:S01]  /*16a80*/  MUFU.EX2 R101, R101 ;  /* 0x0000006500657308 */ /* 0x000ee20000000800 */
[----:B------:R-:W-:-:S07]  /*16a90*/  FADD.FTZ R60, R92, R87 ;  /* 0x000000575c3c7221 */ /* 0x000fce0000010000 */
[----:B------:R-:W3:Y:S01]  /*16aa0*/  MUFU.EX2 R90, R90 ;  /* 0x0000005a005a7308 */ /* 0x000ee20000000800 */
[----:B------:R-:W-:Y:S01]  /*16ab0*/  F2FP.SATFINITE.E4M3.F32.PACK_AB_MERGE_C R225, R121, R70, RZ ;  /* 0x0000004679e1723e */ /* 0x000fe200048070ff */
[----:B0-----:R-:W-:Y:S01]  /*16ac0*/  FADD.FTZ R70, R82, R55 ;  /* 0x0000003752467221 */ /* 0x001fe20000010000 */
[----:B------:R-:W-:-:S05]  /*16ad0*/  F2FP.SATFINITE.E4M3.F32.PACK_AB_MERGE_C R220, R72, R67, RZ ;  /* 0x0000004348dc723e */ /* 0x000fca00048070ff */
[----:B------:R-:W0:Y:S01]  /*16ae0*/  MUFU.EX2 R106, R106 ;  /* 0x0000006a006a7308 */ /* 0x000e220000000800 */
[----:B------:R-:W-:-:S01]  /*16af0*/  FFMA.FTZ R103, R141, R88, -R58 ;  /* 0x000000588d677223 */ /* 0x000fc2000001083a */
[----:B----4-:R-:W-:-:S06]  /*16b00*/  FADD.FTZ R72, R97, R60 ;  /* 0x0000003c61487221 */ /* 0x010fcc0000010000 */
[----:B------:R-:W4:Y:S01]  /*16b10*/  MUFU.EX2 R94, R94 ;  /* 0x0000005e005e7308 */ /* 0x000f220000000800 */
[----:B------:R-:W-:-:S01]  /*16b20*/  FFMA.FTZ R108, R79, R88, -R58 ;  /* 0x000000584f6c7223 */ /* 0x000fc2000001083a */
[----:B-1----:R-:W-:-:S06]  /*16b30*/  FADD.FTZ R70, R95, R70 ;  /* 0x000000465f467221 */ /* 0x002fcc0000010000 */
[----:B------:R-:W1:Y:S01]  /*16b40*/  MUFU.EX2 R99, R99 ;  /* 0x0000006300637308 */ /* 0x000e620000000800 */
[----:B-----5:R-:W-:-:S07]  /*16b50*/  FADD.FTZ R55, R45, R72 ;  /* 0x000000482d377221 */ /* 0x020fce0000010000 */
[----:B------:R-:W5:Y:S01]  /*16b60*/  MUFU.EX2 R73, R73 ;  /* 0x0000004900497308 */ /* 0x000f620000000800 */
[----:B---3--:R-:W-:-:S01]  /*16b70*/  FADD.FTZ R41, R101, R70 ;  /* 0x0000004665297221 */ /* 0x008fc20000010000 */
[----:B------:R-:W-:-:S06]  /*16b80*/  FFMA.FTZ R75, R77, R88, -R58 ;  /* 0x000000584d4b7223 */ /* 0x000fcc000001083a */
[----:B------:R-:W3:Y:S01]  /*16b90*/  MUFU.EX2 R100, R100 ;  /* 0x0000006400647308 */ /* 0x000ee20000000800 */
[----:B------:R-:W-:-:S07]  /*16ba0*/  FADD.FTZ R55, R90, R55 ;  /* 0x000000375a377221 */ /* 0x000fce0000010000 */
[----:B------:R-:W3:Y:S01]  /*16bb0*/  MUFU.EX2 R49, R49 ;  /* 0x0000003100317308 */ /* 0x000ee20000000800 */
[----:B0-----:R-:W-:-:S01]  /*16bc0*/  FADD.FTZ R70, R106, R41 ;  /* 0x000000296a467221 */ /* 0x001fc20000010000 */
[----:B----4-:R-:W-:-:S06]  /*16bd0*/  FADD.FTZ R72, R94, R55 ;  /* 0x000000375e487221 */ /* 0x010fcc0000010000 */
[----:B------:R-:W0:Y:S01]  /*16be0*/  MUFU.EX2 R103, R103 ;  /* 0x0000006700677308 */ /* 0x000e220000000800 */
[----:B------:R-:W-:-:S07]  /*16bf0*/  @!P2 VIADD R0, R0, 0x2e840 ;  /* 0x0002e8400000a836 */ /* 0x000fce0000000000 */
[----:B------:R-:W4:Y:S01]  /*16c00*/  MUFU.EX2 R74, R74 ;  /* 0x0000004a004a7308 */ /* 0x000f220000000800 */
[----:B-1----:R-:W-:-:S07]  /*16c10*/  FADD.FTZ R41, R99, R70 ;  /* 0x0000004663297221 */ /* 0x002fce0000010000 */
[----:B------:R-:W1:Y:S01]  /*16c20*/  MUFU.EX2 R108, R108 ;  /* 0x0000006c006c7308 */ /* 0x000e620000000800 */
[----:B------:R-:W-:-:S01]  /*16c30*/  FFMA.FTZ R77, R143, R88, -R58 ;  /* 0x000000588f4d7223 */ /* 0x000fc2000001083a */
[----:B-----5:R-:W-:-:S06]  /*16c40*/  FADD.FTZ R72, R73, R72 ;  /* 0x0000004849487221 */ /* 0x020fcc0000010000 */
[----:B------:R-:W5:Y:S01]  /*16c50*/  MUFU.EX2 R78, R78 ;  /* 0x0000004e004e7308 */ /* 0x000f620000000800 */
[----:B------:R-:W-:Y:S01]  /*16c60*/  F2FP.SATFINITE.E4M3.F32.PACK_AB_MERGE_C R224, R50, R3, R224 ;  /* 0x0000000332e0723e */ /* 0x000fe200048070e0 */
[----:B---3--:R-:W-:Y:S01]  /*16c70*/  FADD.FTZ R50, R100, R41 ;  /* 0x0000002964327221 */ /* 0x008fe20000010000 */
[----:B------:R-:W-:-:S05]  /*16c80*/  @!P2 PRMT R0, RZ, 0x654, R0 ;  /* 0x00000654ff00a816 */ /* 0x000fca0000000000 */
[----:B------:R-:W3:Y:S01]  /*16c90*/  MUFU.EX2 R75, R75 ;  /* 0x0000004b004b7308 */ /* 0x000ee20000000800 */
[----:B------:R-:W-:-:S07]  /*16ca0*/  FADD.FTZ R3, R49, R72 ;  /* 0x0000004831037221 */ /* 0x000fce0000010000 */
[----:B------:R-:W3:Y:S01]  /*16cb0*/  MUFU.EX2 R81, R81 ;  /* 0x0000005100517308 */ /* 0x000ee20000000800 */
[----:B------:R-:W-:Y:S01]  /*16cc0*/  F2FP.SATFINITE.E4M3.F32.PACK_AB_MERGE_C R226, R54, R21, R226 ;  /* 0x0000001536e2723e */ /* 0x000fe200048070e2 */
[----:B------:R1:W-:Y:S01]  /*16cd0*/  @!P2 SYNCS.ARRIVE.TRANS64.RED.A1T0 RZ, [R0+URZ], RZ ;  /* 0x000000ff00ffa9a7 */ /* 0x0003e2000810043f */
[----:B0-----:R-:W-:-:S05]  /*16ce0*/  FADD.FTZ R21, R103, R50 ;  /* 0x0000003267157221 */ /* 0x001fca0000010000 */
[----:B------:R-:W0:Y:S01]  /*16cf0*/  MUFU.EX2 R104, R104 ;  /* 0x0000006800687308 */ /* 0x000e220000000800 */
[----:B----4-:R-:W-:-:S01]  /*16d00*/  FADD.FTZ R3, R74, R3 ;  /* 0x000000034a037221 */ /* 0x010fc20000010000 */
[----:B-1----:R-:W-:-:S06]  /*16d10*/  FFMA.FTZ R0, R145, R88, -R58 ;  /* 0x0000005891007223 */ /* 0x002fcc000001083a */
[----:B------:R-:W1:Y:S01]  /*16d20*/  MUFU.EX2 R20, R20 ;  /* 0x0000001400147308 */ /* 0x000e620000000800 */
[C---:B------:R-:W-:Y:S01]  /*16d30*/  F2FP.SATFINITE.E4M3.F32.PACK_AB_MERGE_C R213, R108.reuse, R103, RZ ;  /* 0x000000676cd5723e */ /* 0x040fe200048070ff */
[----:B------:R-:W-:-:S06]  /*16d40*/  FADD.FTZ R108, R108, R21 ;  /* 0x000000156c6c7221 */ /* 0x000fcc0000010000 */
[----:B------:R-:W-:Y:S01]  /*16d50*/  MUFU.EX2 R59, R59 ;  /* 0x0000003b003b7308 */ /* 0x000fe20000000800 */
[----:B------:R-:W-:-:S01]  /*16d60*/  FFMA.FTZ R53, R53, R88, -R58 ;  /* 0x0000005835357223 */ /* 0x000fc2000001083a */
[----:B-----5:R-:W-:-:S06]  /*16d70*/  FADD.FTZ R50, R78, R3 ;  /* 0x000000034e327221 */ /* 0x020fcc0000010000 */
[----:B------:R-:W4:Y:S01]  /*16d80*/  MUFU.EX2 R77, R77 ;  /* 0x0000004d004d7308 */ /* 0x000f220000000800 */
[----:B---3--:R-:W-:-:S01]  /*16d90*/  FADD.FTZ R3, R75, R108 ;  /* 0x0000006c4b037221 */ /* 0x008fc20000010000 */
[----:B------:R-:W-:-:S06]  /*16da0*/  FFMA.FTZ R79, R147, R88, -R58 ;  /* 0x00000058934f7223 */ /* 0x000fcc000001083a */
[----:B------:R-:W3:Y:S01]  /*16db0*/  MUFU.EX2 R110, R110 ;  /* 0x0000006e006e7308 */ /* 0x000ee20000000800 */
[----:B------:R-:W-:-:S01]  /*16dc0*/  FADD.FTZ R21, R81, R50 ;  /* 0x0000003251157221 */ /* 0x000fc20000010000 */
[----:B0-----:R-:W-:-:S06]  /*16dd0*/  FADD.FTZ R50, R104, R3 ;  /* 0x0000000368327221 */ /* 0x001fcc0000010000 */
[----:B------:R-:W0:Y:S01]  /*16de0*/  MUFU.EX2 R0, R0 ;  /* 0x0000000000007308 */ /* 0x000e220000000800 */
[----:B-1----:R-:W-:-:S07]  /*16df0*/  FADD.FTZ R54, R20, R21 ;  /* 0x0000001514367221 */ /* 0x002fce0000010000 */
[----:B------:R-:W1:Y:S01]  /*16e00*/  MUFU.EX2 R57, R57 ;  /* 0x0000003900397308 */ /* 0x000e620000000800 */
[----:B----4-:R-:W-:-:S01]  /*16e10*/  FADD.FTZ R3, R77, R50 ;  /* 0x000000324d037221 */ /* 0x010fc20000010000 */
[----:B------:R-:W-:-:S06]  /*16e20*/  F2FP.SATFINITE.E4M3.F32.PACK_AB_MERGE_C R214, R59, R20, RZ ;  /* 0x000000143bd6723e */ /* 0x000fcc00048070ff */
[----:B------:R-:W4:Y:S01]  /*16e30*/  MUFU.EX2 R53, R53 ;  /* 0x0000003500357308 */ /* 0x000f220000000800 */
[----:B------:R-:W-:-:S01]  /*16e40*/  FFMA.FTZ R83, R149, R88, -R58 ;  /* 0x0000005895537223 */ /* 0x000fc2000001083a */
[----:B------:R-:W-:-:S06]  /*16e50*/  FADD.FTZ R59, R59, R54 ;  /* 0x000000363b3b7221 */ /* 0x000fcc0000010000 */
[----:B------:R-:W5:Y:S01]  /*16e60*/  MUFU.EX2 R40, R40 ;  /* 0x0000002800287308 */ /* 0x000f620000000800 */
[----:B---3--:R-:W-:-:S01]  /*16e70*/  FADD.FTZ R3, R110, R3 ;  /* 0x000000036e037221 */ /* 0x008fc20000010000 */
[----:B------:R-:W-:-:S06]  /*16e80*/  FFMA.FTZ R114, R151, R88, -R58 ;  /* 0x0000005897727223 */ /* 0x000fcc000001083a */
[----:B------:R-:W-:Y:S01]  /*16e90*/  MUFU.EX2 R43, R43 ;  /* 0x0000002b002b7308 */ /* 0x000fe20000000800 */
[----:B------:R-:W-:-:S07]  /*16ea0*/  FADD.FTZ R20, R12, R59 ;  /* 0x0000003b0c147221 */ /* 0x000fce0000010000 */
[----:B------:R-:W3:Y:S01]  /*16eb0*/  MUFU.EX2 R79, R79 ;  /* 0x0000004f004f7308 */ /* 0x000ee20000000800 */
[----:B0-----:R-:W-:-:S07]  /*16ec0*/  FADD.FTZ R50, R0, R3 ;  /* 0x0000000300327221 */ /* 0x001fce0000010000 */
[----:B------:R-:W0:Y:S01]  /*16ed0*/  MUFU.EX2 R112, R112 ;  /* 0x0000007000707308 */ /* 0x000e220000000800 */
[----:B------:R-:W-:-:S01]  /*16ee0*/  FFMA.FTZ R85, R179, R88, -R58 ;  /* 0x00000058b3557223 */ /* 0x000fc2000001083a */
[----:B-1----:R-:W-:-:S06]  /*16ef0*/  FADD.FTZ R3, R57, R20 ;  /* 0x0000001439037221 */ /* 0x002fcc0000010000 */
[----:B------:R-:W1:Y:S01]  /*16f00*/  MUFU.EX2 R24, R24 ;  /* 0x0000001800187308 */ /* 0x000e620000000800 */
[----:B----4-:R-:W-:-:S01]  /*16f10*/  FADD.FTZ R50, R53, R50 ;  /* 0x0000003235327221 */ /* 0x010fc20000010000 */
[----:B-----5:R-:W-:-:S06]  /*16f20*/  FADD.FTZ R54, R40, R3 ;  /* 0x0000000328367221 */ /* 0x020fcc0000010000 */
[----:B------:R-:W4:Y:S01]  /*16f30*/  MUFU.EX2 R83, R83 ;  /* 0x0000005300537308 */ /* 0x000f220000000800 */
[----:B------:R-:W-:-:S07]  /*16f40*/  FFMA.FTZ R181, R181, R88, -R58 ;  /* 0x00000058b5b57223 */ /* 0x000fce000001083a */
[----:B------:R-:W5:Y:S01]  /*16f50*/  MUFU.EX2 R61, R61 ;  /* 0x0000003d003d7308 */ /* 0x000f620000000800 */
[----:B---3--:R-:W-:-:S01]  /*16f60*/  FADD.FTZ R3, R79, R50 ;  /* 0x000000324f037221 */ /* 0x008fc20000010000 */
[----:B------:R-:W-:-:S06]  /*16f70*/  F2FP.SATFINITE.E4M3.F32.PACK_AB_MERGE_C R208, R43, R40, RZ ;  /* 0x000000282bd0723e */ /* 0x000fcc00048070ff */
[----:B------:R-:W3:Y:S01]  /*16f80*/  MUFU.EX2 R114, R114 ;  /* 0x0000007200727308 */ /* 0x000ee20000000800 */
[----:B------:R-:W-:-:S07]  /*16f90*/  FADD.FTZ R43, R43, R54 ;  /* 0x000000362b2b7221 */ /* 0x000fce0000010000 */
[----:B------:R-:W2:Y:S01]  /*16fa0*/  MUFU.EX2 R25, R25 ;  /* 0x0000001900197308 */ /* 0x000ea20000000800 */
[----:B------:R-:W-:-:S01]  /*16fb0*/  FFMA.FTZ R183, R183, R88, -R58 ;  /* 0x00000058b7b77223 */ /* 0x000fc2000001083a */
[C---:B0-----:R-:W-:Y:S01]  /*16fc0*/  F2FP.SATFINITE.E4M3.F32.PACK_AB_MERGE_C R209, R112.reuse, R79, RZ ;  /* 0x0000004f70d1723e */ /* 0x041fe200048070ff */
[----:B------:R-:W-:-:S05]  /*16fd0*/  FADD.FTZ R112, R112, R3 ;  /* 0x0000000370707221 */ /* 0x000fca0000010000 */
[----:B------:R-:W-:Y:S01]  /*16fe0*/  MUFU.EX2 R26, R26 ;  /* 0x0000001a001a7308 */ /* 0x000fe20000000800 */
[----:B-1----:R-:W-:-:S07]  /*16ff0*/  FADD.FTZ R40, R24, R43 ;  /* 0x0000002b18287221 */ /* 0x002fce0000010000 */
[----:B------:R-:W0:Y:S01]  /*17000*/  MUFU.EX2 R85, R85 ;  /* 0x0000005500557308 */ /* 0x000e220000000800 */
[----:B------:R-:W-:-:S01]  /*17010*/  FFMA.FTZ R185, R185, R88, -R58 ;  /* 0x00000058b9b97223 */ /* 0x000fc2000001083a */
[----:B----4-:R-:W-:-:S06]  /*17020*/  FADD.FTZ R3, R83, R112 ;  /* 0x0000007053037221 */ /* 0x010fcc0000010000 */
[----:B------:R-:W1:Y:S01]  /*17030*/  MUFU.EX2 R52, R181 ;  /* 0x000000b500347308 */ /* 0x000e620000000800 */
[----:B------:R-:W-:-:S01]  /*17040*/  FFMA.FTZ R187, R187, R88, -R58 ;  /* 0x00000058bbbb7223 */ /* 0x000fc2000001083a */
[----:B-----5:R-:W-:-:S06]  /*17050*/  FADD.FTZ R50, R61, R40 ;  /* 0x000000283d327221 */ /* 0x020fcc0000010000 */
[----:B------:R-:W4:Y:S01]  /*17060*/  MUFU.EX2 R27, R27 ;  /* 0x0000001b001b7308 */ /* 0x000f220000000800 */
[----:B---3--:R-:W-:-:S01]  /*17070*/  FADD.FTZ R54, R114, R3 ;  /* 0x0000000372367221 */ /* 0x008fc20000010000 */
[----:B--2---:R-:W-:-:S06]  /*17080*/  FADD.FTZ R3, R25, R50 ;  /* 0x0000003219037221 */ /* 0x004fcc0000010000 */
[----:B------:R-:W2:Y:S01]  /*17090*/  MUFU.EX2 R51, R183 ;  /* 0x000000b700337308 */ /* 0x000ea20000000800 */
[----:B------:R-:W-:-:S07]  /*170a0*/  FFMA.FTZ R189, R189, R88, -R58 ;  /* 0x00000058bdbd7223 */ /* 0x000fce000001083a */
[----:B------:R-:W3:Y:S01]  /*170b0*/  MUFU.EX2 R28, R28 ;  /* 0x0000001c001c7308 */ /* 0x000ee20000000800 */
[----:B0-----:R-:W-:-:S01]  /*170c0*/  FADD.FTZ R21, R85, R54 ;  /* 0x0000003655157221 */ /* 0x001fc20000010000 */
[----:B------:R-:W-:-:S06]  /*170d0*/  F2FP.SATFINITE.E4M3.F32.PACK_AB_MERGE_C R210, R26, R25, RZ ;  /* 0x000000191ad2723e */ /* 0x000fcc00048070ff */
[----:B------:R-:W0:Y:S01]  /*170e0*/  MUFU.EX2 R60, R185 ;  /* 0x000000b9003c7308 */ /* 0x000e220000000800 */
[----:B------:R-:W-:Y:S01]  /*170f0*/  F2FP.SATFINITE.E4M3.F32.PACK_AB_MERGE_C R225, R47, R38, R225 ;  /* 0x000000262fe1723e */ /* 0x000fe200048070e1 */
[----:B------:R-:W-:-:S06]  /*17100*/  FADD.FTZ R26, R26, R3 ;  /* 0x000000031a1a7221 */ /* 0x000fcc0000010000 */
[----:B------:R-:W5:Y:S01]  /*17110*/  MUFU.EX2 R30, R30 ;  /* 0x0000001e001e7308 */ /* 0x000f620000000800 */
[----:B------:R-:W-:-:S01]  /*17120*/  FFMA.FTZ R191, R191, R88, -R58 ;  /* 0x00000058bfbf7223 */ /* 0x000fc2000001083a */
[C---:B-1----:R-:W-:Y:S01]  /*17130*/  F2FP.SATFINITE.E4M3.F32.PACK_AB_MERGE_C R211, R52.reuse, R85, RZ ;  /* 0x0000005534d3723e */ /* 0x042fe200048070ff */
[----:B------:R-:W-:-:S05]  /*17140*/  FADD.FTZ R52, R52, R21 ;  /* 0x0000001534347221 */ /* 0x000fca0000010000 */
[----:B------:R-:W1:Y:S01]  /*17150*/  MUFU.EX2 R187, R187 ;  /* 0x000000bb00bb7308 */ /* 0x000e620000000800 */
[----:B----4-:R-:W-:-:S07]  /*17160*/  FADD.FTZ R3, R27, R26 ;  /* 0x0000001a1b037221 */ /* 0x010fce0000010000 */
[----:B------:R-:W4:Y:S01]  /*17170*/  MUFU.EX2 R29, R29 ;  /* 0x0000001d001d7308 */ /* 0x000f220000000800 */
[----:B------:R-:W-:Y:S01]  /*17180*/  F2FP.SATFINITE.E4M3.F32.PACK_AB_MERGE_C R227, R123, R86, RZ ;  /* 0x000000567be3723e */ /* 0x000fe200048070ff */
[----:B--2---:R-:W-:Y:S01]  /*17190*/  FADD.FTZ R21, R51, R52 ;  /* 0x0000003433157221 */ /* 0x004fe20000010000 */
[----:B------:R-:W-:-:S05]  /*171a0*/  FFMA.FTZ R133, R133, R88, -R58 ;  /* 0x0000005885857223 */ /* 0x000fca000001083a */
[----:B------:R-:W-:Y:S01]  /*171b0*/  MUFU.EX2 R31, R31 ;  /* 0x0000001f001f7308 */ /* 0x000fe20000000800 */
[----:B---3--:R-:W-:-:S01]  /*171c0*/  FADD.FTZ R3, R28, R3 ;  /* 0x000000031c037221 */ /* 0x008fc20000010000 */
[----:B------:R-:W-:Y:S01]  /*171d0*/  FFMA.FTZ R193, R193, R88, -R58 ;  /* 0x00000058c1c17223 */ /* 0x000fe2000001083a */
[----:B------:R-:W-:Y:S01]  /*171e0*/  F2FP.SATFINITE.E4M3.F32.PACK_AB_MERGE_C R208, R57, R12, R208 ;  /* 0x0000000c39d0723e */ /* 0x000fe200048070d0 */
[----:B------:R-:W-:Y:S01]  /*171f0*/  FFMA.FTZ R153, R153, R88, -R58 ;  /* 0x0000005899997223 */ /* 0x000fe2000001083a */
[----:B------:R-:W2:Y:S03]  /*17200*/  @P0 LDC R25, c[0x0][0x44c] ;  /* 0x00011300ff190b82 */ /* 0x000ea60000000800 */
[----:B------:R-:W3:Y:S01]  /*17210*/  MUFU.EX2 R38, R189 ;  /* 0x000000bd00267308 */ /* 0x000ee20000000800 */
[----:B------:R-:W-:Y:S01]  /*17220*/  F2FP.SATFINITE.E4M3.F32.PACK_AB_MERGE_C R227, R71, R48, R227 ;  /* 0x0000003047e3723e */ /* 0x000fe200048070e3 */
[----:B0-----:R-:W-:Y:S01]  /*17230*/  FADD.FTZ R12, R60, R21 ;  /* 0x000000153c0c7221 */ /* 0x001fe20000010000 */
[----:B-----5:R-:W-:-:S05]  /*17240*/  FADD.FTZ R26, R30, R3 ;  /* 0x000000031e1a7221 */ /* 0x020fca0000010000 */
[----:B------:R-:W0:Y:S01]  /*17250*/  MUFU.EX2 R32, R32 ;  /* 0x0000002000207308 */ /* 0x000e220000000800 */
[----:B-1----:R-:W-:-:S07]  /*17260*/  FADD.FTZ R3, R187, R12 ;  /* 0x0000000cbb037221 */ /* 0x002fce0000010000 */
[----:B------:R-:W1:Y:S01]  /*17270*/  MUFU.EX2 R191, R191 ;  /* 0x000000bf00bf7308 */ /* 0x000e620000000800 */
[----:B----4-:R-:W-:-:S07]  /*17280*/  FADD.FTZ R26, R29, R26 ;  /* 0x0000001a1d1a7221 */ /* 0x010fce0000010000 */
[----:B------:R-:W-:Y:S08]  /*17290*/  MUFU.EX2 R34, R34 ;  /* 0x0000002200227308 */ /* 0x000ff00000000800 */
[----:B------:R-:W4:Y:S01]  /*172a0*/  MUFU.EX2 R33, R33 ;  /* 0x0000002100217308 */ /* 0x000f220000000800 */
[----:B------:R-:W-:-:S01]  /*172b0*/  FFMA.FTZ R195, R195, R88, -R58 ;  /* 0x00000058c3c37223 */ /* 0x000fc2000001083a */
[----:B---3--:R-:W-:-:S06]  /*172c0*/  F2FP.SATFINITE.E4M3.F32.PACK_AB_MERGE_C R205, R38, R187, RZ ;  /* 0x000000bb26cd723e */ /* 0x008fcc00048070ff */
[----:B------:R-:W3:Y:S01]  /*172d0*/  MUFU.EX2 R48, R133 ;  /* 0x0000008500307308 */ /* 0x000ee20000000800 */
[----:B------:R-:W-:-:S01]  /*172e0*/  FADD.FTZ R38, R38, R3 ;  /* 0x0000000326267221 */ /* 0x000fc20000010000 */
[----:B------:R-:W-:Y:S01]  /*172f0*/  FADD.FTZ R3, R31, R26 ;  /* 0x0000001a1f037221 */ /* 0x000fe20000010000 */
[----:B------:R-:W-:Y:S02]  /*17300*/  F2FP.SATFINITE.E4M3.F32.PACK_AB_MERGE_C R204, R29, R30, RZ ;  /* 0x0000001e1dcc723e */ /* 0x000fe400048070ff */
[----:B------:R-:W5:Y:S03]  /*17310*/  @P0 LDC R29, c[0x0][0x450] ;  /* 0x00011400ff1d0b82 */ /* 0x000f660000000800 */
[----:B------:R-:W2:Y:S01]  /*17320*/  MUFU.EX2 R193, R193 ;  /* 0x000000c100c17308 */ /* 0x000ea20000000800 */
[----:B------:R-:W-:-:S01]  /*17330*/  FFMA.FTZ R197, R197, R88, -R58 ;  /* 0x00000058c5c57223 */ /* 0x000fc2000001083a */
[----:B0-----:R-:W-:-:S06]  /*17340*/  FADD.FTZ R3, R32, R3 ;  /* 0x0000000320037221 */ /* 0x001fcc0000010000 */
[----:B------:R-:W-:Y:S01]  /*17350*/  MUFU.EX2 R36, R36 ;  /* 0x0000002400247308 */ /* 0x000fe20000000800 */
[----:B-1----:R-:W-:-:S07]  /*17360*/  FADD.FTZ R21, R191, R38 ;  /* 0x00000026bf157221 */ /* 0x002fce0000010000 */
[----:B------:R-:W0:Y:S01]  /*17370*/  MUFU.EX2 R20, R153 ;  /* 0x0000009900147308 */ /* 0x000e220000000800 */
[----:B------:R-:W-:-:S01]  /*17380*/  FFMA.FTZ R199, R199, R88, -R58 ;  /* 0x00000058c7c77223 */ /* 0x000fc2000001083a */
[----:B----4-:R-:W-:Y:S01]  /*17390*/  F2FP.SATFINITE.E4M3.F32.PACK_AB_MERGE_C R206, R33, R34, RZ ;  /* 0x0000002221ce723e */ /* 0x010fe200048070ff */
[----:B------:R-:W-:-:S05]  /*173a0*/  FADD.FTZ R34, R34, R3 ;  /* 0x0000000322227221 */ /* 0x000fca0000010000 */
[----:B------:R-:W1:Y:S01]  /*173b0*/  MUFU.EX2 R39, R39 ;  /* 0x0000002700277308 */ /* 0x000e620000000800 */
[----:B------:R-:W-:Y:S01]  /*173c0*/  F2FP.SATFINITE.E4M3.F32.PACK_AB_MERGE_C R210, R61, R24, R210 ;  /* 0x000000183dd2723e */ /* 0x000fe200048070d2 */
[----:B---3--:R-:W-:-:S06]  /*173d0*/  FADD.FTZ R24, R48, R21 ;  /* 0x0000001530187221 */ /* 0x008fcc0000010000 */
[----:B------:R-:W3:Y:S01]  /*173e0*/  MUFU.EX2 R195, R195 ;  /* 0x000000c300c37308 */ /* 0x000ee20000000800 */
[----:B------:R-:W-:-:S01]  /*173f0*/  FADD.FTZ R33, R33, R34 ;  /* 0x0000002221217221 */ /* 0x000fc20000010000 */
[----:B--2---:R-:W-:-:S06]  /*17400*/  FADD.FTZ R3, R193, R24 ;  /* 0x00000018c1037221 */ /* 0x004fcc0000010000 */
[----:B------:R-:W2:Y:S08]  /*17410*/  MUFU.EX2 R42, R42 ;  /* 0x0000002a002a7308 */ /* 0x000eb00000000800 */
[----:B------:R-:W4:Y:S01]  /*17420*/  MUFU.EX2 R40, R197 ;  /* 0x000000c500287308 */ /* 0x000f220000000800 */
[----:B0-----:R-:W-:Y:S01]  /*17430*/  F2FP.SATFINITE.E4M3.F32.PACK_AB_MERGE_C R193, R20, R193, RZ ;  /* 0x000000c114c1723e */ /* 0x001fe200048070ff */
[----:B------:R-:W-:-:S06]  /*17440*/  FADD.FTZ R24, R36, R33 ;  /* 0x0000002124187221 */ /* 0x000fcc0000010000 */
[----:B------:R-:W0:Y:S01]  /*17450*/  MUFU.EX2 R37, R37 ;  /* 0x0000002500257308 */ /* 0x000e220000000800 */
[----:B------:R-:W-:-:S07]  /*17460*/  FADD.FTZ R20, R20, R3 ;  /* 0x0000000314147221 */ /* 0x000fce0000010000 */
[----:B------:R-:W0:Y:S01]  /*17470*/  MUFU.EX2 R199, R199 ;  /* 0x000000c700c77308 */ /* 0x000e220000000800 */
[----:B-1----:R-:W-:-:S01]  /*17480*/  FADD.FTZ R21, R39, R24 ;  /* 0x0000001827157221 */ /* 0x002fc20000010000 */
[----:B------:R-:W-:-:S06]  /*17490*/  @P0 IMAD.HI.U32 R26, R148, R25, RZ ;  /* 0x00000019941a0227 */ /* 0x000fcc00078e00ff */
[----:B------:R-:W1:Y:S01]  /*174a0*/  MUFU.EX2 R44, R44 ;  /* 0x0000002c002c7308 */ /* 0x000e620000000800 */
[----:B---3--:R-:W-:-:S01]  /*174b0*/  FADD.FTZ R3, R195, R20 ;  /* 0x00000014c3037221 */ /* 0x008fc20000010000 */
[----:B--2---:R-:W-:-:S06]  /*174c0*/  FADD.FTZ R24, R42, R21 ;  /* 0x000000152a187221 */ /* 0x004fcc0000010000 */
[----:B------:R-:W2:Y:S01]  /*174d0*/  MUFU.EX2 R161, R161 ;  /* 0x000000a100a17308 */ /* 0x000ea20000000800 */
[----:B------:R-:W-:Y:S02]  /*174e0*/  IMAD.MOV.U32 R25, RZ, RZ, R148 ;  /* 0x000000ffff197224 */ /* 0x000fe400078e0094 */
[----:B----4-:R-:W-:Y:S01]  /*174f0*/  FADD.FTZ R20, R40, R3 ;  /* 0x0000000328147221 */ /* 0x010fe20000010000 */
[----:B-----5:R-:W-:-:S04]  /*17500*/  @P0 SHF.R.U32.HI R25, RZ, R29, R26 ;  /* 0x0000001dff190219 */ /* 0x020fc8000001161a */
[----:B------:R-:W-:Y:S01]  /*17510*/  MUFU.EX2 R46, R46 ;  /* 0x0000002e002e7308 */ /* 0x000fe20000000800 */
[C---:B0-----:R-:W-:Y:S01]  /*17520*/  F2FP.SATFINITE.E4M3.F32.PACK_AB_MERGE_C R42, R37.reuse, R42, RZ ;  /* 0x0000002a252a723e */ /* 0x041fe200048070ff */
[----:B------:R-:W-:-:S06]  /*17530*/  FADD.FTZ R37, R37, R24 ;  /* 0x0000001825257221 */ /* 0x000fcc0000010000 */
[----:B------:R-:W0:Y:S01]  /*17540*/  MUFU.EX2 R15, R15 ;  /* 0x0000000f000f7308 */ /* 0x000e220000000800 */
[----:B------:R-:W-:-:S01]  /*17550*/  FADD.FTZ R3, R199, R20 ;  /* 0x00000014c7037221 */ /* 0x000fc20000010000 */
[----:B------:R-:W-:Y:S02]  /*17560*/  IADD3 R21, R25, R144, -R146 ;  /* 0x0000009019157210 */ /* 0x000fe40007ffe892 */
[----:B------:R-:W-:Y:S01]  /*17570*/  MOV R20, RZ ;  /* 0x000000ff00147202 */ /* 0x000fe20000000f00 */
[----:B-1----:R-:W-:Y:S01]  /*17580*/  FADD.FTZ R24, R44, R37 ;  /* 0x000000252c187221 */ /* 0x002fe20000010000 */
[----:B------:R-:W-:-:S03]  /*17590*/  FFMA.FTZ R155, R155, R88, -R58 ;  /* 0x000000589b9b7223 */ /* 0x000fc6000001083a */
[----:B------:R-:W-:-:S04]  /*175a0*/  IMAD.HI R20, R21, -0x6db6db6d, R20 ;  /* 0x9249249315147827 */ /* 0x000fc800078e0214 */
[----:B--2---:R-:W-:-:S01]  /*175b0*/  FADD.FTZ R21, R161, R24 ;  /* 0x00000018a1157221 */ /* 0x004fc20000010000 */
[----:B------:R-:W-:Y:S01]  /*175c0*/  FFMA.FTZ R201, R201, R88, -R58 ;  /* 0x00000058c9c97223 */ /* 0x000fe2000001083a */
[----:B------:R-:W-:Y:S02]  /*175d0*/  F2FP.SATFINITE.E4M3.F32.PACK_AB_MERGE_C R209, R53, R0, R209 ;  /* 0x0000000035d1723e */ /* 0x000fe400048070d1 */
[----:B------:R-:W1:Y:S01]  /*175e0*/  MUFU.EX2 R0, R155 ;  /* 0x0000009b00007308 */ /* 0x000e620000000800 */
[----:B0-----:R-:W-:Y:S01]  /*175f0*/  F2FP.SATFINITE.E4M3.F32.PACK_AB_MERGE_C R25, R15, R46, RZ ;  /* 0x0000002e0f19723e */ /* 0x001fe200048070ff */
[----:B------:R-:W-:Y:S01]  /*17600*/  FADD.FTZ R46, R46, R21 ;  /* 0x000000152e2e7221 */ /* 0x000fe20000010000 */
[----:B------:R-:W-:Y:S01]  /*17610*/  SHF.R.U32.HI R21, RZ, 0x1f, R20 ;  /* 0x0000001fff157819 */ /* 0x000fe20000011614 */
[-CC-:B------:R-:W-:Y:S01]  /*17620*/  FFMA.FTZ R35, R35, R88.reuse, -R58.reuse ;  /* 0x0000005823237223 */ /* 0x180fe2000001083a */
[----:B------:R-:W-:-:S03]  /*17630*/  FFMA.FTZ R159, R159, R88, -R58 ;  /* 0x000000589f9f7223 */ /* 0x000fc6000001083a */
[----:B------:R-:W0:Y:S01]  /*17640*/  MUFU.EX2 R201, R201 ;  /* 0x000000c900c97308 */ /* 0x000e220000000800 */
[----:B------:R-:W-:-:S01]  /*17650*/  FFMA.FTZ R58, R157, R88, -R58 ;  /* 0x000000589d3a7223 */ /* 0x000fc2000001083a */
[----:B------:R-:W-:Y:S02]  /*17660*/  LEA.HI.SX32 R21, R20, R21, 0x19 ;  /* 0x0000001514157211 */ /* 0x000fe400078fcaff */
[----:B------:R-:W-:Y:S02]  /*17670*/  F2FP.SATFINITE.E4M3.F32.PACK_AB_MERGE_C R216, R89, R80, R216 ;  /* 0x0000005059d8723e */ /* 0x000fe400048070d8 */
[----:B------:R-:W-:Y:S02]  /*17680*/  VIMNMX R89, R84, R21, !PT ;  /* 0x0000001554597248 */ /* 0x000fe40007fe0100 */
[----:B------:R-:W2:Y:S01]  /*17690*/  MUFU.EX2 R12, R35 ;  /* 0x00000023000c7308 */ /* 0x000ea20000000800 */
[----:B------:R-:W-:Y:S02]  /*176a0*/  VIADD R20, R136, 0xfffffffe ;  /* 0xfffffffe88147836 */ /* 0x000fe40000000000 */
[----:B------:R3:W-:Y:S05]  /*176b0*/  STL [R1+0x3c], R89 ;  /* 0x00003c5901007387 */ /* 0x0007ea0000100800 */
[----:B------:R-:W-:Y:S01]  /*176c0*/  MUFU.EX2 R159, R159 ;  /* 0x0000009f009f7308 */ /* 0x000fe20000000800 */
[C---:B-1----:R-:W-:Y:S01]  /*176d0*/  F2FP.SATFINITE.E4M3.F32.PACK_AB_MERGE_C R199, R0.reuse, R199, RZ ;  /* 0x000000c700c7723e */ /* 0x042fe200048070ff */
[----:B------:R-:W-:-:S06]  /*176e0*/  FADD.FTZ R0, R0, R3 ;  /* 0x0000000300007221 */ /* 0x000fcc0000010000 */
[----:B------:R-:W1:Y:S01]  /*176f0*/  MUFU.EX2 R58, R58 ;  /* 0x0000003a003a7308 */ /* 0x000e620000000800 */
[----:B------:R-:W-:Y:S01]  /*17700*/  ISETP.GE.AND P2, PT, R20, R89, PT ;  /* 0x000000591400720c */ /* 0x000fe20003f46270 */
[----:B0-----:R-:W-:-:S04]  /*17710*/  FADD.FTZ R3, R201, R0 ;  /* 0x00000000c9037221 */ /* 0x001fc80000010000 */
[----:B--2---:R-:W-:Y:S01]  /*17720*/  FADD.FTZ R0, R12, R3 ;  /* 0x000000030c007221 */ /* 0x004fe20000010000 */
[----:B------:R-:W-:Y:S02]  /*17730*/  F2FP.SATFINITE.E4M3.F32.PACK_AB_MERGE_C R221, R107, R96, RZ ;  /* 0x000000606bdd723e */ /* 0x000fe400048070ff */
[----:B------:R-:W-:Y:S02]  /*17740*/  F2FP.SATFINITE.E4M3.F32.PACK_AB_MERGE_C R222, R76, R65, RZ ;  /* 0x000000414cde723e */ /* 0x000fe400048070ff */
[----:B------:R-:W-:Y:S02]  /*17750*/  F2FP.SATFINITE.E4M3.F32.PACK_AB_MERGE_C R223, R109, R98, RZ ;  /* 0x000000626ddf723e */ /* 0x000fe400048070ff */
[----:B------:R-:W-:Y:S02]  /*17760*/  F2FP.SATFINITE.E4M3.F32.PACK_AB_MERGE_C R217, R111, R102, RZ ;  /* 0x000000666fd9723e */ /* 0x000fe400048070ff */
[----:B------:R-:W-:Y:S02]  /*17770*/  F2FP.SATFINITE.E4M3.F32.PACK_AB_MERGE_C R219, R106, R101, RZ ;  /* 0x000000656adb723e */ /* 0x000fe400048070ff */
[----:B-1----:R-:W-:Y:S01]  /*17780*/  F2FP.SATFINITE.E4M3.F32.PACK_AB_MERGE_C R3, R58, R159, RZ ;  /* 0x0000009f3a03723e */ /* 0x002fe200048070ff */
[----:B------:R-:W-:-:S01]  /*17790*/  FADD.FTZ R159, R159, R0 ;  /* 0x000000009f9f7221 */ /* 0x000fc20000010000 */
[----:B------:R-:W-:-:S02]  /*177a0*/  F2FP.SATFINITE.E4M3.F32.PACK_AB_MERGE_C R212, R74, R49, RZ ;  /* 0x000000314ad4723e */ /* 0x000fc400048070ff */
[----:B------:R-:W-:Y:S02]  /*177b0*/  F2FP.SATFINITE.E4M3.F32.PACK_AB_MERGE_C R215, R110, R77, RZ ;  /* 0x0000004d6ed7723e */ /* 0x000fe400048070ff */
[----:B------:R-:W-:Y:S02]  /*177c0*/  F2FP.SATFINITE.E4M3.F32.PACK_AB_MERGE_C R199, R40, R195, R199 ;  /* 0x000000c328c7723e */ /* 0x000fe400048070c7 */
[----:B------:R-:W-:Y:S01]  /*177d0*/  F2FP.SATFINITE.E4M3.F32.PACK_AB_MERGE_C R218, R90, R45, RZ ;  /* 0x0000002d5ada723e */ /* 0x000fe200048070ff */
[----:B------:R-:W-:Y:S01]  /*177e0*/  FADD.FTZ R236, R15, R46 ;  /* 0x0000002e0fec7221 */ /* 0x000fe20000010000 */
[----:B------:R-:W-:Y:S01]  /*177f0*/  F2FP.SATFINITE.E4M3.F32.PACK_AB_MERGE_C R220, R68, R63, R220 ;  /* 0x0000003f44dc723e */ /* 0x000fe200048070dc */
[----:B------:R-:W-:Y:S01]  /*17800*/  FADD.FTZ R235, R58, R159 ;  /* 0x0000009f3aeb7221 */ /* 0x000fe20000010000 */
[----:B------:R-:W-:Y:S02]  /*17810*/  F2FP.SATFINITE.E4M3.F32.PACK_AB_MERGE_C R221, R105, R62, R221 ;  /* 0x0000003e69dd723e */ /* 0x000fe400048070dd */
[----:B------:R-:W-:-:S02]  /*17820*/  CS2R R34, SRZ ;  /* 0x0000000000227805 */ /* 0x000fc4000001ff00 */
[----:B------:R-:W-:Y:S02]  /*17830*/  F2FP.SATFINITE.E4M3.F32.PACK_AB_MERGE_C R222, R56, R69, R222 ;  /* 0x0000004538de723e */ /* 0x000fe400048070de */
[----:B------:R-:W-:Y:S02]  /*17840*/  CS2R R40, SRZ ;  /* 0x0000000000287805 */ /* 0x000fe4000001ff00 */
[----:B------:R-:W-:Y:S02]  /*17850*/  F2FP.SATFINITE.E4M3.F32.PACK_AB_MERGE_C R223, R93, R64, R223 ;  /* 0x000000405ddf723e */ /* 0x000fe400048070df */
[----:B------:R-:W-:Y:S02]  /*17860*/  CS2R R46, SRZ ;  /* 0x00000000002e7805 */ /* 0x000fe4000001ff00 */
        /* <DEDUP_REMOVED lines=44> */
[----:B------:R-:W-:Y:S01]  /*17b30*/  IMAD.MOV.U32 R201, RZ, RZ, R199 ;  /* 0x000000ffffc97224 */ /* 0x000fe200078e00c7 */
[----:B---3--:R-:W-:Y:S06]  /*17b40*/  @!P2 BRA `(.L_x_2410) ;  /* 0x0000005c00e0a947 */ /* 0x008fec0003800000 */
[----:B------:R-:W-:Y:S01]  /*17b50*/  IMAD.MOV.U32 R0, RZ, RZ, R13 ;  /* 0x000000ffff007224 */ /* 0x000fe200078e000d */
[----:B------:R-:W-:Y:S01]  /*17b60*/  CS2R R86, SRZ ;  /* 0x0000000000567805 */ /* 0x000fe2000001ff00 */
        /* <DEDUP_REMOVED lines=33> */
.L_x_2421:
        /* <DEDUP_REMOVED lines=9> */
.L_x_2412:
        /* <DEDUP_REMOVED lines=8> */
.L_x_2413:
[----:B------:R-:W-:Y:S04]  /*17e90*/  BSSY B0, `(.L_x_2411) ;  /* 0x0000004000007945 */ /* 0x000fe80003800000 */
[----:B-1----:R-:W-:Y:S05]  /*17ea0*/  @P3 BRA `(.L_x_2414) ;  /* 0x0000000000083947 */ /* 0x002fea0003800000 */
[----:B------:R-:W1:Y:S02]  /*17eb0*/  SYNCS.PHASECHK.TRANS64.TRYWAIT P3, [R13+URZ+0x2e830], R14 ;  /* 0x02e8300e0d0075a7 */ /* 0x000e64000806017f */
[----:B-1----:R-:W-:Y:S05]  /*17ec0*/  @!P3 BRA `(.L_x_2415) ;  /* 0x0000017c0098b947 */ /* 0x002fea0003800000 */
.L_x_2414:
[----:B------:R-:W-:Y:S05]  /*17ed0*/  BSYNC B0 ;  /* 0x0000000000007941 */ /* 0x000fea0003800000 */
.L_x_2411:
[----:B01----:R-:W2:Y:S01]  /*17ee0*/  LDL R14, [R1+0x48] ;  /* 0x00004800010e7983 */ /* 0x003ea20000100800 */
[----:B------:R-:W-:Y:S01]  /*17ef0*/  VIADD R21, R231, 0x1 ;  /* 0x00000001e7157836 */ /* 0x000fe20000000000 */
[----:B------:R-:W-:Y:S05]  /*17f00*/  WARPSYNC.ALL ;  /* 0x0000000000007948 */ /* 0x000fea0003800000 */
[----:B------:R-:W0:Y:S01]  /*17f10*/  S2R R13, SR_TID.X ;  /* 0x00000000000d7919 */ /* 0x000e220000002100 */
[C---:B------:R-:W-:Y:S01]  /*17f20*/  ISETP.NE.AND P3, PT, R21.reuse, 0x2, PT ;  /* 0x000000021500780c */ /* 0x040fe20003f65270 */
[----:B------:R-:W-:Y:S01]  /*17f30*/  IMAD.MOV.U32 R15, RZ, RZ, 0x40000040 ;  /* 0x40000040ff0f7424 */ /* 0x000fe200078e00ff */
[C---:B------:R-:W-:Y:S01]  /*17f40*/  R2UR UR24, R4.reuse ;  /* 0x00000000041872ca */ /* 0x040fe200000e0000 */
[----:B------:R-:W-:Y:S01]  /*17f50*/  IMAD.MOV.U32 R89, RZ, RZ, 0x40000040 ;  /* 0x40000040ff597424 */ /* 0x000fe200078e00ff */
[----:B------:R-:W-:Y:S01]  /*17f60*/  SEL R21, R21, RZ, P3 ;  /* 0x000000ff15157207 */ /* 0x000fe20001800000 */
[----:B------:R-:W-:Y:S01]  /*17f70*/  IMAD.MOV.U32 R93, RZ, RZ, 0x40000040 ;  /* 0x40000040ff5d7424 */ /* 0x000fe200078e00ff */
[----:B------:R-:W-:Y:S01]  /*17f80*/  R2UR UR27, R15 ;  /* 0x000000000f1b72ca */ /* 0x000fe200000e0000 */
        /* <DEDUP_REMOVED lines=8> */
[----:B------:R-:W-:Y:S01]  /*18010*/  R2UR UR35, R93 ;  /* 0x000000005d2372ca */ /* 0x000fe200000e0000 */
[----:B------:R-:W-:Y:S01]  /*18020*/  STL [R1+0xcc], R22 ;  /* 0x0000cc1601007387 */ /* 0x000fe20000100800 */
[C---:B------:R-:W-:Y:S02]  /*18030*/  R2UR UR32, R4.reuse ;  /* 0x00000000042072ca */ /* 0x040fe400000e0000 */
[----:B------:R-:W-:Y:S01]  /*18040*/  R2UR UR33, R5 ;  /* 0x00000000052172ca */ /* 0x000fe200000e0000 */
[----:B------:R-:W-:Y:S01]  /*18050*/  STL [R1+0xc8], R20 ;  /* 0x0000c81401007387 */ /* 0x000fe20000100800 */
[----:B------:R-:W-:Y:S02]  /*18060*/  R2UR UR39, R91 ;  /* 0x000000005b2772ca */ /* 0x000fe400000e0000 */
[----:B------:R-:W-:Y:S01]  /*18070*/  R2UR UR36, R4 ;  /* 0x00000000042472ca */ /* 0x000fe200000e0000 */
[----:B------:R1:W-:Y:S01]  /*18080*/  STL [R1+0xc4], R19 ;  /* 0x0000c41301007387 */ /* 0x0003e20000100800 */
[----:B------:R-:W-:-:S02]  /*18090*/  R2UR UR37, R5 ;  /* 0x00000000052572ca */ /* 0x000fc400000e0000 */
[----:B------:R-:W-:Y:S01]  /*180a0*/  R2UR UR47, R89 ;  /* 0x00000000592f72ca */ /* 0x000fe200000e0000 */
[----:B------:R-:W-:Y:S01]  /*180b0*/  STL [R1+0xc0], R18 ;  /* 0x0000c01201007387 */ /* 0x000fe20000100800 */
[C---:B------:R-:W-:Y:S02]  /*180c0*/  R2UR UR44, R4.reuse ;  /* 0x00000000042c72ca */ /* 0x040fe400000e0000 */
[----:B0-----:R-:W-:Y:S01]  /*180d0*/  SHF.R.U32.HI R13, RZ, 0x7, R13 ;  /* 0x00000007ff0d7819 */ /* 0x001fe2000001160d */
[----:B------:R-:W-:Y:S01]  /*180e0*/  STL [R1+0xbc], R17 ;  /* 0x0000bc1101007387 */ /* 0x000fe20000100800 */
[----:B------:R-:W-:Y:S02]  /*180f0*/  R2UR UR45, R5 ;  /* 0x00000000052d72ca */ /* 0x000fe400000e0000 */
[----:B------:R-:W-:Y:S01]  /*18100*/  R2UR UR55, R91 ;  /* 0x000000005b3772ca */ /* 0x000fe200000e0000 */
[----:B------:R-:W-:Y:S01]  /*18110*/  VIADD R13, R13, 0x8 ;  /* 0x000000080d0d7836 */ /* 0x000fe20000000000 */
[----:B------:R-:W-:Y:S01]  /*18120*/  R2UR UR52, R4 ;  /* 0x00000000043472ca */ /* 0x000fe200000e0000 */
[----:B------:R-:W-:Y:S01]  /*18130*/  STL [R1+0xb8], R16 ;  /* 0x0000b81001007387 */ /* 0x000fe20000100800 */
[----:B------:R-:W-:-:S02]  /*18140*/  R2UR UR53, R5 ;  /* 0x00000000053572ca */ /* 0x000fc400000e0000 */
[----:B------:R-:W-:Y:S01]  /*18150*/  R2UR UR7, R93 ;  /* 0x000000005d0772ca */ /* 0x000fe200000e0000 */
[----:B------:R0:W-:Y:S01]  /*18160*/  BAR.SYNC.DEFER_BLOCKING R13, 0x100 ;  /* 0x0004000d0000751d */ /* 0x0001e20000010000 */
[----:B------:R-:W-:Y:S02]  /*18170*/  R2UR UR11, R91 ;  /* 0x000000005b0b72ca */ /* 0x000fe400000e0000 */
[----:B------:R-:W-:Y:S02]  /*18180*/  R2UR UR15, R89 ;  /* 0x00000000590f72ca */ /* 0x000fe400000e0000 */
[----:B------:R-:W-:Y:S02]  /*18190*/  R2UR UR19, R91 ;  /* 0x000000005b1372ca */ /* 0x000fe400000e0000 */
[----:B------:R-:W-:Y:S01]  /*181a0*/  R2UR UR17, R89 ;  /* 0x00000000591172ca */ /* 0x000fe200000e0000 */
[----:B------:R-:W-:Y:S01]  /*181b0*/  STL [R1+0xb4], R12 ;  /* 0x0000b40c01007387 */ /* 0x000fe20000100800 */
[----:B------:R-:W-:-:S02]  /*181c0*/  R2UR UR21, R93 ;  /* 0x000000005d1572ca */ /* 0x000fc400000e0000 */
[C---:B------:R-:W-:Y:S01]  /*181d0*/  R2UR UR9, R89.reuse ;  /* 0x00000000590972ca */ /* 0x040fe200000e0000 */
[----:B------:R-:W-:Y:S01]  /*181e0*/  STL [R1+0xb0], R3 ;  /* 0x0000b00301007387 */ /* 0x000fe20000100800 */
[----:B------:R-:W-:Y:S01]  /*181f0*/  MOV R237, UR7 ;  /* 0x0000000700ed7c02 */ /* 0x000fe20008000f00 */
[----:B------:R-:W-:Y:S01]  /*18200*/  UMOV UR7, UR11 ;  /* 0x0000000b00077c82 */ /* 0x000fe20008000000 */
[----:B------:R-:W-:Y:S01]  /*18210*/  R2UR UR11, R89 ;  /* 0x00000000590b72ca */ /* 0x000fe200000e0000 */
[----:B------:R3:W-:Y:S01]  /*18220*/  STL [R1+0xac], R2 ;  /* 0x0000ac0201007387 */ /* 0x0007e20000100800 */
[C---:B------:R-:W-:Y:S02]  /*18230*/  R2UR UR13, R91.reuse ;  /* 0x000000005b0d72ca */ /* 0x040fe400000e0000 */
[----:B------:R-:W-:Y:S01]  /*18240*/  R2UR UR23, R91 ;  /* 0x000000005b1772ca */ /* 0x000fe200000e0000 */
[----:B------:R4:W-:Y:S01]  /*18250*/  STL [R1+0xa8], R0 ;  /* 0x0000a80001007387 */ /* 0x0009e20000100800 */
[----:B------:R-:W-:Y:S01]  /*18260*/  R2UR UR5, R93 ;  /* 0x000000005d0572ca */ /* 0x000fe200000e0000 */
[----:B------:R-:W-:Y:S01]  /*18270*/  IMAD.MOV.U32 R93, RZ, RZ, 0x40000040 ;  /* 0x40000040ff5d7424 */ /* 0x000fe200078e00ff */
[----:B-1----:R-:W-:Y:S01]  /*18280*/  MOV R19, UR7 ;  /* 0x0000000700137c02 */ /* 0x002fe20008000f00 */
[----:B------:R-:W-:Y:S01]  /*18290*/  WARPGROUP.ARRIVE ;  /* 0x00000000000079c5 */ /* 0x000fe20000000000 */
[----:B------:R-:W-:Y:S01]  /*182a0*/  UMOV UR7, UR17 ;  /* 0x0000001100077c82 */ /* 0x000fe20008000000 */
[----:B------:R-:W-:-:S02]  /*182b0*/  R2UR UR17, R5 ;  /* 0x00000000051172ca */ /* 0x000fc400000e0000 */
[----:B---3--:R-:W-:Y:S01]  /*182c0*/  MOV R2, UR11 ;  /* 0x0000000b00027c02 */ /* 0x008fe20008000f00 */
[----:B------:R-:W-:Y:S01]  /*182d0*/  UMOV UR11, UR15 ;  /* 0x0000000f000b7c82 */ /* 0x000fe20008000000 */
[----:B------:R-:W-:Y:S01]  /*182e0*/  R2UR UR15, R91 ;  /* 0x000000005b0f72ca */ /* 0x000fe200000e0000 */
[----:B------:R-:W-:Y:S01]  /*182f0*/  IMAD.MOV.U32 R91, RZ, RZ, 0x40000040 ;  /* 0x40000040ff5b7424 */ /* 0x000fe200078e00ff */
[----:B------:R-:W-:Y:S02]  /*18300*/  R2UR UR59, R15 ;  /* 0x000000000f3b72ca */ /* 0x000fe400000e0000 */
[----:B------:R-:W-:Y:S02]  /*18310*/  R2UR UR43, R93 ;  /* 0x000000005d2b72ca */ /* 0x000fe400000e0000 */
[----:B------:R-:W-:Y:S01]  /*18320*/  MOV R22, UR11 ;  /* 0x0000000b00167c02 */ /* 0x000fe20008000f00 */
[----:B------:R-:W-:Y:S01]  /*18330*/  UMOV UR11, UR13 ;  /* 0x0000000d000b7c82 */ /* 0x000fe20008000000 */
[----:B------:R-:W-:-:S05]  /*18340*/  R2UR UR13, R11 ;  /* 0x000000000b0d72ca */ /* 0x000fca00000e0000 */
[----:B------:R-:W-:Y:S01]  /*18350*/  MOV R12, UR15 ;  /* 0x0000000f000c7c02 */ /* 0x000fe20008000f00 */
[----:B------:R-:W-:Y:S01]  /*18360*/  UMOV UR15, UR19 ;  /* 0x00000013000f7c82 */ /* 0x000fe20008000000 */
[----:B------:R-:W-:Y:S02]  /*18370*/  R2UR UR19, R89 ;  /* 0x00000000591372ca */ /* 0x000fe400000e0000 */
[----:B------:R-:W-:Y:S01]  /*18380*/  MOV R24, UR15 ;  /* 0x0000000f00187c02 */ /* 0x000fe20008000f00 */
[----:B------:R-:W-:-:S10]  /*18390*/  UMOV UR15, UR9 ;  /* 0x00000009000f7c82 */ /* 0x000fd40008000000 */
[----:B------:R-:W-:Y:S01]  /*183a0*/  MOV R17, UR19 ;  /* 0x0000001300117c02 */ /* 0x000fe20008000f00 */
[----:B------:R-:W-:Y:S02]  /*183b0*/  UMOV UR19, UR21 ;  /* 0x0000001500137c82 */ /* 0x000fe40008000000 */
[----:B------:R-:W-:Y:S01]  /*183c0*/  MOV R95, UR19 ;  /* 0x00000013005f7c02 */ /* 0x000fe20008000f00 */
[----:B------:R-:W-:Y:S01]  /*183d0*/  UMOV UR19, UR5 ;  /* 0x0000000500137c82 */ /* 0x000fe20008000000 */
[----:B--2---:R-:W-:-:S04]  /*183e0*/  IMAD R14, R21, 0x700, R14 ;  /* 0x00000700150e7824 */ /* 0x004fc800078e020e */
[C---:B------:R-:W-:Y:S01]  /*183f0*/  VIADD R92, R14.reuse, 0x200 ;  /* 0x000002000e5c7836 */ /* 0x040fe20000000000 */
[C---:B------:R-:W-:Y:S01]  /*18400*/  R2UR UR26, R14.reuse ;  /* 0x000000000e1a72ca */ /* 0x040fe200000e0000 */
[C---:B------:R-:W-:Y:S01]  /*18410*/  VIADD R90, R14.reuse, 0x300 ;  /* 0x000003000e5a7836 */ /* 0x040fe20000000000 */
        /* <DEDUP_REMOVED lines=10> */
[----:B------:R-:W-:Y:S01]  /*184c0*/  QGMMA.64x32x32.F32.E4M3.E4M3 R184, gdesc[UR24], RZ, !UPT, gsb0 ;  /* 0x0060000018b879f3 */ /* 0x000fe2000c0008ff */
[----:B------:R-:W-:Y:S01]  /*184d0*/  R2UR UR54, R90 ;  /* 0x000000005a3672ca */ /* 0x000fe200000e0000 */
[C---:B------:R-:W-:Y:S01]  /*184e0*/  VIADD R90, R14.reuse, 0x102 ;  /* 0x000001020e5a7836 */ /* 0x040fe20000000000 */
[----:B------:R-:W-:-:S02]  /*184f0*/  IADD3 R88, R14, 0x2, RZ ;  /* 0x000000020e587810 */ /* 0x000fc40007ffe0ff */
        /* <DEDUP_REMOVED lines=13> */
[----:B------:R-:W-:Y:S01]  /*185d0*/  IMAD.MOV.U32 R89, RZ, RZ, 0x40000040 ;  /* 0x40000040ff597424 */ /* 0x000fe200078e00ff */
[----:B------:R-:W-:Y:S01]  /*185e0*/  R2UR UR10, R90 ;  /* 0x000000005a0a72ca */ /* 0x000fe200000e0000 */
[----:B------:R-:W-:Y:S01]  /*185f0*/  VIADD R90, R14, 0x204 ;  /* 0x000002040e5a7836 */ /* 0x000fe20000000000 */
[----:B------:R-:W-:Y:S01]  /*18600*/  R2UR UR14, R88 ;  /* 0x00000000580e72ca */ /* 0x000fe200000e0000 */
[----:B------:R-:W-:Y:S01]  /*18610*/  VIADD R88, R14, 0x104 ;  /* 0x000001040e587836 */ /* 0x000fe20000000000 */
[----:B------:R-:W-:-:S02]  /*18620*/  R2UR UR42, R92 ;  /* 0x000000005c2a72ca */ /* 0x000fc400000e0000 */
[----:B0-----:R-:W-:-:S07]  /*18630*/  MOV R13, UR6 ;  /* 0x00000006000d7c02 */ /* 0x001fce0008000f00 */
[----:B------:R-:W-:Y:S01]  /*18640*/  UMOV UR6, UR10 ;  /* 0x0000000a00067c82 */ /* 0x000fe20008000000 */
[----:B------:R-:W-:Y:S02]  /*18650*/  R2UR UR10, R88 ;  /* 0x00000000580a72ca */ /* 0x000fe400000e0000 */
[----:B------:R-:W-:Y:S02]  /*18660*/  IADD3 R88, R14, 0x304, RZ ;  /* 0x000003040e587810 */ /* 0x000fe40007ffe0ff */
[----:B------:R-:W-:Y:S01]  /*18670*/  MOV R18, UR6 ;  /* 0x0000000600127c02 */ /* 0x000fe20008000f00 */
[----:B------:R-:W-:Y:S01]  /*18680*/  UMOV UR6, UR16 ;  /* 0x0000001000067c82 */ /* 0x000fe20008000000 */
[----:B------:R-:W-:-:S07]  /*18690*/  R2UR UR16, R4 ;  /* 0x00000000041072ca */ /* 0x000fce00000e0000 */
[----:B----4-:R-:W-:Y:S01]  /*186a0*/  MOV R0, UR10 ;  /* 0x0000000a00007c02 */ /* 0x010fe20008000f00 */
[----:B------:R-:W-:Y:S01]  /*186b0*/  UMOV UR10, UR14 ;  /* 0x0000000e000a7c82 */ /* 0x000fe20008000000 */
[----:B------:R-:W-:Y:S01]  /*186c0*/  R2UR UR14, R90 ;  /* 0x000000005a0e72ca */ /* 0x000fe200000e0000 */
[----:B------:R-:W-:Y:S01]  /*186d0*/  VIADD R90, R14, 0x404 ;  /* 0x000004040e5a7836 */ /* 0x000fe20000000000 */
[----:B------:R-:W-:Y:S01]  /*186e0*/  MOV R20, UR10 ;  /* 0x0000000a00147c02 */ /* 0x000fe20008000f00 */
[----:B------:R-:W-:Y:S01]  /*186f0*/  UMOV UR10, UR12 ;  /* 0x0000000c000a7c82 */ /* 0x000fe20008000000 */
[----:B------:R-:W-:Y:S02]  /*18700*/  R2UR UR12, R10 ;  /* 0x000000000a0c72ca */ /* 0x000fe400000e0000 */
[----:B------:R-:W-:Y:S01]  /*18710*/  R2UR UR22, R90 ;  /* 0x000000005a1672ca */ /* 0x000fe200000e0000 */
[----:B------:R-:W-:Y:S01]  /*18720*/  VIADD R90, R14, 0x604 ;  /* 0x000006040e5a7836 */ /* 0x000fe20000000000 */
[----:B------:R-:W-:-:S02]  /*18730*/  WARPGROUP.DEPBAR.LE gsb0, 0x0 ;  /* 0x00008000000079c5 */ /* 0x000fc40000010000 */
[----:B------:R-:W-:-:S03]  /*18740*/  WARPGROUP.ARRIVE ;  /* 0x00000000000079c5 */ /* 0x000fc60000000000 */
[----:B------:R-:W-:Y:S01]  /*18750*/  MOV R3, UR14 ;  /* 0x0000000e00037c02 */ /* 0x000fe20008000f00 */
[----:B------:R-:W-:Y:S01]  /*18760*/  UMOV UR14, UR18 ;  /* 0x00000012000e7c82 */ /* 0x000fe20008000000 */
[----:B------:R-:W-:Y:S01]  /*18770*/  R2UR UR18, R88 ;  /* 0x00000000581272ca */ /* 0x000fe200000e0000 */
[----:B------:R-:W-:Y:S01]  /*18780*/  VIADD R88, R14, 0x504 ;  /* 0x000005040e587836 */ /* 0x000fe20000000000 */
[----:B------:R-:W-:Y:S01]  /*18790*/  MOV R23, UR14 ;  /* 0x0000000e00177c02 */ /* 0x000fe20008000f00 */
[----:B------:R-:W-:Y:S01]  /*187a0*/  QGMMA.64x32x32.F32.E4M3.E4M3 R168, gdesc[UR28], RZ, !UPT, gsb0 ;  /* 0x006000001ca879f3 */ /* 0x000fe2000c0008ff */
[----:B------:R-:W-:Y:S01]  /*187b0*/  R2UR UR30, R90 ;  /* 0x000000005a1e72ca */ /* 0x000fe200000e0000 */
[----:B------:R-:W-:Y:S01]  /*187c0*/  VIADD R90, R14, 0x106 ;  /* 0x000001060e5a7836 */ /* 0x000fe20000000000 */
[----:B------:R-:W-:Y:S01]  /*187d0*/  R2UR UR26, R88 ;  /* 0x00000000581a72ca */ /* 0x000fe200000e0000 */
[----:B------:R-:W-:Y:S01]  /*187e0*/  VIADD R88, R14, 0x6 ;  /* 0x000000060e587836 */ /* 0x000fe20000000000 */
[----:B------:R-:W-:Y:S01]  /*187f0*/  R2UR UR31, R91 ;  /* 0x000000005b1f72ca */ /* 0x000fe200000e0000 */
[----:B------:R-:W-:Y:S01]  /*18800*/  UMOV UR14, UR8 ;  /* 0x00000008000e7c82 */ /* 0x000fe20008000000 */
[----:B------:R-:W-:-:S03]  /*18810*/  MOV R91, 0x40000040 ;  /* 0x40000040005b7802 */ /* 0x000fc60000000f00 */
[----:B------:R-:W-:Y:S01]  /*18820*/  MOV R16, UR18 ;  /* 0x0000001200107c02 */ /* 0x000fe20008000f00 */
[----:B------:R-:W-:Y:S02]  /*18830*/  UMOV UR18, UR20 ;  /* 0x0000001400127c82 */ /* 0x000fe40008000000 */
[----:B------:R-:W-:Y:S01]  /*18840*/  MOV R94, UR18 ;  /* 0x00000012005e7c02 */ /* 0x000fe20008000f00 */
[----:B------:R-:W-:-:S03]  /*18850*/  UMOV UR18, UR4 ;  /* 0x0000000400127c82 */ /* 0x000fc60008000000 */
[----:B------:R-:W-:Y:S01]  /*18860*/  MOV R15, R94 ;  /* 0x0000005e000f7202 */ /* 0x000fe20000000f00 */
[----:B------:R-:W-:Y:S02]  /*18870*/  WARPGROUP.DEPBAR.LE gsb0, 0x0 ;  /* 0x00008000000079c5 */ /* 0x000fe40000010000 */
[----:B------:R-:W-:-:S06]  /*18880*/  WARPGROUP.ARRIVE ;  /* 0x00000000000079c5 */ /* 0x000fcc0000000000 */
[----:B------:R-:W-:Y:S01]  /*18890*/  QGMMA.64x32x32.F32.E4M3.E4M3 R152, gdesc[UR32], RZ, !UPT, gsb0 ;  /* 0x00600000209879f3 */ /* 0x000fe2000c0008ff */
[----:B------:R-:W-:Y:S01]  /*188a0*/  R2UR UR34, R88 ;  /* 0x00000000582272ca */ /* 0x000fe200000e0000 */
[----:B------:R-:W-:Y:S01]  /*188b0*/  VIADD R88, R14, 0x306 ;  /* 0x000003060e587836 */ /* 0x000fe20000000000 */
[----:B------:R-:W-:Y:S01]  /*188c0*/  R2UR UR35, R89 ;  /* 0x00000000592372ca */ /* 0x000fe200000e0000 */
[----:B------:R-:W-:Y:S01]  /*188d0*/  IMAD.MOV.U32 R89, RZ, RZ, 0x40000040 ;  /* 0x40000040ff597424 */ /* 0x000fe200078e00ff */
[----:B------:R-:W-:Y:S02]  /*188e0*/  WARPGROUP.DEPBAR.LE gsb0, 0x0 ;  /* 0x00008000000079c5 */ /* 0x000fe40000010000 */
[----:B------:R-:W-:-:S06]  /*188f0*/  WARPGROUP.ARRIVE ;  /* 0x00000000000079c5 */ /* 0x000fcc0000000000 */
[----:B------:R-:W-:Y:S01]  /*18900*/  QGMMA.64x32x32.F32.E4M3.E4M3 R136, gdesc[UR36], RZ, !UPT, gsb0 ;  /* 0x00600000248879f3 */ /* 0x000fe2000c0008ff */
[----:B------:R-:W-:Y:S01]  /*18910*/  R2UR UR38, R90 ;  /* 0x000000005a2672ca */ /* 0x000fe200000e0000 */
[----:B------:R-:W-:Y:S01]  /*18920*/  VIADD R90, R14, 0x406 ;  /* 0x000004060e5a7836 */ /* 0x000fe20000000000 */
[----:B------:R-:W-:Y:S01]  /*18930*/  R2UR UR39, R91 ;  /* 0x000000005b2772ca */ /* 0x000fe200000e0000 */
[----:B------:R-:W-:-:S03]  /*18940*/  IMAD.MOV.U32 R91, RZ, RZ, 0x40000040 ;  /* 0x40000040ff5b7424 */ /* 0x000fc600078e00ff */
[----:B------:R-:W-:Y:S02]  /*18950*/  R2UR UR50, R90 ;  /* 0x000000005a3272ca */ /* 0x000fe400000e0000 */
[----:B------:R-:W-:Y:S01]  /*18960*/  R2UR UR51, R91 ;  /* 0x000000005b3372ca */ /* 0x000fe200000e0000 */
        /* <DEDUP_REMOVED lines=9> */
[----:B------:R-:W-:Y:S01]  /*18a00*/  IMAD.MOV.U32 R14, RZ, RZ, R95 ;  /* 0x000000ffff0e7224 */ /* 0x000fe200078e005f */
        /* <DEDUP_REMOVED lines=10> */
[----:B------:R-:W-:Y:S02]  /*18ab0*/  R2UR UR4, R10 ;  /* 0x000000000a0472ca */ /* 0x000fe400000e0000 */
[----:B------:R-:W-:Y:S02]  /*18ac0*/  R2UR UR5, R11 ;  /* 0x000000000b0572ca */ /* 0x000fe400000e0000 */
[----:B------:R-:W-:Y:S02]  /*18ad0*/  R2UR UR19, R14 ;  /* 0x000000000e1372ca */ /* 0x000fe400000e0000 */
[----:B------:R-:W-:Y:S01]  /*18ae0*/  R2UR UR18, R15 ;  /* 0x000000000f1272ca */ /* 0x000fe200000e0000 */
[----:B------:R-:W-:-:S02]  /*18af0*/  WARPGROUP.DEPBAR.LE gsb0, 0x0 ;  /* 0x00008000000079c5 */ /* 0x000fc40000010000 */
[----:B------:R-:W-:-:S06]  /*18b00*/  WARPGROUP.ARRIVE ;  /* 0x00000000000079c5 */ /* 0x000fcc0000000000 */
[----:B------:R-:W-:Y:S01]  /*18b10*/  QGMMA.64x32x32.F32.E4M3.E4M3 R184, gdesc[UR12], R184, gsb0 ;  /* 0x006000000cb879f3 */ /* 0x000fe200080008b8 */
[----:B------:R-:W-:Y:S02]  /*18b20*/  R2UR UR16, R10 ;  /* 0x000000000a1072ca */ /* 0x000fe400000e0000 */
[----:B------:R-:W-:Y:S02]  /*18b30*/  R2UR UR17, R11 ;  /* 0x000000000b1172ca */ /* 0x000fe400000e0000 */
[----:B------:R-:W-:Y:S02]  /*18b40*/  R2UR UR15, R24 ;  /* 0x00000000180f72ca */ /* 0x000fe400000e0000 */
[----:B------:R-:W-:Y:S01]  /*18b50*/  R2UR UR14, R23 ;  /* 0x00000000170e72ca */ /* 0x000fe200000e0000 */
[----:B------:R0:W5:Y:S01]  /*18b60*/  LDL.LU R24, [R1+0xd4] ;  /* 0x0000d40001187983 */ /* 0x0001620000300800 */
[----:B------:R-:W-:Y:S02]  /*18b70*/  R2UR UR12, R10 ;  /* 0x000000000a0c72ca */ /* 0x000fe400000e0000 */
[----:B------:R-:W-:Y:S01]  /*18b80*/  R2UR UR13, R11 ;  /* 0x000000000b0d72ca */ /* 0x000fe200000e0000 */
        /* <DEDUP_REMOVED lines=62> */
[C---:B------:R-:W-:Y:S01]  /*18f70*/  R2UR UR25, R9.reuse ;  /* 0x00000000091972ca */ /* 0x040fe200000e0000 */
[----:B------:R0:W5:Y:S01]  /*18f80*/  LDL.LU R3, [R1+0xb0] ;  /* 0x0000b00001037983 */ /* 0x0001620000300800 */
        /* <DEDUP_REMOVED lines=50> */
[----:B------:R-:W-:Y:S03]  /*192b0*/  QGMMA.64x32x32.F32.E4M3.E4M3 R88, gdesc[UR56], R88, gsb0 ;  /* 0x00600000385879f3 */ /* 0x000fe60008000858 */
[----:B------:R-:W-:Y:S02]  /*192c0*/  WARPGROUP.DEPBAR.LE gsb0, 0x0 ;  /* 0x00008000000079c5 */ /* 0x000fe40000010000 */
[----:B0-----:R-:W-:Y:S05]  /*192d0*/  @P2 BRA `(.L_x_2416) ;  /* 0x0000000000282947 */ /* 0x001fea0003800000 */
[----:B------:R-:W-:Y:S05]  /*192e0*/  @!P1 BRA `(.L_x_2417) ;  /* 0x0000000000049947 */ /* 0x000fea0003800000 */
[----:B------:R-:W-:Y:S01]  /*192f0*/  BPT.TRAP 0x1 ;  /* 0x000000040000795c */ /* 0x000fe20000300000 */
.L_x_2417:
[----:B-----5:R-:W-:Y:S01]  /*19300*/  SHF.L.U32 R12, R12, 0x1f, RZ ;  /* 0x0000001f0c0c7819 */ /* 0x020fe200000006ff */
[----:B------:R-:W-:-:S04]  /*19310*/  IMAD R13, R231, 0x8, R16 ;  /* 0x00000008e70d7824 */ /* 0x000fc800078e0210 */
[----:B------:R0:W1:Y:S01]  /*19320*/  SYNCS.PHASECHK.TRANS64.TRYWAIT P2, [R13+URZ+0x2e850], R12 ;  /* 0x02e8500c0d0075a7 */ /* 0x000062000804017f */
[----:B------:R-:W-:Y:S05]  /*19330*/  @!P1 BRA `(.L_x_2418) ;  /* 0x0000000000049947 */ /* 0x000fea0003800000 */
[----:B------:R-:W-:Y:S01]  /*19340*/  BPT.TRAP 0x1 ;  /* 0x000000040000795c */ /* 0x000fe20000300000 */
.L_x_2418:
[----:B-1----:R-:W-:Y:S05]  /*19350*/  @P2 BRA `(.L_x_2416) ;  /* 0x0000000000082947 */ /* 0x002fea0003800000 */
[----:B------:R-:W1:Y:S02]  /*19360*/  SYNCS.PHASECHK.TRANS64.TRYWAIT P2, [R13+URZ+0x2e850], R12 ;  /* 0x02e8500c0d0075a7 */ /* 0x000e64000804017f */
[----:B-1----:R-:W-:Y:S05]  /*19370*/  @!P2 BRA `(.L_x_2419) ;  /* 0x000001680080a947 */ /* 0x002fea0003800000 */
.L_x_2416:
[----:B01---5:R-:W-:Y:S01]  /*19380*/  VIADD R12, R16, 0x400 ;  /* 0x00000400100c7836 */ /* 0x023fe20000000000 */
[----:B------:R-:W-:Y:S05]  /*19390*/  WARPSYNC.ALL ;  /* 0x0000000000007948 */ /* 0x000fea0003800000 */
[----:B------:R-:W-:Y:S01]  /*193a0*/  SHF.R.U32.HI R12, RZ, 0x4, R12 ;  /* 0x00000004ff0c7819 */ /* 0x000fe2000001160c */
[----:B------:R-:W-:Y:S01]  /*193b0*/  IMAD.MOV.U32 R13, RZ, RZ, -0x3ffffff0 ;  /* 0xc0000010ff0d7424 */ /* 0x000fe200078e00ff */
[----:B------:R-:W-:Y:S01]  /*193c0*/  WARPGROUP.ARRIVE ;  /* 0x00000000000079c5 */ /* 0x000fe20000000000 */
[----:B------:R-:W-:Y:S01]  /*193d0*/  IMAD.MOV.U32 R15, RZ, RZ, -0x3ffffff0 ;  /* 0xc0000010ff0f7424 */ /* 0x000fe200078e00ff */
[----:B------:R-:W-:Y:S01]  /*193e0*/  LOP3.LUT R12, R12, 0x3fff, RZ, 0xc0, !PT ;  /* 0x00003fff0c0c7812 */ /* 0x000fe200078ec0ff */
[C---:B------:R-:W-:Y:S01]  /*193f0*/  FMUL.FTZ R168, R2.reuse, R168 ;  /* 0x000000a802a87220 */ /* 0x040fe20000410000 */
[----:B------:R-:W-:Y:S01]  /*19400*/  R2UR UR7, R13 ;  /* 0x000000000d0772ca */ /* 0x000fe200000e0000 */
[----:B------:R-:W-:Y:S01]  /*19410*/  FMUL.FTZ R169, R2, R169 ;  /* 0x000000a902a97220 */ /* 0x000fe20000410000 */
[----:B------:R-:W-:Y:S01]  /*19420*/  LOP3.LUT R12, R12, 0x10000, RZ, 0xfc, !PT ;  /* 0x000100000c0c7812 */ /* 0x000fe200078efcff */
[----:B------:R-:W0:Y:S01]  /*19430*/  @P0 LDC R13, c[0x0][0x44c] ;  /* 0x00011300ff0d0b82 */ /* 0x000e220000000800 */
[C---:B------:R-:W-:Y:S01]  /*19440*/  FMUL.FTZ R172, R2.reuse, R172 ;  /* 0x000000ac02ac7220 */ /* 0x040fe20000410000 */
[C---:B------:R-:W-:Y:S01]  /*19450*/  FMUL.FTZ R173, R2.reuse, R173 ;  /* 0x000000ad02ad7220 */ /* 0x040fe20000410000 */
[----:B------:R-:W-:Y:S01]  /*19460*/  FMUL.FTZ R176, R2, R176 ;  /* 0x000000b002b07220 */ /* 0x000fe20000410000 */
[----:B------:R-:W-:-:S02]  /*19470*/  IMAD R12, R231, 0x700, R12 ;  /* 0x00000700e70c7824 */ /* 0x000fc400078e020c */
[C---:B------:R-:W-:Y:S01]  /*19480*/  FMUL.FTZ R177, R2.reuse, R177 ;  /* 0x000000b102b17220 */ /* 0x040fe20000410000 */
[C---:B------:R-:W-:Y:S01]  /*19490*/  FMUL.FTZ R180, R2.reuse, R180 ;  /* 0x000000b402b47220 */ /* 0x040fe20000410000 */
[C---:B------:R-:W-:Y:S01]  /*194a0*/  FMUL.FTZ R181, R2.reuse, R181 ;  /* 0x000000b502b57220 */ /* 0x040fe20000410000 */
[----:B------:R-:W-:Y:S01]  /*194b0*/  FMUL.FTZ R152, R2, R152 ;  /* 0x0000009802987220 */ /* 0x000fe20000410000 */
        /* <DEDUP_REMOVED lines=14> */
[----:B------:R-:W-:Y:S01]  /*195a0*/  VIADD R14, R12, 0x100 ;  /* 0x000001000c0e7836 */ /* 0x000fe20000000000 */
[----:B------:R-:W-:Y:S01]  /*195b0*/  R2UR UR7, R15 ;  /* 0x000000000f0772ca */ /* 0x000fe200000e0000 */
[C---:B------:R-:W-:Y:S01]  /*195c0*/  FMUL.FTZ R145, R2.reuse, R145 ;  /* 0x0000009102917220 */ /* 0x040fe20000410000 */
[C---:B------:R-:W-:Y:S01]  /*195d0*/  FMUL.FTZ R148, R2.reuse, R148 ;  /* 0x0000009402947220 */ /* 0x040fe20000410000 */
[----:B------:R-:W-:Y:S01]  /*195e0*/  FMUL.FTZ R149, R2, R149 ;  /* 0x0000009502957220 */ /* 0x000fe20000410000 */
[----:B------:R-:W-:Y:S01]  /*195f0*/  R2UR UR6, R14 ;  /* 0x000000000e0672ca */ /* 0x000fe200000e0000 */
[----:B------:R-:W-:-:S02]  /*19600*/  VIADD R14, R12, 0x200 ;  /* 0x000002000c0e7836 */ /* 0x000fc40000000000 */
[C---:B------:R-:W-:Y:S01]  /*19610*/  FMUL.FTZ R120, R2.reuse, R120 ;  /* 0x0000007802787220 */ /* 0x040fe20000410000 */
        /* <DEDUP_REMOVED lines=55> */
[----:B------:R-:W-:Y:S01]  /*19990*/  ULDC UR4, c[0x0][0x988] ;  /* 0x0002620000047ab9 */ /* 0x000fe20000000800 */
[----:B------:R-:W-:-:S02]  /*199a0*/  WARPGROUP.DEPBAR.LE gsb0, 0x0 ;  /* 0x00008000000079c5 */ /* 0x000fc40000010000 */
[----:B------:R-:W-:Y:S01]  /*199b0*/  WARPGROUP.ARRIVE ;  /* 0x00000000000079c5 */ /* 0x000fe20000000000 */
[----:B------:R-:W2:Y:S04]  /*199c0*/  LDL R226, [R1+0x54] ;  /* 0x0000540001e27983 */ /* 0x000ea80000100800 */
[----:B------:R-:W2:Y:S01]  /*199d0*/  LDL R227, [R1+0x70] ;  /* 0x0000700001e37983 */ /* 0x000ea20000100800 */
[----:B------:R-:W-:Y:S01]  /*199e0*/  QGMMA.64x128x32.F32.E4M3.E4M3 R24, R220, gdesc[UR4], R24, gsb0 ;  /* 0x01e00004dc187df3 */ /* 0x000fe20008000818 */
[----:B------:R-:W-:Y:S01]  /*199f0*/  R2UR UR6, R14 ;  /* 0x000000000e0672ca */ /* 0x000fe200000e0000 */
[----:B------:R-:W-:Y:S01]  /*19a00*/  VIADD R14, R12, 0x300 ;  /* 0x000003000c0e7836 */ /* 0x000fe20000000000 */
[----:B------:R-:W-:Y:S01]  /*19a10*/  R2UR UR7, R15 ;  /* 0x000000000f0772ca */ /* 0x000fe200000e0000 */
[----:B------:R-:W-:Y:S01]  /*19a20*/  IMAD.MOV.U32 R15, RZ, RZ, -0x3ffffff0 ;  /* 0xc0000010ff0f7424 */ /* 0x000fe200078e00ff */
[----:B------:R-:W-:-:S02]  /*19a30*/  WARPGROUP.DEPBAR.LE gsb0, 0x0 ;  /* 0x00008000000079c5 */ /* 0x000fc40000010000 */
[----:B------:R-:W-:-:S09]  /*19a40*/  WARPGROUP.ARRIVE ;  /* 0x00000000000079c5 */ /* 0x000fd20000000000 */
[----:B------:R-:W-:Y:S01]  /*19a50*/  QGMMA.64x128x32.F32.E4M3.E4M3 R24, R216, gdesc[UR4], R24, gsb0 ;  /* 0x01e00004d8187df3 */ /* 0x000fe20008000818 */
[----:B------:R-:W-:Y:S02]  /*19a60*/  R2UR UR6, R14 ;  /* 0x000000000e0672ca */ /* 0x000fe400000e0000 */
[----:B------:R-:W-:Y:S01]  /*19a70*/  R2UR UR7, R15 ;  /* 0x000000000f0772ca */ /* 0x000fe200000e0000 */
[----:B------:R-:W-:Y:S01]  /*19a80*/  IMAD.MOV.U32 R15, RZ, RZ, -0x3ffffff0 ;  /* 0xc0000010ff0f7424 */ /* 0x000fe200078e00ff */
[----:B------:R-:W-:Y:S01]  /*19a90*/  IADD3 R14, R12, 0x400, RZ ;  /* 0x000004000c0e7810 */ /* 0x000fe20007ffe0ff */
[----:B------:R-:W-:Y:S02]  /*19aa0*/  WARPGROUP.DEPBAR.LE gsb0, 0x0 ;  /* 0x00008000000079c5 */ /* 0x000fe40000010000 */
[----:B------:R-:W-:-:S08]  /*19ab0*/  WARPGROUP.ARRIVE ;  /* 0x00000000000079c5 */ /* 0x000fd00000000000 */
[----:B------:R-:W-:Y:S01]  /*19ac0*/  QGMMA.64x128x32.F32.E4M3.E4M3 R24, R212, gdesc[UR4], R24, gsb0 ;  /* 0x01e00004d4187df3 */ /* 0x000fe20008000818 */
[----:B------:R-:W-:Y:S02]  /*19ad0*/  R2UR UR6, R14 ;  /* 0x000000000e0672ca */ /* 0x000fe400000e0000 */
[----:B------:R-:W-:Y:S01]  /*19ae0*/  R2UR UR7, R15 ;  /* 0x000000000f0772ca */ /* 0x000fe200000e0000 */
[----:B------:R-:W1:Y:S01]  /*19af0*/  @P0 LDC R14, c[0x0][0x450] ;  /* 0x00011400ff0e0b82 */ /* 0x000e620000000800 */
[----:B--2---:R-:W-:Y:S01]  /*19b00*/  IMAD.IADD R15, R227, 0x1, R226 ;  /* 0x00000001e30f7824 */ /* 0x004fe200078e02e2 */
[----:B------:R-:W-:Y:S02]  /*19b10*/  WARPGROUP.DEPBAR.LE gsb0, 0x0 ;  /* 0x00008000000079c5 */ /* 0x000fe40000010000 */
[----:B------:R-:W-:-:S08]  /*19b20*/  WARPGROUP.ARRIVE ;  /* 0x00000000000079c5 */ /* 0x000fd00000000000 */
[----:B------:R-:W-:Y:S03]  /*19b30*/  QGMMA.64x128x32.F32.E4M3.E4M3 R24, R208, gdesc[UR4], R24, gsb0 ;  /* 0x01e00004d0187df3 */ /* 0x000fe60008000818 */
[----:B------:R-:W-:Y:S02]  /*19b40*/  WARPGROUP.DEPBAR.LE gsb0, 0x0 ;  /* 0x00008000000079c5 */ /* 0x000fe40000010000 */
[----:B------:R-:W2:Y:S04]  /*19b50*/  LDL R211, [R1+0x50] ;  /* 0x0000500001d37983 */ /* 0x000ea80000100800 */
[----:B------:R-:W3:Y:S04]  /*19b60*/  LDL R210, [R1+0x60] ;  /* 0x0000600001d27983 */ /* 0x000ee80000100800 */
[----:B------:R-:W3:Y:S01]  /*19b70*/  LDL R209, [R1+0x40] ;  /* 0x0000400001d17983 */ /* 0x000ee20000100800 */
[----:B0-----:R-:W-:Y:S01]  /*19b80*/  @P0 IMAD.HI.U32 R208, R15, R13, RZ ;  /* 0x0000000d0fd00227 */ /* 0x001fe200078e00ff */
[----:B------:R-:W-:Y:S01]  /*19b90*/  WARPGROUP.ARRIVE ;  /* 0x00000000000079c5 */ /* 0x000fe20000000000 */
[----:B------:R-:W-:Y:S02]  /*19ba0*/  MUFU.TANH R168, R168 ;  /* 0x000000a800a87308 */ /* 0x000fe40000002400 */
[----:B------:R-:W-:Y:S01]  /*19bb0*/  FMUL.FTZ R119, R2, R119 ;  /* 0x0000007702777220 */ /* 0x000fe20000410000 */
[----:B------:R-:W-:Y:S01]  /*19bc0*/  IMAD.MOV.U32 R13, RZ, RZ, R15 ;  /* 0x000000ffff0d7224 */ /* 0x000fe200078e000f */
[----:B-1----:R-:W-:Y:S01]  /*19bd0*/  @P0 SHF.R.U32.HI R13, RZ, R14, R208 ;  /* 0x0000000eff0d0219 */ /* 0x002fe200000116d0 */
[----:B------:R-:W-:-:S02]  /*19be0*/  VIADD R14, R12, 0x500 ;  /* 0x000005000c0e7836 */ /* 0x000fc40000000000 */
[C---:B------:R-:W-:Y:S01]  /*19bf0*/  FMUL.FTZ R90, R2.reuse, R90 ;  /* 0x0000005a025a7220 */ /* 0x040fe20000410000 */
[----:B------:R-:W-:Y:S02]  /*19c00*/  IMAD.MOV.U32 R15, RZ, RZ, -0x3ffffff0 ;  /* 0xc0000010ff0f7424 */ /* 0x000fe400078e00ff */
[----:B------:R-:W-:Y:S01]  /*19c10*/  FMUL.FTZ R91, R2, R91 ;  /* 0x0000005b025b7220 */ /* 0x000fe20000410000 */
[----:B------:R-:W-:Y:S01]  /*19c20*/  MUFU.TANH R169, R169 ;  /* 0x000000a900a97308 */ /* 0x000fe20000002400 */
        /* <DEDUP_REMOVED lines=12> */
[----:B------:R-:W0:Y:S01]  /*19cf0*/  SHFL.IDX PT, R123, R13, RZ, 0x1c1f ;  /* 0x001c1fff0d7b7589 */ /* 0x000e2200000e0000 */
[C---:B------:R-:W-:Y:S01]  /*19d00*/  FMUL.FTZ R185, R2.reuse, R187 ;  /* 0x000000bb02b97220 */ /* 0x040fe20000410000 */
[C---:B------:R-:W-:Y:S01]  /*19d10*/  FMUL.FTZ R187, R2.reuse, R189 ;  /* 0x000000bd02bb7220 */ /* 0x040fe20000410000 */
[----:B------:R-:W-:Y:S01]  /*19d20*/  QGMMA.64x128x32.F32.E4M3.E4M3 R24, R204, gdesc[UR4], R24, gsb0 ;  /* 0x01e00004cc187df3 */ /* 0x000fe20008000818 */
[C---:B------:R-:W-:Y:S01]  /*19d30*/  FMUL.FTZ R189, R2.reuse, R191 ;  /* 0x000000bf02bd7220 */ /* 0x040fe20000410000 */
[C---:B------:R-:W-:Y:S01]  /*19d40*/  FMUL.FTZ R191, R2.reuse, R193 ;  /* 0x000000c102bf7220 */ /* 0x040fe20000410000 */
[C---:B------:R-:W-:Y:S01]  /*19d50*/  FMUL.FTZ R193, R2.reuse, R195 ;  /* 0x000000c302c17220 */ /* 0x040fe20000410000 */
[C---:B------:R-:W-:Y:S01]  /*19d60*/  FMUL.FTZ R195, R2.reuse, R197 ;  /* 0x000000c502c37220 */ /* 0x040fe20000410000 */
[----:B------:R-:W-:Y:S01]  /*19d70*/  FMUL.FTZ R197, R2, R199 ;  /* 0x000000c702c57220 */ /* 0x000fe20000410000 */
[----:B------:R-:W-:Y:S01]  /*19d80*/  IMAD R199, R20, -0xe0, RZ ;  /* 0xffffff2014c77824 */ /* 0x000fe200078e02ff */
[----:B------:R-:W1:Y:S01]  /*19d90*/  MUFU.TANH R14, R14 ;  /* 0x0000000e000e7308 */ /* 0x000e620000002400 */
[----:B------:R-:W4:Y:S01]  /*19da0*/  SHFL.IDX PT, R13, R13, 0x1, 0x1c1f ;  /* 0x003c1f000d0d7f89 */ /* 0x000f2200000e0000 */
[C---:B------:R-:W-:Y:S01]  /*19db0*/  FMUL.FTZ R94, R2.reuse, R94 ;  /* 0x0000005e025e7220 */ /* 0x040fe20000410000 */
[C---:B------:R-:W-:Y:S01]  /*19dc0*/  FMUL.FTZ R95, R2.reuse, R95 ;  /* 0x0000005f025f7220 */ /* 0x040fe20000410000 */
[C---:B------:R-:W-:Y:S01]  /*19dd0*/  FMUL.FTZ R98, R2.reuse, R98 ;  /* 0x0000006202627220 */ /* 0x040fe20000410000 */
[C---:B------:R-:W-:Y:S01]  /*19de0*/  FMUL.FTZ R99, R2.reuse, R99 ;  /* 0x0000006302637220 */ /* 0x040fe20000410000 */
[----:B------:R-:W-:Y:S01]  /*19df0*/  FMUL.FTZ R102, R2, R102 ;  /* 0x0000006602667220 */ /* 0x000fe20000410000 */
[----:B------:R-:W0:Y:S01]  /*19e00*/  S2R R227, SR_TID.X ;  /* 0x0000000000e37919 */ /* 0x000e220000002100 */
[----:B------:R-:W1:Y:S08]  /*19e10*/  MUFU.TANH R15, R15 ;  /* 0x0000000f000f7308 */ /* 0x000e700000002400 */
        /* <DEDUP_REMOVED lines=14> */
[----:B------:R-:W1:Y:S01]  /*19f00*/  MUFU.TANH R156, R156 ;  /* 0x0000009c009c7308 */ /* 0x000e620000002400 */
[----:B------:R-:W-:-:S02]  /*19f10*/  WARPGROUP.DEPBAR.LE gsb0, 0x0 ;  /* 0x00008000000079c5 */ /* 0x000fc40000010000 */
[----:B------:R-:W-:-:S05]  /*19f20*/  FMUL.FTZ R204, R2, R128 ;  /* 0x0000008002cc7220 */ /* 0x000fca0000410000 */
[----:B------:R-:W1:Y:S01]  /*19f30*/  MUFU.TANH R157, R157 ;  /* 0x0000009d009d7308 */ /* 0x000e620000002400 */
[----:B------:R-:W-:Y:S01]  /*19f40*/  FMUL.FTZ R206, R2, R103 ;  /* 0x0000006702ce7220 */ /* 0x000fe20000410000 */
[----:B------:R-:W-:Y:S01]  /*19f50*/  WARPGROUP.ARRIVE ;  /* 0x00000000000079c5 */ /* 0x000fe20000000000 */
[----:B0-----:R-:W-:-:S05]  /*19f60*/  LOP3.LUT R207, R227, 0x7f, RZ, 0xc0, !PT ;  /* 0x0000007fe3cf7812 */ /* 0x001fca00078ec0ff */
[----:B------:R-:W0:Y:S01]  /*19f70*/  S2R R227, SR_TID.X ;  /* 0x0000000000e37919 */ /* 0x000e220000002100 */
        /* <DEDUP_REMOVED lines=14> */
[----:B--2---:R-:W-:-:S07]  /*1a060*/  IADD3 R199, -R211, 0x1, R199 ;  /* 0x00000001d3c77810 */ /* 0x004fce0007ffe1c7 */
[----:B------:R-:W2:Y:S01]  /*1a070*/  MUFU.TANH R124, R124 ;  /* 0x0000007c007c7308 */ /* 0x000ea20000002400 */
[----:B---3--:R-:W-:-:S07]  /*1a080*/  IADD3 R199, -R209, R199, R210 ;  /* 0x000000c7d1c77210 */ /* 0x008fce0007ffe1d2 */
[----:B------:R-:W3:Y:S01]  /*1a090*/  MUFU.TANH R125, R125 ;  /* 0x0000007d007d7308 */ /* 0x000ee20000002400 */
[C---:B------:R-:W-:Y:S02]  /*1a0a0*/  IMAD.IADD R123, R199.reuse, 0x1, R123 ;  /* 0x00000001c77b7824 */ /* 0x040fe400078e027b */
[----:B----4-:R-:W-:-:S05]  /*1a0b0*/  IMAD.IADD R13, R199, 0x1, R13 ;  /* 0x00000001c70d7824 */ /* 0x010fca00078e020d */
[----:B------:R-:W-:Y:S01]  /*1a0c0*/  MUFU.TANH R129, R129 ;  /* 0x0000008100817308 */ /* 0x000fe20000002400 */
[C---:B------:R-:W-:Y:S02]  /*1a0d0*/  ISETP.GT.AND P2, PT, R123.reuse, RZ, PT ;  /* 0x000000ff7b00720c */ /* 0x040fe40003f44270 */
[C---:B------:R-:W-:Y:S02]  /*1a0e0*/  ISETP.GT.AND P3, PT, R123.reuse, 0x1, PT ;  /* 0x000000017b00780c */ /* 0x040fe40003f64270 */
[----:B-1----:R-:W-:Y:S02]  /*1a0f0*/  FSEL R128, R14, -INF , P2 ;  /* 0xff8000000e807808 */ /* 0x002fe40001000000 */
[----:B------:R-:W-:Y:S01]  /*1a100*/  ISETP.GT.AND P2, PT, R123, 0x8, PT ;  /* 0x000000087b00780c */ /* 0x000fe20003f44270 */
[----:B------:R1:W4:Y:S01]  /*1a110*/  MUFU.TANH R14, R204 ;  /* 0x000000cc000e7308 */ /* 0x0003220000002400 */
[----:B------:R-:W-:Y:S02]  /*1a120*/  FSEL R15, R15, -INF , P3 ;  /* 0xff8000000f0f7808 */ /* 0x000fe40001800000 */
[----:B------:R-:W-:-:S02]  /*1a130*/  ISETP.GT.AND P3, PT, R123, 0x9, PT ;  /* 0x000000097b00780c */ /* 0x000fc40003f64270 */
[----:B------:R-:W-:Y:S02]  /*1a140*/  FSEL R186, R186, -INF , P2 ;  /* 0xff800000baba7808 */ /* 0x000fe40001000000 */
[----:B------:R-:W-:Y:S01]  /*1a150*/  ISETP.GT.AND P2, PT, R123, 0x10, PT ;  /* 0x000000107b00780c */ /* 0x000fe20003f44270 */
[----:B------:R-:W4:Y:S01]  /*1a160*/  MUFU.TANH R132, R132 ;  /* 0x0000008400847308 */ /* 0x000f220000002400 */
[----:B-1----:R-:W-:Y:S02]  /*1a170*/  FMNMX.FTZ R204, R128, R3, !PT ;  /* 0x0000000380cc7209 */ /* 0x002fe40007810000 */
[----:B------:R-:W-:Y:S02]  /*1a180*/  FSEL R187, R187, -INF , P3 ;  /* 0xff800000bbbb7808 */ /* 0x000fe40001800000 */
[----:B------:R-:W-:Y:S02]  /*1a190*/  FMNMX.FTZ R204, R15, R204, !PT ;  /* 0x000000cc0fcc7209 */ /* 0x000fe40007810000 */
[----:B------:R-:W-:Y:S01]  /*1a1a0*/  ISETP.GT.AND P3, PT, R123, 0x11, PT ;  /* 0x000000117b00780c */ /* 0x000fe20003f64270 */
[----:B------:R-:W1:Y:S01]  /*1a1b0*/  MUFU.TANH R133, R133 ;  /* 0x0000008500857308 */ /* 0x000e620000002400 */
[----:B------:R-:W-:-:S02]  /*1a1c0*/  FMNMX.FTZ R204, R186, R204, !PT ;  /* 0x000000ccbacc7209 */ /* 0x000fc40007810000 */
[----:B------:R-:W-:Y:S02]  /*1a1d0*/  FSEL R190, R190, -INF , P2 ;  /* 0xff800000bebe7808 */ /* 0x000fe40001000000 */
[----:B------:R-:W-:Y:S02]  /*1a1e0*/  FMNMX.FTZ R204, R187, R204, !PT ;  /* 0x000000ccbbcc7209 */ /* 0x000fe40007810000 */
[----:B------:R-:W-:Y:S01]  /*1a1f0*/  ISETP.GT.AND P2, PT, R123, 0x18, PT ;  /* 0x000000187b00780c */ /* 0x000fe20003f44270 */
[----:B------:R-:W1:Y:S01]  /*1a200*/  MUFU.TANH R104, R104 ;  /* 0x0000006800687308 */ /* 0x000e620000002400 */
[----:B------:R-:W-:Y:S02]  /*1a210*/  FSEL R191, R191, -INF , P3 ;  /* 0xff800000bfbf7808 */ /* 0x000fe40001800000 */
[----:B------:R-:W-:Y:S02]  /*1a220*/  FMNMX.FTZ R204, R190, R204, !PT ;  /* 0x000000ccbecc7209 */ /* 0x000fe40007810000 */
[----:B------:R-:W-:-:S02]  /*1a230*/  ISETP.GT.AND P3, PT, R123, 0x19, PT ;  /* 0x000000197b00780c */ /* 0x000fc40003f64270 */
[----:B------:R-:W-:Y:S01]  /*1a240*/  FSEL R194, R194, -INF , P2 ;  /* 0xff800000c2c27808 */ /* 0x000fe20001000000 */
[----:B------:R-:W1:Y:S01]  /*1a250*/  MUFU.TANH R105, R105 ;  /* 0x0000006900697308 */ /* 0x000e620000002400 */
[----:B------:R-:W-:Y:S02]  /*1a260*/  FMNMX.FTZ R204, R191, R204, !PT ;  /* 0x000000ccbfcc7209 */ /* 0x000fe40007810000 */
        /* <DEDUP_REMOVED lines=33> */
[----:B------:R-:W-:Y:S01]  /*1a480*/  MUFU.TANH R184, R184 ;  /* 0x000000b800b87308 */ /* 0x000fe20000002400 */
        /* <DEDUP_REMOVED lines=9> */
[----:B------:R-:W-:Y:S01]  /*1a520*/  MUFU.TANH R188, R188 ;  /* 0x000000bc00bc7308 */ /* 0x000fe20000002400 */
[----:B------:R-:W-:Y:S02]  /*1a530*/  FMNMX.FTZ R204, R153, R204, !PT ;  /* 0x000000cc99cc7209 */ /* 0x000fe40007810000 */
[----:B------:R-:W-:Y:S02]  /*1a540*/  ISETP.GT.AND P2, PT, R123, 0x50, PT ;  /* 0x000000507b00780c */ /* 0x000fe40003f44270 */
[----:B------:R-:W-:Y:S02]  /*1a550*/  FSEL R157, R157, -INF , P3 ;  /* 0xff8000009d9d7808 */ /* 0x000fe40001800000 */
[----:B------:R-:W-:Y:S01]  /*1a560*/  FMNMX.FTZ R204, R156, R204, !PT ;  /* 0x000000cc9ccc7209 */ /* 0x000fe20007810000 */
[----:B------:R-:W-:Y:S01]  /*1a570*/  MUFU.TANH R189, R189 ;  /* 0x000000bd00bd7308 */ /* 0x000fe20000002400 */
[----:B------:R-:W-:-:S02]  /*1a580*/  ISETP.GT.AND P3, PT, R123, 0x51, PT ;  /* 0x000000517b00780c */ /* 0x000fc40003f64270 */
[----:B0-----:R-:W-:Y:S02]  /*1a590*/  FSEL R160, R160, -INF , P2 ;  /* 0xff800000a0a07808 */ /* 0x001fe40001000000 */
        /* <DEDUP_REMOVED lines=51> */
[----:B--2---:R-:W-:Y:S01]  /*1a8d0*/  FSEL R124, R124, -INF , P2 ;  /* 0xff8000007c7c7808 */ /* 0x004fe20001000000 */
[----:B------:R-:W-:Y:S01]  /*1a8e0*/  MUFU.TANH R182, R182 ;  /* 0x000000b600b67308 */ /* 0x000fe20000002400 */
[----:B------:R-:W-:Y:S02]  /*1a8f0*/  FMNMX.FTZ R204, R121, R204, !PT ;  /* 0x000000cc79cc7209 */ /* 0x000fe40007810000 */
[----:B------:R-:W-:Y:S02]  /*1a900*/  ISETP.GT.AND P2, PT, R123, 0x90, PT ;  /* 0x000000907b00780c */ /* 0x000fe40003f44270 */
[----:B---3--:R-:W-:Y:S02]  /*1a910*/  FSEL R125, R125, -INF , P3 ;  /* 0xff8000007d7d7808 */ /* 0x008fe40001800000 */
[----:B------:R-:W-:Y:S01]  /*1a920*/  ISETP.GT.AND P3, PT, R123, 0x91, PT ;  /* 0x000000917b00780c */ /* 0x000fe20003f64270 */
[----:B------:R-:W-:Y:S01]  /*1a930*/  MUFU.TANH R183, R183 ;  /* 0x000000b700b77308 */ /* 0x000fe20000002400 */
[----:B------:R-:W-:-:S02]  /*1a940*/  FMNMX.FTZ R205, R124, R204, !PT ;  /* 0x000000cc7ccd7209 */ /* 0x000fc40007810000 */
[----:B----4-:R-:W-:Y:S02]  /*1a950*/  FSEL R204, R14, -INF , P2 ;  /* 0xff8000000ecc7808 */ /* 0x010fe40001000000 */
[----:B------:R-:W-:Y:S02]  /*1a960*/  ISETP.GT.AND P2, PT, R123, 0x98, PT ;  /* 0x000000987b00780c */ /* 0x000fe40003f44270 */
[----:B------:R-:W-:Y:S01]  /*1a970*/  FSEL R129, R129, -INF , P3 ;  /* 0xff80000081817808 */ /* 0x000fe20001800000 */
[----:B------:R0:W2:Y:S01]  /*1a980*/  MUFU.TANH R14, R88 ;  /* 0x00000058000e7308 */ /* 0x0000a20000002400 */
[C---:B------:R-:W-:Y:S02]  /*1a990*/  ISETP.GT.AND P3, PT, R123.reuse, 0x99, PT ;  /* 0x000000997b00780c */ /* 0x040fe40003f64270 */
[----:B------:R-:W-:Y:S02]  /*1a9a0*/  FSEL R132, R132, -INF , P2 ;  /* 0xff80000084847808 */ /* 0x000fe40001000000 */
[----:B------:R-:W-:-:S02]  /*1a9b0*/  ISETP.GT.AND P2, PT, R123, 0xa0, PT ;  /* 0x000000a07b00780c */ /* 0x000fc40003f44270 */
[----:B-1----:R-:W-:Y:S01]  /*1a9c0*/  FSEL R133, R133, -INF , P3 ;  /* 0xff80000085857808 */ /* 0x002fe20001800000 */
[----:B------:R-:W-:Y:S01]  /*1a9d0*/  MUFU.TANH R154, R154 ;  /* 0x0000009a009a7308 */ /* 0x000fe20000002400 */
[C---:B------:R-:W-:Y:S01]  /*1a9e0*/  ISETP.GT.AND P3, PT, R123.reuse, 0xa1, PT ;  /* 0x000000a17b00780c */ /* 0x040fe20003f64270 */
[----:B0-----:R-:W-:Y:S01]  /*1a9f0*/  FMUL.FTZ R88, R2, R89 ;  /* 0x0000005902587220 */ /* 0x001fe20000410000 */
[----:B------:R-:W-:Y:S01]  /*1aa00*/  FSEL R104, R104, -INF , P2 ;  /* 0xff80000068687808 */ /* 0x000fe20001000000 */
[C---:B------:R-:W-:Y:S01]  /*1aa10*/  FMUL.FTZ R89, R2.reuse, R92 ;  /* 0x0000005c02597220 */ /* 0x040fe20000410000 */
[----:B------:R-:W-:Y:S01]  /*1aa20*/  ISETP.GT.AND P2, PT, R123, 0xa8, PT ;  /* 0x000000a87b00780c */ /* 0x000fe20003f44270 */
[C---:B------:R-:W-:Y:S01]  /*1aa30*/  FMUL.FTZ R92, R2.reuse, R93 ;  /* 0x0000005d025c7220 */ /* 0x040fe20000410000 */
[----:B------:R-:W-:Y:S01]  /*1aa40*/  FSEL R105, R105, -INF , P3 ;  /* 0xff80000069697808 */ /* 0x000fe20001800000 */
[----:B------:R-:W-:Y:S01]  /*1aa50*/  MUFU.TANH R88, R88 ;  /* 0x0000005800587308 */ /* 0x000fe20000002400 */
[C---:B------:R-:W-:Y:S01]  /*1aa60*/  ISETP.GT.AND P3, PT, R123.reuse, 0xa9, PT ;  /* 0x000000a97b00780c */ /* 0x040fe20003f64270 */
[----:B------:R-:W-:Y:S01]  /*1aa70*/  FMUL.FTZ R93, R2, R96 ;  /* 0x00000060025d7220 */ /* 0x000fe20000410000 */
[----:B------:R-:W-:Y:S01]  /*1aa80*/  FSEL R108, R108, -INF , P2 ;  /* 0xff8000006c6c7808 */ /* 0x000fe20001000000 */
[----:B------:R-:W-:Y:S01]  /*1aa90*/  FMUL.FTZ R96, R2, R97 ;  /* 0x0000006102607220 */ /* 0x000fe20000410000 */
[----:B------:R-:W-:-:S02]  /*1aaa0*/  ISETP.GT.AND P2, PT, R123, 0xb0, PT ;  /* 0x000000b07b00780c */ /* 0x000fc40003f44270 */
[----:B------:R-:W-:Y:S01]  /*1aab0*/  FSEL R109, R109, -INF , P3 ;  /* 0xff8000006d6d7808 */ /* 0x000fe20001800000 */
[----:B------:R-:W-:Y:S01]  /*1aac0*/  MUFU.TANH R92, R92 ;  /* 0x0000005c005c7308 */ /* 0x000fe20000002400 */
[C---:B------:R-:W-:Y:S02]  /*1aad0*/  ISETP.GT.AND P3, PT, R123.reuse, 0xb1, PT ;  /* 0x000000b17b00780c */ /* 0x040fe40003f64270 */
[----:B------:R-:W-:Y:S02]  /*1aae0*/  FSEL R112, R112, -INF , P2 ;  /* 0xff80000070707808 */ /* 0x000fe40001000000 */
[----:B------:R-:W-:Y:S02]  /*1aaf0*/  ISETP.GT.AND P2, PT, R123, 0xb8, PT ;  /* 0x000000b87b00780c */ /* 0x000fe40003f44270 */
[----:B------:R-:W-:Y:S01]  /*1ab00*/  FSEL R113, R113, -INF , P3 ;  /* 0xff80000071717808 */ /* 0x000fe20001800000 */
[----:B------:R-:W0:Y:S01]  /*1ab10*/  MUFU.TANH R89, R89 ;  /* 0x0000005900597308 */ /* 0x000e220000002400 */
[----:B------:R-:W-:-:S02]  /*1ab20*/  ISETP.GT.AND P3, PT, R123, 0xb9, PT ;  /* 0x000000b97b00780c */ /* 0x000fc40003f64270 */
[----:B------:R-:W-:Y:S02]  /*1ab30*/  FSEL R116, R116, -INF , P2 ;  /* 0xff80000074747808 */ /* 0x000fe40001000000 */
[----:B------:R-:W-:Y:S02]  /*1ab40*/  ISETP.GT.AND P2, PT, R123, 0xc0, PT ;  /* 0x000000c07b00780c */ /* 0x000fe40003f44270 */
[----:B------:R-:W-:Y:S01]  /*1ab50*/  FSEL R117, R117, -INF , P3 ;  /* 0xff80000075757808 */ /* 0x000fe20001800000 */
[----:B------:R-:W1:Y:S01]  /*1ab60*/  MUFU.TANH R96, R96 ;  /* 0x0000006000607308 */ /* 0x000e620000002400 */
[C---:B------:R-:W-:Y:S02]  /*1ab70*/  ISETP.GT.AND P3, PT, R123.reuse, 0xc1, PT ;  /* 0x000000c17b00780c */ /* 0x040fe40003f64270 */
[----:B--2---:R-:W-:Y:S02]  /*1ab80*/  FSEL R97, R14, -INF , P2 ;  /* 0xff8000000e617808 */ /* 0x004fe40001000000 */
[----:B------:R-:W-:-:S02]  /*1ab90*/  ISETP.GT.AND P2, PT, R123, 0xc8, PT ;  /* 0x000000c87b00780c */ /* 0x000fc40003f44270 */
[----:B------:R-:W-:Y:S01]  /*1aba0*/  ISETP.GT.AND P4, PT, R13, 0x1, PT ;  /* 0x000000010d00780c */ /* 0x000fe20003f84270 */
[----:B------:R2:W-:Y:S01]  /*1abb0*/  MUFU.TANH R14, R100 ;  /* 0x00000064000e7308 */ /* 0x0005e20000002400 */
[----:B0-----:R-:W-:Y:S02]  /*1abc0*/  FSEL R89, R89, -INF , P2 ;  /* 0xff80000059597808 */ /* 0x001fe40001000000 */
[----:B------:R-:W-:Y:S02]  /*1abd0*/  ISETP.GT.AND P2, PT, R123, 0xd0, PT ;  /* 0x000000d07b00780c */ /* 0x000fe40003f44270 */
[----:B------:R-:W-:Y:S02]  /*1abe0*/  FSEL R185, R185, -INF , P4 ;  /* 0xff800000b9b97808 */ /* 0x000fe40002000000 */
[----:B------:R-:W-:Y:S01]  /*1abf0*/  ISETP.GT.AND P4, PT, R13, 0x9, PT ;  /* 0x000000090d00780c */ /* 0x000fe20003f84270 */
[----:B------:R-:W0:Y:S01]  /*1ac00*/  MUFU.TANH R93, R93 ;  /* 0x0000005d005d7308 */ /* 0x000e220000002400 */
[----:B--2---:R-:W-:Y:S01]  /*1ac10*/  FSEL R100, R88, -INF , P3 ;  /* 0xff80000058647808 */ /* 0x004fe20001800000 */
[----:B------:R-:W-:Y:S01]  /*1ac20*/  FMUL.FTZ R88, R2, R101 ;  /* 0x0000006502587220 */ /* 0x000fe20000410000 */
[----:B------:R-:W-:-:S02]  /*1ac30*/  ISETP.GT.AND P3, PT, R123, 0xc9, PT ;  /* 0x000000c97b00780c */ /* 0x000fc40003f64270 */
[----:B------:R-:W-:Y:S02]  /*1ac40*/  FSEL R189, R189, -INF , P4 ;  /* 0xff800000bdbd7808 */ /* 0x000fe40002000000 */
[----:B------:R-:W-:Y:S01]  /*1ac50*/  FSEL R92, R92, -INF , P3 ;  /* 0xff8000005c5c7808 */ /* 0x000fe20001800000 */
[----:B------:R-:W2:Y:S01]  /*1ac60*/  MUFU.TANH R88, R88 ;  /* 0x0000005800587308 */ /* 0x000ea20000002400 */
[----:B------:R-:W-:Y:S02]  /*1ac70*/  ISETP.GT.AND P3, PT, R123, 0xd1, PT ;  /* 0x000000d17b00780c */ /* 0x000fe40003f64270 */
[----:B------:R-:W-:Y:S02]  /*1ac80*/  ISETP.GT.AND P4, PT, R13, 0x11, PT ;  /* 0x000000110d00780c */ /* 0x000fe40003f84270 */
[----:B-1----:R-:W-:Y:S02]  /*1ac90*/  FSEL R96, R96, -INF , P3 ;  /* 0xff80000060607808 */ /* 0x002fe40001800000 */
[----:B------:R-:W-:Y:S01]  /*1aca0*/  ISETP.GT.AND P3, PT, R123, 0xd9, PT ;  /* 0x000000d97b00780c */ /* 0x000fe20003f64270 */
[----:B------:R-:W1:Y:S01]  /*1acb0*/  MUFU.TANH R155, R155 ;  /* 0x0000009b009b7308 */ /* 0x000e620000002400 */
[----:B0-----:R-:W-:-:S02]  /*1acc0*/  FSEL R101, R93, -INF , P2 ;  /* 0xff8000005d657808 */ /* 0x001fc40001000000 */
[----:B------:R-:W-:Y:S02]  /*1acd0*/  ISETP.GT.AND P2, PT, R123, 0xd8, PT ;  /* 0x000000d87b00780c */ /* 0x000fe40003f44270 */
[----:B------:R-:W-:Y:S02]  /*1ace0*/  FSEL R193, R193, -INF , P4 ;  /* 0xff800000c1c17808 */ /* 0x000fe40002000000 */
[C---:B------:R-:W-:Y:S01]  /*1acf0*/  ISETP.GT.AND P4, PT, R13.reuse, 0x19, PT ;  /* 0x000000190d00780c */ /* 0x040fe20003f84270 */
[----:B------:R-:W0:Y:S01]  /*1ad00*/  MUFU.TANH R158, R158 ;  /* 0x0000009e009e7308 */ /* 0x000e220000002400 */
[----:B--2---:R-:W-:Y:S02]  /*1ad10*/  FSEL R123, R88, -INF , P3 ;  /* 0xff800000587b7808 */ /* 0x004fe40001800000 */
[----:B------:R-:W-:Y:S02]  /*1ad20*/  ISETP.GT.AND P3, PT, R13, RZ, PT ;  /* 0x000000ff0d00720c */ /* 0x000fe40003f64270 */
[----:B------:R-:W-:-:S02]  /*1ad30*/  FMNMX.FTZ R205, R125, R205, !PT ;  /* 0x000000cd7dcd7209 */ /* 0x000fc40007810000 */
[----:B------:R-:W-:Y:S01]  /*1ad40*/  FSEL R184, R184, -INF , P3 ;  /* 0xff800000b8b87808 */ /* 0x000fe20001800000 */
[----:B------:R-:W2:Y:S01]  /*1ad50*/  MUFU.TANH R159, R159 ;  /* 0x0000009f009f7308 */ /* 0x000ea20000002400 */
[----:B------:R-:W-:Y:S02]  /*1ad60*/  ISETP.GT.AND P3, PT, R13, 0x8, PT ;  /* 0x000000080d00780c */ /* 0x000fe40003f64270 */
[----:B------:R-:W-:Y:S02]  /*1ad70*/  FMNMX.FTZ R199, R184, R0, !PT ;  /* 0x00000000b8c77209 */ /* 0x000fe40007810000 */
[----:B------:R-:W-:Y:S02]  /*1ad80*/  FSEL R188, R188, -INF , P3 ;  /* 0xff800000bcbc7808 */ /* 0x000fe40001800000 */
[----:B------:R-:W-:Y:S01]  /*1ad90*/  FMNMX.FTZ R199, R185, R199, !PT ;  /* 0x000000c7b9c77209 */ /* 0x000fe20007810000 */
[----:B------:R-:W3:Y:S01]  /*1ada0*/  MUFU.TANH R162, R162 ;  /* 0x000000a200a27308 */ /* 0x000ee20000002400 */
[----:B------:R-:W-:-:S02]  /*1adb0*/  ISETP.GT.AND P3, PT, R13, 0x10, PT ;  /* 0x000000100d00780c */ /* 0x000fc40003f64270 */
[----:B------:R-:W-:Y:S02]  /*1adc0*/  FMNMX.FTZ R199, R188, R199, !PT ;  /* 0x000000c7bcc77209 */ /* 0x000fe40007810000 */
[----:B------:R-:W-:Y:S02]  /*1add0*/  FSEL R192, R192, -INF , P3 ;  /* 0xff800000c0c07808 */ /* 0x000fe40001800000 */
[----:B------:R-:W-:Y:S01]  /*1ade0*/  FMNMX.FTZ R199, R189, R199, !PT ;  /* 0x000000c7bdc77209 */ /* 0x000fe20007810000 */
[----:B------:R-:W4:Y:S01]  /*1adf0*/  MUFU.TANH R163, R163 ;  /* 0x000000a300a37308 */ /* 0x000f220000002400 */
[----:B------:R-:W-:Y:S02]  /*1ae00*/  ISETP.GT.AND P3, PT, R13, 0x18, PT ;  /* 0x000000180d00780c */ /* 0x000fe40003f64270 */
[----:B------:R-:W-:Y:S02]  /*1ae10*/  FMNMX.FTZ R199, R192, R199, !PT ;  /* 0x000000c7c0c77209 */ /* 0x000fe40007810000 */
[----:B------:R-:W-:-:S02]  /*1ae20*/  FSEL R196, R196, -INF , P3 ;  /* 0xff800000c4c47808 */ /* 0x000fc40001800000 */
[----:B------:R-:W-:Y:S01]  /*1ae30*/  FMNMX.FTZ R199, R193, R199, !PT ;  /* 0x000000c7c1c77209 */ /* 0x000fe20007810000 */
[----:B------:R-:W4:Y:S01]  /*1ae40*/  MUFU.TANH R166, R166 ;  /* 0x000000a600a67308 */ /* 0x000f220000002400 */
[----:B------:R-:W-:Y:S02]  /*1ae50*/  ISETP.GT.AND P3, PT, R13, 0x20, PT ;  /* 0x000000200d00780c */ /* 0x000fe40003f64270 */
[----:B------:R-:W-:Y:S02]  /*1ae60*/  FSEL R197, R197, -INF , P4 ;  /* 0xff800000c5c57808 */ /* 0x000fe40002000000 */
[----:B------:R-:W-:Y:S02]  /*1ae70*/  FMNMX.FTZ R199, R196, R199, !PT ;  /* 0x000000c7c4c77209 */ /* 0x000fe40007810000 */
[----:B------:R-:W-:Y:S01]  /*1ae80*/  FMNMX.FTZ R205, R204, R205, !PT ;  /* 0x000000cdcccd7209 */ /* 0x000fe20007810000 */
[----:B------:R-:W4:Y:S01]  /*1ae90*/  MUFU.TANH R167, R167 ;  /* 0x000000a700a77308 */ /* 0x000f220000002400 */
[----:B------:R-:W-:-:S02]  /*1aea0*/  ISETP.GT.AND P4, PT, R13, 0x21, PT ;  /* 0x000000210d00780c */ /* 0x000fc40003f84270 */
[----:B------:R-:W-:Y:S02]  /*1aeb0*/  FSEL R170, R170, -INF , P3 ;  /* 0xff800000aaaa7808 */ /* 0x000fe40001800000 */
[----:B------:R-:W-:Y:S02]  /*1aec0*/  FMNMX.FTZ R199, R197, R199, !PT ;  /* 0x000000c7c5c77209 */ /* 0x000fe40007810000 */
[----:B------:R-:W-:Y:S01]  /*1aed0*/  FMNMX.FTZ R205, R129, R205, !PT ;  /* 0x000000cd81cd7209 */ /* 0x000fe20007810000 */
[----:B------:R-:W4:Y:S01]  /*1aee0*/  MUFU.TANH R138, R138 ;  /* 0x0000008a008a7308 */ /* 0x000f220000002400 */
[----:B------:R-:W-:Y:S02]  /*1aef0*/  ISETP.GT.AND P3, PT, R13, 0x28, PT ;  /* 0x000000280d00780c */ /* 0x000fe40003f64270 */
[----:B------:R-:W-:Y:S02]  /*1af00*/  FSEL R171, R171, -INF , P4 ;  /* 0xff800000abab7808 */ /* 0x000fe40002000000 */
[----:B------:R-:W-:-:S02]  /*1af10*/  FMNMX.FTZ R199, R170, R199, !PT ;  /* 0x000000c7aac77209 */ /* 0x000fc40007810000 */
        /* <DEDUP_REMOVED lines=21> */
[----:B------:R4:W-:Y:S01]  /*1b070*/  MUFU.TANH R93, R110 ;  /* 0x0000006e005d7308 */ /* 0x0009e20000002400 */
        /* <DEDUP_REMOVED lines=16> */
[----:B-1----:R-:W-:Y:S02]  /*1b180*/  FSEL R155, R155, -INF , P4 ;  /* 0xff8000009b9b7808 */ /* 0x002fe40002000000 */
[----:B------:R-:W-:Y:S02]  /*1b190*/  FMNMX.FTZ R199, R154, R199, !PT ;  /* 0x000000c79ac77209 */ /* 0x000fe40007810000 */
[----:B------:R-:W-:Y:S01]  /*1b1a0*/  FMNMX.FTZ R205, R116, R205, !PT ;  /* 0x000000cd74cd7209 */ /* 0x000fe20007810000 */
[----:B------:R-:W1:Y:S01]  /*1b1b0*/  MUFU.TANH R122, R122 ;  /* 0x0000007a007a7308 */ /* 0x000e620000002400 */
[----:B------:R-:W-:Y:S02]  /*1b1c0*/  ISETP.GT.AND P4, PT, R13, 0x49, PT ;  /* 0x000000490d00780c */ /* 0x000fe40003f84270 */
[----:B0-----:R-:W-:Y:S02]  /*1b1d0*/  FSEL R158, R158, -INF , P3 ;  /* 0xff8000009e9e7808 */ /* 0x001fe40001800000 */
[----:B------:R-:W-:-:S02]  /*1b1e0*/  FMNMX.FTZ R199, R155, R199, !PT ;  /* 0x000000c79bc77209 */ /* 0x000fc40007810000 */
[----:B------:R-:W-:Y:S01]  /*1b1f0*/  FMNMX.FTZ R205, R117, R205, !PT ;  /* 0x000000cd75cd7209 */ /* 0x000fe20007810000 */
[----:B------:R-:W0:Y:S01]  /*1b200*/  MUFU.TANH R198, R198 ;  /* 0x000000c600c67308 */ /* 0x000e220000002400 */
[----:B------:R-:W-:Y:S02]  /*1b210*/  ISETP.GT.AND P3, PT, R13, 0x50, PT ;  /* 0x000000500d00780c */ /* 0x000fe40003f64270 */
[----:B--2---:R-:W-:Y:S02]  /*1b220*/  FSEL R159, R159, -INF , P4 ;  /* 0xff8000009f9f7808 */ /* 0x004fe40002000000 */
[----:B------:R-:W-:Y:S02]  /*1b230*/  FMNMX.FTZ R199, R158, R199, !PT ;  /* 0x000000c79ec77209 */ /* 0x000fe40007810000 */
[----:B------:R-:W-:Y:S01]  /*1b240*/  FMNMX.FTZ R205, R97, R205, !PT ;  /* 0x000000cd61cd7209 */ /* 0x000fe20007810000 */
[----:B------:R-:W2:Y:S01]  /*1b250*/  MUFU.TANH R126, R126 ;  /* 0x0000007e007e7308 */ /* 0x000ea20000002400 */
[----:B------:R-:W-:-:S02]  /*1b260*/  ISETP.GT.AND P4, PT, R13, 0x51, PT ;  /* 0x000000510d00780c */ /* 0x000fc40003f84270 */
[----:B---3--:R-:W-:Y:S02]  /*1b270*/  FSEL R162, R162, -INF , P3 ;  /* 0xff800000a2a27808 */ /* 0x008fe40001800000 */
[----:B------:R-:W-:Y:S02]  /*1b280*/  FMNMX.FTZ R199, R159, R199, !PT ;  /* 0x000000c79fc77209 */ /* 0x000fe40007810000 */
[----:B------:R-:W-:Y:S01]  /*1b290*/  FMNMX.FTZ R205, R100, R205, !PT ;  /* 0x000000cd64cd7209 */ /* 0x000fe20007810000 */
[----:B------:R-:W3:Y:S01]  /*1b2a0*/  MUFU.TANH R127, R127 ;  /* 0x0000007f007f7308 */ /* 0x000ee20000002400 */
[----:B------:R-:W-:Y:S02]  /*1b2b0*/  ISETP.GT.AND P3, PT, R13, 0x58, PT ;  /* 0x000000580d00780c */ /* 0x000fe40003f64270 */
[----:B----4-:R-:W-:Y:S02]  /*1b2c0*/  FSEL R163, R163, -INF , P4 ;  /* 0xff800000a3a37808 */ /* 0x010fe40002000000 */
        /* <DEDUP_REMOVED lines=16> */
[----:B------:R-:W-:Y:S01]  /*1b3d0*/  FSEL R110, R14, -INF , P2 ;  /* 0xff8000000e6e7808 */ /* 0x000fe20001000000 */
[----:B------:R-:W4:Y:S01]  /*1b3e0*/  MUFU.TANH R135, R135 ;  /* 0x0000008700877308 */ /* 0x000f220000002400 */
[----:B------:R-:W-:Y:S02]  /*1b3f0*/  FMNMX.FTZ R205, R96, R205, !PT ;  /* 0x000000cd60cd7209 */ /* 0x000fe40007810000 */
[----:B------:R-:W-:Y:S02]  /*1b400*/  ISETP.GT.AND P3, PT, R13, 0x68, PT ;  /* 0x000000680d00780c */ /* 0x000fe40003f64270 */
[----:B------:R-:W-:Y:S02]  /*1b410*/  FSEL R139, R139, -INF , P4 ;  /* 0xff8000008b8b7808 */ /* 0x000fe40002000000 */
[----:B------:R-:W-:Y:S01]  /*1b420*/  FMNMX.FTZ R199, R138, R199, !PT ;  /* 0x000000c78ac77209 */ /* 0x000fe20007810000 */
[----:B------:R-:W4:Y:S01]  /*1b430*/  MUFU.TANH R106, R106 ;  /* 0x0000006a006a7308 */ /* 0x000f220000002400 */
[----:B------:R-:W-:-:S02]  /*1b440*/  FMNMX.FTZ R14, R110, R205, !PT ;  /* 0x000000cd6e0e7209 */ /* 0x000fc40007810000 */
[----:B------:R-:W-:Y:S02]  /*1b450*/  ISETP.GT.AND P4, PT, R13, 0x69, PT ;  /* 0x000000690d00780c */ /* 0x000fe40003f84270 */
[----:B------:R-:W-:Y:S02]  /*1b460*/  FSEL R142, R142, -INF , P3 ;  /* 0xff8000008e8e7808 */ /* 0x000fe40001800000 */
[----:B------:R-:W-:Y:S01]  /*1b470*/  FMNMX.FTZ R199, R139, R199, !PT ;  /* 0x000000c78bc77209 */ /* 0x000fe20007810000 */
[----:B------:R-:W4:Y:S01]  /*1b480*/  MUFU.TANH R107, R107 ;  /* 0x0000006b006b7308 */ /* 0x000f220000002400 */
[----:B------:R-:W-:Y:S02]  /*1b490*/  FMNMX.FTZ R14, R123, R14, !PT ;  /* 0x0000000e7b0e7209 */ /* 0x000fe40007810000 */
[----:B------:R-:W-:Y:S02]  /*1b4a0*/  ISETP.GT.AND P3, PT, R13, 0x70, PT ;  /* 0x000000700d00780c */ /* 0x000fe40003f64270 */
[----:B------:R-:W-:Y:S01]  /*1b4b0*/  FSEL R143, R143, -INF , P4 ;  /* 0xff8000008f8f7808 */ /* 0x000fe20002000000 */
[----:B------:R-:W2:Y:S01]  /*1b4c0*/  SHFL.BFLY PT, R88, R14, 0x2, 0x1f ;  /* 0x0c401f000e587f89 */ /* 0x000ea200000e0000 */
[----:B------:R-:W-:Y:S01]  /*1b4d0*/  FMNMX.FTZ R199, R142, R199, !PT ;  /* 0x000000c78ec77209 */ /* 0x000fe20007810000 */
[----:B------:R-:W4:Y:S01]  /*1b4e0*/  MUFU.TANH R111, R111 ;  /* 0x0000006f006f7308 */ /* 0x000f220000002400 */
[----:B------:R-:W-:-:S02]  /*1b4f0*/  ISETP.GT.AND P4, PT, R13, 0x71, PT ;  /* 0x000000710d00780c */ /* 0x000fc40003f84270 */
[----:B------:R-:W-:Y:S02]  /*1b500*/  FSEL R146, R146, -INF , P3 ;  /* 0xff80000092927808 */ /* 0x000fe40001800000 */
[----:B------:R-:W-:Y:S02]  /*1b510*/  FMNMX.FTZ R199, R143, R199, !PT ;  /* 0x000000c78fc77209 */ /* 0x000fe40007810000 */
[----:B------:R-:W-:Y:S01]  /*1b520*/  ISETP.GT.AND P3, PT, R13, 0x78, PT ;  /* 0x000000780d00780c */ /* 0x000fe20003f64270 */
[----:B------:R-:W4:Y:S01]  /*1b530*/  MUFU.TANH R114, R114 ;  /* 0x0000007200727308 */ /* 0x000f220000002400 */
[----:B------:R-:W-:Y:S02]  /*1b540*/  FSEL R147, R147, -INF , P4 ;  /* 0xff80000093937808 */ /* 0x000fe40002000000 */
[----:B------:R-:W-:Y:S02]  /*1b550*/  FMNMX.FTZ R199, R146, R199, !PT ;  /* 0x000000c792c77209 */ /* 0x000fe40007810000 */
[----:B------:R-:W-:-:S02]  /*1b560*/  ISETP.GT.AND P4, PT, R13, 0x79, PT ;  /* 0x000000790d00780c */ /* 0x000fc40003f84270 */
[----:B------:R-:W-:Y:S01]  /*1b570*/  FSEL R150, R150, -INF , P3 ;  /* 0xff80000096967808 */ /* 0x000fe20001800000 */
[----:B------:R-:W4:Y:S01]  /*1b580*/  MUFU.TANH R115, R115 ;  /* 0x0000007300737308 */ /* 0x000f220000002400 */
[----:B------:R-:W-:Y:S02]  /*1b590*/  FMNMX.FTZ R199, R147, R199, !PT ;  /* 0x000000c793c77209 */ /* 0x000fe40007810000 */
[----:B------:R-:W-:Y:S02]  /*1b5a0*/  ISETP.GT.AND P3, PT, R13, 0x80, PT ;  /* 0x000000800d00780c */ /* 0x000fe40003f64270 */
[----:B------:R-:W-:Y:S02]  /*1b5b0*/  FSEL R151, R151, -INF , P4 ;  /* 0xff80000097977808 */ /* 0x000fe40002000000 */
[----:B------:R-:W-:Y:S01]  /*1b5c0*/  FMNMX.FTZ R199, R150, R199, !PT ;  /* 0x000000c796c77209 */ /* 0x000fe20007810000 */
[----:B------:R-:W4:Y:S01]  /*1b5d0*/  MUFU.TANH R118, R118 ;  /* 0x0000007600767308 */ /* 0x000f220000002400 */
[----:B------:R-:W-:-:S02]  /*1b5e0*/  ISETP.GT.AND P4, PT, R13, 0x81, PT ;  /* 0x000000810d00780c */ /* 0x000fc40003f84270 */
[----:B-1----:R-:W-:Y:S02]  /*1b5f0*/  FSEL R122, R122, -INF , P3 ;  /* 0xff8000007a7a7808 */ /* 0x002fe40001800000 */
[----:B------:R-:W-:Y:S02]  /*1b600*/  FMNMX.FTZ R199, R151, R199, !PT ;  /* 0x000000c797c77209 */ /* 0x000fe40007810000 */
[----:B------:R-:W-:Y:S01]  /*1b610*/  ISETP.GT.AND P3, PT, R13, 0x88, PT ;  /* 0x000000880d00780c */ /* 0x000fe20003f64270 */
[----:B------:R-:W1:Y:S01]  /*1b620*/  MUFU.TANH R119, R119 ;  /* 0x0000007700777308 */ /* 0x000e620000002400 */
[----:B0-----:R-:W-:Y:S02]  /*1b630*/  FSEL R198, R198, -INF , P4 ;  /* 0xff800000c6c67808 */ /* 0x001fe40002000000 */
[----:B------:R-:W-:Y:S02]  /*1b640*/  FMNMX.FTZ R199, R122, R199, !PT ;  /* 0x000000c77ac77209 */ /* 0x000fe40007810000 */
[----:B--2---:R-:W-:-:S02]  /*1b650*/  FMNMX.FTZ R14, R14, R88, !PT ;  /* 0x000000580e0e7209 */ /* 0x004fc40007810000 */
[C---:B------:R-:W-:Y:S01]  /*1b660*/  ISETP.GT.AND P4, PT, R13.reuse, 0x89, PT ;  /* 0x000000890d00780c */ /* 0x040fe20003f84270 */
[----:B------:R-:W0:Y:S01]  /*1b670*/  MUFU.TANH R90, R90 ;  /* 0x0000005a005a7308 */ /* 0x000e220000002400 */
[----:B------:R-:W-:Y:S01]  /*1b680*/  FSEL R126, R126, -INF , P3 ;  /* 0xff8000007e7e7808 */ /* 0x000fe20001800000 */
[----:B------:R-:W2:Y:S01]  /*1b690*/  SHFL.BFLY PT, R88, R14, 0x1, 0x1f ;  /* 0x0c201f000e587f89 */ /* 0x000ea200000e0000 */
[----:B------:R-:W-:Y:S02]  /*1b6a0*/  FMNMX.FTZ R199, R198, R199, !PT ;  /* 0x000000c7c6c77209 */ /* 0x000fe40007810000 */
[----:B------:R-:W-:Y:S02]  /*1b6b0*/  ISETP.GT.AND P3, PT, R13, 0x90, PT ;  /* 0x000000900d00780c */ /* 0x000fe40003f64270 */
[----:B---3--:R-:W-:Y:S01]  /*1b6c0*/  FSEL R127, R127, -INF , P4 ;  /* 0xff8000007f7f7808 */ /* 0x008fe20002000000 */
[----:B------:R-:W3:Y:S01]  /*1b6d0*/  MUFU.TANH R91, R91 ;  /* 0x0000005b005b7308 */ /* 0x000ee20000002400 */
[----:B------:R-:W-:-:S02]  /*1b6e0*/  FMNMX.FTZ R199, R126, R199, !PT ;  /* 0x000000c77ec77209 */ /* 0x000fc40007810000 */
[----:B------:R-:W-:Y:S02]  /*1b6f0*/  ISETP.GT.AND P4, PT, R13, 0x91, PT ;  /* 0x000000910d00780c */ /* 0x000fe40003f84270 */
[----:B----4-:R-:W-:Y:S02]  /*1b700*/  FSEL R130, R130, -INF , P3 ;  /* 0xff80000082827808 */ /* 0x010fe40001800000 */
[----:B------:R-:W-:Y:S01]  /*1b710*/  FMNMX.FTZ R199, R127, R199, !PT ;  /* 0x000000c77fc77209 */ /* 0x000fe20007810000 */
[----:B------:R-:W4:Y:S01]  /*1b720*/  MUFU.TANH R94, R94 ;  /* 0x0000005e005e7308 */ /* 0x000f220000002400 */
[----:B------:R-:W-:Y:S02]  /*1b730*/  ISETP.GT.AND P3, PT, R13, 0x98, PT ;  /* 0x000000980d00780c */ /* 0x000fe40003f64270 */
[----:B------:R-:W-:Y:S02]  /*1b740*/  FSEL R131, R131, -INF , P4 ;  /* 0xff80000083837808 */ /* 0x000fe40002000000 */
[----:B------:R-:W-:-:S02]  /*1b750*/  FMNMX.FTZ R199, R130, R199, !PT ;  /* 0x000000c782c77209 */ /* 0x000fc40007810000 */
[----:B------:R-:W-:Y:S01]  /*1b760*/  ISETP.GT.AND P4, PT, R13, 0x99, PT ;  /* 0x000000990d00780c */ /* 0x000fe20003f84270 */
[----:B------:R-:W4:Y:S01]  /*1b770*/  MUFU.TANH R95, R95 ;  /* 0x0000005f005f7308 */ /* 0x000f220000002400 */
[----:B------:R-:W-:Y:S02]  /*1b780*/  FSEL R134, R134, -INF , P3 ;  /* 0xff80000086867808 */ /* 0x000fe40001800000 */
[----:B------:R-:W-:Y:S02]  /*1b790*/  FMNMX.FTZ R199, R131, R199, !PT ;  /* 0x000000c783c77209 */ /* 0x000fe40007810000 */
[----:B------:R-:W-:Y:S02]  /*1b7a0*/  ISETP.GT.AND P3, PT, R13, 0xa0, PT ;  /* 0x000000a00d00780c */ /* 0x000fe40003f64270 */
[----:B------:R-:W-:Y:S01]  /*1b7b0*/  FSEL R135, R135, -INF , P4 ;  /* 0xff80000087877808 */ /* 0x000fe20002000000 */
[----:B------:R-:W4:Y:S01]  /*1b7c0*/  MUFU.TANH R98, R98 ;  /* 0x0000006200627308 */ /* 0x000f220000002400 */
[----:B------:R-:W-:-:S02]  /*1b7d0*/  FMNMX.FTZ R199, R134, R199, !PT ;  /* 0x000000c786c77209 */ /* 0x000fc40007810000 */
[----:B------:R-:W-:Y:S02]  /*1b7e0*/  ISETP.GT.AND P4, PT, R13, 0xa1, PT ;  /* 0x000000a10d00780c */ /* 0x000fe40003f84270 */
[----:B------:R-:W-:Y:S02]  /*1b7f0*/  FSEL R106, R106, -INF , P3 ;  /* 0xff8000006a6a7808 */ /* 0x000fe40001800000 */
[----:B------:R-:W-:Y:S01]  /*1b800*/  FMNMX.FTZ R199, R135, R199, !PT ;  /* 0x000000c787c77209 */ /* 0x000fe20007810000 */
[----:B------:R-:W4:Y:S01]  /*1b810*/  MUFU.TANH R99, R99 ;  /* 0x0000006300637308 */ /* 0x000f220000002400 */
[----:B--2---:R-:W-:Y:S01]  /*1b820*/  FMNMX.FTZ R14, R14, R88, !PT ;  /* 0x000000580e0e7209 */ /* 0x004fe20007810000 */
[----:B------:R-:W-:Y:S01]  /*1b830*/  IMAD.U32 R88, RZ, RZ, UR4 ;  /* 0x00000004ff587e24 */ /* 0x000fe2000f8e00ff */
[----:B------:R-:W-:Y:S02]  /*1b840*/  ISETP.GT.AND P3, PT, R13, 0xa8, PT ;  /* 0x000000a80d00780c */ /* 0x000fe40003f64270 */
[----:B------:R-:W-:Y:S01]  /*1b850*/  FSEL R107, R107, -INF , P4 ;  /* 0xff8000006b6b7808 */ /* 0x000fe20002000000 */
[----:B------:R-:W-:-:S01]  /*1b860*/  FFMA.FTZ R205, R14, R88, -8 ;  /* 0xc10000000ecd7423 */ /* 0x000fc20000010058 */
[----:B------:R-:W-:Y:S01]  /*1b870*/  FMNMX.FTZ R199, R106, R199, !PT ;  /* 0x000000c76ac77209 */ /* 0x000fe20007810000 */
[----:B------:R-:W2:Y:S01]  /*1b880*/  MUFU.TANH R102, R102 ;  /* 0x0000006600667308 */ /* 0x000ea20000002400 */
[----:B------:R-:W-:-:S02]  /*1b890*/  ISETP.GT.AND P4, PT, R13, 0xa9, PT ;  /* 0x000000a90d00780c */ /* 0x000fc40003f84270 */
[----:B------:R-:W-:Y:S02]  /*1b8a0*/  FSEL R93, R93, -INF , P3 ;  /* 0xff8000005d5d7808 */ /* 0x000fe40001800000 */
[----:B------:R-:W-:Y:S02]  /*1b8b0*/  FMNMX.FTZ R199, R107, R199, !PT ;  /* 0x000000c76bc77209 */ /* 0x000fe40007810000 */
[----:B------:R-:W-:Y:S02]  /*1b8c0*/  FSETP.NEU.FTZ.AND P2, PT, R14, -INF , PT ;  /* 0xff8000000e00780b */ /* 0x000fe40003f5d000 */
[----:B------:R-:W-:Y:S02]  /*1b8d0*/  ISETP.GT.AND P3, PT, R13, 0xb0, PT ;  /* 0x000000b00d00780c */ /* 0x000fe40003f64270 */
[----:B------:R-:W-:Y:S02]  /*1b8e0*/  FSEL R111, R111, -INF , P4 ;  /* 0xff8000006f6f7808 */ /* 0x000fe40002000000 */
[----:B------:R-:W-:-:S02]  /*1b8f0*/  FMNMX.FTZ R199, R93, R199, !PT ;  /* 0x000000c75dc77209 */ /* 0x000fc40007810000 */
[----:B------:R-:W-:Y:S02]  /*1b900*/  FSEL R103, R205, RZ, P2 ;  /* 0x000000ffcd677208 */ /* 0x000fe40001000000 */
[----:B------:R1:W2:Y:S01]  /*1b910*/  MUFU.TANH R205, R206 ;  /* 0x000000ce00cd7308 */ /* 0x0002a20000002400 */
[----:B------:R-:W-:Y:S02]  /*1b920*/  ISETP.GT.AND P4, PT, R13, 0xb1, PT ;  /* 0x000000b10d00780c */ /* 0x000fe40003f84270 */
[----:B------:R-:W-:Y:S01]  /*1b930*/  FSEL R114, R114, -INF , P3 ;  /* 0xff80000072727808 */ /* 0x000fe20001800000 */
[----:B------:R-:W-:-:S01]  /*1b940*/  FFMA.FTZ R204, R204, R88, -R103 ;  /* 0x00000058cccc7223 */ /* 0x000fc20000010867 */
[----:B------:R-:W-:Y:S01]  /*1b950*/  ISETP.GT.AND P3, PT, R13, 0xb8, PT ;  /* 0x000000b80d00780c */ /* 0x000fe20003f64270 */
[----:B------:R-:W-:-:S01]  /*1b960*/  FFMA.FTZ R128, R128, R88, -R103 ;  /* 0x0000005880807223 */ /* 0x000fc20000010867 */
[----:B------:R-:W-:Y:S01]  /*1b970*/  FSEL R115, R115, -INF , P4 ;  /* 0xff80000073737808 */ /* 0x000fe20002000000 */
[----:B------:R-:W-:-:S01]  /*1b980*/  FFMA.FTZ R15, R15, R88, -R103 ;  /* 0x000000580f0f7223 */ /* 0x000fc20000010867 */
[----:B-1----:R-:W-:Y:S01]  /*1b990*/  FMNMX.FTZ R206, R111, R199, !PT ;  /* 0x000000c76fce7209 */ /* 0x002fe20007810000 */
[----:B------:R-:W-:-:S01]  /*1b9a0*/  FFMA.FTZ R186, R186, R88, -R103 ;  /* 0x00000058baba7223 */ /* 0x000fc20000010867 */
[----:B------:R-:W-:Y:S01]  /*1b9b0*/  ISETP.GT.AND P4, PT, R13, 0xb9, PT ;  /* 0x000000b90d00780c */ /* 0x000fe20003f84270 */
[----:B------:R1:W-:Y:S01]  /*1b9c0*/  MUFU.EX2 R199, R204 ;  /* 0x000000cc00c77308 */ /* 0x0003e20000000800 */
[----:B------:R-:W-:Y:S01]  /*1b9d0*/  FMNMX.FTZ R206, R114, R206, !PT ;  /* 0x000000ce72ce7209 */ /* 0x000fe20007810000 */
[-CC-:B------:R-:W-:Y:S01]  /*1b9e0*/  FFMA.FTZ R187, R187, R88.reuse, -R103.reuse ;  /* 0x00000058bbbb7223 */ /* 0x180fe20000010867 */
[----:B------:R-:W-:Y:S01]  /*1b9f0*/  FSEL R118, R118, -INF , P3 ;  /* 0xff80000076767808 */ /* 0x000fe20001800000 */
[--C-:B------:R-:W-:Y:S01]  /*1ba00*/  FFMA.FTZ R190, R190, R88, -R103.reuse ;  /* 0x00000058bebe7223 */ /* 0x100fe20000010867 */
[----:B------:R-:W-:Y:S01]  /*1ba10*/  FMNMX.FTZ R206, R115, R206, !PT ;  /* 0x000000ce73ce7209 */ /* 0x000fe20007810000 */
[-CC-:B------:R-:W-:Y:S01]  /*1ba20*/  FFMA.FTZ R191, R191, R88.reuse, -R103.reuse ;  /* 0x00000058bfbf7223 */ /* 0x180fe20000010867 */
[----:B------:R-:W-:Y:S01]  /*1ba30*/  ISETP.GT.AND P3, PT, R13, 0xc0, PT ;  /* 0x000000c00d00780c */ /* 0x000fe20003f64270 */
[-CC-:B------:R-:W-:Y:S01]  /*1ba40*/  FFMA.FTZ R194, R194, R88.reuse, -R103.reuse ;  /* 0x00000058c2c27223 */ /* 0x180fe20000010867 */
[----:B-1----:R-:W-:-:S01]  /*1ba50*/  FFMA.FTZ R204, R129, R88, -R103 ;  /* 0x0000005881cc7223 */ /* 0x002fc20000010867 */
[----:B------:R-:W-:Y:S01]  /*1ba60*/  FSEL R129, R119, -INF , P4 ;  /* 0xff80000077817808 */ /* 0x000fe20002000000 */
[----:B------:R-:W-:-:S01]  /*1ba70*/  FFMA.FTZ R195, R195, R88, -R103 ;  /* 0x00000058c3c37223 */ /* 0x000fc20000010867 */
[----:B------:R-:W-:Y:S01]  /*1ba80*/  FMNMX.FTZ R206, R118, R206, !PT ;  /* 0x000000ce76ce7209 */ /* 0x000fe20007810000 */
[----:B------:R0:W-:Y:S01]  /*1ba90*/  MUFU.EX2 R119, R204 ;  /* 0x000000cc00777308 */ /* 0x0001e20000000800 */
[----:B------:R-:W-:Y:S01]  /*1baa0*/  ISETP.GT.AND P4, PT, R13, 0xc1, PT ;  /* 0x000000c10d00780c */ /* 0x000fe20003f84270 */
[-CC-:B------:R-:W-:Y:S01]  /*1bab0*/  FFMA.FTZ R168, R168, R88.reuse, -R103.reuse ;  /* 0x00000058a8a87223 */ /* 0x180fe20000010867 */
[----:B------:R-:W-:-:S01]  /*1bac0*/  FFMA.FTZ R169, R169, R88, -R103 ;  /* 0x00000058a9a97223 */ /* 0x000fc20000010867 */
[-CC-:B------:R-:W-:Y:S01]  /*1bad0*/  FFMA.FTZ R172, R172, R88.reuse, -R103.reuse ;  /* 0x00000058acac7223 */ /* 0x180fe20000010867 */
[----:B------:R-:W-:-:S01]  /*1bae0*/  FFMA.FTZ R173, R173, R88, -R103 ;  /* 0x00000058adad7223 */ /* 0x000fc20000010867 */
[-CC-:B------:R-:W-:Y:S01]  /*1baf0*/  FFMA.FTZ R176, R176, R88.reuse, -R103.reuse ;  /* 0x00000058b0b07223 */ /* 0x180fe20000010867 */
[----:B------:R-:W-:-:S01]  /*1bb00*/  FFMA.FTZ R177, R177, R88, -R103 ;  /* 0x00000058b1b17223 */ /* 0x000fc20000010867 */
[-CC-:B------:R-:W-:Y:S01]  /*1bb10*/  FFMA.FTZ R180, R180, R88.reuse, -R103.reuse ;  /* 0x00000058b4b47223 */ /* 0x180fe20000010867 */
[----:B0-----:R-:W-:Y:S01]  /*1bb20*/  FSEL R204, R90, -INF , P3 ;  /* 0xff8000005acc7808 */ /* 0x001fe20001800000 */
[--C-:B------:R-:W-:Y:S01]  /*1bb30*/  FFMA.FTZ R181, R181, R88, -R103.reuse ;  /* 0x00000058b5b57223 */ /* 0x100fe20000010867 */
[----:B------:R-:W-:Y:S01]  /*1bb40*/  FMNMX.FTZ R90, R129, R206, !PT ;  /* 0x000000ce815a7209 */ /* 0x000fe20007810000 */
[-CC-:B------:R-:W-:Y:S01]  /*1bb50*/  FFMA.FTZ R152, R152, R88.reuse, -R103.reuse ;  /* 0x0000005898987223 */ /* 0x180fe20000010867 */
[----:B------:R-:W-:Y:S01]  /*1bb60*/  ISETP.GT.AND P3, PT, R13, 0xc8, PT ;  /* 0x000000c80d00780c */ /* 0x000fe20003f64270 */
[-CC-:B------:R-:W-:Y:S01]  /*1bb70*/  FFMA.FTZ R153, R153, R88.reuse, -R103.reuse ;  /* 0x0000005899997223 */ /* 0x180fe20000010867 */
[----:B---3--:R-:W-:Y:S01]  /*1bb80*/  FSEL R206, R91, -INF , P4 ;  /* 0xff8000005bce7808 */ /* 0x008fe20002000000 */
[--C-:B------:R-:W-:Y:S01]  /*1bb90*/  FFMA.FTZ R91, R133, R88, -R103.reuse ;  /* 0x00000058855b7223 */ /* 0x100fe20000010867 */
[----:B------:R-:W-:Y:S01]  /*1bba0*/  FMNMX.FTZ R90, R204, R90, !PT ;  /* 0x0000005acc5a7209 */ /* 0x000fe20007810000 */
[-CC-:B------:R-:W-:Y:S01]  /*1bbb0*/  FFMA.FTZ R156, R156, R88.reuse, -R103.reuse ;  /* 0x000000589c9c7223 */ /* 0x180fe20000010867 */
[----:B------:R-:W-:Y:S01]  /*1bbc0*/  ISETP.GT.AND P4, PT, R13, 0xc9, PT ;  /* 0x000000c90d00780c */ /* 0x000fe20003f84270 */
[-CC-:B------:R-:W-:Y:S01]  /*1bbd0*/  FFMA.FTZ R157, R157, R88.reuse, -R103.reuse ;  /* 0x000000589d9d7223 */ /* 0x180fe20000010867 */
[----:B----4-:R-:W-:Y:S01]  /*1bbe0*/  FSEL R94, R94, -INF , P3 ;  /* 0xff8000005e5e7808 */ /* 0x010fe20001800000 */
[--C-:B------:R-:W-:Y:S01]  /*1bbf0*/  FFMA.FTZ R160, R160, R88, -R103.reuse ;  /* 0x00000058a0a07223 */ /* 0x100fe20000010867 */
[----:B------:R-:W-:Y:S01]  /*1bc00*/  FMNMX.FTZ R90, R206, R90, !PT ;  /* 0x0000005ace5a7209 */ /* 0x000fe20007810000 */
[-CC-:B------:R-:W-:Y:S01]  /*1bc10*/  FFMA.FTZ R161, R161, R88.reuse, -R103.reuse ;  /* 0x00000058a1a17223 */ /* 0x180fe20000010867 */
[----:B------:R-:W-:Y:S01]  /*1bc20*/  ISETP.GT.AND P3, PT, R13, 0xd0, PT ;  /* 0x000000d00d00780c */ /* 0x000fe20003f64270 */
[-CC-:B------:R-:W-:Y:S01]  /*1bc30*/  FFMA.FTZ R164, R164, R88.reuse, -R103.reuse ;  /* 0x00000058a4a47223 */ /* 0x180fe20000010867 */
[----:B------:R-:W-:Y:S01]  /*1bc40*/  FSEL R133, R95, -INF , P4 ;  /* 0xff8000005f857808 */ /* 0x000fe20002000000 */
[--C-:B------:R-:W-:Y:S01]  /*1bc50*/  FFMA.FTZ R165, R165, R88, -R103.reuse ;  /* 0x00000058a5a57223 */ /* 0x100fe20000010867 */
[----:B------:R-:W-:Y:S01]  /*1bc60*/  FMNMX.FTZ R90, R94, R90, !PT ;  /* 0x0000005a5e5a7209 */ /* 0x000fe20007810000 */
[----:B------:R0:W-:Y:S01]  /*1bc70*/  MUFU.EX2 R95, R91 ;  /* 0x0000005b005f7308 */ /* 0x0001e20000000800 */
[----:B------:R-:W-:Y:S01]  /*1bc80*/  ISETP.GT.AND P4, PT, R13, 0xd1, PT ;  /* 0x000000d10d00780c */ /* 0x000fe20003f84270 */
[-CC-:B------:R-:W-:Y:S01]  /*1bc90*/  FFMA.FTZ R136, R136, R88.reuse, -R103.reuse ;  /* 0x0000005888887223 */ /* 0x180fe20000010867 */
[----:B------:R-:W-:Y:S01]  /*1bca0*/  FSEL R98, R98, -INF , P3 ;  /* 0xff80000062627808 */ /* 0x000fe20001800000 */
[--C-:B------:R-:W-:Y:S01]  /*1bcb0*/  FFMA.FTZ R137, R137, R88, -R103.reuse ;  /* 0x0000005889897223 */ /* 0x100fe20000010867 */
[----:B------:R-:W-:Y:S01]  /*1bcc0*/  FMNMX.FTZ R90, R133, R90, !PT ;  /* 0x0000005a855a7209 */ /* 0x000fe20007810000 */
[-CC-:B------:R-:W-:Y:S01]  /*1bcd0*/  FFMA.FTZ R140, R140, R88.reuse, -R103.reuse ;  /* 0x000000588c8c7223 */ /* 0x180fe20000010867 */
[----:B------:R-:W-:Y:S01]  /*1bce0*/  ISETP.GT.AND P3, PT, R13, 0xd8, PT ;  /* 0x000000d80d00780c */ /* 0x000fe20003f64270 */
[-CC-:B------:R-:W-:Y:S01]  /*1bcf0*/  FFMA.FTZ R141, R141, R88.reuse, -R103.reuse ;  /* 0x000000588d8d7223 */ /* 0x180fe20000010867 */
[----:B0-----:R-:W-:-:S01]  /*1bd00*/  FFMA.FTZ R91, R104, R88, -R103 ;  /* 0x00000058685b7223 */ /* 0x001fc20000010867 */
[----:B------:R-:W-:Y:S01]  /*1bd10*/  FSEL R104, R99, -INF , P4 ;  /* 0xff80000063687808 */ /* 0x000fe20002000000 */
[----:B------:R-:W-:-:S01]  /*1bd20*/  FFMA.FTZ R144, R144, R88, -R103 ;  /* 0x0000005890907223 */ /* 0x000fc20000010867 */
[----:B------:R-:W-:Y:S01]  /*1bd30*/  FMNMX.FTZ R90, R98, R90, !PT ;  /* 0x0000005a625a7209 */ /* 0x000fe20007810000 */
[----:B------:R-:W-:-:S01]  /*1bd40*/  FFMA.FTZ R145, R145, R88, -R103 ;  /* 0x0000005891917223 */ /* 0x000fc20000010867 */
[----:B------:R-:W-:Y:S01]  /*1bd50*/  ISETP.GT.AND P4, PT, R13, 0xd9, PT ;  /* 0x000000d90d00780c */ /* 0x000fe20003f84270 */
[----:B------:R-:W-:-:S01]  /*1bd60*/  FFMA.FTZ R148, R148, R88, -R103 ;  /* 0x0000005894947223 */ /* 0x000fc20000010867 */
[----:B--2---:R-:W-:Y:S01]  /*1bd70*/  FSEL R102, R102, -INF , P3 ;  /* 0xff80000066667808 */ /* 0x004fe20001800000 */
[----:B------:R-:W-:-:S01]  /*1bd80*/  FFMA.FTZ R149, R149, R88, -R103 ;  /* 0x0000005895957223 */ /* 0x000fc20000010867 */
[----:B------:R-:W-:Y:S01]  /*1bd90*/  FMNMX.FTZ R90, R104, R90, !PT ;  /* 0x0000005a685a7209 */ /* 0x000fe20007810000 */
[----:B------:R-:W-:-:S01]  /*1bda0*/  FFMA.FTZ R120, R120, R88, -R103 ;  /* 0x0000005878787223 */ /* 0x000fc20000010867 */
[----:B------:R-:W-:Y:S01]  /*1bdb0*/  FSEL R205, R205, -INF , P4 ;  /* 0xff800000cdcd7808 */ /* 0x000fe20002000000 */
        /* <DEDUP_REMOVED lines=34> */
[----:B------:R-:W-:Y:S02]  /*1bfe0*/  FSEL R123, R90, RZ, P3 ;  /* 0x000000ff5a7b7208 */ /* 0x000fe40001800000 */
[----:B------:R-:W-:Y:S02]  /*1bff0*/  FSEL R90, R14, RZ, P2 ;  /* 0x000000ff0e5a7208 */ /* 0x000fe40001000000 */
[----:B------:R-:W-:Y:S01]  /*1c000*/  ISETP.NE.AND P2, PT, R207, RZ, PT ;  /* 0x000000ffcf00720c */ /* 0x000fe20003f45270 */
[----:B------:R-:W-:Y:S01]  /*1c010*/  MUFU.EX2 R195, R195 ;  /* 0x000000c300c37308 */ /* 0x000fe20000000800 */
[----:B------:R-:W-:-:S01]  /*1c020*/  FFMA.FTZ R184, R184, R88, -R123 ;  /* 0x00000058b8b87223 */ /* 0x000fc2000001087b */
[----:B------:R-:W-:Y:S01]  /*1c030*/  FADD.FTZ R90, -R90, R3 ;  /* 0x000000035a5a7221 */ /* 0x000fe20000010100 */
[----:B------:R-:W-:-:S01]  /*1c040*/  FFMA.FTZ R3, R142, R88, -R123 ;  /* 0x000000588e037223 */ /* 0x000fc2000001087b */
[-CC-:B------:R-:W-:Y:S01]  /*1c050*/  FFMA.FTZ R185, R185, R88.reuse, -R123.reuse ;  /* 0x00000058b9b97223 */ /* 0x180fe2000001087b */
[----:B------:R-:W-:-:S01]  /*1c060*/  FFMA.FTZ R188, R188, R88, -R123 ;  /* 0x00000058bcbc7223 */ /* 0x000fc2000001087b */
[-C--:B------:R-:W-:Y:S01]  /*1c070*/  FMUL.FTZ R90, R90, R88.reuse ;  /* 0x000000585a5a7220 */ /* 0x080fe20000410000 */
        /* <DEDUP_REMOVED lines=9> */
[----:B------:R0:W1:Y:S01]  /*1c110*/  MUFU.EX2 R142, R90 ;  /* 0x0000005a008e7308 */ /* 0x0000620000000800 */
        /* <DEDUP_REMOVED lines=8> */
[----:B------:R-:W-:-:S01]  /*1c1a0*/  FFMA.FTZ R158, R158, R88, -R123 ;  /* 0x000000589e9e7223 */ /* 0x000fc2000001087b */
[----:B------:R-:W-:Y:S01]  /*1c1b0*/  FFMA.FTZ R159, R159, R88, -R123 ;  /* 0x000000589f9f7223 */ /* 0x000fe2000001087b */
[----:B0-----:R-:W-:-:S02]  /*1c1c0*/  VIADD R90, R12, 0x600 ;  /* 0x000006000c5a7836 */ /* 0x001fc40000000000 */
[-CC-:B------:R-:W-:Y:S01]  /*1c1d0*/  FFMA.FTZ R12, R111, R88.reuse, -R123.reuse ;  /* 0x000000586f0c7223 */ /* 0x180fe2000001087b */
[----:B------:R-:W-:-:S01]  /*1c1e0*/  FFMA.FTZ R162, R162, R88, -R123 ;  /* 0x00000058a2a27223 */ /* 0x000fc2000001087b */
[-CC-:B------:R-:W-:Y:S01]  /*1c1f0*/  FFMA.FTZ R163, R163, R88.reuse, -R123.reuse ;  /* 0x00000058a3a37223 */ /* 0x180fe2000001087b */
[----:B------:R-:W-:-:S01]  /*1c200*/  FFMA.FTZ R166, R166, R88, -R123 ;  /* 0x00000058a6a67223 */ /* 0x000fc2000001087b */
[----:B------:R-:W0:Y:S01]  /*1c210*/  MUFU.EX2 R172, R172 ;  /* 0x000000ac00ac7308 */ /* 0x000e220000000800 */
[----:B-1----:R-:W-:-:S01]  /*1c220*/  FFMA.FTZ R236, R142, R236, R128 ;  /* 0x000000ec8eec7223 */ /* 0x002fc20000010080 */
[----:B------:R-:W-:Y:S01]  /*1c230*/  R2UR UR6, R90 ;  /* 0x000000005a0672ca */ /* 0x000fe200000e0000 */
[----:B------:R-:W-:-:S01]  /*1c240*/  FFMA.FTZ R167, R167, R88, -R123 ;  /* 0x00000058a7a77223 */ /* 0x000fc2000001087b */
[----:B------:R-:W-:Y:S01]  /*1c250*/  FFMA.FTZ R138, R138, R88, -R123 ;  /* 0x000000588a8a7223 */ /* 0x000fe2000001087b */
[----:B------:R-:W-:-:S01]  /*1c260*/  FADD.FTZ R236, R15, R236 ;  /* 0x000000ec0fec7221 */ /* 0x000fc20000010000 */
[-CC-:B------:R-:W-:Y:S01]  /*1c270*/  FFMA.FTZ R139, R139, R88.reuse, -R123.reuse ;  /* 0x000000588b8b7223 */ /* 0x180fe2000001087b */
[----:B------:R-:W-:-:S01]  /*1c280*/  FFMA.FTZ R143, R143, R88, -R123 ;  /* 0x000000588f8f7223 */ /* 0x000fc2000001087b */
[----:B------:R1:W-:Y:S01]  /*1c290*/  MUFU.EX2 R99, R91 ;  /* 0x0000005b00637308 */ /* 0x0003e20000000800 */
[----:B------:R-:W-:-:S01]  /*1c2a0*/  FADD.FTZ R236, R186, R236 ;  /* 0x000000ecbaec7221 */ /* 0x000fc20000010000 */
[-CC-:B------:R-:W-:Y:S01]  /*1c2b0*/  FFMA.FTZ R146, R146, R88.reuse, -R123.reuse ;  /* 0x0000005892927223 */ /* 0x180fe2000001087b */
[----:B------:R-:W-:-:S01]  /*1c2c0*/  FFMA.FTZ R147, R147, R88, -R123 ;  /* 0x0000005893937223 */ /* 0x000fc2000001087b */
[----:B------:R-:W-:Y:S01]  /*1c2d0*/  FFMA.FTZ R150, R150, R88, -R123 ;  /* 0x0000005896967223 */ /* 0x000fe2000001087b */
[----:B------:R-:W-:-:S01]  /*1c2e0*/  FADD.FTZ R236, R187, R236 ;  /* 0x000000ecbbec7221 */ /* 0x000fc20000010000 */
[-CC-:B------:R-:W-:Y:S01]  /*1c2f0*/  FFMA.FTZ R151, R151, R88.reuse, -R123.reuse ;  /* 0x0000005897977223 */ /* 0x180fe2000001087b */
[----:B------:R-:W-:-:S01]  /*1c300*/  FFMA.FTZ R122, R122, R88, -R123 ;  /* 0x000000587a7a7223 */ /* 0x000fc2000001087b */
[----:B------:R-:W3:Y:S01]  /*1c310*/  MUFU.EX2 R173, R173 ;  /* 0x000000ad00ad7308 */ /* 0x000ee20000000800 */
[----:B------:R-:W-:-:S01]  /*1c320*/  FADD.FTZ R236, R190, R236 ;  /* 0x000000ecbeec7221 */ /* 0x000fc20000010000 */
[----:B-1----:R-:W-:Y:S01]  /*1c330*/  FSEL R91, R13, RZ, P3 ;  /* 0x000000ff0d5b7208 */ /* 0x002fe20001800000 */
[----:B------:R-:W-:-:S01]  /*1c340*/  FFMA.FTZ R198, R198, R88, -R123 ;  /* 0x00000058c6c67223 */ /* 0x000fc2000001087b */
[----:B------:R-:W-:Y:S01]  /*1c350*/  FFMA.FTZ R126, R126, R88, -R123 ;  /* 0x000000587e7e7223 */ /* 0x000fe2000001087b */
[----:B------:R-:W-:-:S01]  /*1c360*/  FADD.FTZ R236, R191, R236 ;  /* 0x000000ecbfec7221 */ /* 0x000fc20000010000 */
[----:B------:R-:W-:Y:S01]  /*1c370*/  FFMA.FTZ R127, R127, R88, -R123 ;  /* 0x000000587f7f7223 */ /* 0x000fe2000001087b */
[----:B------:R-:W-:-:S01]  /*1c380*/  FADD.FTZ R91, -R91, R0 ;  /* 0x000000005b5b7221 */ /* 0x000fc20000010100 */
[----:B------:R-:W1:Y:S01]  /*1c390*/  MUFU.EX2 R176, R176 ;  /* 0x000000b000b07308 */ /* 0x000e620000000800 */
[----:B------:R-:W-:-:S01]  /*1c3a0*/  FADD.FTZ R236, R194, R236 ;  /* 0x000000ecc2ec7221 */ /* 0x000fc20000010000 */
[-CC-:B------:R-:W-:Y:S01]  /*1c3b0*/  FFMA.FTZ R130, R130, R88.reuse, -R123.reuse ;  /* 0x0000005882827223 */ /* 0x180fe2000001087b */
[-C--:B------:R-:W-:Y:S01]  /*1c3c0*/  FMUL.FTZ R0, R91, R88.reuse ;  /* 0x000000585b007220 */ /* 0x080fe20000410000 */
[----:B------:R-:W-:Y:S01]  /*1c3d0*/  FFMA.FTZ R131, R131, R88, -R123 ;  /* 0x0000005883837223 */ /* 0x000fe2000001087b */
[----:B------:R-:W-:-:S01]  /*1c3e0*/  FADD.FTZ R236, R195, R236 ;  /* 0x000000ecc3ec7221 */ /* 0x000fc20000010000 */
[-CC-:B------:R-:W-:Y:S01]  /*1c3f0*/  FFMA.FTZ R134, R134, R88.reuse, -R123.reuse ;  /* 0x0000005886867223 */ /* 0x180fe2000001087b */
[----:B------:R-:W-:-:S01]  /*1c400*/  FFMA.FTZ R135, R135, R88, -R123 ;  /* 0x0000005887877223 */ /* 0x000fc2000001087b */
[----:B------:R-:W4:Y:S01]  /*1c410*/  MUFU.EX2 R177, R177 ;  /* 0x000000b100b17308 */ /* 0x000f220000000800 */
[----:B------:R-:W-:-:S01]  /*1c420*/  FADD.FTZ R236, R168, R236 ;  /* 0x000000eca8ec7221 */ /* 0x000fc20000010000 */
[-CC-:B------:R-:W-:Y:S01]  /*1c430*/  FFMA.FTZ R106, R106, R88.reuse, -R123.reuse ;  /* 0x000000586a6a7223 */ /* 0x180fe2000001087b */
[----:B------:R-:W-:-:S01]  /*1c440*/  FFMA.FTZ R107, R107, R88, -R123 ;  /* 0x000000586b6b7223 */ /* 0x000fc2000001087b */
[----:B------:R-:W-:Y:S01]  /*1c450*/  FFMA.FTZ R93, R93, R88, -R123 ;  /* 0x000000585d5d7223 */ /* 0x000fe2000001087b */
[----:B--2---:R-:W-:-:S01]  /*1c460*/  FADD.FTZ R236, R169, R236 ;  /* 0x000000eca9ec7221 */ /* 0x004fc20000010000 */
[-CC-:B------:R-:W-:Y:S01]  /*1c470*/  FFMA.FTZ R90, R115, R88.reuse, -R123.reuse ;  /* 0x00000058735a7223 */ /* 0x180fe2000001087b */
[----:B------:R-:W-:-:S01]  /*1c480*/  FFMA.FTZ R114, R114, R88, -R123 ;  /* 0x0000005872727223 */ /* 0x000fc2000001087b */
[----:B------:R-:W2:Y:S01]  /*1c490*/  MUFU.EX2 R180, R180 ;  /* 0x000000b400b47308 */ /* 0x000ea20000000800 */
[----:B0-----:R-:W-:-:S01]  /*1c4a0*/  FADD.FTZ R236, R172, R236 ;  /* 0x000000ecacec7221 */ /* 0x001fc20000010000 */
[-CC-:B------:R-:W-:Y:S01]  /*1c4b0*/  FFMA.FTZ R118, R118, R88.reuse, -R123.reuse ;  /* 0x0000005876767223 */ /* 0x180fe2000001087b */
[----:B------:R-:W-:-:S01]  /*1c4c0*/  FFMA.FTZ R204, R204, R88, -R123 ;  /* 0x00000058cccc7223 */ /* 0x000fc2000001087b */
[----:B------:R-:W-:Y:S01]  /*1c4d0*/  FFMA.FTZ R206, R206, R88, -R123 ;  /* 0x00000058cece7223 */ /* 0x000fe2000001087b */
[----:B---3--:R-:W-:-:S01]  /*1c4e0*/  FADD.FTZ R236, R173, R236 ;  /* 0x000000ecadec7221 */ /* 0x008fc20000010000 */
[-CC-:B------:R-:W-:Y:S01]  /*1c4f0*/  FFMA.FTZ R94, R94, R88.reuse, -R123.reuse ;  /* 0x000000585e5e7223 */ /* 0x180fe2000001087b */
[----:B------:R-:W-:-:S01]  /*1c500*/  FFMA.FTZ R133, R133, R88, -R123 ;  /* 0x0000005885857223 */ /* 0x000fc2000001087b */
[----:B------:R-:W-:Y:S01]  /*1c510*/  MUFU.EX2 R184, R184 ;  /* 0x000000b800b87308 */ /* 0x000fe20000000800 */
[----:B-1----:R-:W-:-:S01]  /*1c520*/  FADD.FTZ R236, R176, R236 ;  /* 0x000000ecb0ec7221 */ /* 0x002fc20000010000 */
[-CC-:B------:R-:W-:Y:S01]  /*1c530*/  FFMA.FTZ R98, R98, R88.reuse, -R123.reuse ;  /* 0x0000005862627223 */ /* 0x180fe2000001087b */
[----:B------:R-:W-:-:S01]  /*1c540*/  FFMA.FTZ R104, R104, R88, -R123 ;  /* 0x0000005868687223 */ /* 0x000fc2000001087b */
[----:B------:R-:W-:Y:S01]  /*1c550*/  FFMA.FTZ R102, R102, R88, -R123 ;  /* 0x0000005866667223 */ /* 0x000fe2000001087b */
[----:B----4-:R-:W-:-:S01]  /*1c560*/  FADD.FTZ R236, R177, R236 ;  /* 0x000000ecb1ec7221 */ /* 0x010fc20000010000 */
[----:B------:R-:W-:-:S02]  /*1c570*/  SHF.R.U32.HI R207, RZ, 0x7, R227 ;  /* 0x00000007ffcf7819 */ /* 0x000fc400000116e3 */
[----:B------:R-:W0:Y:S01]  /*1c580*/  MUFU.EX2 R0, R0 ;  /* 0x0000000000007308 */ /* 0x000e220000000800 */
[----:B--2---:R-:W-:-:S07]  /*1c590*/  FADD.FTZ R236, R180, R236 ;  /* 0x000000ecb4ec7221 */ /* 0x004fce0000010000 */
[----:B------:R-:W1:Y:S08]  /*1c5a0*/  MUFU.EX2 R181, R181 ;  /* 0x000000b500b57308 */ /* 0x000e700000000800 */
        /* <DEDUP_REMOVED lines=56> */
[----:B------:R-:W-:-:S04]  /*1c930*/  MOV R91, 0xc0000010 ;  /* 0xc0000010005b7802 */ /* 0x000fc80000000f00 */
[----:B------:R-:W-:Y:S01]  /*1c940*/  R2UR UR7, R91 ;  /* 0x000000005b0772ca */ /* 0x000fe200000e0000 */
[----:B------:R-:W-:-:S01]  /*1c950*/  FFMA.FTZ R91, R129, R88, -R123 ;  /* 0x00000058815b7223 */ /* 0x000fc2000001087b */
[----:B------:R-:W0:Y:S01]  /*1c960*/  MUFU.EX2 R154, R154 ;  /* 0x0000009a009a7308 */ /* 0x000e220000000800 */
[----:B-1----:R-:W-:-:S01]  /*1c970*/  FADD.FTZ R235, R182, R235 ;  /* 0x000000ebb6eb7221 */ /* 0x002fc20000010000 */
[----:B------:R-:W-:-:S06]  /*1c980*/  FFMA.FTZ R123, R205, R88, -R123 ;  /* 0x00000058cd7b7223 */ /* 0x000fcc000001087b */
[----:B------:R-:W1:Y:S01]  /*1c990*/  MUFU.EX2 R155, R155 ;  /* 0x0000009b009b7308 */ /* 0x000e620000000800 */
[----:B--2---:R-:W-:-:S02]  /*1c9a0*/  FADD.FTZ R235, R183, R235 ;  /* 0x000000ebb7eb7221 */ /* 0x004fc40000010000 */
[----:B------:R-:W-:Y:S05]  /*1c9b0*/  QGMMA.64x128x32.F32.E4M3.E4M3 R24, R200, gdesc[UR4], R24, gsb0 ;  /* 0x01e00004c8187df3 */ /* 0x000fea0008000818 */
        /* <DEDUP_REMOVED lines=36> */
[----:B------:R-:W-:-:S06]  /*1cc00*/  WARPGROUP.DEPBAR.LE gsb0, 0x0 ;  /* 0x00008000000079c5 */ /* 0x000fcc0000010000 */
        /* <DEDUP_REMOVED lines=18> */
[----:B--2---:R-:W-:-:S01]  /*1cd30*/  FADD.FTZ R235, R127, R235 ;  /* 0x000000eb7feb7221 */ /* 0x004fc20000010000 */
[----:B------:R-:W-:-:S06]  /*1cd40*/  FADD.FTZ R115, R119, R111 ;  /* 0x0000006f77737221 */ /* 0x000fcc0000010000 */
        /* <DEDUP_REMOVED lines=9> */
[----:B------:R-:W-:-:S06]  /*1cde0*/  FADD.FTZ R129, R99, R129 ;  /* 0x0000008163817221 */ /* 0x000fcc0000010000 */
        /* <DEDUP_REMOVED lines=42> */
[----:B------:R0:W3:Y:S01]  /*1d090*/  MUFU.EX2 R129, R133 ;  /* 0x0000008500817308 */ /* 0x0000e20000000800 */
[----:B-1----:R-:W-:-:S07]  /*1d0a0*/  FADD.FTZ R201, R94, R201 ;  /* 0x000000c95ec97221 */ /* 0x002fce0000010000 */
[----:B------:R-:W1:Y:S01]  /*1d0b0*/  MUFU.EX2 R101, R101 ;  /* 0x0000006500657308 */ /* 0x000e620000000800 */
[----:B0-----:R-:W-:Y:S01]  /*1d0c0*/  IADD3 R133, -R207, 0xb, RZ ;  /* 0x0000000bcf857810 */ /* 0x001fe20007ffe1ff */
[----:B--2---:R-:W-:-:S04]  /*1d0d0*/  FADD.FTZ R200, R92, R200 ;  /* 0x000000c85cc87221 */ /* 0x004fc80000010000 */
[----:B------:R0:W-:Y:S06]  /*1d0e0*/  BAR.ARV R133, 0x100 ;  /* 0x000400850000751d */ /* 0x0001ec0000002000 */
[----:B------:R-:W2:Y:S01]  /*1d0f0*/  MUFU.EX2 R98, R98 ;  /* 0x0000006200627308 */ /* 0x000ea20000000800 */
[----:B---3--:R-:W-:-:S01]  /*1d100*/  FADD.FTZ R201, R129, R201 ;  /* 0x000000c981c97221 */ /* 0x008fc20000010000 */
[----:B0-----:R-:W-:Y:S02]  /*1d110*/  @!P2 IMAD R133, R21, 0x8, R16 ;  /* 0x000000081585a824 */ /* 0x001fe400078e0210 */
[----:B-1----:R-:W-:-:S02]  /*1d120*/  FADD.FTZ R200, R101, R200 ;  /* 0x000000c865c87221 */ /* 0x002fc40000010000 */
[----:B------:R-:W-:Y:S02]  /*1d130*/  @!P2 VIADD R133, R133, 0x2e840 ;  /* 0x0002e8408585a836 */ /* 0x000fe40000000000 */
[----:B------:R-:W0:Y:S03]  /*1d140*/  MUFU.EX2 R96, R96 ;  /* 0x0000006000607308 */ /* 0x000e260000000800 */
[----:B------:R-:W-:-:S04]  /*1d150*/  @!P2 PRMT R133, RZ, 0x654, R133 ;  /* 0x00000654ff85a816 */ /* 0x000fc80000000085 */
[----:B------:R1:W-:Y:S01]  /*1d160*/  @!P2 SYNCS.ARRIVE.TRANS64.RED.A1T0 RZ, [R133+URZ], RZ ;  /* 0x000000ff85ffa9a7 */ /* 0x0003e2000810043f */
        /* <DEDUP_REMOVED lines=9> */
[----:B0-----:R-:W-:-:S01]  /*1d200*/  FADD.FTZ R201, R102, R201 ;  /* 0x000000c966c97221 */ /* 0x001fc20000010000 */
[----:B---3--:R-:W-:-:S03]  /*1d210*/  FADD.FTZ R236, R103, R200 ;  /* 0x000000c867ec7221 */ /* 0x008fc60000010000 */
[----:B--2---:R-:W-:Y:S01]  /*1d220*/  FADD.FTZ R235, R123, R201 ;  /* 0x000000c97beb7221 */ /* 0x004fe20000010000 */
[----:B-1----:R-:W-:Y:S06]  /*1d230*/  @!P1 BRA `(.L_x_2420) ;  /* 0x0000000000049947 */ /* 0x002fec0003800000 */
[----:B------:R-:W-:Y:S01]  /*1d240*/  BPT.TRAP 0x1 ;  /* 0x000000040000795c */ /* 0x000fe20000300000 */
.L_x_2420:
[----:B------:R-:W2:Y:S02]  /*1d250*/  LDL R133, [R1+0x5c] ;  /* 0x00005c0001857983 */ /* 0x000ea40000100800 */
[----:B--2---:R-:W-:Y:S01]  /*1d260*/  R2UR UR4, R133 ;  /* 0x00000000850472ca */ /* 0x004fe200000e0000 */
[----:B------:R-:W-:Y:S02]  /*1d270*/  IMAD R133, R231, 0x8, R16 ;  /* 0x00000008e7857824 */ /* 0x000fe400078e0210 */
[----:B------:R-:W2:Y:S01]  /*1d280*/  LDL R231, [R1+0x3c] ;  /* 0x00003c0001e77983 */ /* 0x000ea20000100800 */
[----:B------:R-:W-:Y:S01]  /*1d290*/  F2FP.SATFINITE.E4M3.F32.PACK_AB_MERGE_C R3, R143, R3, RZ ;  /* 0x000000038f03723e */ /* 0x000fe200048070ff */
[----:B------:R-:W-:Y:S01]  /*1d2a0*/  VIADD R133, R133, 0x2e860 ;  /* 0x0002e86085857836 */ /* 0x000fe20000000000 */
[----:B------:R-:W-:Y:S01]  /*1d2b0*/  F2FP.SATFINITE.E4M3.F32.PACK_AB_MERGE_C R12, R12, R93, RZ ;  /* 0x0000005d0c0c723e */ /* 0x000fe200048070ff */
[----:B------:R-:W-:Y:S01]  /*1d2c0*/  FMUL.FTZ R26, R26, R0 ;  /* 0x000000001a1a7220 */ /* 0x000fe20000410000 */
[----:B------:R-:W-:Y:S01]  /*1d2d0*/  F2FP.SATFINITE.E4M3.F32.PACK_AB_MERGE_C R186, R187, R186, RZ ;  /* 0x000000babbba723e */ /* 0x000fe200048070ff */
[----:B------:R-:W-:Y:S01]  /*1d2e0*/  FMUL.FTZ R27, R27, R0 ;  /* 0x000000001b1b7220 */ /* 0x000fe20000410000 */
[----:B------:R-:W-:Y:S01]  /*1d2f0*/  F2FP.SATFINITE.E4M3.F32.PACK_AB_MERGE_C R188, R189, R188, RZ ;  /* 0x000000bcbdbc723e */ /* 0x000fe200048070ff */
[----:B------:R-:W-:Y:S01]  /*1d300*/  FMUL.FTZ R30, R30, R0 ;  /* 0x000000001e1e7220 */ /* 0x000fe20000410000 */
[----:B------:R-:W-:Y:S01]  /*1d310*/  F2FP.SATFINITE.E4M3.F32.PACK_AB_MERGE_C R194, R195, R194, RZ ;  /* 0x000000c2c3c2723e */ /* 0x000fe200048070ff */
[----:B------:R-:W-:Y:S01]  /*1d320*/  IMAD.U32 R200, RZ, RZ, UR4 ;  /* 0x00000004ffc87e24 */ /* 0x000fe2000f8e00ff */
[----:B------:R-:W-:Y:S01]  /*1d330*/  F2FP.SATFINITE.E4M3.F32.PACK_AB_MERGE_C R196, R197, R196, RZ ;  /* 0x000000c4c5c4723e */ /* 0x000fe200048070ff */
[----:B------:R-:W-:Y:S01]  /*1d340*/  FMUL.FTZ R31, R31, R0 ;  /* 0x000000001f1f7220 */ /* 0x000fe20000410000 */
        /* <DEDUP_REMOVED lines=112> */
[----:B------:R-:W-:-:S02]  /*1da50*/  IMAD.MOV.U32 R0, RZ, RZ, R13 ;  /* 0x000000ffff007224 */ /* 0x000fc400078e000d */
[----:B------:R-:W-:Y:S02]  /*1da60*/  IMAD.MOV.U32 R3, RZ, RZ, R14 ;  /* 0x000000ffff037224 */ /* 0x000fe400078e000e */
[----:B------:R-:W-:Y:S01]  /*1da70*/  IMAD.MOV.U32 R12, RZ, RZ, R234 ;  /* 0x000000ffff0c7224 */ /* 0x000fe200078e00ea */
[C---:B--2---:R-:W-:Y:S01]  /*1da80*/  ISETP.GT.AND P2, PT, R20.reuse, R231, PT ;  /* 0x000000e71400720c */ /* 0x044fe20003f44270 */
[----:B------:R-:W-:Y:S01]  /*1da90*/  VIADD R20, R20, 0xffffffff ;  /* 0xffffffff14147836 */ /* 0x000fe20000000000 */
[----:B------:R-:W-:-:S11]  /*1daa0*/  MOV R231, R21 ;  /* 0x0000001500e77202 */ /* 0x000fd60000000f00 */
[----:B0-----:R-:W-:Y:S05]  /*1dab0*/  @P2 BRA `(.L_x_2421) ;  /* 0xffffffa000b02947 */ /* 0x001fea000383ffff */
[----:B------:R-:W-:-:S07]  /*1dac0*/  IMAD.MOV.U32 R231, RZ, RZ, R21 ;  /* 0x000000ffffe77224 */ /* 0x000fce00078e0015 */
.L_x_2410:
[----:B------:R-:W2:Y:S02]  /*1dad0*/  LDL R0, [R1+0x58] ;  /* 0x0000580001007983 */ /* 0x000ea40000100800 */
[----:B--2---:R-:W-:-:S13]  /*1dae0*/  ISETP.GE.AND P0, PT, R20, R0, PT ;  /* 0x000000001400720c */ /* 0x004fda0003f06270 */
[----:B------:R-:W-:Y:S05]  /*1daf0*/  @!P0 BRA `(.L_x_2422) ;  /* 0x0000004c00808947 */ /* 0x000fea0003800000 */
[----:B------:R-:W-:Y:S02]  /*1db00*/  IMAD.MOV.U32 R3, RZ, RZ, R13 ;  /* 0x000000ffff037224 */ /* 0x000fe400078e000d */
[----:B------:R-:W-:Y:S02]  /*1db10*/  IMAD.MOV.U32 R0, RZ, RZ, R14 ;  /* 0x000000ffff007224 */ /* 0x000fe400078e000e */
[----:B------:R-:W-:Y:S02]  /*1db20*/  IMAD.MOV.U32 R237, RZ, RZ, R234 ;  /* 0x000000ffffed7224 */ /* 0x000fe400078e00ea */
[----:B------:R-:W-:-:S07]  /*1db30*/  IMAD.MOV.U32 R21, RZ, RZ, R231 ;  /* 0x000000ffff157224 */ /* 0x000fce00078e00e7 */
.L_x_2433:
[----:B------:R-:W2:Y:S01]  /*1db40*/  LDL R12, [R1+0x44] ;  /* 0x00004400010c7983 */ /* 0x000ea20000100800 */
[----:B------:R-:W-:Y:S01]  /*1db50*/  VIADD R231, R21, 0x1 ;  /* 0x0000000115e77836 */ /* 0x000fe20000000000 */
[----:B------:R-:W-:Y:S05]  /*1db60*/  YIELD ;  /* 0x0000000000007946 */ /* 0x000fea0003800000 */
[----:B------:R-:W-:-:S04]  /*1db70*/  ISETP.NE.AND P0, PT, R231, 0x2, PT ;  /* 0x00000002e700780c */ /* 0x000fc80003f05270 */
[----:B------:R-:W-:Y:S02]  /*1db80*/  SEL R234, RZ, 0x1, P0 ;  /* 0x00000001ffea7807 */ /* 0x000fe40000000000 */
[----:B------:R-:W-:Y:S02]  /*1db90*/  SEL R231, R231, RZ, P0 ;  /* 0x000000ffe7e77207 */ /* 0x000fe40000000000 */
[----:B------:R-:W-:Y:S02]  /*1dba0*/  LOP3.LUT R234, R237, R234, RZ, 0x3c, !PT ;  /* 0x000000eaedea7212 */ /* 0x000fe400078e3cff */
[----:B--2---:R-:W-:-:S13]  /*1dbb0*/  ISETP.NE.AND P2, PT, R12, RZ, PT ;  /* 0x000000ff0c00720c */ /* 0x004fda0003f45270 */
[----:B------:R-:W-:Y:S05]  /*1dbc0*/  @P2 BRA `(.L_x_2423) ;  /* 0x0000000000302947 */ /* 0x000fea0003800000 */
[----:B------:R-:W-:Y:S05]  /*1dbd0*/  @!P1 BRA `(.L_x_2424) ;  /* 0x0000000000049947 */ /* 0x000fea0003800000 */
[----:B------:R-:W-:Y:S01]  /*1dbe0*/  BPT.TRAP 0x1 ;  /* 0x000000040000795c */ /* 0x000fe20000300000 */
.L_x_2424:
[----:B------:R-:W-:Y:S01]  /*1dbf0*/  IMAD R12, R231, 0x8, R16 ;  /* 0x00000008e70c7824 */ /* 0x000fe200078e0210 */
[----:B------:R-:W-:-:S04]  /*1dc00*/  SHF.L.U32 R13, R234, 0x1f, RZ ;  /* 0x0000001fea0d7819 */ /* 0x000fc800000006ff */
[----:B------:R0:W1:Y:S01]  /*1dc10*/  SYNCS.PHASECHK.TRANS64.TRYWAIT P0, [R12+URZ+0x2e830], R13 ;  /* 0x02e8300d0c0075a7 */ /* 0x000062000800017f */
[----:B------:R-:W-:Y:S05]  /*1dc20*/  @!P1 BRA `(.L_x_2425) ;  /* 0x0000000000049947 */ /* 0x000fea0003800000 */
[----:B------:R-:W-:Y:S01]  /*1dc30*/  BPT.TRAP 0x1 ;  /* 0x000000040000795c */ /* 0x000fe20000300000 */
.L_x_2425:
[----:B------:R-:W-:Y:S04]  /*1dc40*/  BSSY B0, `(.L_x_2423) ;  /* 0x0000004000007945 */ /* 0x000fe80003800000 */
[----:B-1----:R-:W-:Y:S05]  /*1dc50*/  @P0 BRA `(.L_x_2426) ;  /* 0x0000000000080947 */ /* 0x002fea0003800000 */
[----:B------:R-:W1:Y:S02]  /*1dc60*/  SYNCS.PHASECHK.TRANS64.TRYWAIT P0, [R12+URZ+0x2e830], R13 ;  /* 0x02e8300d0c0075a7 */ /* 0x000e64000800017f */
[----:B-1----:R-:W-:Y:S05]  /*1dc70*/  @!P0 BRA `(.L_x_2427) ;  /* 0x0000012000548947 */ /* 0x002fea0003800000 */
.L_x_2426:
[----:B------:R-:W-:Y:S05]  /*1dc80*/  BSYNC B0 ;  /* 0x0000000000007941 */ /* 0x000fea0003800000 */
.L_x_2423:
[----:B01----:R-:W2:Y:S01]  /*1dc90*/  LDL R12, [R1+0x48] ;  /* 0x00004800010c7983 */ /* 0x003ea20000100800 */
[----:B------:R-:W-:Y:S05]  /*1dca0*/  WARPSYNC.ALL ;  /* 0x0000000000007948 */ /* 0x000fea0003800000 */
[----:B------:R-:W0:Y:S01]  /*1dcb0*/  S2R R14, SR_TID.X ;  /* 0x00000000000e7919 */ /* 0x000e220000002100 */
[----:B------:R-:W-:Y:S01]  /*1dcc0*/  IMAD.MOV.U32 R13, RZ, RZ, 0x40000040 ;  /* 0x40000040ff0d7424 */ /* 0x000fe200078e00ff */
[C---:B------:R-:W-:Y:S01]  /*1dcd0*/  R2UR UR24, R4.reuse ;  /* 0x00000000041872ca */ /* 0x040fe200000e0000 */
[----:B------:R-:W-:Y:S01]  /*1dce0*/  IMAD.MOV.U32 R15, RZ, RZ, 0x40000040 ;  /* 0x40000040ff0f7424 */ /* 0x000fe200078e00ff */
[----:B------:R-:W-:Y:S01]  /*1dcf0*/  R2UR UR25, R5 ;  /* 0x00000000051972ca */ /* 0x000fe200000e0000 */
        /* <DEDUP_REMOVED lines=12> */
[----:B------:R-:W-:Y:S02]  /*1ddc0*/  R2UR UR33, R5 ;  /* 0x00000000052172ca */ /* 0x000fe400000e0000 */
[----:B------:R-:W-:Y:S01]  /*1ddd0*/  R2UR UR39, R91 ;  /* 0x000000005b2772ca */ /* 0x000fe200000e0000 */
[----:B------:R-:W-:Y:S01]  /*1dde0*/  STL [R1+0xc8], R22 ;  /* 0x0000c81601007387 */ /* 0x000fe20000100800 */
[----:B------:R-:W-:Y:S02]  /*1ddf0*/  R2UR UR36, R4 ;  /* 0x00000000042472ca */ /* 0x000fe400000e0000 */
[----:B------:R-:W-:Y:S01]  /*1de00*/  R2UR UR37, R5 ;  /* 0x00000000052572ca */ /* 0x000fe200000e0000 */
[----:B------:R-:W-:Y:S01]  /*1de10*/  STL [R1+0xc4], R21 ;  /* 0x0000c41501007387 */ /* 0x000fe20000100800 */
[----:B------:R-:W-:-:S02]  /*1de20*/  R2UR UR47, R15 ;  /* 0x000000000f2f72ca */ /* 0x000fc400000e0000 */
[C---:B------:R-:W-:Y:S01]  /*1de30*/  R2UR UR44, R4.reuse ;  /* 0x00000000042c72ca */ /* 0x040fe200000e0000 */
[----:B------:R-:W-:Y:S01]  /*1de40*/  STL [R1+0xc0], R20 ;  /* 0x0000c01401007387 */ /* 0x000fe20000100800 */
[----:B------:R-:W-:Y:S02]  /*1de50*/  R2UR UR45, R5 ;  /* 0x00000000052d72ca */ /* 0x000fe400000e0000 */
        /* <DEDUP_REMOVED lines=18> */
[----:B------:R-:W-:Y:S02]  /*1df80*/  R2UR UR23, R89 ;  /* 0x00000000591772ca */ /* 0x000fe400000e0000 */
[----:B------:R-:W-:Y:S01]  /*1df90*/  R2UR UR5, R91 ;  /* 0x000000005b0572ca */ /* 0x000fe200000e0000 */
[----:B------:R1:W-:Y:S01]  /*1dfa0*/  STL [R1+0xac], R3 ;  /* 0x0000ac0301007387 */ /* 0x0003e20000100800 */
[----:B------:R-:W-:Y:S01]  /*1dfb0*/  IMAD.MOV.U32 R91, RZ, RZ, 0x40000040 ;  /* 0x40000040ff5b7424 */ /* 0x000fe200078e00ff */
[----:B------:R-:W-:Y:S02]  /*1dfc0*/  R2UR UR59, R13 ;  /* 0x000000000d3b72ca */ /* 0x000fe400000e0000 */
[----:B------:R3:W-:Y:S02]  /*1dfd0*/  STL [R1+0xa8], R2 ;  /* 0x0000a80201007387 */ /* 0x0007e40000100800 */
[----:B------:R-:W-:Y:S01]  /*1dfe0*/  R2UR UR43, R91 ;  /* 0x000000005b2b72ca */ /* 0x000fe200000e0000 */
[----:B------:R-:W-:Y:S01]  /*1dff0*/  WARPGROUP.ARRIVE ;  /* 0x00000000000079c5 */ /* 0x000fe20000000000 */
[----:B-1----:R-:W-:Y:S01]  /*1e000*/  MOV R3, UR7 ;  /* 0x0000000700037c02 */ /* 0x002fe20008000f00 */
[----:B------:R-:W-:Y:S01]  /*1e010*/  UMOV UR7, UR11 ;  /* 0x0000000b00077c82 */ /* 0x000fe20008000000 */
[----:B------:R-:W-:-:S02]  /*1e020*/  R2UR UR11, R15 ;  /* 0x000000000f0b72ca */ /* 0x000fc400000e0000 */
[----:B------:R-:W-:Y:S01]  /*1e030*/  MOV R23, UR7 ;  /* 0x0000000700177c02 */ /* 0x000fe20008000f00 */
[----:B------:R-:W-:Y:S01]  /*1e040*/  UMOV UR7, UR17 ;  /* 0x0000001100077c82 */ /* 0x000fe20008000000 */
[----:B------:R-:W-:-:S09]  /*1e050*/  R2UR UR17, R5 ;  /* 0x00000000051172ca */ /* 0x000fd200000e0000 */
[----:B------:R-:W-:Y:S01]  /*1e060*/  MOV R17, UR11 ;  /* 0x0000000b00117c02 */ /* 0x000fe20008000f00 */
[----:B------:R-:W-:Y:S01]  /*1e070*/  UMOV UR11, UR15 ;  /* 0x0000000f000b7c82 */ /* 0x000fe20008000000 */
[----:B------:R-:W-:Y:S01]  /*1e080*/  R2UR UR15, R89 ;  /* 0x00000000590f72ca */ /* 0x000fe200000e0000 */
[----:B------:R-:W-:Y:S01]  /*1e090*/  IMAD.MOV.U32 R89, RZ, RZ, 0x40000040 ;  /* 0x40000040ff597424 */ /* 0x000fe200078e00ff */
[----:B------:R-:W-:Y:S01]  /*1e0a0*/  MOV R25, UR11 ;  /* 0x0000000b00197c02 */ /* 0x000fe20008000f00 */
[----:B------:R-:W-:Y:S01]  /*1e0b0*/  UMOV UR11, UR13 ;  /* 0x0000000d000b7c82 */ /* 0x000fe20008000000 */
[----:B------:R-:W-:-:S09]  /*1e0c0*/  R2UR UR13, R11 ;  /* 0x000000000b0d72ca */ /* 0x000fd200000e0000 */
[----:B------:R-:W-:Y:S01]  /*1e0d0*/  MOV R19, UR15 ;  /* 0x0000000f00137c02 */ /* 0x000fe20008000f00 */
[----:B------:R-:W-:Y:S01]  /*1e0e0*/  UMOV UR15, UR19 ;  /* 0x00000013000f7c82 */ /* 0x000fe20008000000 */
[----:B------:R-:W-:Y:S02]  /*1e0f0*/  R2UR UR19, R15 ;  /* 0x000000000f1372ca */ /* 0x000fe400000e0000 */
[----:B------:R-:W-:Y:S01]  /*1e100*/  MOV R96, UR15 ;  /* 0x0000000f00607c02 */ /* 0x000fe20008000f00 */
[----:B------:R-:W-:Y:S01]  /*1e110*/  UMOV UR15, UR9 ;  /* 0x00000009000f7c82 */ /* 0x000fe20008000000 */
[----:B------:R-:W-:-:S09]  /*1e120*/  R2UR UR9, R11 ;  /* 0x000000000b0972ca */ /* 0x000fd200000e0000 */
[----:B------:R-:W-:Y:S01]  /*1e130*/  MOV R21, UR19 ;  /* 0x0000001300157c02 */ /* 0x000fe20008000f00 */
[----:B------:R-:W-:Y:S02]  /*1e140*/  UMOV UR19, UR21 ;  /* 0x0000001500137c82 */ /* 0x000fe40008000000 */
[----:B------:R-:W-:Y:S01]  /*1e150*/  MOV R94, UR19 ;  /* 0x00000013005e7c02 */ /* 0x000fe20008000f00 */
[----:B------:R-:W-:Y:S01]  /*1e160*/  UMOV UR19, UR5 ;  /* 0x0000000500137c82 */ /* 0x000fe20008000000 */
[----:B------:R-:W-:Y:S01]  /*1e170*/  R2UR UR5, R11 ;  /* 0x000000000b0572ca */ /* 0x000fe200000e0000 */
        /* <DEDUP_REMOVED lines=36> */
[----:B------:R-:W-:-:S05]  /*1e3c0*/  R2UR UR42, R90 ;  /* 0x000000005a2a72ca */ /* 0x000fca00000e0000 */
[----:B---3--:R-:W-:Y:S02]  /*1e3d0*/  MOV R2, UR6 ;  /* 0x0000000600027c02 */ /* 0x008fe40008000f00 */
[----:B------:R-:W-:Y:S01]  /*1e3e0*/  UMOV UR6, UR10 ;  /* 0x0000000a00067c82 */ /* 0x000fe20008000000 */
[----:B------:R-:W-:Y:S01]  /*1e3f0*/  R2UR UR10, R14 ;  /* 0x000000000e0a72ca */ /* 0x000fe200000e0000 */
[----:B------:R-:W-:Y:S01]  /*1e400*/  VIADD R14, R12, 0x304 ;  /* 0x000003040c0e7836 */ /* 0x000fe20000000000 */
[----:B------:R-:W-:Y:S01]  /*1e410*/  MOV R22, UR6 ;  /* 0x0000000600167c02 */ /* 0x000fe20008000f00 */
[----:B------:R-:W-:Y:S01]  /*1e420*/  UMOV UR6, UR16 ;  /* 0x0000001000067c82 */ /* 0x000fe20008000000 */
[----:B------:R-:W-:-:S09]  /*1e430*/  R2UR UR16, R4 ;  /* 0x00000000041072ca */ /* 0x000fd200000e0000 */
[----:B------:R-:W-:Y:S01]  /*1e440*/  MOV R16, UR10 ;  /* 0x0000000a00107c02 */ /* 0x000fe20008000f00 */
[----:B------:R-:W-:Y:S01]  /*1e450*/  UMOV UR10, UR14 ;  /* 0x0000000e000a7c82 */ /* 0x000fe20008000000 */
[----:B------:R-:W-:Y:S02]  /*1e460*/  R2UR UR14, R88 ;  /* 0x00000000580e72ca */ /* 0x000fe400000e0000 */
[----:B------:R-:W-:Y:S02]  /*1e470*/  IADD3 R88, R12, 0x404, RZ ;  /* 0x000004040c587810 */ /* 0x000fe40007ffe0ff */
[----:B------:R-:W-:Y:S01]  /*1e480*/  MOV R24, UR10 ;  /* 0x0000000a00187c02 */ /* 0x000fe20008000f00 */
[----:B------:R-:W-:Y:S01]  /*1e490*/  UMOV UR10, UR12 ;  /* 0x0000000c000a7c82 */ /* 0x000fe20008000000 */
[----:B------:R-:W-:Y:S01]  /*1e4a0*/  R2UR UR22, R88 ;  /* 0x00000000581672ca */ /* 0x000fe200000e0000 */
[----:B------:R-:W-:Y:S01]  /*1e4b0*/  VIADD R88, R12, 0x604 ;  /* 0x000006040c587836 */ /* 0x000fe20000000000 */
[----:B------:R-:W-:-:S05]  /*1e4c0*/  R2UR UR12, R10 ;  /* 0x000000000a0c72ca */ /* 0x000fca00000e0000 */
[----:B------:R-:W-:Y:S01]  /*1e4d0*/  MOV R18, UR14 ;  /* 0x0000000e00127c02 */ /* 0x000fe20008000f00 */
[----:B------:R-:W-:Y:S02]  /*1e4e0*/  WARPGROUP.DEPBAR.LE gsb0, 0x0 ;  /* 0x00008000000079c5 */ /* 0x000fe40000010000 */
[----:B------:R-:W-:Y:S01]  /*1e4f0*/  WARPGROUP.ARRIVE ;  /* 0x00000000000079c5 */ /* 0x000fe20000000000 */
[----:B------:R-:W-:Y:S01]  /*1e500*/  UMOV UR14, UR18 ;  /* 0x00000012000e7c82 */ /* 0x000fe20008000000 */
[----:B------:R-:W-:Y:S01]  /*1e510*/  R2UR UR18, R14 ;  /* 0x000000000e1272ca */ /* 0x000fe200000e0000 */
[----:B------:R-:W-:Y:S01]  /*1e520*/  VIADD R14, R12, 0x504 ;  /* 0x000005040c0e7836 */ /* 0x000fe20000000000 */
[----:B------:R-:W-:Y:S01]  /*1e530*/  MOV R95, UR14 ;  /* 0x0000000e005f7c02 */ /* 0x000fe20008000f00 */
[----:B------:R-:W-:Y:S01]  /*1e540*/  UMOV UR14, UR8 ;  /* 0x00000008000e7c82 */ /* 0x000fe20008000000 */
[----:B------:R-:W-:Y:S01]  /*1e550*/  QGMMA.64x32x32.F32.E4M3.E4M3 R168, gdesc[UR28], RZ, !UPT, gsb0 ;  /* 0x006000001ca879f3 */ /* 0x000fe2000c0008ff */
[----:B------:R-:W-:Y:S01]  /*1e560*/  R2UR UR30, R88 ;  /* 0x00000000581e72ca */ /* 0x000fe200000e0000 */
[----:B------:R-:W-:Y:S01]  /*1e570*/  VIADD R88, R12, 0x106 ;  /* 0x000001060c587836 */ /* 0x000fe20000000000 */
[----:B------:R-:W-:Y:S01]  /*1e580*/  R2UR UR26, R14 ;  /* 0x000000000e1a72ca */ /* 0x000fe200000e0000 */
[----:B------:R-:W-:Y:S01]  /*1e590*/  VIADD R14, R12, 0x6 ;  /* 0x000000060c0e7836 */ /* 0x000fe20000000000 */
[----:B------:R-:W-:Y:S01]  /*1e5a0*/  R2UR UR31, R89 ;  /* 0x00000000591f72ca */ /* 0x000fe200000e0000 */
[----:B------:R-:W-:Y:S01]  /*1e5b0*/  IMAD.MOV.U32 R89, RZ, RZ, 0x40000040 ;  /* 0x40000040ff597424 */ /* 0x000fe200078e00ff */
[----:B------:R-:W-:-:S02]  /*1e5c0*/  R2UR UR8, R10 ;  /* 0x000000000a0872ca */ /* 0x000fc400000e0000 */
[----:B------:R-:W-:Y:S01]  /*1e5d0*/  MOV R20, UR18 ;  /* 0x0000001200147c02 */ /* 0x000fe20008000f00 */
[----:B------:R-:W-:Y:S02]  /*1e5e0*/  UMOV UR18, UR20 ;  /* 0x0000001400127c82 */ /* 0x000fe40008000000 */
[----:B------:R-:W-:Y:S01]  /*1e5f0*/  MOV R93, UR18 ;  /* 0x00000012005d7c02 */ /* 0x000fe20008000f00 */
[----:B------:R-:W-:Y:S01]  /*1e600*/  UMOV UR18, UR4 ;  /* 0x0000000400127c82 */ /* 0x000fe20008000000 */
[----:B------:R-:W-:-:S03]  /*1e610*/  R2UR UR4, R10 ;  /* 0x000000000a0472ca */ /* 0x000fc600000e0000 */
[----:B------:R-:W-:Y:S01]  /*1e620*/  IMAD.MOV.U32 R13, RZ, RZ, R93 ;  /* 0x000000ffff0d7224 */ /* 0x000fe200078e005d */
        /* <DEDUP_REMOVED lines=10> */
[----:B------:R-:W-:Y:S02]  /*1e6d0*/  R2UR UR38, R88 ;  /* 0x00000000582672ca */ /* 0x000fe400000e0000 */
[----:B------:R-:W-:Y:S02]  /*1e6e0*/  IADD3 R88, R12, 0x406, RZ ;  /* 0x000004060c587810 */ /* 0x000fe40007ffe0ff */
[----:B------:R-:W-:Y:S01]  /*1e6f0*/  R2UR UR39, R89 ;  /* 0x00000000592772ca */ /* 0x000fe200000e0000 */
[----:B------:R-:W-:Y:S01]  /*1e700*/  IMAD.MOV.U32 R89, RZ, RZ, 0x40000040 ;  /* 0x40000040ff597424 */ /* 0x000fe200078e00ff */
[----:B------:R-:W-:-:S04]  /*1e710*/  R2UR UR50, R88 ;  /* 0x00000000583272ca */ /* 0x000fc800000e0000 */
[----:B------:R-:W-:Y:S01]  /*1e720*/  R2UR UR51, R89 ;  /* 0x00000000593372ca */ /* 0x000fe200000e0000 */
[----:B------:R-:W-:Y:S02]  /*1e730*/  WARPGROUP.DEPBAR.LE gsb0, 0x0 ;  /* 0x00008000000079c5 */ /* 0x000fe40000010000 */
[----:B------:R-:W-:-:S06]  /*1e740*/  WARPGROUP.ARRIVE ;  /* 0x00000000000079c5 */ /* 0x000fcc0000000000 */
[----:B------:R-:W-:Y:S01]  /*1e750*/  QGMMA.64x32x32.F32.E4M3.E4M3 R120, gdesc[UR44], RZ, !UPT, gsb0 ;  /* 0x006000002c7879f3 */ /* 0x000fe2000c0008ff */
[----:B------:R-:W-:Y:S01]  /*1e760*/  R2UR UR46, R14 ;  /* 0x000000000e2e72ca */ /* 0x000fe200000e0000 */
[C---:B------:R-:W-:Y:S01]  /*1e770*/  VIADD R14, R12.reuse, 0x506 ;  /* 0x000005060c0e7836 */ /* 0x040fe20000000000 */
[----:B------:R-:W-:Y:S01]  /*1e780*/  R2UR UR47, R15 ;  /* 0x000000000f2f72ca */ /* 0x000fe200000e0000 */
[----:B------:R-:W-:Y:S02]  /*1e790*/  IMAD.MOV.U32 R15, RZ, RZ, 0x40000040 ;  /* 0x40000040ff0f7424 */ /* 0x000fe400078e00ff */
[----:B------:R-:W-:-:S05]  /*1e7a0*/  VIADD R12, R12, 0x606 ;  /* 0x000006060c0c7836 */ /* 0x000fca0000000000 */
[----:B------:R-:W-:Y:S02]  /*1e7b0*/  R2UR UR58, R12 ;  /* 0x000000000c3a72ca */ /* 0x000fe400000e0000 */
[----:B------:R-:W-:Y:S01]  /*1e7c0*/  MOV R12, R94 ;  /* 0x0000005e000c7202 */ /* 0x000fe20000000f00 */
[----:B------:R-:W-:Y:S02]  /*1e7d0*/  WARPGROUP.DEPBAR.LE gsb0, 0x0 ;  /* 0x00008000000079c5 */ /* 0x000fe40000010000 */
[----:B------:R-:W-:-:S06]  /*1e7e0*/  WARPGROUP.ARRIVE ;  /* 0x00000000000079c5 */ /* 0x000fcc0000000000 */
[----:B------:R-:W-:Y:S01]  /*1e7f0*/  QGMMA.64x32x32.F32.E4M3.E4M3 R104, gdesc[UR52], RZ, !UPT, gsb0 ;  /* 0x00600000346879f3 */ /* 0x000fe2000c0008ff */
[----:B------:R-:W-:Y:S01]  /*1e800*/  R2UR UR54, R14 ;  /* 0x000000000e3672ca */ /* 0x000fe200000e0000 */
[----:B------:R-:W-:Y:S01]  /*1e810*/  IMAD.MOV.U32 R14, RZ, RZ, R96 ;  /* 0x000000ffff0e7224 */ /* 0x000fe200078e0060 */
[----:B------:R-:W-:Y:S01]  /*1e820*/  R2UR UR55, R15 ;  /* 0x000000000f3772ca */ /* 0x000fe200000e0000 */
[----:B------:R-:W-:Y:S01]  /*1e830*/  IMAD.MOV.U32 R15, RZ, RZ, R95 ;  /* 0x000000ffff0f7224 */ /* 0x000fe200078e005f */
[----:B------:R-:W-:Y:S02]  /*1e840*/  WARPGROUP.DEPBAR.LE gsb0, 0x0 ;  /* 0x00008000000079c5 */ /* 0x000fe40000010000 */
[----:B0-----:R-:W-:-:S06]  /*1e850*/  WARPGROUP.ARRIVE ;  /* 0x00000000000079c5 */ /* 0x001fcc0000000000 */
[----:B------:R-:W-:Y:S01]  /*1e860*/  QGMMA.64x32x32.F32.E4M3.E4M3 R88, gdesc[UR16], RZ, !UPT, gsb0 ;  /* 0x00600000105879f3 */ /* 0x000fe2000c0008ff */
[----:B------:R-:W-:Y:S02]  /*1e870*/  R2UR UR19, R12 ;  /* 0x000000000c1372ca */ /* 0x000fe400000e0000 */
[----:B------:R-:W-:Y:S01]  /*1e880*/  R2UR UR18, R13 ;  /* 0x000000000d1272ca */ /* 0x000fe200000e0000 */
[----:B------:R-:W-:Y:S02]  /*1e890*/  WARPGROUP.DEPBAR.LE gsb0, 0x0 ;  /* 0x00008000000079c5 */ /* 0x000fe40000010000 */
[----:B------:R-:W-:-:S06]  /*1e8a0*/  WARPGROUP.ARRIVE ;  /* 0x00000000000079c5 */ /* 0x000fcc0000000000 */
[----:B------:R-:W-:Y:S01]  /*1e8b0*/  QGMMA.64x32x32.F32.E4M3.E4M3 R184, gdesc[UR12], R184, gsb0 ;  /* 0x006000000cb879f3 */ /* 0x000fe200080008b8 */
[----:B------:R-:W-:Y:S02]  /*1e8c0*/  R2UR UR16, R10 ;  /* 0x000000000a1072ca */ /* 0x000fe400000e0000 */
[----:B------:R-:W-:Y:S02]  /*1e8d0*/  R2UR UR17, R11 ;  /* 0x000000000b1172ca */ /* 0x000fe400000e0000 */
        /* <DEDUP_REMOVED lines=124> */
.L_x_2429:
[----:B------:R-:W-:Y:S01]  /*1f0a0*/  SHF.L.U32 R12, R237, 0x1f, RZ ;  /* 0x0000001fed0c7819 */ /* 0x000fe200000006ff */
[----:B-----5:R-:W-:-:S04]  /*1f0b0*/  IMAD R13, R21, 0x8, R16 ;  /* 0x00000008150d7824 */ /* 0x020fc800078e0210 */
[----:B------:R0:W1:Y:S01]  /*1f0c0*/  SYNCS.PHASECHK.TRANS64.TRYWAIT P0, [R13+URZ+0x2e850], R12 ;  /* 0x02e8500c0d0075a7 */ /* 0x000062000800017f */
[----:B------:R-:W-:Y:S05]  /*1f0d0*/  @!P1 BRA `(.L_x_2430) ;  /* 0x0000000000049947 */ /* 0x000fea0003800000 */
[----:B------:R-:W-:Y:S01]  /*1f0e0*/  BPT.TRAP 0x1 ;  /* 0x000000040000795c */ /* 0x000fe20000300000 */
.L_x_2430:
[----:B-1----:R-:W-:Y:S05]  /*1f0f0*/  @P0 BRA `(.L_x_2428) ;  /* 0x0000000000080947 */ /* 0x002fea0003800000 */
[----:B------:R-:W1:Y:S02]  /*1f100*/  SYNCS.PHASECHK.TRANS64.TRYWAIT P0, [R13+URZ+0x2e850], R12 ;  /* 0x02e8500c0d0075a7 */ /* 0x000e64000800017f */
[----:B-1----:R-:W-:Y:S05]  /*1f110*/  @!P0 BRA `(.L_x_2431) ;  /* 0x0000010c00408947 */ /* 0x002fea0003800000 */
.L_x_2428:
        /* <DEDUP_REMOVED lines=11> */
[C---:B------:R-:W-:Y:S01]  /*1f1d0*/  FMUL.FTZ R169, R2.reuse, R169 ;  /* 0x000000a902a97220 */ /* 0x040fe20000410000 */
[C---:B------:R-:W-:Y:S01]  /*1f1e0*/  FMUL.FTZ R171, R2.reuse, R171 ;  /* 0x000000ab02ab7220 */ /* 0x040fe20000410000 */
[----:B------:R-:W-:Y:S01]  /*1f1f0*/  MUFU.TANH R168, R168 ;  /* 0x000000a800a87308 */ /* 0x000fe20000002400 */
        /* <DEDUP_REMOVED lines=110> */
[----:B------:R-:W-:Y:S01]  /*1f8e0*/  FMUL.FTZ R103, R2, R103 ;  /* 0x0000006702677220 */ /* 0x000fe20000410000 */
[----:B------:R-:W-:Y:S01]  /*1f8f0*/  ULDC UR4, c[0x0][0x988] ;  /* 0x0002620000047ab9 */ /* 0x000fe20000000800 */
        /* <DEDUP_REMOVED lines=9> */
[----:B------:R-:W0:Y:S01]  /*1f990*/  S2R R227, SR_TID.X ;  /* 0x0000000000e37919 */ /* 0x000e220000002100 */
[----:B------:R-:W-:Y:S01]  /*1f9a0*/  MUFU.TANH R158, R158 ;  /* 0x0000009e009e7308 */ /* 0x000fe20000002400 */
[----:B------:R-:W-:Y:S01]  /*1f9b0*/  QGMMA.64x128x32.F32.E4M3.E4M3 R24, R220, gdesc[UR4], R24, gsb0 ;  /* 0x01e00004dc187df3 */ /* 0x000fe20008000818 */
[----:B------:R-:W-:Y:S01]  /*1f9c0*/  R2UR UR6, R14 ;  /* 0x000000000e0672ca */ /* 0x000fe200000e0000 */
[----:B------:R-:W-:Y:S01]  /*1f9d0*/  VIADD R14, R12, 0x300 ;  /* 0x000003000c0e7836 */ /* 0x000fe20000000000 */
[----:B------:R-:W-:Y:S02]  /*1f9e0*/  R2UR UR7, R15 ;  /* 0x000000000f0772ca */ /* 0x000fe400000e0000 */
[----:B------:R-:W-:Y:S02]  /*1f9f0*/  MOV R15, 0xc0000010 ;  /* 0xc0000010000f7802 */ /* 0x000fe40000000f00 */
[----:B------:R-:W-:Y:S08]  /*1fa00*/  MUFU.TANH R157, R157 ;  /* 0x0000009d009d7308 */ /* 0x000ff00000002400 */
[----:B------:R-:W-:Y:S08]  /*1fa10*/  MUFU.TANH R159, R159 ;  /* 0x0000009f009f7308 */ /* 0x000ff00000002400 */
[----:B------:R-:W-:Y:S01]  /*1fa20*/  MUFU.TANH R160, R160 ;  /* 0x000000a000a07308 */ /* 0x000fe20000002400 */
[----:B0-----:R-:W-:-:S02]  /*1fa30*/  LOP3.LUT R226, R227, 0x7f, RZ, 0xc0, !PT ;  /* 0x0000007fe3e27812 */ /* 0x001fc400078ec0ff */
[----:B------:R-:W0:Y:S05]  /*1fa40*/  S2R R227, SR_TID.X ;  /* 0x0000000000e37919 */ /* 0x000e2a0000002100 */
[----:B------:R-:W-:Y:S01]  /*1fa50*/  MUFU.TANH R162, R162 ;  /* 0x000000a200a27308 */ /* 0x000fe20000002400 */
[----:B------:R-:W-:-:S07]  /*1fa60*/  ISETP.NE.AND P0, PT, R226, RZ, PT ;  /* 0x000000ffe200720c */ /* 0x000fce0003f05270 */
[----:B------:R-:W-:Y:S08]  /*1fa70*/  MUFU.TANH R161, R161 ;  /* 0x000000a100a17308 */ /* 0x000ff00000002400 */
[----:B------:R-:W-:Y:S08]  /*1fa80*/  MUFU.TANH R163, R163 ;  /* 0x000000a300a37308 */ /* 0x000ff00000002400 */
[----:B------:R-:W-:Y:S01]  /*1fa90*/  MUFU.TANH R164, R164 ;  /* 0x000000a400a47308 */ /* 0x000fe20000002400 */
[----:B0-----:R-:W-:-:S07]  /*1faa0*/  SHF.R.U32.HI R227, RZ, 0x7, R227 ;  /* 0x00000007ffe37819 */ /* 0x001fce00000116e3 */
        /* <DEDUP_REMOVED lines=54> */
[----:B------:R-:W-:Y:S01]  /*1fe10*/  R2UR UR6, R14 ;  /* 0x000000000e0672ca */ /* 0x000fe200000e0000 */
[----:B------:R-:W1:Y:S01]  /*1fe20*/  MUFU.TANH R185, R185 ;  /* 0x000000b900b97308 */ /* 0x000e620000002400 */
[C---:B------:R-:W-:Y:S01]  /*1fe30*/  FMUL.FTZ R195, R2.reuse, R196 ;  /* 0x000000c402c37220 */ /* 0x040fe20000410000 */
[C---:B------:R-:W-:Y:S01]  /*1fe40*/  FMUL.FTZ R196, R2.reuse, R197 ;  /* 0x000000c502c47220 */ /* 0x040fe20000410000 */
[C---:B------:R-:W-:Y:S01]  /*1fe50*/  FMUL.FTZ R197, R2.reuse, R198 ;  /* 0x000000c602c57220 */ /* 0x040fe20000410000 */
[C---:B------:R-:W-:Y:S01]  /*1fe60*/  FMUL.FTZ R198, R2.reuse, R199 ;  /* 0x000000c702c67220 */ /* 0x040fe20000410000 */
[----:B------:R-:W-:-:S03]  /*1fe70*/  FMUL.FTZ R199, R2, R88 ;  /* 0x0000005802c77220 */ /* 0x000fc60000410000 */
        /* <DEDUP_REMOVED lines=28> */
[----:B------:R-:W-:Y:S01]  /*20040*/  MUFU.TANH R131, R131 ;  /* 0x0000008300837308 */ /* 0x000fe20000002400 */
[----:B--2---:R-:W-:-:S04]  /*20050*/  FMNMX.FTZ R13, R196, R13, !PT ;  /* 0x0000000dc40d7209 */ /* 0x004fc80007810000 */
[----:B------:R-:W-:Y:S01]  /*20060*/  FMNMX.FTZ R13, R168, R13, !PT ;  /* 0x0000000da80d7209 */ /* 0x000fe20007810000 */
[----:B------:R-:W-:Y:S02]  /*20070*/  WARPGROUP.DEPBAR.LE gsb0, 0x0 ;  /* 0x00008000000079c5 */ /* 0x000fe40000010000 */
[----:B------:R-:W-:Y:S01]  /*20080*/  WARPGROUP.ARRIVE ;  /* 0x00000000000079c5 */ /* 0x000fe20000000000 */
[----:B0-----:R-:W-:Y:S01]  /*20090*/  FMNMX.FTZ R14, R198, R14, !PT ;  /* 0x0000000ec60e7209 */ /* 0x001fe20007810000 */
[----:B------:R-:W0:Y:S01]  /*200a0*/  MUFU.TANH R132, R132 ;  /* 0x0000008400847308 */ /* 0x000e220000002400 */
[----:B------:R-:W-:Y:S02]  /*200b0*/  FMNMX.FTZ R13, R169, R13, !PT ;  /* 0x0000000da90d7209 */ /* 0x000fe40007810000 */
[----:B------:R-:W-:Y:S01]  /*200c0*/  FMNMX.FTZ R14, R170, R14, !PT ;  /* 0x0000000eaa0e7209 */ /* 0x000fe20007810000 */
[----:B------:R-:W-:Y:S01]  /*200d0*/  QGMMA.64x128x32.F32.E4M3.E4M3 R24, R208, gdesc[UR4], R24, gsb0 ;  /* 0x01e00004d0187df3 */ /* 0x000fe20008000818 */
[----:B------:R-:W-:-:S02]  /*200e0*/  FMNMX.FTZ R13, R172, R13, !PT ;  /* 0x0000000dac0d7209 */ /* 0x000fc40007810000 */
[----:B------:R-:W-:Y:S01]  /*200f0*/  FMNMX.FTZ R14, R171, R14, !PT ;  /* 0x0000000eab0e7209 */ /* 0x000fe20007810000 */
[----:B------:R-:W-:Y:S01]  /*20100*/  MUFU.TANH R134, R134 ;  /* 0x0000008600867308 */ /* 0x000fe20000002400 */
[----:B------:R-:W-:Y:S02]  /*20110*/  FMNMX.FTZ R13, R173, R13, !PT ;  /* 0x0000000dad0d7209 */ /* 0x000fe40007810000 */
[----:B------:R-:W-:Y:S02]  /*20120*/  FMNMX.FTZ R14, R174, R14, !PT ;  /* 0x0000000eae0e7209 */ /* 0x000fe40007810000 */
[----:B------:R-:W-:Y:S02]  /*20130*/  FMNMX.FTZ R13, R176, R13, !PT ;  /* 0x0000000db00d7209 */ /* 0x000fe40007810000 */
[----:B------:R-:W-:Y:S01]  /*20140*/  FMNMX.FTZ R14, R175, R14, !PT ;  /* 0x0000000eaf0e7209 */ /* 0x000fe20007810000 */
[----:B------:R-:W1:Y:S01]  /*20150*/  MUFU.TANH R133, R133 ;  /* 0x0000008500857308 */ /* 0x000e620000002400 */
[----:B------:R-:W-:-:S02]  /*20160*/  FMNMX.FTZ R13, R177, R13, !PT ;  /* 0x0000000db10d7209 */ /* 0x000fc40007810000 */
[----:B------:R-:W-:Y:S02]  /*20170*/  FMNMX.FTZ R14, R178, R14, !PT ;  /* 0x0000000eb20e7209 */ /* 0x000fe40007810000 */
[----:B------:R-:W-:Y:S02]  /*20180*/  FMNMX.FTZ R13, R180, R13, !PT ;  /* 0x0000000db40d7209 */ /* 0x000fe40007810000 */
[----:B------:R-:W-:Y:S01]  /*20190*/  FMNMX.FTZ R14, R179, R14, !PT ;  /* 0x0000000eb30e7209 */ /* 0x000fe20007810000 */
[----:B------:R-:W-:Y:S01]  /*201a0*/  MUFU.TANH R135, R135 ;  /* 0x0000008700877308 */ /* 0x000fe20000002400 */
[----:B------:R-:W-:Y:S02]  /*201b0*/  FMNMX.FTZ R13, R181, R13, !PT ;  /* 0x0000000db50d7209 */ /* 0x000fe40007810000 */
[----:B------:R-:W-:Y:S02]  /*201c0*/  FMNMX.FTZ R14, R182, R14, !PT ;  /* 0x0000000eb60e7209 */ /* 0x000fe40007810000 */
[----:B------:R-:W-:-:S02]  /*201d0*/  FMNMX.FTZ R13, R152, R13, !PT ;  /* 0x0000000d980d7209 */ /* 0x000fc40007810000 */
[----:B------:R-:W-:Y:S01]  /*201e0*/  FMNMX.FTZ R14, R183, R14, !PT ;  /* 0x0000000eb70e7209 */ /* 0x000fe20007810000 */
[----:B------:R-:W2:Y:S01]  /*201f0*/  MUFU.TANH R104, R104 ;  /* 0x0000006800687308 */ /* 0x000ea20000002400 */
        /* <DEDUP_REMOVED lines=9> */
[----:B------:R-:W3:Y:S01]  /*20290*/  MUFU.TANH R105, R105 ;  /* 0x0000006900697308 */ /* 0x000ee20000002400 */
        /* <DEDUP_REMOVED lines=19> */
[----:B------:R-:W4:Y:S01]  /*203d0*/  MUFU.TANH R109, R109 ;  /* 0x0000006d006d7308 */ /* 0x000f220000002400 */
        /* <DEDUP_REMOVED lines=22> */
[----:B0-----:R-:W-:Y:S02]  /*20540*/  FMNMX.FTZ R13, R132, R13, !PT ;  /* 0x0000000d840d7209 */ /* 0x001fe40007810000 */
[----:B------:R-:W-:Y:S01]  /*20550*/  FMNMX.FTZ R14, R131, R14, !PT ;  /* 0x0000000e830e7209 */ /* 0x000fe20007810000 */
[----:B------:R-:W-:Y:S01]  /*20560*/  MUFU.TANH R115, R115 ;  /* 0x0000007300737308 */ /* 0x000fe20000002400 */
[----:B-1----:R-:W-:Y:S02]  /*20570*/  FMNMX.FTZ R13, R133, R13, !PT ;  /* 0x0000000d850d7209 */ /* 0x002fe40007810000 */
[----:B------:R-:W-:Y:S02]  /*20580*/  FMNMX.FTZ R14, R134, R14, !PT ;  /* 0x0000000e860e7209 */ /* 0x000fe40007810000 */
[----:B--2---:R-:W-:-:S02]  /*20590*/  FMNMX.FTZ R13, R104, R13, !PT ;  /* 0x0000000d680d7209 */ /* 0x004fc40007810000 */
[----:B------:R-:W-:Y:S01]  /*205a0*/  FMNMX.FTZ R14, R135, R14, !PT ;  /* 0x0000000e870e7209 */ /* 0x000fe20007810000 */
[----:B------:R-:W0:Y:S01]  /*205b0*/  MUFU.TANH R116, R116 ;  /* 0x0000007400747308 */ /* 0x000e220000002400 */
[----:B---3--:R-:W-:Y:S02]  /*205c0*/  FMNMX.FTZ R13, R105, R13, !PT ;  /* 0x0000000d690d7209 */ /* 0x008fe40007810000 */
[----:B------:R-:W-:Y:S02]  /*205d0*/  FMNMX.FTZ R14, R106, R14, !PT ;  /* 0x0000000e6a0e7209 */ /* 0x000fe40007810000 */
[----:B----4-:R-:W-:Y:S02]  /*205e0*/  FMNMX.FTZ R13, R108, R13, !PT ;  /* 0x0000000d6c0d7209 */ /* 0x010fe40007810000 */
[----:B------:R-:W-:Y:S01]  /*205f0*/  FMNMX.FTZ R14, R107, R14, !PT ;  /* 0x0000000e6b0e7209 */ /* 0x000fe20007810000 */
[----:B------:R-:W1:Y:S01]  /*20600*/  MUFU.TANH R118, R118 ;  /* 0x0000007600767308 */ /* 0x000e620000002400 */
[----:B------:R-:W-:-:S02]  /*20610*/  FMNMX.FTZ R13, R109, R13, !PT ;  /* 0x0000000d6d0d7209 */ /* 0x000fc40007810000 */
[----:B------:R-:W-:Y:S02]  /*20620*/  FMNMX.FTZ R14, R110, R14, !PT ;  /* 0x0000000e6e0e7209 */ /* 0x000fe40007810000 */
[----:B------:R-:W-:Y:S02]  /*20630*/  FMNMX.FTZ R13, R112, R13, !PT ;  /* 0x0000000d700d7209 */ /* 0x000fe40007810000 */
[----:B------:R-:W-:Y:S01]  /*20640*/  FMNMX.FTZ R14, R111, R14, !PT ;  /* 0x0000000e6f0e7209 */ /* 0x000fe20007810000 */
[----:B------:R-:W2:Y:S01]  /*20650*/  MUFU.TANH R117, R117 ;  /* 0x0000007500757308 */ /* 0x000ea20000002400 */
[----:B------:R-:W-:Y:S01]  /*20660*/  FMNMX.FTZ R13, R113, R13, !PT ;  /* 0x0000000d710d7209 */ /* 0x000fe20007810000 */
[----:B------:R-:W-:Y:S02]  /*20670*/  WARPGROUP.DEPBAR.LE gsb0, 0x0 ;  /* 0x00008000000079c5 */ /* 0x000fe40000010000 */
[----:B------:R-:W-:Y:S01]  /*20680*/  FMUL.FTZ R208, R2, R89 ;  /* 0x0000005902d07220 */ /* 0x000fe20000410000 */
[----:B------:R-:W-:Y:S01]  /*20690*/  FMNMX.FTZ R14, R114, R14, !PT ;  /* 0x0000000e720e7209 */ /* 0x000fe20007810000 */
[----:B------:R-:W-:Y:S01]  /*206a0*/  WARPGROUP.ARRIVE ;  /* 0x00000000000079c5 */ /* 0x000fe20000000000 */
[----:B0-----:R-:W-:Y:S01]  /*206b0*/  FMNMX.FTZ R13, R116, R13, !PT ;  /* 0x0000000d740d7209 */ /* 0x001fe20007810000 */
[----:B------:R-:W0:Y:S01]  /*206c0*/  MUFU.TANH R119, R119 ;  /* 0x0000007700777308 */ /* 0x000e220000002400 */
[----:B------:R-:W-:-:S04]  /*206d0*/  FMNMX.FTZ R14, R115, R14, !PT ;  /* 0x0000000e730e7209 */ /* 0x000fc80007810000 */
[----:B-1----:R-:W-:-:S03]  /*206e0*/  FMNMX.FTZ R14, R118, R14, !PT ;  /* 0x0000000e760e7209 */ /* 0x002fc60007810000 */
        /* <DEDUP_REMOVED lines=31> */
[----:B--2---:R-:W-:Y:S02]  /*208e0*/  FMNMX.FTZ R88, R102, R14, !PT ;  /* 0x0000000e66587209 */ /* 0x004fe40007810000 */
[----:B0-----:R-:W-:-:S05]  /*208f0*/  FMNMX.FTZ R14, R101, R13, !PT ;  /* 0x0000000d650e7209 */ /* 0x001fca0007810000 */
[----:B------:R-:W0:Y:S01]  /*20900*/  SHFL.BFLY PT, R89, R14, 0x2, 0x1f ;  /* 0x0c401f000e597f89 */ /* 0x000e2200000e0000 */
[----:B-1----:R-:W-:-:S05]  /*20910*/  FMNMX.FTZ R13, R103, R88, !PT ;  /* 0x00000058670d7209 */ /* 0x002fca0007810000 */
[----:B------:R-:W1:Y:S01]  /*20920*/  SHFL.BFLY PT, R88, R13, 0x2, 0x1f ;  /* 0x0c401f000d587f89 */ /* 0x000e6200000e0000 */
[----:B0-----:R-:W-:Y:S01]  /*20930*/  FMNMX.FTZ R14, R14, R89, !PT ;  /* 0x000000590e0e7209 */ /* 0x001fe20007810000 */
[----:B------:R-:W-:-:S04]  /*20940*/  IMAD.MOV.U32 R89, RZ, RZ, -0x3ffffff0 ;  /* 0xc0000010ff597424 */ /* 0x000fc800078e00ff */
[----:B------:R-:W0:Y:S01]  /*20950*/  SHFL.BFLY PT, R210, R14, 0x1, 0x1f ;  /* 0x0c201f000ed27f89 */ /* 0x000e2200000e0000 */
[----:B------:R-:W-:Y:S02]  /*20960*/  R2UR UR7, R89 ;  /* 0x00000000590772ca */ /* 0x000fe400000e0000 */
[----:B-1----:R-:W-:Y:S01]  /*20970*/  FMNMX.FTZ R13, R13, R88, !PT ;  /* 0x000000580d0d7209 */ /* 0x002fe20007810000 */
[----:B------:R-:W-:-:S04]  /*20980*/  VIADD R88, R12, 0x500 ;  /* 0x000005000c587836 */ /* 0x000fc80000000000 */
[----:B------:R-:W1:Y:S01]  /*20990*/  SHFL.BFLY PT, R209, R13, 0x1, 0x1f ;  /* 0x0c201f000dd17f89 */ /* 0x000e6200000e0000 */
[----:B------:R-:W-:Y:S01]  /*209a0*/  R2UR UR6, R88 ;  /* 0x00000000580672ca */ /* 0x000fe200000e0000 */
[----:B------:R-:W-:-:S12]  /*209b0*/  IMAD.U32 R88, RZ, RZ, UR4 ;  /* 0x00000004ff587e24 */ /* 0x000fd8000f8e00ff */
[----:B------:R-:W-:Y:S01]  /*209c0*/  QGMMA.64x128x32.F32.E4M3.E4M3 R24, R204, gdesc[UR4], R24, gsb0 ;  /* 0x01e00004cc187df3 */ /* 0x000fe20008000818 */
[----:B0-----:R-:W-:-:S05]  /*209d0*/  FMNMX.FTZ R14, R14, R210, !PT ;  /* 0x000000d20e0e7209 */ /* 0x001fca0007810000 */
[----:B------:R-:W-:Y:S01]  /*209e0*/  FADD.FTZ R89, -R14, R0 ;  /* 0x000000000e597221 */ /* 0x000fe20000010100 */
[----:B-1----:R-:W-:-:S03]  /*209f0*/  FMNMX.FTZ R13, R13, R209, !PT ;  /* 0x000000d10d0d7209 */ /* 0x002fc60007810000 */
[----:B------:R-:W-:Y:S02]  /*20a00*/  FMUL.FTZ R89, R89, R88 ;  /* 0x0000005859597220 */ /* 0x000fe40000410000 */
[----:B------:R-:W-:-:S04]  /*20a10*/  FADD.FTZ R3, -R13, R3 ;  /* 0x000000030d037221 */ /* 0x000fc80000010100 */
[----:B------:R-:W-:Y:S01]  /*20a20*/  MUFU.EX2 R89, R89 ;  /* 0x0000005900597308 */ /* 0x000fe20000000800 */
[----:B------:R-:W-:-:S07]  /*20a30*/  FMUL.FTZ R3, R3, R88 ;  /* 0x0000005803037220 */ /* 0x000fce0000410000 */
[----:B------:R-:W-:Y:S01]  /*20a40*/  MUFU.EX2 R3, R3 ;  /* 0x0000000300037308 */ /* 0x000fe20000000800 */
[----:B------:R-:W-:Y:S02]  /*20a50*/  WARPGROUP.DEPBAR.LE gsb0, 0x0 ;  /* 0x00008000000079c5 */ /* 0x000fe40000010000 */
[----:B------:R-:W-:Y:S01]  /*20a60*/  FFMA.FTZ R205, R14, R88, -8 ;  /* 0xc10000000ecd7423 */ /* 0x000fe20000010058 */
[----:B------:R-:W-:-:S03]  /*20a70*/  WARPGROUP.ARRIVE ;  /* 0x00000000000079c5 */ /* 0x000fc60000000000 */
        /* <DEDUP_REMOVED lines=24> */
[-CC-:B------:R-:W-:Y:S01]  /*20c00*/  FFMA.FTZ R161, R161, R88.reuse, -R205.reuse ;  /* 0x00000058a1a17223 */ /* 0x180fe200000108cd */
[----:B------:R-:W-:-:S01]  /*20c10*/  FFMA.FTZ R164, R164, R88, -R205 ;  /* 0x00000058a4a47223 */ /* 0x000fc200000108cd */
[-CC-:B------:R-:W-:Y:S01]  /*20c20*/  FFMA.FTZ R165, R165, R88.reuse, -R205.reuse ;  /* 0x00000058a5a57223 */ /* 0x180fe200000108cd */
[----:B------:R-:W-:-:S01]  /*20c30*/  FFMA.FTZ R136, R136, R88, -R205 ;  /* 0x0000005888887223 */ /* 0x000fc200000108cd */
[-CC-:B------:R-:W-:Y:S01]  /*20c40*/  FFMA.FTZ R137, R137, R88.reuse, -R205.reuse ;  /* 0x0000005889897223 */ /* 0x180fe200000108cd */
[----:B------:R-:W-:-:S01]  /*20c50*/  FFMA.FTZ R140, R140, R88, -R205 ;  /* 0x000000588c8c7223 */ /* 0x000fc200000108cd */
[----:B------:R-:W3:Y:S01]  /*20c60*/  MUFU.EX2 R188, R188 ;  /* 0x000000bc00bc7308 */ /* 0x000ee20000000800 */
[----:B------:R-:W-:-:S01]  /*20c70*/  FFMA.FTZ R141, R141, R88, -R205 ;  /* 0x000000588d8d7223 */ /* 0x000fc200000108cd */
[-CC-:B------:R-:W-:Y:S01]  /*20c80*/  FFMA.FTZ R144, R144, R88.reuse, -R205.reuse ;  /* 0x0000005890907223 */ /* 0x180fe200000108cd */
[----:B------:R-:W-:-:S01]  /*20c90*/  FFMA.FTZ R145, R145, R88, -R205 ;  /* 0x0000005891917223 */ /* 0x000fc200000108cd */
[-CC-:B------:R-:W-:Y:S01]  /*20ca0*/  FFMA.FTZ R148, R148, R88.reuse, -R205.reuse ;  /* 0x0000005894947223 */ /* 0x180fe200000108cd */
[----:B------:R-:W-:-:S01]  /*20cb0*/  FFMA.FTZ R149, R149, R88, -R205 ;  /* 0x0000005895957223 */ /* 0x000fc200000108cd */
[-CC-:B------:R-:W-:Y:S01]  /*20cc0*/  FFMA.FTZ R120, R120, R88.reuse, -R205.reuse ;  /* 0x0000005878787223 */ /* 0x180fe200000108cd */
[----:B------:R-:W-:-:S01]  /*20cd0*/  FFMA.FTZ R121, R121, R88, -R205 ;  /* 0x0000005879797223 */ /* 0x000fc200000108cd */
[----:B------:R-:W4:Y:S01]  /*20ce0*/  MUFU.EX2 R191, R191 ;  /* 0x000000bf00bf7308 */ /* 0x000f220000000800 */
        /* <DEDUP_REMOVED lines=22> */
[----:B------:R-:W-:-:S01]  /*20e50*/  FFMA.FTZ R205, R13, R88, -8 ;  /* 0xc10000000dcd7423 */ /* 0x000fc20000010058 */
[----:B0-----:R-:W-:Y:S01]  /*20e60*/  FFMA.FTZ R236, R89, R236, R15 ;  /* 0x000000ec59ec7223 */ /* 0x001fe2000001000f */
[----:B------:R-:W0:Y:S01]  /*20e70*/  MUFU.EX2 R192, R192 ;  /* 0x000000c000c07308 */ /* 0x000e220000000800 */
[----:B------:R-:W-:-:S02]  /*20e80*/  VIADD R92, R12, 0x600 ;  /* 0x000006000c5c7836 */ /* 0x000fc40000000000 */
[----:B------:R-:W-:Y:S01]  /*20e90*/  FFMA.FTZ R185, R185, R88, -R205 ;  /* 0x00000058b9b97223 */ /* 0x000fe200000108cd */
[----:B-1----:R-:W-:-:S01]  /*20ea0*/  FADD.FTZ R236, R184, R236 ;  /* 0x000000ecb8ec7221 */ /* 0x002fc20000010000 */
[-CC-:B------:R-:W-:Y:S01]  /*20eb0*/  FFMA.FTZ R186, R186, R88.reuse, -R205.reuse ;  /* 0x00000058baba7223 */ /* 0x180fe200000108cd */
[----:B------:R-:W-:-:S01]  /*20ec0*/  FFMA.FTZ R189, R189, R88, -R205 ;  /* 0x00000058bdbd7223 */ /* 0x000fc200000108cd */
[----:B------:R-:W-:Y:S01]  /*20ed0*/  FFMA.FTZ R190, R190, R88, -R205 ;  /* 0x00000058bebe7223 */ /* 0x000fe200000108cd */
[----:B--2---:R-:W-:-:S01]  /*20ee0*/  FADD.FTZ R236, R187, R236 ;  /* 0x000000ecbbec7221 */ /* 0x004fc20000010000 */
[----:B------:R-:W1:Y:S01]  /*20ef0*/  MUFU.EX2 R195, R195 ;  /* 0x000000c300c37308 */ /* 0x000e620000000800 */
[----:B------:R-:W-:-:S01]  /*20f00*/  FFMA.FTZ R193, R193, R88, -R205 ;  /* 0x00000058c1c17223 */ /* 0x000fc200000108cd */
[----:B------:R-:W-:Y:S01]  /*20f10*/  FFMA.FTZ R194, R194, R88, -R205 ;  /* 0x00000058c2c27223 */ /* 0x000fe200000108cd */
[----:B---3--:R-:W-:-:S01]  /*20f20*/  FADD.FTZ R236, R188, R236 ;  /* 0x000000ecbcec7221 */ /* 0x008fc20000010000 */
[-CC-:B------:R-:W-:Y:S01]  /*20f30*/  FFMA.FTZ R197, R197, R88.reuse, -R205.reuse ;  /* 0x00000058c5c57223 */ /* 0x180fe200000108cd */
[----:B------:R-:W-:-:S01]  /*20f40*/  FFMA.FTZ R198, R198, R88, -R205 ;  /* 0x00000058c6c67223 */ /* 0x000fc200000108cd */
[----:B------:R-:W-:Y:S01]  /*20f50*/  FFMA.FTZ R170, R170, R88, -R205 ;  /* 0x00000058aaaa7223 */ /* 0x000fe200000108cd */
[----:B----4-:R-:W-:-:S01]  /*20f60*/  FADD.FTZ R236, R191, R236 ;  /* 0x000000ecbfec7221 */ /* 0x010fc20000010000 */
[----:B------:R-:W2:Y:S01]  /*20f70*/  MUFU.EX2 R185, R185 ;  /* 0x000000b900b97308 */ /* 0x000ea20000000800 */
[----:B------:R-:W-:-:S01]  /*20f80*/  FFMA.FTZ R171, R171, R88, -R205 ;  /* 0x00000058abab7223 */ /* 0x000fc200000108cd */
[----:B------:R-:W-:Y:S01]  /*20f90*/  FFMA.FTZ R174, R174, R88, -R205 ;  /* 0x00000058aeae7223 */ /* 0x000fe200000108cd */
[----:B0-----:R-:W-:-:S01]  /*20fa0*/  FADD.FTZ R236, R192, R236 ;  /* 0x000000ecc0ec7221 */ /* 0x001fc20000010000 */
        /* <DEDUP_REMOVED lines=13> */
[----:B--2---:R-:W-:-:S01]  /*21080*/  FFMA.FTZ R235, R3, R235, R185 ;  /* 0x000000eb03eb7223 */ /* 0x004fc200000100b9 */
        /* <DEDUP_REMOVED lines=11> */
[----:B------:R-:W-:Y:S01]  /*21140*/  R2UR UR6, R92 ;  /* 0x000000005c0672ca */ /* 0x000fe200000e0000 */
        /* <DEDUP_REMOVED lines=32> */
[----:B------:R-:W-:-:S02]  /*21350*/  FFMA.FTZ R103, R103, R88, -R205 ;  /* 0x0000005867677223 */ /* 0x000fc400000108cd */
        /* <DEDUP_REMOVED lines=76> */
[----:B------:R-:W-:-:S05]  /*21820*/  IMAD.MOV.U32 R93, RZ, RZ, -0x3ffffff0 ;  /* 0xc0000010ff5d7424 */ /* 0x000fca00078e00ff */
[----:B------:R-:W-:Y:S01]  /*21830*/  R2UR UR7, R93 ;  /* 0x000000005d0772ca */ /* 0x000fe200000e0000 */
[----:B------:R-:W0:Y:S01]  /*21840*/  MUFU.EX2 R138, R138 ;  /* 0x0000008a008a7308 */ /* 0x000e220000000800 */
[----:B-1----:R-:W-:-:S01]  /*21850*/  FADD.FTZ R235, R166, R235 ;  /* 0x000000eba6eb7221 */ /* 0x002fc20000010000 */
[----:B------:R-:W-:-:S06]  /*21860*/  FFMA.FTZ R93, R119, R88, -R205 ;  /* 0x00000058775d7223 */ /* 0x000fcc00000108cd */
[----:B------:R-:W1:Y:S01]  /*21870*/  MUFU.EX2 R139, R139 ;  /* 0x0000008b008b7308 */ /* 0x000e620000000800 */
[----:B--2---:R-:W-:-:S03]  /*21880*/  FADD.FTZ R235, R167, R235 ;  /* 0x000000eba7eb7221 */ /* 0x004fc60000010000 */
[----:B------:R-:W-:Y:S04]  /*21890*/  QGMMA.64x128x32.F32.E4M3.E4M3 R24, R200, gdesc[UR4], R24, gsb0 ;  /* 0x01e00004c8187df3 */ /* 0x000fe80008000818 */
        /* <DEDUP_REMOVED lines=73> */
[----:B------:R-:W-:-:S05]  /*21d30*/  IADD3 R111, -R227, 0xb, RZ ;  /* 0x0000000be36f7810 */ /* 0x000fca0007ffe1ff */
[----:B------:R2:W-:Y:S06]  /*21d40*/  BAR.ARV R111, 0x100 ;  /* 0x0004006f0000751d */ /* 0x0005ec0000002000 */
[----:B------:R-:W3:Y:S01]  /*21d50*/  MUFU.EX2 R92, R92 ;  /* 0x0000005c005c7308 */ /* 0x000ee20000000800 */
[----:B0-----:R-:W-:-:S01]  /*21d60*/  FADD.FTZ R119, R114, R119 ;  /* 0x0000007772777221 */ /* 0x001fc20000010000 */
[----:B--2---:R-:W-:Y:S02]  /*21d70*/  @!P0 IMAD R111, R231, 0x8, R16 ;  /* 0x00000008e76f8824 */ /* 0x004fe400078e0210 */
[----:B-1----:R-:W-:-:S02]  /*21d80*/  FADD.FTZ R115, R113, R115 ;  /* 0x0000007371737221 */ /* 0x002fc40000010000 */
[----:B------:R-:W-:Y:S02]  /*21d90*/  @!P0 VIADD R111, R111, 0x2e840 ;  /* 0x0002e8406f6f8836 */ /* 0x000fe40000000000 */
[----:B------:R-:W0:Y:S03]  /*21da0*/  MUFU.EX2 R116, R116 ;  /* 0x0000007400747308 */ /* 0x000e260000000800 */
[----:B------:R-:W-:-:S04]  /*21db0*/  @!P0 PRMT R111, RZ, 0x654, R111 ;  /* 0x00000654ff6f8816 */ /* 0x000fc8000000006f */
[----:B------:R1:W-:Y:S01]  /*21dc0*/  @!P0 SYNCS.ARRIVE.TRANS64.RED.A1T0 RZ, [R111+URZ], RZ ;  /* 0x000000ff6fff89a7 */ /* 0x0003e2000810043f */
        /* <DEDUP_REMOVED lines=38> */
[----:B0-----:R-:W-:-:S03]  /*22030*/  FADD.FTZ R236, R101, R115 ;  /* 0x0000007365ec7221 */ /* 0x001fc60000010000 */
[----:B--2---:R-:W-:Y:S01]  /*22040*/  FADD.FTZ R235, R103, R119 ;  /* 0x0000007767eb7221 */ /* 0x004fe20000010000 */
[----:B-1----:R-:W-:Y:S06]  /*22050*/  @!P1 BRA `(.L_x_2432) ;  /* 0x0000000000049947 */ /* 0x002fec0003800000 */
[----:B------:R-:W-:Y:S01]  /*22060*/  BPT.TRAP 0x1 ;  /* 0x000000040000795c */ /* 0x000fe20000300000 */
.L_x_2432:
[----:B------:R-:W2:Y:S04]  /*22070*/  LDL R0, [R1+0x5c] ;  /* 0x00005c0001007983 */ /* 0x000ea80000100800 */
[----:B------:R-:W3:Y:S01]  /*22080*/  LDL R111, [R1+0x58] ;  /* 0x00005800016f7983 */ /* 0x000ee20000100800 */
[----:B------:R-:W-:Y:S02]  /*22090*/  F2FP.SATFINITE.E4M3.F32.PACK_AB_MERGE_C R108, R109, R108, RZ ;  /* 0x0000006c6d6c723e */ /* 0x000fe400048070ff */
[----:B------:R-:W-:Y:S02]  /*220a0*/  F2FP.SATFINITE.E4M3.F32.PACK_AB_MERGE_C R116, R117, R116, RZ ;  /* 0x000000747574723e */ /* 0x000fe400048070ff */
[----:B------:R-:W-:Y:S02]  /*220b0*/  F2FP.SATFINITE.E4M3.F32.PACK_AB_MERGE_C R206, R207, R206, RZ ;  /* 0x000000cecfce723e */ /* 0x000fe400048070ff */
[----:B------:R-:W-:-:S02]  /*220c0*/  F2FP.SATFINITE.E4M3.F32.PACK_AB_MERGE_C R108, R105, R104, R108 ;  /* 0x00000068696c723e */ /* 0x000fc4000480706c */
[----:B------:R-:W-:Y:S02]  /*220d0*/  F2FP.SATFINITE.E4M3.F32.PACK_AB_MERGE_C R116, R113, R112, R116 ;  /* 0x000000707174723e */ /* 0x000fe40004807074 */
        /* <DEDUP_REMOVED lines=117> */
[----:B------:R-:W-:Y:S02]  /*22830*/  IMAD.MOV.U32 R204, RZ, RZ, R108 ;  /* 0x000000ffffcc7224 */ /* 0x000fe400078e006c */
[----:B------:R-:W-:Y:S01]  /*22840*/  IMAD.MOV.U32 R206, RZ, RZ, R116 ;  /* 0x000000ffffce7224 */ /* 0x000fe200078e0074 */
[----:B--2---:R-:W-:Y:S02]  /*22850*/  R2UR UR4, R0 ;  /* 0x00000000000472ca */ /* 0x004fe400000e0000 */
[----:B------:R-:W-:Y:S02]  /*22860*/  LEA R0, R21, R16, 0x3 ;  /* 0x0000001015007211 */ /* 0x000fe400078e18ff */
[----:B---3--:R-:W-:-:S03]  /*22870*/  ISETP.GT.AND P0, PT, R20, R111, PT ;  /* 0x0000006f1400720c */ /* 0x008fc60003f04270 */
[----:B------:R-:W-:-:S06]  /*22880*/  VIADD R0, R0, 0x2e860 ;  /* 0x0002e86000007836 */ /* 0x000fcc0000000000 */
[----:B------:R-:W-:-:S05]  /*22890*/  IMAD.U32 R21, RZ, RZ, UR4 ;  /* 0x00000004ff157e24 */ /* 0x000fca000f8e00ff */
[----:B------:R-:W-:Y:S01]  /*228a0*/  PRMT R0, R21, 0x654, R0 ;  /* 0x0000065415007816 */ /* 0x000fe20000000000 */
[----:B------:R-:W-:-:S03]  /*228b0*/  VIADD R20, R20, 0xffffffff ;  /* 0xffffffff14147836 */ /* 0x000fc60000000000 */
[----:B------:R0:W-:Y:S01]  /*228c0*/  SYNCS.ARRIVE.TRANS64.RED.A1T0 RZ, [R0+URZ], RZ ;  /* 0x000000ff00ff79a7 */ /* 0x0001e2000810043f */
[----:B------:R-:W-:Y:S02]  /*228d0*/  IMAD.MOV.U32 R21, RZ, RZ, R231 ;  /* 0x000000ffff157224 */ /* 0x000fe400078e00e7 */
[----:B0-----:R-:W-:Y:S01]  /*228e0*/  IMAD.MOV.U32 R0, RZ, RZ, R14 ;  /* 0x000000ffff007224 */ /* 0x001fe200078e000e */
[----:B------:R-:W-:Y:S06]  /*228f0*/  @P0 BRA `(.L_x_2433) ;  /* 0xffffffb000900947 */ /* 0x000fec000383ffff */
.L_x_2422:
[----:B------:R-:W-:Y:S05]  /*22900*/  WARPSYNC.ALL ;  /* 0x0000000000007948 */ /* 0x000fea0003800000 */
[----:B------:R-:W-:Y:S06]  /*22910*/  BAR.ARV 0x8, 0x180 ;  /* 0x0206000000007b1d */ /* 0x000fec0000002000 */
[----:B------:R-:W-:Y:S05]  /*22920*/  @!P1 BRA `(.L_x_2434) ;  /* 0x0000000000049947 */ /* 0x000fea0003800000 */
[----:B------:R-:W-:Y:S01]  /*22930*/  BPT.TRAP 0x1 ;  /* 0x000000040000795c */ /* 0x000fe20000300000 */
.L_x_2434:
[----:B------:R-:W-:Y:S02]  /*22940*/  LEA R9, R231, R16, 0x3 ;  /* 0x00000010e7097211 */ /* 0x000fe400078e18ff */
[----:B------:R-:W-:-:S04]  /*22950*/  SHF.L.U32 R0, R234, 0x1f, RZ ;  /* 0x0000001fea007819 */ /* 0x000fc800000006ff */
[----:B------:R0:W1:Y:S01]  /*22960*/  SYNCS.PHASECHK.TRANS64.TRYWAIT P0, [R9+URZ+0x2e850], R0 ;  /* 0x02e85000090075a7 */ /* 0x000062000800017f */
[----:B------:R-:W-:Y:S05]  /*22970*/  @!P1 BRA `(.L_x_2435) ;  /* 0x0000000000049947 */ /* 0x000fea0003800000 */
[----:B------:R-:W-:Y:S01]  /*22980*/  BPT.TRAP 0x1 ;  /* 0x000000040000795c */ /* 0x000fe20000300000 */
.L_x_2435:
[----:B------:R-:W-:-:S05]  /*22990*/  VIADD R16, R16, 0x400 ;  /* 0x0000040010107836 */ /* 0x000fca0000000000 */
[----:B------:R-:W-:-:S04]  /*229a0*/  SHF.R.U32.HI R16, RZ, 0x4, R16 ;  /* 0x00000004ff107819 */ /* 0x000fc80000011610 */
[----:B------:R-:W-:-:S04]  /*229b0*/  LOP3.LUT R16, R16, 0x3fff, RZ, 0xc0, !PT ;  /* 0x00003fff10107812 */ /* 0x000fc800078ec0ff */
[----:B------:R-:W-:Y:S01]  /*229c0*/  LOP3.LUT R16, R16, 0x10000, RZ, 0xfc, !PT ;  /* 0x0001000010107812 */ /* 0x000fe200078efcff */
[----:B-1----:R-:W-:Y:S06]  /*229d0*/  @P0 BRA `(.L_x_2436) ;  /* 0x0000000000080947 */ /* 0x002fec0003800000 */
[----:B------:R-:W1:Y:S02]  /*229e0*/  SYNCS.PHASECHK.TRANS64.TRYWAIT P0, [R9+URZ+0x2e850], R0 ;  /* 0x02e85000090075a7 */ /* 0x000e64000800017f */
[----:B-1----:R-:W-:Y:S05]  /*229f0*/  @!P0 BRA `(.L_x_2437) ;  /* 0x000000d4001c8947 */ /* 0x002fea0003800000 */
.L_x_2436:
        /* <DEDUP_REMOVED lines=8> */
[----:B------:R-:W-:Y:S01]  /*22a80*/  IMAD.MOV.U32 R5, RZ, RZ, -0x3ffffff0 ;  /* 0xc0000010ff057424 */ /* 0x000fe200078e00ff */
[----:B------:R-:W2:Y:S01]  /*22a90*/  LDL R10, [R1+0x7c] ;  /* 0x00007c00010a7983 */ /* 0x000ea20000100800 */
[----:B------:R-:W-:-:S03]  /*22aa0*/  ULDC.64 UR4, c[0x0][0x9a0] ;  /* 0x0002680000047ab9 */ /* 0x000fc60000000a00 */
[----:B------:R-:W3:Y:S01]  /*22ab0*/  LDL R8, [R1+0x68] ;  /* 0x0000680001087983 */ /* 0x000ee20000100800 */
[----:B------:R-:W-:Y:S01]  /*22ac0*/  ISETP.NE.U32.AND P0, PT, RZ, UR4, PT ;  /* 0x00000004ff007c0c */ /* 0x000fe2000bf05070 */
[----:B------:R-:W-:Y:S01]  /*22ad0*/  IMAD.MOV.U32 R11, RZ, RZ, -0x3ffffff0 ;  /* 0xc0000010ff0b7424 */ /* 0x000fe200078e00ff */
[----:B------:R-:W-:Y:S02]  /*22ae0*/  ULDC.64 UR8, c[0x0][0x208] ;  /* 0x0000820000087ab9 */ /* 0x000fe40000000a00 */
        /* <DEDUP_REMOVED lines=20> */
[----:B01----:R-:W-:-:S04]  /*22c30*/  @P0 IMAD R0, R12, R4, RZ ;  /* 0x000000040c000224 */ /* 0x003fc800078e02ff */
[C---:B--2---:R-:W-:Y:S02]  /*22c40*/  @P0 IMAD R3, R10.reuse, R5, R0 ;  /* 0x000000050a030224 */ /* 0x044fe400078e0200 */
[----:B------:R-:W-:Y:S01]  /*22c50*/  @P0 IMAD.WIDE.U32 R4, R10, R4, RZ ;  /* 0x000000040a040225 */ /* 0x000fe200078e00ff */
[----:B------:R-:W-:-:S03]  /*22c60*/  IADD3 R10, R2, 0x400, RZ ;  /* 0x00000400020a7810 */ /* 0x000fc60007ffe0ff */
[----:B------:R-:W-:Y:S02]  /*22c70*/  @P0 IMAD.IADD R5, R5, 0x1, R3 ;  /* 0x0000000105050824 */ /* 0x000fe400078e0203 */
[----:B------:R-:W-:Y:S02]  /*22c80*/  IMAD.MOV.U32 R0, RZ, RZ, 0x3f800000 ;  /* 0x3f800000ff007424 */ /* 0x000fe400078e00ff */
        /* <DEDUP_REMOVED lines=28> */
[----:B------:R-:W0:Y:S04]  /*22e50*/  SHFL.BFLY PT, R2, R5, 0x1, 0x1f ;  /* 0x0c201f0005027f89 */ /* 0x000e2800000e0000 */
[----:B------:R-:W1:Y:S01]  /*22e60*/  SHFL.BFLY PT, R3, R4, 0x1, 0x1f ;  /* 0x0c201f0004037f89 */ /* 0x000e6200000e0000 */
[----:B0-----:R-:W-:-:S01]  /*22e70*/  FADD.FTZ R6, R5, R2 ;  /* 0x0000000205067221 */ /* 0x001fc20000010000 */
        /* <DEDUP_REMOVED lines=16> */
[----:B------:R-:W-:Y:S01]  /*22f80*/  @P2 FMUL.FTZ R5, R88, 0.69314718246459960938 ;  /* 0x3f31721858052820 */ /* 0x000fe20000410000 */
[----:B0-----:R-:W-:Y:S01]  /*22f90*/  @P2 FMUL.FTZ R2, R2, 0.69314718246459960938 ;  /* 0x3f31721802022820 */ /* 0x001fe20000410000 */
[----:B------:R-:W-:Y:S01]  /*22fa0*/  @P3 FMUL.FTZ R15, R88, 0.69314718246459960938 ;  /* 0x3f317218580f3820 */ /* 0x000fe20000410000 */
[----:B------:R-:W-:Y:S01]  /*22fb0*/  IMAD.MOV.U32 R89, RZ, RZ, -0x800000 ;  /* 0xff800000ff597424 */ /* 0x000fe200078e00ff */
[----:B------:R-:W-:Y:S01]  /*22fc0*/  MOV R90, 0xff800000 ;  /* 0xff800000005a7802 */ /* 0x000fe20000000f00 */
[----:B------:R-:W-:Y:S01]  /*22fd0*/  @P2 FFMA.FTZ R89, R5, R14, R2 ;  /* 0x0000000e05592223 */ /* 0x000fe20000010002 */
[----:B-1----:R-:W-:Y:S01]  /*22fe0*/  @P3 FMUL.FTZ R4, R4, 0.69314718246459960938 ;  /* 0x3f31721804043820 */ /* 0x002fe20000410000 */
[----:B--2---:R-:W-:-:S03]  /*22ff0*/  FMUL.FTZ R2, R3, R0 ;  /* 0x0000000003027220 */ /* 0x004fc60000410000 */
[----:B------:R-:W-:Y:S01]  /*23000*/  @P3 FFMA.FTZ R90, R15, R13, R4 ;  /* 0x0000000d0f5a3223 */ /* 0x000fe20000010004 */
[----:B---3--:R-:W-:Y:S01]  /*23010*/  FMUL.FTZ R7, R7, R0 ;  /* 0x0000000007077220 */ /* 0x008fe20000410000 */
[----:B------:R-:W-:Y:S02]  /*23020*/  WARPGROUP.DEPBAR.LE gsb0, 0x0 ;  /* 0x00008000000079c5 */ /* 0x000fe40000010000 */
[----:B------:R-:W-:Y:S05]  /*23030*/  @!P1 BRA `(.L_x_2438) ;  /* 0x0000000000049947 */ /* 0x000fea0003800000 */
[----:B------:R-:W-:Y:S01]  /*23040*/  BPT.TRAP 0x1 ;  /* 0x000000040000795c */ /* 0x000fe20000300000 */
.L_x_2438:
[----:B------:R-:W2:Y:S04]  /*23050*/  LDL R0, [R1+0x5c] ;  /* 0x00005c0001007983 */ /* 0x000ea80000100800 */
[----:B------:R-:W3:Y:S01]  /*23060*/  LDL.LU R3, [R1+0x94] ;  /* 0x0000940001037983 */ /* 0x000ee20000300800 */
[----:B------:R-:W-:Y:S02]  /*23070*/  VIADD R231, R231, 0x1 ;  /* 0x00000001e7e77836 */ /* 0x000fe40000000000 */
[-C--:B------:R-:W-:Y:S01]  /*23080*/  FMUL.FTZ R105, R77, R2.reuse ;  /* 0x000000024d697220 */ /* 0x080fe20000410000 */
[-C--:B------:R-:W-:Y:S01]  /*23090*/  FMUL.FTZ R77, R52, R2.reuse ;  /* 0x00000002344d7220 */ /* 0x080fe20000410000 */
[-C--:B------:R-:W-:Y:S01]  /*230a0*/  FMUL.FTZ R21, R48, R2.reuse ;  /* 0x0000000230157220 */ /* 0x080fe20000410000 */
[-C--:B------:R-:W-:Y:S01]  /*230b0*/  FMUL.FTZ R12, R53, R2.reuse ;  /* 0x00000002350c7220 */ /* 0x080fe20000410000 */
[----:B------:R-:W-:Y:S01]  /*230c0*/  ISETP.NE.AND P1, PT, R231, 0x2, PT ;  /* 0x00000002e700780c */ /* 0x000fe20003f25270 */
        /* <DEDUP_REMOVED lines=53> */
[----:B------:R-:W-:-:S02]  /*23420*/  SEL R231, R231, RZ, P1 ;  /* 0x000000ffe7e77207 */ /* 0x000fc40000800000 */
[----:B--2---:R-:W-:Y:S01]  /*23430*/  R2UR UR4, R0 ;  /* 0x00000000000472ca */ /* 0x004fe200000e0000 */
[----:B------:R-:W-:-:S12]  /*23440*/  VIADD R0, R9, 0x2e860 ;  /* 0x0002e86009007836 */ /* 0x000fd80000000000 */
[----:B------:R-:W-:Y:S01]  /*23450*/  IMAD.U32 R5, RZ, RZ, UR4 ;  /* 0x00000004ff057e24 */ /* 0x000fe2000f8e00ff */
[----:B---3--:R-:W-:Y:S01]  /*23460*/  R2UR UR4, R3 ;  /* 0x00000000030472ca */ /* 0x008fe200000e0000 */
[-C--:B------:R-:W-:Y:S01]  /*23470*/  FMUL.FTZ R3, R24, R2.reuse ;  /* 0x0000000218037220 */ /* 0x080fe20000410000 */
[----:B------:R-:W-:Y:S01]  /*23480*/  FMUL.FTZ R24, R45, R2 ;  /* 0x000000022d187220 */ /* 0x000fe20000410000 */
[-C--:B------:R-:W-:Y:S01]  /*23490*/  FMUL.FTZ R2, R79, R7.reuse ;  /* 0x000000074f027220 */ /* 0x080fe20000410000 */
[----:B------:R-:W-:Y:S01]  /*234a0*/  PRMT R0, R5, 0x654, R0 ;  /* 0x0000065405007816 */ /* 0x000fe20000000000 */
[-C--:B------:R-:W-:Y:S01]  /*234b0*/  FMUL.FTZ R79, R35, R7.reuse ;  /* 0x00000007234f7220 */ /* 0x080fe20000410000 */
[----:B------:R-:W-:Y:S01]  /*234c0*/  SEL R5, RZ, 0x1, P1 ;  /* 0x00000001ff057807 */ /* 0x000fe20000800000 */
[----:B------:R-:W-:Y:S01]  /*234d0*/  FMUL.FTZ R35, R78, R7 ;  /* 0x000000074e237220 */ /* 0x000fe20000410000 */
[----:B------:R0:W-:Y:S02]  /*234e0*/  SYNCS.ARRIVE.TRANS64.RED.A1T0 RZ, [R0+URZ], RZ ;  /* 0x000000ff00ff79a7 */ /* 0x0001e4000810043f */
[----:B------:R-:W-:-:S03]  /*234f0*/  LOP3.LUT R234, R234, R5, RZ, 0x3c, !PT ;  /* 0x00000005eaea7212 */ /* 0x000fc600078e3cff */
[----:B------:R-:W-:Y:S01]  /*23500*/  UIADD3 UR4, UR4, 0x1, URZ ;  /* 0x0000000104047890 */ /* 0x000fe2000fffe03f */
[-C--:B0-----:R-:W-:Y:S01]  /*23510*/  FMUL.FTZ R0, R63, R7.reuse ;  /* 0x000000073f007220 */ /* 0x081fe20000410000 */
[-C--:B------:R-:W-:Y:S01]  /*23520*/  FMUL.FTZ R63, R46, R7.reuse ;  /* 0x000000072e3f7220 */ /* 0x080fe20000410000 */
[----:B------:R-:W-:-:S03]  /*23530*/  FMUL.FTZ R46, R43, R7 ;  /* 0x000000072b2e7220 */ /* 0x000fc60000410000 */
[----:B------:R-:W-:-:S05]  /*23540*/  IMAD.U32 R4, RZ, RZ, UR4 ;  /* 0x00000004ff047e24 */ /* 0x000fca000f8e00ff */
[----:B------:R1:W-:Y:S02]  /*23550*/  STL [R1+0x94], R4 ;  /* 0x0000940401007387 */ /* 0x0003e40000100800 */
.L_x_2371:
[----:B------:R-:W2:Y:S01]  /*23560*/  LDL R126, [R1+0x64] ;  /* 0x00006400017e7983 */ /* 0x000ea20000100800 */
[----:B------:R-:W-:Y:S05]  /*23570*/  WARPSYNC.ALL ;  /* 0x0000000000007948 */ /* 0x000fea0003800000 */
[----:B--2---:R-:W-:Y:S01]  /*23580*/  VIADD R84, R126, 0x40 ;  /* 0x000000407e547836 */ /* 0x004fe20000000000 */
[----:B------:R-:W2:Y:S01]  /*23590*/  LDL R128, [R1+0x80] ;  /* 0x0000800001807983 */ /* 0x000ea20000100800 */
[----:B------:R-:W1:Y:S01]  /*235a0*/  S2UR UR5, SR_CgaCtaId ;  /* 0x00000000000579c3 */ /* 0x000e620000008800 */
[----:B------:R-:W-:Y:S01]  /*235b0*/  UMOV UR4, 0x400 ;  /* 0x0000040000047882 */ /* 0x000fe20000000000 */
[----:B------:R-:W-:Y:S01]  /*235c0*/  BSSY B0, `(.L_x_2439) ;  /* 0x000041b000007945 */ /* 0x000fe20003800000 */
[----:B-1----:R-:W-:Y:S01]  /*235d0*/  IMAD.U32 R4, RZ, RZ, UR5 ;  /* 0x00000005ff047e24 */ /* 0x002fe2000f8e00ff */
[----:B------:R-:W-:-:S04]  /*235e0*/  ULEA UR4, UR5, UR4, 0x18 ;  /* 0x0000000405047291 */ /* 0x000fc8000f8ec03f */
[----:B------:R1:W-:Y:S02]  /*235f0*/  STL [R1+0x5c], R4 ;  /* 0x00005c0401007387 */ /* 0x0003e40000100800 */
[----:B------:R-:W-:Y:S01]  /*23600*/  IMAD.U32 R16, RZ, RZ, UR4 ;  /* 0x00000004ff107e24 */ /* 0x000fe2000f8e00ff */
[----:B------:R-:W-:Y:S06]  /*23610*/  BAR.SYNC.DEFER_BLOCKING 0x5, 0x180 ;  /* 0x0146000000007b1d */ /* 0x000fec0000010000 */
[----:B------:R1:W3:Y:S02]  /*23620*/  LDS.128 R4, [R16+0x2e8d0] ;  /* 0x02e8d00010047984 */ /* 0x0002e40000000c00 */
[----:B------:R-:W-:Y:S06]  /*23630*/  BAR.ARV 0x4, 0x180 ;  /* 0x0106000000007b1d */ /* 0x000fec0000002000 */
[----:B--2---:R-:W-:-:S13]  /*23640*/  ISETP.NE.AND P1, PT, R128, RZ, PT ;  /* 0x000000ff8000720c */ /* 0x004fda0003f25270 */
[----:B------:R-:W2:Y:S02]  /*23650*/  @!P1 LDC R128, c[0x0][0xad4] ;  /* 0x0002b500ff809b82 */ /* 0x000ea40000000800 */
[----:B--2---:R1:W-:Y:S01]  /*23660*/  @!P1 STL [R1+0x80], R128 ;  /* 0x0000808001009387 */ /* 0x0043e20000100800 */
[----:B---3--:R-:W-:Y:S05]  /*23670*/  @P0 BRA `(.L_x_2440) ;  /* 0x0000003000e40947 */ /* 0x008fea0003800000 */
[----:B------:R-:W2:Y:S01]  /*23680*/  LDL R13, [R1+0xa0] ;  /* 0x0000a000010d7983 */ /* 0x000ea20000100800 */
[----:B------:R-:W-:Y:S01]  /*23690*/  ULDC.64 UR4, c[0x4][0x38] ;  /* 0x01000e0000047ab9 */ /* 0x000fe20000000a00 */
[----:B0-----:R-:W1:Y:S01]  /*236a0*/  S2R R14, SR_TID.X ;  /* 0x00000000000e7919 */ /* 0x001e620000002100 */
[----:B------:R-:W0:Y:S01]  /*236b0*/  S2R R11, SR_SWINHI ;  /* 0x00000000000b7919 */ /* 0x000e220000002f00 */
[----:B-1----:R-:W-:-:S05]  /*236c0*/  IMAD.SHL.U32 R4, R14, 0x4, RZ ;  /* 0x000000040e047824 */ /* 0x002fca00078e00ff */
[----:B------:R-:W-:Y:S02]  /*236d0*/  LOP3.LUT R4, R4, 0xc, RZ, 0xc0, !PT ;  /* 0x0000000c04047812 */ /* 0x000fe400078ec0ff */
[----:B------:R-:W-:Y:S02]  /*236e0*/  MOV R72, R16 ;  /* 0x0000001000487202 */ /* 0x000fe40000000f00 */
[----:B0-----:R-:W-:Y:S02]  /*236f0*/  MOV R73, R11 ;  /* 0x0000000b00497202 */ /* 0x001fe40000000f00 */
[----:B------:R-:W-:-:S05]  /*23700*/  IADD3 R8, P0, R4, UR4, RZ ;  /* 0x0000000404087c10 */ /* 0x000fca000ff1e0ff */
[----:B------:R-:W-:Y:S01]  /*23710*/  IMAD.X R9, RZ, RZ, UR5, P0 ;  /* 0x00000005ff097e24 */ /* 0x000fe200080e06ff */
[----:B------:R-:W-:Y:S01]  /*23720*/  LOP3.LUT P0, R4, R14, 0x3, RZ, 0xc0, !PT ;  /* 0x000000030e047812 */ /* 0x000fe2000780c0ff */
[----:B------:R-:W-:-:S03]  /*23730*/  ULDC.64 UR6, c[0x0][0x208] ;  /* 0x0000820000067ab9 */ /* 0x000fc60000000a00 */
[----:B------:R-:W-:Y:S01]  /*23740*/  ISETP.EQ.OR P0, PT, R4, 0x3, !P0 ;  /* 0x000000030400780c */ /* 0x000fe20004702670 */
[----:B------:R0:W5:Y:S01]  /*23750*/  LDG.E.CONSTANT R8, desc[UR6][R8.64] ;  /* 0x0000000608087981 */ /* 0x000162000c1e9900 */
[----:B------:R-:W-:Y:S02]  /*23760*/  UMOV UR4, 0xffffffff ;  /* 0xffffffff00047882 */ /* 0x000fe40000000000 */
[----:B0-----:R-:W-:Y:S02]  /*23770*/  SEL R9, R29, R10, P0 ;  /* 0x0000000a1d097207 */ /* 0x001fe40000000000 */
[----:B------:R-:W-:Y:S02]  /*23780*/  SEL R45, R3, R88, P0 ;  /* 0x00000058032d7207 */ /* 0x000fe40000000000 */
[----:B------:R-:W-:Y:S01]  /*23790*/  SEL R3, R88, R3, P0 ;  /* 0x0000000358037207 */ /* 0x000fe20000000000 */
[----:B--2---:R-:W-:-:S03]  /*237a0*/  IMAD.WIDE R14, R13, 0x2, R72 ;  /* 0x000000020d0e7825 */ /* 0x004fc600078e0248 */
[C---:B------:R-:W-:Y:S02]  /*237b0*/  IADD3 R95, P5, R14.reuse, 0x4060, RZ ;  /* 0x000040600e5f7810 */ /* 0x040fe40007fbe0ff */
[----:B------:R-:W-:Y:S02]  /*237c0*/  IADD3 R93, P1, R14, 0x4040, RZ ;  /* 0x000040400e5d7810 */ /* 0x000fe40007f3e0ff */
[----:B------:R-:W-:Y:S02]  /*237d0*/  LOP3.LUT R94, R95, 0x380, RZ, 0xc0, !PT ;  /* 0x000003805f5e7812 */ /* 0x000fe400078ec0ff */
[----:B------:R-:W-:Y:S02]  /*237e0*/  LOP3.LUT R92, R93, 0x380, RZ, 0xc0, !PT ;  /* 0x000003805d5c7812 */ /* 0x000fe400078ec0ff */
[----:B------:R-:W-:Y:S02]  /*237f0*/  SHF.R.U64 R94, R94, 0x3, RZ ;  /* 0x000000035e5e7819 */ /* 0x000fe400000012ff */
[----:B------:R-:W-:-:S02]  /*23800*/  SHF.R.U64 R92, R92, 0x3, RZ ;  /* 0x000000035c5c7819 */ /* 0x000fc400000012ff */
[----:B------:R-:W-:Y:S02]  /*23810*/  LOP3.LUT R94, R94, R95, RZ, 0x3c, !PT ;  /* 0x0000005f5e5e7212 */ /* 0x000fe400078e3cff */
[----:B------:R-:W-:Y:S01]  /*23820*/  LOP3.LUT R92, R92, R93, RZ, 0x3c, !PT ;  /* 0x0000005d5c5c7212 */ /* 0x000fe200078e3cff */
[----:B------:R-:W-:Y:S01]  /*23830*/  IMAD.X R93, RZ, RZ, R15, P1 ;  /* 0x000000ffff5d7224 */ /* 0x000fe200008e060f */
[----:B------:R-:W-:Y:S02]  /*23840*/  IADD3.X R95, RZ, R15, RZ, P5, !PT ;  /* 0x0000000fff5f7210 */ /* 0x000fe40002ffe4ff */
[C---:B------:R-:W-:Y:S02]  /*23850*/  IADD3 R11, P2, R14.reuse, 0x4020, RZ ;  /* 0x000040200e0b7810 */ /* 0x040fe40007f5e0ff */
[C---:B------:R-:W-:Y:S02]  /*23860*/  IADD3 R87, P3, R14.reuse, 0x4000, RZ ;  /* 0x000040000e577810 */ /* 0x040fe40007f7e0ff */
[----:B------:R-:W-:-:S02]  /*23870*/  IADD3 R113, P4, R14, 0x60, RZ ;  /* 0x000000600e717810 */ /* 0x000fc40007f9e0ff */
[C---:B------:R-:W-:Y:S02]  /*23880*/  IADD3 R111, P5, R14.reuse, 0x40, RZ ;  /* 0x000000400e6f7810 */ /* 0x040fe40007fbe0ff */
[----:B------:R-:W-:Y:S02]  /*23890*/  IADD3 R109, P1, R14, 0x20, RZ ;  /* 0x000000200e6d7810 */ /* 0x000fe40007f3e0ff */
[----:B------:R-:W-:Y:S02]  /*238a0*/  LOP3.LUT R4, R11, 0x380, RZ, 0xc0, !PT ;  /* 0x000003800b047812 */ /* 0x000fe400078ec0ff */
[----:B------:R-:W-:Y:S02]  /*238b0*/  LOP3.LUT R86, R87, 0x380, RZ, 0xc0, !PT ;  /* 0x0000038057567812 */ /* 0x000fe400078ec0ff */
[----:B------:R-:W-:Y:S02]  /*238c0*/  LOP3.LUT R112, R113, 0x380, RZ, 0xc0, !PT ;  /* 0x0000038071707812 */ /* 0x000fe400078ec0ff */
[----:B------:R-:W-:-:S02]  /*238d0*/  LOP3.LUT R110, R111, 0x380, RZ, 0xc0, !PT ;  /* 0x000003806f6e7812 */ /* 0x000fc400078ec0ff */
[----:B------:R-:W-:Y:S02]  /*238e0*/  LOP3.LUT R108, R109, 0x380, RZ, 0xc0, !PT ;  /* 0x000003806d6c7812 */ /* 0x000fe400078ec0ff */
[----:B------:R-:W-:Y:S02]  /*238f0*/  SEL R13, R10, R29, P0 ;  /* 0x0000001d0a0d7207 */ /* 0x000fe40000000000 */
[----:B------:R-:W-:Y:S02]  /*23900*/  LOP3.LUT R29, R14, 0x380, RZ, 0xc0, !PT ;  /* 0x000003800e1d7812 */ /* 0x000fe400078ec0ff */
[----:B------:R-:W-:Y:S02]  /*23910*/  SHF.R.U64 R10, R4, 0x3, RZ ;  /* 0x00000003040a7819 */ /* 0x000fe400000012ff */
[----:B------:R-:W-:Y:S02]  /*23920*/  SHF.R.U64 R86, R86, 0x3, RZ ;  /* 0x0000000356567819 */ /* 0x000fe400000012ff */
[----:B------:R-:W-:-:S02]  /*23930*/  SHF.R.U64 R112, R112, 0x3, RZ ;  /* 0x0000000370707819 */ /* 0x000fc400000012ff */
[----:B------:R-:W-:Y:S02]  /*23940*/  SHF.R.U64 R110, R110, 0x3, RZ ;  /* 0x000000036e6e7819 */ /* 0x000fe400000012ff */
[----:B------:R-:W-:Y:S02]  /*23950*/  SHF.R.U64 R108, R108, 0x3, RZ ;  /* 0x000000036c6c7819 */ /* 0x000fe400000012ff */
        /* <DEDUP_REMOVED lines=22> */
[----:B-----5:R-:W-:Y:S01]  /*23ac0*/  SHFL.IDX PT, R45, R45, R8, 0x1c1f ;  /* 0x001c1f082d2d7589 */ /* 0x020fe200000e0000 */
[----:B------:R-:W-:Y:S01]  /*23ad0*/  SEL R143, R60, R97, P0 ;  /* 0x000000613c8f7207 */ /* 0x000fe20000000000 */
[----:B------:R-:W-:Y:S01]  /*23ae0*/  IMAD.MOV.U32 R11, RZ, RZ, RZ ;  /* 0x000000ffff0b7224 */ /* 0x000fe200078e00ff */
[----:B------:R-:W-:Y:S02]  /*23af0*/  SEL R147, R98, R91, P0 ;  /* 0x0000005b62937207 */ /* 0x000fe40000000000 */
[----:B------:R-:W-:Y:S02]  /*23b00*/  SEL R97, R97, R60, P0 ;  /* 0x0000003c61617207 */ /* 0x000fe40000000000 */
[----:B------:R-:W-:Y:S02]  /*23b10*/  SEL R127, R50, R117, P0 ;  /* 0x00000075327f7207 */ /* 0x000fe40000000000 */
[----:B------:R-:W-:-:S02]  /*23b20*/  LOP3.LUT R4, R8, 0x2, RZ, 0x3c, !PT ;  /* 0x0000000208047812 */ /* 0x000fc400078e3cff */
[----:B------:R-:W-:Y:S02]  /*23b30*/  SEL R121, R40, R119, P0 ;  /* 0x0000007728797207 */ /* 0x000fe40000000000 */
        /* <DEDUP_REMOVED lines=40> */
[----:B------:R-:W0:Y:S01]  /*23dc0*/  SHFL.IDX PT, R20, R147, R8, 0x1c1f ;  /* 0x001c1f0893147589 */ /* 0x000e2200000e0000 */
[----:B------:R-:W-:Y:S02]  /*23dd0*/  SEL R81, R41, R0, P0 ;  /* 0x0000000029517207 */ /* 0x000fe40000000000 */
[----:B------:R-:W-:Y:S01]  /*23de0*/  SEL R67, R0, R41, P0 ;  /* 0x0000002900437207 */ /* 0x000fe20000000000 */
[----:B------:R-:W-:Y:S01]  /*23df0*/  SHFL.IDX PT, R74, R71, R4, 0x1c1f ;  /* 0x001c1f04474a7589 */ /* 0x000fe200000e0000 */
[----:B------:R-:W-:-:S02]  /*23e00*/  SEL R53, R53, R96, P0 ;  /* 0x0000006035357207 */ /* 0x000fc40000000000 */
[----:B------:R-:W-:Y:S01]  /*23e10*/  SEL R103, R64, R49, P0 ;  /* 0x0000003140677207 */ /* 0x000fe20000000000 */
[----:B------:R-:W1:Y:S01]  /*23e20*/  SHFL.IDX PT, R0, R13, R8, 0x1c1f ;  /* 0x001c1f080d007589 */ /* 0x000e6200000e0000 */
        /* <DEDUP_REMOVED lines=14> */
[----:B------:R-:W2:Y:S01]  /*23f10*/  SHFL.IDX PT, R95, R21, R4, 0x1c1f ;  /* 0x001c1f04155f7589 */ /* 0x000ea200000e0000 */
[----:B------:R-:W-:-:S02]  /*23f20*/  SEL R49, R49, R64, P0 ;  /* 0x0000004031317207 */ /* 0x000fc40000000000 */
[----:B------:R-:W-:Y:S01]  /*23f30*/  SEL R101, R101, R68, P0 ;  /* 0x0000004465657207 */ /* 0x000fe20000000000 */
[----:B------:R-:W3:Y:S01]  /*23f40*/  SHFL.IDX PT, R64, R127, R8, 0x1c1f ;  /* 0x001c1f087f407589 */ /* 0x000ee200000e0000 */
        /* <DEDUP_REMOVED lines=11> */
[----:B------:R3:W-:Y:S01]  /*24000*/  SHFL.IDX PT, R91, R61, R4, 0x1c1f ;  /* 0x001c1f043d5b7589 */ /* 0x0007e200000e0000 */
[----:B------:R-:W-:Y:S02]  /*24010*/  SEL R27, R32, R27, P0 ;  /* 0x0000001b201b7207 */ /* 0x000fe40000000000 */
[----:B------:R-:W-:Y:S01]  /*24020*/  SEL R29, R25, R36, P0 ;  /* 0x00000024191d7207 */ /* 0x000fe20000000000 */
[----:B------:R-:W4:Y:S01]  /*24030*/  SHFL.IDX PT, R32, R143, R8, 0x1c1f ;  /* 0x001c1f088f207589 */ /* 0x000f2200000e0000 */
[----:B------:R-:W-:-:S02]  /*24040*/  SEL R25, R36, R25, P0 ;  /* 0x0000001924197207 */ /* 0x000fc40000000000 */
[----:B0-----:R-:W-:Y:S01]  /*24050*/  SEL R121, R51, R20, P0 ;  /* 0x0000001433797207 */ /* 0x001fe20000000000 */
[----:B------:R0:W-:Y:S01]  /*24060*/  SHFL.IDX PT, R85, R69, R4, 0x1c1f ;  /* 0x001c1f0445557589 */ /* 0x0001e200000e0000 */
[----:B-1----:R-:W-:Y:S02]  /*24070*/  SEL R3, R0, R9, P0 ;  /* 0x0000000900037207 */ /* 0x002fe40000000000 */
[----:B--2---:R-:W-:Y:S01]  /*24080*/  SEL R44, R46, R95, P0 ;  /* 0x0000005f2e2c7207 */ /* 0x004fe20000000000 */
[----:B------:R4:W1:Y:S01]  /*24090*/  SHFL.IDX PT, R79, R65, R4, 0x1c1f ;  /* 0x001c1f04414f7589 */ /* 0x00086200000e0000 */
[----:B---3--:R-:W-:Y:S02]  /*240a0*/  SEL R61, R64, R117, P0 ;  /* 0x00000075403d7207 */ /* 0x008fe40000000000 */
[----:B------:R-:W-:Y:S01]  /*240b0*/  SEL R63, R117, R64, P0 ;  /* 0x00000040753f7207 */ /* 0x000fe20000000000 */
[----:B------:R-:W2:Y:S01]  /*240c0*/  SHFL.IDX PT, R26, R123, R8, 0x1c1f ;  /* 0x001c1f087b1a7589 */ /* 0x000ea200000e0000 */
[----:B------:R-:W-:-:S02]  /*240d0*/  SEL R71, R74, R87, P0 ;  /* 0x000000574a477207 */ /* 0x000fc40000000000 */
[----:B0-----:R-:W-:Y:S01]  /*240e0*/  SEL R69, R87, R74, P0 ;  /* 0x0000004a57457207 */ /* 0x001fe20000000000 */
[----:B------:R0:W-:Y:S01]  /*240f0*/  SHFL.IDX PT, R30, R119, R8, 0x1c1f ;  /* 0x001c1f08771e7589 */ /* 0x0001e200000e0000 */
[----:B------:R-:W-:Y:S02]  /*24100*/  SEL R98, R45, R10, P0 ;  /* 0x0000000a2d627207 */ /* 0x000fe40000000000 */
[----:B----4-:R-:W-:Y:S01]  /*24110*/  SEL R65, R93, R68, P0 ;  /* 0x000000445d417207 */ /* 0x010fe20000000000 */
[----:B------:R-:W-:Y:S01]  /*24120*/  SHFL.IDX PT, R58, R129, R8, 0x1c1f ;  /* 0x001c1f08813a7589 */ /* 0x000fe200000e0000 */
[----:B------:R-:W-:Y:S02]  /*24130*/  SEL R102, R10, R45, P0 ;  /* 0x0000002d0a667207 */ /* 0x000fe40000000000 */
[----:B------:R-:W-:Y:S01]  /*24140*/  SEL R9, R9, R0, P0 ;  /* 0x0000000009097207 */ /* 0x000fe20000000000 */
[----:B------:R-:W-:Y:S01]  /*24150*/  SHFL.IDX PT, R62, R125, R8, 0x1c1f ;  /* 0x001c1f087d3e7589 */ /* 0x000fe200000e0000 */
[----:B------:R-:W-:-:S02]  /*24160*/  SEL R46, R95, R46, P0 ;  /* 0x0000002e5f2e7207 */ /* 0x000fc40000000000 */
[----:B0-----:R-:W-:Y:S01]  /*24170*/  SEL R119, R20, R51, P0 ;  /* 0x0000003314777207 */ /* 0x001fe20000000000 */
[----:B------:R-:W-:Y:S01]  /*24180*/  SHFL.IDX PT, R81, R81, R8, 0x1c1f ;  /* 0x001c1f0851517589 */ /* 0x000fe200000e0000 */
[----:B------:R-:W-:Y:S02]  /*24190*/  SEL R51, R97, R32, P0 ;  /* 0x0000002061337207 */ /* 0x000fe40000000000 */
[----:B------:R-:W-:Y:S01]  /*241a0*/  SEL R64, R66, R91, P0 ;  /* 0x0000005b42407207 */ /* 0x000fe20000000000 */
[----:B------:R-:W-:Y:S01]  /*241b0*/  SHFL.IDX PT, R41, R41, R8, 0x1c1f ;  /* 0x001c1f0829297589 */ /* 0x000fe200000e0000 */
[----:B-1----:R-:W-:Y:S02]  /*241c0*/  SEL R74, R76, R79, P0 ;  /* 0x0000004f4c4a7207 */ /* 0x002fe40000000000 */
[----:B------:R-:W-:Y:S01]  /*241d0*/  SEL R66, R91, R66, P0 ;  /* 0x000000425b427207 */ /* 0x000fe20000000000 */
[----:B------:R-:W0:Y:S01]  /*241e0*/  SHFL.IDX PT, R53, R53, R4, 0x1c1f ;  /* 0x001c1f0435357589 */ /* 0x000e2200000e0000 */
[----:B--2---:R-:W-:-:S02]  /*241f0*/  SEL R123, R26, R55, P0 ;  /* 0x000000371a7b7207 */ /* 0x004fc40000000000 */
[----:B------:R-:W-:Y:S01]  /*24200*/  SEL R21, R55, R26, P0 ;  /* 0x0000001a37157207 */ /* 0x000fe20000000000 */
[----:B------:R-:W1:Y:S01]  /*24210*/  SHFL.IDX PT, R57, R57, R4, 0x1c1f ;  /* 0x001c1f0439397589 */ /* 0x000e6200000e0000 */
[----:B------:R-:W-:-:S03]  /*24220*/  SEL R76, R79, R76, P0 ;  /* 0x0000004c4f4c7207 */ /* 0x000fc60000000000 */
[----:B------:R-:W2:Y:S04]  /*24230*/  SHFL.IDX PT, R59, R59, R4, 0x1c1f ;  /* 0x001c1f043b3b7589 */ /* 0x000ea800000e0000 */
[----:B------:R-:W3:Y:S04]  /*24240*/  SHFL.IDX PT, R99, R47, R4, 0x1c1f ;  /* 0x001c1f042f637589 */ /* 0x000ee800000e0000 */
[----:B------:R4:W3:Y:S04]  /*24250*/  SHFL.IDX PT, R103, R49, R4, 0x1c1f ;  /* 0x001c1f0431677589 */ /* 0x0008e800000e0000 */
[----:B------:R-:W3:Y:S04]  /*24260*/  SHFL.IDX PT, R109, R109, R4, 0x1c1f ;  /* 0x001c1f046d6d7589 */ /* 0x000ee800000e0000 */
[----:B------:R-:W3:Y:S01]  /*24270*/  SHFL.IDX PT, R115, R115, R4, 0x1c1f ;  /* 0x001c1f0473737589 */ /* 0x000ee200000e0000 */
[----:B0-----:R-:W-:-:S02]  /*24280*/  SEL R104, R24, R53, P0 ;  /* 0x0000003518687207 */ /* 0x001fc40000000000 */
[----:B----4-:R-:W-:Y:S01]  /*24290*/  SEL R49, R32, R97, P0 ;  /* 0x0000006120317207 */ /* 0x010fe20000000000 */
[----:B------:R-:W0:Y:S01]  /*242a0*/  SHFL.IDX PT, R83, R83, R4, 0x1c1f ;  /* 0x001c1f0453537589 */ /* 0x000e2200000e0000 */
[----:B------:R-:W-:Y:S02]  /*242b0*/  SEL R97, R60, R113, P0 ;  /* 0x000000713c617207 */ /* 0x000fe40000000000 */
[----:B------:R-:W-:Y:S01]  /*242c0*/  SEL R113, R113, R60, P0 ;  /* 0x0000003c71717207 */ /* 0x000fe20000000000 */
[----:B------:R4:W-:Y:S01]  /*242d0*/  SHFL.IDX PT, R78, R67, R4, 0x1c1f ;  /* 0x001c1f04434e7589 */ /* 0x0009e200000e0000 */
[----:B------:R-:W-:Y:S02]  /*242e0*/  SEL R106, R53, R24, P0 ;  /* 0x00000018356a7207 */ /* 0x000fe40000000000 */
[----:B-1----:R-:W-:Y:S01]  /*242f0*/  SEL R0, R28, R57, P0 ;  /* 0x000000391c007207 */ /* 0x002fe20000000000 */
[----:B------:R-:W1:Y:S01]  /*24300*/  SHFL.IDX PT, R100, R33, R4, 0x1c1f ;  /* 0x001c1f0421647589 */ /* 0x000e6200000e0000 */
[----:B------:R-:W-:-:S02]  /*24310*/  SEL R20, R57, R28, P0 ;  /* 0x0000001c39147207 */ /* 0x000fc40000000000 */
[----:B--2---:R-:W-:Y:S01]  /*24320*/  SEL R45, R30, R59, P0 ;  /* 0x0000003b1e2d7207 */ /* 0x004fe20000000000 */
[----:B------:R-:W-:Y:S01]  /*24330*/  SHFL.IDX PT, R34, R141, R8, 0x1c1f ;  /* 0x001c1f088d227589 */ /* 0x000fe200000e0000 */
[----:B------:R-:W-:Y:S02]  /*24340*/  SEL R47, R59, R30, P0 ;  /* 0x0000001e3b2f7207 */ /* 0x000fe40000000000 */
[----:B----4-:R-:W-:Y:S01]  /*24350*/  SEL R67, R68, R93, P0 ;  /* 0x0000005d44437207 */ /* 0x010fe20000000000 */
[----:B------:R-:W-:Y:S01]  /*24360*/  SHFL.IDX PT, R38, R137, R8, 0x1c1f ;  /* 0x001c1f0889267589 */ /* 0x000fe200000e0000 */
[----:B------:R-:W-:Y:S02]  /*24370*/  SEL R68, R70, R85, P0 ;  /* 0x0000005546447207 */ /* 0x000fe40000000000 */
[----:B---3--:R-:W-:Y:S01]  /*24380*/  SEL R48, R50, R99, P0 ;  /* 0x0000006332307207 */ /* 0x008fe20000000000 */
[----:B------:R-:W-:Y:S01]  /*24390*/  SHFL.IDX PT, R36, R139, R8, 0x1c1f ;  /* 0x001c1f088b247589 */ /* 0x000fe200000e0000 */
[----:B------:R-:W-:-:S02]  /*243a0*/  SEL R10, R52, R103, P0 ;  /* 0x00000067340a7207 */ /* 0x000fc40000000000 */
[----:B------:R-:W-:Y:S01]  /*243b0*/  SEL R95, R40, R109, P0 ;  /* 0x0000006d285f7207 */ /* 0x000fe20000000000 */
[----:B------:R-:W-:Y:S01]  /*243c0*/  SHFL.IDX PT, R42, R133, R8, 0x1c1f ;  /* 0x001c1f08852a7589 */ /* 0x000fe200000e0000 */
[----:B------:R-:W-:Y:S02]  /*243d0*/  SEL R56, R58, R115, P0 ;  /* 0x000000733a387207 */ /* 0x000fe40000000000 */
[----:B0-----:R-:W-:Y:S01]  /*243e0*/  SEL R60, R62, R83, P0 ;  /* 0x000000533e3c7207 */ /* 0x001fe20000000000 */
[----:B------:R0:W-:Y:S01]  /*243f0*/  SHFL.IDX PT, R82, R75, R8, 0x1c1f ;  /* 0x001c1f084b527589 */ /* 0x0001e200000e0000 */
[----:B------:R-:W-:Y:S02]  /*24400*/  SEL R70, R85, R70, P0 ;  /* 0x0000004655467207 */ /* 0x000fe40000000000 */
[----:B------:R-:W-:Y:S01]  /*24410*/  SEL R50, R99, R50, P0 ;  /* 0x0000003263327207 */ /* 0x000fe20000000000 */
[----:B------:R2:W-:Y:S01]  /*24420*/  SHFL.IDX PT, R80, R77, R8, 0x1c1f ;  /* 0x001c1f084d507589 */ /* 0x0005e200000e0000 */
[----:B-1----:R-:W-:-:S02]  /*24430*/  SEL R124, R41, R100, P0 ;  /* 0x00000064297c7207 */ /* 0x002fc40000000000 */
[----:B------:R-:W-:Y:S01]  /*24440*/  SEL R52, R103, R52, P0 ;  /* 0x0000003467347207 */ /* 0x000fe20000000000 */
[----:B------:R-:W-:Y:S01]  /*24450*/  SHFL.IDX PT, R43, R43, R8, 0x1c1f ;  /* 0x001c1f082b2b7589 */ /* 0x000fe200000e0000 */
[----:B------:R-:W-:Y:S02]  /*24460*/  SEL R109, R109, R40, P0 ;  /* 0x000000286d6d7207 */ /* 0x000fe40000000000 */
[----:B0-----:R-:W-:Y:S01]  /*24470*/  SEL R75, R81, R78, P0 ;  /* 0x0000004e514b7207 */ /* 0x001fe20000000000 */
[----:B------:R-:W0:Y:S01]  /*24480*/  SHFL.IDX PT, R101, R101, R4, 0x1c1f ;  /* 0x001c1f0465657589 */ /* 0x000e2200000e0000 */
[----:B------:R-:W-:Y:S02]  /*24490*/  SEL R58, R115, R58, P0 ;  /* 0x0000003a733a7207 */ /* 0x000fe40000000000 */
[----:B--2---:R-:W-:Y:S01]  /*244a0*/  SEL R77, R78, R81, P0 ;  /* 0x000000514e4d7207 */ /* 0x004fe20000000000 */
[----:B------:R-:W1:Y:S01]  /*244b0*/  SHFL.IDX PT, R105, R105, R4, 0x1c1f ;  /* 0x001c1f0469697589 */ /* 0x000e6200000e0000 */
[----:B------:R-:W-:-:S02]  /*244c0*/  SEL R62, R83, R62, P0 ;  /* 0x0000003e533e7207 */ /* 0x000fc40000000000 */
[----:B------:R-:W-:Y:S01]  /*244d0*/  SEL R100, R100, R41, P0 ;  /* 0x0000002964647207 */ /* 0x000fe20000000000 */
[----:B------:R-:W2:Y:S04]  /*244e0*/  SHFL.IDX PT, R107, R107, R4, 0x1c1f ;  /* 0x001c1f046b6b7589 */ /* 0x000ea800000e0000 */
[----:B------:R-:W3:Y:S04]  /*244f0*/  SHFL.IDX PT, R111, R111, R4, 0x1c1f ;  /* 0x001c1f046f6f7589 */ /* 0x000ee800000e0000 */
[----:B------:R-:W4:Y:S04]  /*24500*/  SHFL.IDX PT, R39, R39, R4, 0x1c1f ;  /* 0x001c1f0427277589 */ /* 0x000f2800000e0000 */
[----:B------:R-:W4:Y:S04]  /*24510*/  SHFL.IDX PT, R37, R37, R4, 0x1c1f ;  /* 0x001c1f0425257589 */ /* 0x000f2800000e0000 */
[----:B------:R-:W4:Y:S01]  /*24520*/  SHFL.IDX PT, R96, R35, R4, 0x1c1f ;  /* 0x001c1f0423607589 */ /* 0x000f2200000e0000 */
[----:B0-----:R-:W-:-:S02]  /*24530*/  SEL R53, R34, R101, P0 ;  /* 0x0000006522357207 */ /* 0x001fc40000000000 */
[----:B------:R-:W-:Y:S01]  /*24540*/  SEL R55, R101, R34, P0 ;  /* 0x0000002265377207 */ /* 0x000fe20000000000 */
[----:B------:R0:W0:Y:S01]  /*24550*/  SHFL.IDX PT, R2, R29, R8, 0x1c1f ;  /* 0x001c1f081d027589 */ /* 0x00002200000e0000 */
[----:B-1----:R-:W-:Y:S02]  /*24560*/  SEL R57, R36, R105, P0 ;  /* 0x0000006924397207 */ /* 0x002fe40000000000 */
[----:B------:R-:W-:Y:S01]  /*24570*/  SEL R59, R105, R36, P0 ;  /* 0x00000024693b7207 */ /* 0x000fe20000000000 */
[----:B------:R1:W0:Y:S01]  /*24580*/  SHFL.IDX PT, R31, R31, R8, 0x1c1f ;  /* 0x001c1f081f1f7589 */ /* 0x00022200000e0000 */
[----:B--2---:R-:W-:Y:S02]  /*24590*/  SEL R54, R38, R107, P0 ;  /* 0x0000006b26367207 */ /* 0x004fe40000000000 */
[----:B------:R-:W-:Y:S01]  /*245a0*/  SEL R116, R107, R38, P0 ;  /* 0x000000266b747207 */ /* 0x000fe20000000000 */
[----:B------:R1:W2:Y:S01]  /*245b0*/  SHFL.IDX PT, R8, R27, R4, 0x1c1f ;  /* 0x001c1f041b087589 */ /* 0x0002a200000e0000 */
[----:B---3--:R-:W-:-:S02]  /*245c0*/  SEL R118, R42, R111, P0 ;  /* 0x0000006f2a767207 */ /* 0x008fc40000000000 */
[----:B------:R-:W-:Y:S01]  /*245d0*/  SEL R120, R111, R42, P0 ;  /* 0x0000002a6f787207 */ /* 0x000fe20000000000 */
[----:B------:R1:W3:Y:S01]  /*245e0*/  SHFL.IDX PT, R14, R25, R4, 0x1c1f ;  /* 0x001c1f04190e7589 */ /* 0x0002e200000e0000 */
[----:B----4-:R-:W-:Y:S02]  /*245f0*/  SEL R79, R80, R39, P0 ;  /* 0x00000027504f7207 */ /* 0x010fe40000000000 */
[----:B------:R-:W-:Y:S02]  /*24600*/  SEL R85, R39, R80, P0 ;  /* 0x0000005027557207 */ /* 0x000fe40000000000 */
[----:B------:R-:W-:Y:S02]  /*24610*/  SEL R78, R82, R37, P0 ;  /* 0x00000025524e7207 */ /* 0x000fe40000000000 */
[----:B------:R-:W-:Y:S02]  /*24620*/  SEL R122, R37, R82, P0 ;  /* 0x00000052257a7207 */ /* 0x000fe40000000000 */
[----:B------:R-:W-:-:S02]  /*24630*/  SEL R87, R43, R96, P0 ;  /* 0x000000602b577207 */ /* 0x000fc40000000000 */
[----:B-1----:R-:W-:-:S07]  /*24640*/  SEL R91, R96, R43, P0 ;  /* 0x0000002b605b7207 */ /* 0x002fce0000000000 */
.L_x_2698:
[----:B------:R-:W4:Y:S04]  /*24650*/  LDL.LU R93, [R1+0x84] ;  /* 0x00008400015d7983 */ /* 0x000f280000300800 */
[----:B------:R-:W4:Y:S01]  /*24660*/  LDL.LU R4, [R1+0x88] ;  /* 0x0000880001047983 */ /* 0x000f220000300800 */
[----:B------:R-:W-:Y:S05]  /*24670*/  WARPSYNC.ALL ;  /* 0x0000000000007948 */ /* 0x000fea0003800000 */
[----:B0--3--:R-:W-:Y:S01]  /*24680*/  SEL R80, R2, R14, P0 ;  /* 0x0000000e02507207 */ /* 0x009fe20000000000 */
[----:B------:R-:W-:Y:S01]  /*24690*/  ULDC.64 UR6, c[0x0][0xc08] ;  /* 0x0003020000067ab9 */ /* 0x000fe20000000a00 */
[----:B------:R-:W-:Y:S01]  /*246a0*/  SEL R82, R14, R2, P0 ;  /* 0x000000020e527207 */ /* 0x000fe20000000000 */
[----:B------:R-:W-:Y:S01]  /*246b0*/  ULDC.64 UR4, c[0x0][0xc00] ;  /* 0x0003000000047ab9 */ /* 0x000fe20000000a00 */
[----:B------:R-:W-:Y:S01]  /*246c0*/  F2FP.BF16.F32.PACK_AB R12, R3, R98 ;  /* 0x00000062030c723e */ /* 0x000fe200000010ff */
[----:B------:R-:W0:Y:S01]  /*246d0*/  LDC R2, c[0x0][0xbe8] ;  /* 0x0002fa00ff027b82 */ /* 0x000e220000000800 */
[----:B------:R-:W-:Y:S01]  /*246e0*/  F2FP.BF16.F32.PACK_AB R13, R97, R56 ;  /* 0x00000038610d723e */ /* 0x000fe200000010ff */
[----:B------:R-:W-:Y:S01]  /*246f0*/  ULDC.64 UR8, c[0x0][0x208] ;  /* 0x0000820000087ab9 */ /* 0x000fe20000000a00 */
[----:B------:R-:W-:-:S02]  /*24700*/  F2FP.BF16.F32.PACK_AB R14, R9, R102 ;  /* 0x00000066090e723e */ /* 0x000fc400000010ff */
[----:B------:R-:W-:-:S03]  /*24710*/  F2FP.BF16.F32.PACK_AB R15, R113, R58 ;  /* 0x0000003a710f723e */ /* 0x000fc600000010ff */
[----:B------:R-:W-:Y:S01]  /*24720*/  BAR.SYNC.DEFER_BLOCKING 0x1, 0x100 ;  /* 0x0044000000007b1d */ /* 0x000fe20000010000 */
[----:B--2---:R-:W-:Y:S02]  /*24730*/  SEL R81, R31, R8, P0 ;  /* 0x000000081f517207 */ /* 0x004fe40000000000 */
[----:B------:R-:W-:Y:S02]  /*24740*/  SEL R83, R8, R31, P0 ;  /* 0x0000001f08537207 */ /* 0x000fe40000000000 */
        /* <DEDUP_REMOVED lines=16> */
[----:B------:R-:W-:Y:S01]  /*24850*/  STSM.16.M88.4 [R110], R28 ;  /* 0x0000001c6e007844 */ /* 0x000fe20000000200 */
[----:B------:R-:W-:Y:S02]  /*24860*/  F2FP.BF16.F32.PACK_AB R38, R51, R50 ;  /* 0x000000323326723e */ /* 0x000fe400000010ff */
[----:B------:R-:W-:Y:S01]  /*24870*/  F2FP.BF16.F32.PACK_AB R39, R77, R76 ;  /* 0x0000004c4d27723e */ /* 0x000fe200000010ff */
[----:B------:R-:W-:Y:S01]  /*24880*/  STSM.16.M88.4 [R112], R32 ;  /* 0x0000002070007844 */ /* 0x000fe20000000200 */
[----:B------:R-:W-:-:S02]  /*24890*/  F2FP.BF16.F32.PACK_AB R40, R53, R10 ;  /* 0x0000000a3528723e */ /* 0x000fc400000010ff */
[----:B------:R-:W-:Y:S01]  /*248a0*/  F2FP.BF16.F32.PACK_AB R41, R79, R78 ;  /* 0x0000004e4f29723e */ /* 0x000fe200000010ff */
[----:B------:R-:W-:Y:S01]  /*248b0*/  STSM.16.M88.4 [R86], R36 ;  /* 0x0000002456007844 */ /* 0x000fe20000000200 */
[----:B------:R-:W-:Y:S02]  /*248c0*/  F2FP.BF16.F32.PACK_AB R42, R55, R52 ;  /* 0x00000034372a723e */ /* 0x000fe400000010ff */
[----:B------:R-:W-:Y:S02]  /*248d0*/  F2FP.BF16.F32.PACK_AB R43, R85, R122 ;  /* 0x0000007a552b723e */ /* 0x000fe400000010ff */
[----:B-1----:R-:W-:Y:S02]  /*248e0*/  F2FP.BF16.F32.PACK_AB R12, R57, R54 ;  /* 0x00000036390c723e */ /* 0x002fe400000010ff */
[----:B------:R-:W-:Y:S01]  /*248f0*/  F2FP.BF16.F32.PACK_AB R13, R87, R124 ;  /* 0x0000007c570d723e */ /* 0x000fe200000010ff */
[----:B------:R-:W-:Y:S01]  /*24900*/  STSM.16.M88.4 [R88], R40 ;  /* 0x0000002858007844 */ /* 0x000fe20000000200 */
[----:B------:R-:W-:-:S02]  /*24910*/  F2FP.BF16.F32.PACK_AB R14, R59, R116 ;  /* 0x000000743b0e723e */ /* 0x000fc400000010ff */
[----:B------:R-:W-:Y:S02]  /*24920*/  F2FP.BF16.F32.PACK_AB R15, R91, R100 ;  /* 0x000000645b0f723e */ /* 0x000fe400000010ff */
[----:B--2---:R-:W-:Y:S02]  /*24930*/  F2FP.BF16.F32.PACK_AB R24, R95, R118 ;  /* 0x000000765f18723e */ /* 0x004fe400000010ff */
[----:B------:R-:W-:Y:S01]  /*24940*/  F2FP.BF16.F32.PACK_AB R26, R109, R120 ;  /* 0x000000786d1a723e */ /* 0x000fe200000010ff */
[----:B------:R-:W-:Y:S01]  /*24950*/  STSM.16.M88.4 [R92], R12 ;  /* 0x0000000c5c007844 */ /* 0x000fe20000000200 */
[----:B------:R-:W-:Y:S02]  /*24960*/  F2FP.BF16.F32.PACK_AB R25, R81, R80 ;  /* 0x000000505119723e */ /* 0x000fe400000010ff */
[----:B------:R-:W-:Y:S02]  /*24970*/  F2FP.BF16.F32.PACK_AB R27, R83, R82 ;  /* 0x00000052531b723e */ /* 0x000fe400000010ff */
[----:B------:R-:W-:-:S02]  /*24980*/  ISETP.GT.AND P2, PT, R128, 0x1, PT ;  /* 0x000000018000780c */ /* 0x000fc40003f44270 */
[----:B------:R-:W-:Y:S01]  /*24990*/  ISETP.NE.U32.AND P3, PT, RZ, UR6, PT ;  /* 0x00000006ff007c0c */ /* 0x000fe2000bf65070 */
[----:B------:R1:W-:Y:S01]  /*249a0*/  STSM.16.M88.4 [R94], R24 ;  /* 0x000000185e007844 */ /* 0x0003e20000000200 */
[----:B------:R-:W-:Y:S01]  /*249b0*/  BAR.SYNC.DEFER_BLOCKING 0x1, 0x100 ;  /* 0x0044000000007b1d */ /* 0x000fe20000010000 */
[----:B------:R-:W-:Y:S02]  /*249c0*/  ISETP.NE.U32.AND P0, PT, RZ, UR4, PT ;  /* 0x00000004ff007c0c */ /* 0x000fe4000bf05070 */
[----:B------:R-:W-:Y:S02]  /*249d0*/  ISETP.NE.AND.EX P3, PT, RZ, UR7, PT, P3 ;  /* 0x00000007ff007c0c */ /* 0x000fe4000bf65330 */
[----:B------:R-:W-:Y:S01]  /*249e0*/  ISETP.NE.AND.EX P0, PT, RZ, UR5, PT, P0 ;  /* 0x00000005ff007c0c */ /* 0x000fe2000bf05300 */
[----:B-1----:R-:W-:-:S05]  /*249f0*/  IMAD.MOV.U32 R24, RZ, RZ, 0x9b8 ;  /* 0x000009b8ff187424 */ /* 0x002fca00078e00ff */
[----:B------:R-:W-:-:S04]  /*24a00*/  SEL R24, R24, 0x978, P2 ;  /* 0x0000097818187807 */ /* 0x000fc80001000000 */
[----:B------:R1:W2:Y:S08]  /*24a10*/  LDC.64 R14, c[0x0][R24+0x220] ;  /* 0x00008800180e7b82 */ /* 0x0002b00000000a00 */
[----:B------:R1:W3:Y:S08]  /*24a20*/  LDC.64 R26, c[0x0][R24+0x218] ;  /* 0x00008600181a7b82 */ /* 0x0002f00000000a00 */
[----:B------:R1:W0:Y:S01]  /*24a30*/  LDC.64 R12, c[0x0][R24+0x228] ;  /* 0x00008a00180c7b82 */ /* 0x0002220000000a00 */
[----:B----4-:R-:W-:-:S04]  /*24a40*/  IADD3 R28, P1, R93, UR4, RZ ;  /* 0x000000045d1c7c10 */ /* 0x010fc8000ff3e0ff */
[C---:B------:R-:W-:Y:S02]  /*24a50*/  IADD3.X R29, R4.reuse, UR5, RZ, P1, !PT ;  /* 0x00000005041d7c10 */ /* 0x040fe40008ffe4ff */
[----:B------:R-:W-:Y:S01]  /*24a60*/  @P3 IADD3 R30, P1, R93, UR6, RZ ;  /* 0x000000065d1e3c10 */ /* 0x000fe2000ff3e0ff */
[----:B------:R-:W-:Y:S02]  /*24a70*/  ULDC UR6, c[0x0][0xa88] ;  /* 0x0002a20000067ab9 */ /* 0x000fe40000000800 */
[----:B------:R-:W-:Y:S01]  /*24a80*/  IMAD.U32 R33, RZ, RZ, UR6 ;  /* 0x00000006ff217e24 */ /* 0x000fe2000f8e00ff */
[----:B------:R-:W-:Y:S01]  /*24a90*/  @P3 IADD3.X R31, R4, UR7, RZ, P1, !PT ;  /* 0x00000007041f3c10 */ /* 0x000fe20008ffe4ff */
[----:B------:R1:W5:Y:S01]  /*24aa0*/  @P0 LDG.E R11, desc[UR8][R28.64] ;  /* 0x000000081c0b0981 */ /* 0x000362000c1e1900 */
[----:B0-----:R-:W-:-:S03]  /*24ab0*/  ISETP.NE.AND P1, PT, R2, 0x1, PT ;  /* 0x000000010200780c */ /* 0x001fc60003f25270 */
[----:B------:R1:W5:Y:S01]  /*24ac0*/  @P3 LDG.E R33, desc[UR8][R30.64] ;  /* 0x000000081e213981 */ /* 0x000362000c1e1900 */
[----:B--23--:R-:W-:Y:S09]  /*24ad0*/  @P3 BRA `(.L_x_2442) ;  /* 0x0000000000143947 */ /* 0x00cff20003800000 */
[----:B------:R-:W-:Y:S05]  /*24ae0*/  @!P0 BRA `(.L_x_2442) ;  /* 0x0000000000108947 */ /* 0x000fea0003800000 */
[----:B------:R-:W-:Y:S02]  /*24af0*/  ULDC.64 UR6, c[0x0][0x208] ;  /* 0x0000820000067ab9 */ /* 0x000fe40000000a00 */
[----:B------:R-:W2:Y:S04]  /*24b00*/  LDG.E R4, desc[UR6][R28.64] ;  /* 0x000000061c047981 */ /* 0x000ea8000c1e1900 */
[----:B-----5:R-:W2:Y:S02]  /*24b10*/  LDG.E R33, desc[UR6][R28.64+0x4] ;  /* 0x000004061c217981 */ /* 0x020ea4000c1e1900 */
[----:B--2---:R-:W-:-:S07]  /*24b20*/  IADD3 R33, -R4, R33, RZ ;  /* 0x0000002104217210 */ /* 0x004fce0007ffe1ff */
.L_x_2442:
[----:B------:R-:W2:Y:S01]  /*24b30*/  LDL R8, [R1+0x68] ;  /* 0x0000680001087983 */ /* 0x000ea20000100800 */
[----:B-1----:R-:W0:Y:S03]  /*24b40*/  LDC.64 R24, c[0x0][R24+0x210] ;  /* 0x0000840018187b82 */ /* 0x002e260000000a00 */
[----:B------:R-:W3:Y:S04]  /*24b50*/  LDL.LU R28, [R1+0x7c] ;  /* 0x00007c00011c7983 */ /* 0x000ee80000300800 */
[----:B------:R-:W4:Y:S01]  /*24b60*/  LDL.LU R4, [R1+0x8c] ;  /* 0x00008c0001047983 */ /* 0x000f220000300800 */
[----:B------:R-:W-:Y:S01]  /*24b70*/  ISETP.NE.U32.AND P0, PT, RZ, UR4, PT ;  /* 0x00000004ff007c0c */ /* 0x000fe2000bf05070 */
[----:B------:R-:W1:Y:S02]  /*24b80*/  @P1 LDC R39, c[0x0][0xbf0] ;  /* 0x0002fc00ff271b82 */ /* 0x000e640000000800 */
[----:B------:R-:W4:Y:S04]  /*24b90*/  LDL R30, [R1+0x70] ;  /* 0x00007000011e7983 */ /* 0x000f280000100800 */
[----:B------:R-:W4:Y:S04]  /*24ba0*/  LDL R96, [R1+0x54] ;  /* 0x0000540001607983 */ /* 0x000f280000100800 */
[----:B------:R-:W4:Y:S04]  /*24bb0*/  LDL R88, [R1+0x90] ;  /* 0x0000900001587983 */ /* 0x000f280000100800 */
[----:B------:R-:W4:Y:S01]  /*24bc0*/  LDL R32, [R1+0x9c] ;  /* 0x00009c0001207983 */ /* 0x000f220000100800 */
[----:B------:R-:W-:Y:S01]  /*24bd0*/  ISETP.NE.AND.EX P0, PT, RZ, UR5, PT, P0 ;  /* 0x00000005ff007c0c */ /* 0x000fe2000bf05300 */
[----:B-----5:R-:W-:Y:S01]  /*24be0*/  IMAD R86, R33, R2, RZ ;  /* 0x0000000221567224 */ /* 0x020fe200078e02ff */
[----:B------:R-:W-:Y:S01]  /*24bf0*/  ULDC.64 UR6, c[0x0][0x208] ;  /* 0x0000820000067ab9 */ /* 0x000fe20000000a00 */
[----:B--2---:R-:W-:-:S02]  /*24c00*/  IMAD.MOV.U32 R92, RZ, RZ, R8 ;  /* 0x000000ffff5c7224 */ /* 0x004fc400078e0008 */
[----:B------:R-:W2:Y:S01]  /*24c10*/  @P1 LDC R8, c[0x0][0xbec] ;  /* 0x0002fb00ff081b82 */ /* 0x000ea20000000800 */
[----:B---3--:R-:W-:-:S07]  /*24c20*/  SEL R93, R28, RZ, !P0 ;  /* 0x000000ff1c5d7207 */ /* 0x008fce0004000000 */
[----:B------:R-:W3:Y:S01]  /*24c30*/  LDC.64 R28, c[0x0][0xba8] ;  /* 0x0002ea00ff1c7b82 */ /* 0x000ee20000000a00 */
[----:B----4-:R-:W-:Y:S01]  /*24c40*/  SEL R31, R4, RZ, !P0 ;  /* 0x000000ff041f7207 */ /* 0x010fe20004000000 */
[----:B------:R-:W-:Y:S02]  /*24c50*/  IMAD R4, R15, R93, RZ ;  /* 0x0000005d0f047224 */ /* 0x000fe400078e02ff */
[----:B------:R-:W-:Y:S02]  /*24c60*/  IMAD.IADD R41, R30, 0x1, R96 ;  /* 0x000000011e297824 */ /* 0x000fe400078e0260 */
[----:B------:R-:W4:Y:S01]  /*24c70*/  S2R R30, SR_TID.X ;  /* 0x00000000001e7919 */ /* 0x000f220000002100 */
[C---:B------:R-:W-:Y:S02]  /*24c80*/  IMAD R37, R14.reuse, R31, R4 ;  /* 0x0000001f0e257224 */ /* 0x040fe400078e0204 */
[----:B------:R-:W-:Y:S01]  /*24c90*/  IMAD.WIDE.U32 R14, R14, R93, RZ ;  /* 0x0000005d0e0e7225 */ /* 0x000fe200078e00ff */
[----:B------:R-:W-:-:S03]  /*24ca0*/  SEL R31, R88, RZ, P2 ;  /* 0x000000ff581f7207 */ /* 0x000fc60001000000 */
[----:B------:R-:W-:Y:S02]  /*24cb0*/  IMAD R35, R27, R92, RZ ;  /* 0x0000005c1b237224 */ /* 0x000fe400078e02ff */
[----:B--2---:R-:W-:-:S04]  /*24cc0*/  @P1 IMAD.HI.U32 R8, R41, R8, RZ ;  /* 0x0000000829081227 */ /* 0x004fc800078e00ff */
[----:B------:R-:W-:Y:S01]  /*24cd0*/  IMAD.WIDE.U32 R26, R26, R92, RZ ;  /* 0x0000005c1a1a7225 */ /* 0x000fe200078e00ff */
[----:B---3--:R-:W2:Y:S03]  /*24ce0*/  @!P2 LDC R28, c[0x0][0xb50] ;  /* 0x0002d400ff1cab82 */ /* 0x008ea60000000800 */
[----:B------:R-:W-:Y:S02]  /*24cf0*/  IMAD.IADD R37, R15, 0x1, R37 ;  /* 0x000000010f257824 */ /* 0x000fe400078e0225 */
[----:B------:R-:W-:Y:S01]  /*24d00*/  IMAD.MOV.U32 R15, RZ, RZ, R41 ;  /* 0x000000ffff0f7224 */ /* 0x000fe200078e0029 */
[----:B-1----:R-:W-:Y:S01]  /*24d10*/  @P1 SHF.R.U32.HI R15, RZ, R39, R8 ;  /* 0x00000027ff0f1219 */ /* 0x002fe20000011608 */
[----:B------:R-:W-:Y:S01]  /*24d20*/  IMAD.IADD R27, R27, 0x1, R35 ;  /* 0x000000011b1b7824 */ /* 0x000fe200078e0223 */
[--C-:B------:R-:W-:Y:S01]  /*24d30*/  IADD3 R14, P0, P3, R14, R26, R11.reuse ;  /* 0x0000001a0e0e7210 */ /* 0x100fe20007b1e00b */
[-C--:B------:R-:W-:Y:S01]  /*24d40*/  IMAD R35, R13, R31.reuse, RZ ;  /* 0x0000001f0d237224 */ /* 0x080fe200078e02ff */
[----:B------:R-:W-:Y:S01]  /*24d50*/  SHF.R.S32.HI R4, RZ, 0x1f, R11 ;  /* 0x0000001fff047819 */ /* 0x000fe2000001140b */
[----:B------:R-:W-:Y:S01]  /*24d60*/  IMAD.WIDE.U32 R12, R12, R31, RZ ;  /* 0x0000001f0c0c7225 */ /* 0x000fe200078e00ff */
[----:B------:R-:W1:Y:S03]  /*24d70*/  @!P2 LDC R29, c[0x0][0xb54] ;  /* 0x0002d500ff1dab82 */ /* 0x000e660000000800 */
[----:B------:R-:W-:Y:S01]  /*24d80*/  IMAD.MOV R31, RZ, RZ, -R15 ;  /* 0x000000ffff1f7224 */ /* 0x000fe200078e0a0f */
[----:B------:R-:W-:Y:S01]  /*24d90*/  IADD3.X R27, R37, R27, R4, P0, P3 ;  /* 0x0000001b251b7210 */ /* 0x000fe200007e6404 */
[----:B------:R-:W-:Y:S01]  /*24da0*/  IMAD.IADD R35, R13, 0x1, R35 ;  /* 0x000000010d237824 */ /* 0x000fe200078e0223 */
[----:B------:R-:W-:-:S02]  /*24db0*/  IADD3 R12, P0, P3, R15, R14, R12 ;  /* 0x0000000e0f0c7210 */ /* 0x000fc40007b1e00c */
[----:B------:R-:W-:Y:S01]  /*24dc0*/  SHF.R.S32.HI R8, RZ, 0x1f, R15 ;  /* 0x0000001fff087819 */ /* 0x000fe2000001140f */
[----:B------:R-:W-:-:S03]  /*24dd0*/  IMAD R15, R2, R31, R41 ;  /* 0x0000001f020f7224 */ /* 0x000fc600078e0229 */
[----:B------:R-:W-:Y:S01]  /*24de0*/  IADD3.X R13, R8, R27, R35, P0, P3 ;  /* 0x0000001b080d7210 */ /* 0x000fe200007e6423 */
[-C--:B0-----:R-:W-:Y:S01]  /*24df0*/  IMAD R8, R25, R15.reuse, RZ ;  /* 0x0000000f19087224 */ /* 0x081fe200078e02ff */
[----:B------:R-:W-:Y:S01]  /*24e00*/  SHF.R.S32.HI R27, RZ, 0x1f, R15 ;  /* 0x0000001fff1b7819 */ /* 0x000fe2000001140f */
[----:B----4-:R-:W-:Y:S02]  /*24e10*/  VIADD R34, R30, 0xffffff80 ;  /* 0xffffff801e227836 */ /* 0x010fe40000000000 */
[----:B------:R-:W-:-:S04]  /*24e20*/  IMAD.WIDE.U32 R12, R24, R15, R12 ;  /* 0x0000000f180c7225 */ /* 0x000fc800078e000c */
[----:B------:R-:W-:Y:S01]  /*24e30*/  IMAD R27, R24, R27, R8 ;  /* 0x0000001b181b7224 */ /* 0x000fe200078e0208 */
[----:B--2---:R-:W-:Y:S02]  /*24e40*/  LEA R28, P0, R12, R28, 0x2 ;  /* 0x0000001c0c1c7211 */ /* 0x004fe400078010ff */
[----:B------:R-:W-:Y:S01]  /*24e50*/  SHF.R.S32.HI R30, RZ, 0x1f, R34 ;  /* 0x0000001fff1e7819 */ /* 0x000fe20000011422 */
[----:B------:R-:W-:-:S03]  /*24e60*/  IMAD.IADD R8, R13, 0x1, R27 ;  /* 0x000000010d087824 */ /* 0x000fc600078e021b */
[----:B------:R-:W-:Y:S02]  /*24e70*/  LEA.HI R30, R30, R34, RZ, 0x7 ;  /* 0x000000221e1e7211 */ /* 0x000fe400078f38ff */
[----:B-1----:R-:W-:Y:S02]  /*24e80*/  LEA.HI.X R8, R12, R29, R8, 0x2, P0 ;  /* 0x0000001d0c087211 */ /* 0x002fe400000f1408 */
[----:B------:R-:W-:Y:S01]  /*24e90*/  LOP3.LUT R30, R30, 0xffffff80, RZ, 0xc0, !PT ;  /* 0xffffff801e1e7812 */ /* 0x000fe200078ec0ff */
[----:B------:R-:W-:Y:S01]  /*24ea0*/  SHFL.IDX PT, R12, R28, RZ, 0x1c1f ;  /* 0x001c1fff1c0c7589 */ /* 0x000fe200000e0000 */
[----:B------:R-:W-:-:S03]  /*24eb0*/  IMAD.IADD R27, R32, 0x1, R96 ;  /* 0x00000001201b7824 */ /* 0x000fc600078e0260 */
[----:B------:R-:W0:Y:S01]  /*24ec0*/  SHFL.IDX PT, R13, R8, RZ, 0x1c1f ;  /* 0x001c1fff080d7589 */ /* 0x000e2200000e0000 */
[----:B------:R-:W-:-:S03]  /*24ed0*/  IADD3 R30, R34, -R30, RZ ;  /* 0x8000001e221e7210 */ /* 0x000fc60007ffe0ff */
        /* <DEDUP_REMOVED lines=9> */
[----:B------:R-:W1:Y:S01]  /*24f70*/  S2R R30, SR_TID.X ;  /* 0x00000000001e7919 */ /* 0x000e620000002100 */
[----:B0-----:R-:W0:Y:S01]  /*24f80*/  @P1 LDC R13, c[0x0][0xbec] ;  /* 0x0002fb00ff0d1b82 */ /* 0x001e220000000800 */
[----:B------:R-:W-:-:S07]  /*24f90*/  ULDC.64 UR4, c[0x0][0x208] ;  /* 0x0000820000047ab9 */ /* 0x000fce0000000a00 */
[----:B------:R-:W2:Y:S01]  /*24fa0*/  @P1 LDC R15, c[0x0][0xbf0] ;  /* 0x0002fc00ff0f1b82 */ /* 0x000ea20000000800 */
[----:B-1----:R-:W-:-:S05]  /*24fb0*/  VIADD R99, R30, 0xffffff80 ;  /* 0xffffff801e637836 */ /* 0x002fca0000000000 */
[----:B------:R-:W-:-:S04]  /*24fc0*/  SHF.R.S32.HI R94, RZ, 0x1f, R99 ;  /* 0x0000001fff5e7819 */ /* 0x000fc80000011463 */
[----:B------:R-:W-:-:S04]  /*24fd0*/  LEA.HI R94, R94, R99, RZ, 0x3 ;  /* 0x000000635e5e7211 */ /* 0x000fc800078f18ff */
[----:B------:R-:W-:-:S05]  /*24fe0*/  SHF.R.S32.HI R94, RZ, 0x3, R94 ;  /* 0x00000003ff5e7819 */ /* 0x000fca000001145e */
[----:B------:R-:W-:-:S04]  /*24ff0*/  IMAD R3, R94, 0x40, R126 ;  /* 0x000000405e037824 */ /* 0x000fc800078e027e */
[----:B------:R-:W-:-:S03]  /*25000*/  IMAD.WIDE R72, R3, 0x2, R72 ;  /* 0x0000000203487825 */ /* 0x000fc600078e0248 */
        /* <DEDUP_REMOVED lines=11> */
[C---:B------:R-:W-:Y:S01]  /*250c0*/  IADD3 R37, P3, R72.reuse, 0x4000, RZ ;  /* 0x0000400048257810 */ /* 0x040fe20007f7e0ff */
[----:B------:R-:W5:Y:S01]  /*250d0*/  LD.E.128 R48, desc[UR4][R48.64] ;  /* 0x0000000430307980 */ /* 0x000f62000c101d00 */
[C---:B------:R-:W-:Y:S02]  /*250e0*/  IADD3 R33, P4, R72.reuse, 0x5000, RZ ;  /* 0x0000500048217810 */ /* 0x040fe40007f9e0ff */
[C---:B------:R-:W-:Y:S01]  /*250f0*/  IADD3 R29, P5, R72.reuse, 0x6000, RZ ;  /* 0x00006000481d7810 */ /* 0x040fe20007fbe0ff */
[----:B------:R-:W5:Y:S01]  /*25100*/  LD.E.128 R44, desc[UR4][R44.64] ;  /* 0x000000042c2c7980 */ /* 0x000f62000c101d00 */
[----:B------:R-:W-:-:S02]  /*25110*/  IADD3 R3, P0, R72, 0x7000, RZ ;  /* 0x0000700048037810 */ /* 0x000fc40007f1e0ff */
[----:B------:R-:W-:Y:S02]  /*25120*/  LOP3.LUT R40, R41, 0x380, RZ, 0xc0, !PT ;  /* 0x0000038029287812 */ /* 0x000fe400078ec0ff */
[----:B------:R-:W-:Y:S01]  /*25130*/  LOP3.LUT R36, R37, 0x380, RZ, 0xc0, !PT ;  /* 0x0000038025247812 */ /* 0x000fe200078ec0ff */
[----:B------:R-:W-:Y:S01]  /*25140*/  IMAD.X R25, RZ, RZ, R73, P0 ;  /* 0x000000ffff197224 */ /* 0x000fe200000e0649 */
[----:B------:R-:W-:Y:S02]  /*25150*/  LOP3.LUT R32, R33, 0x380, RZ, 0xc0, !PT ;  /* 0x0000038021207812 */ /* 0x000fe400078ec0ff */
[----:B------:R-:W-:Y:S02]  /*25160*/  LOP3.LUT R28, R29, 0x380, RZ, 0xc0, !PT ;  /* 0x000003801d1c7812 */ /* 0x000fe400078ec0ff */
[----:B------:R-:W-:Y:S02]  /*25170*/  LOP3.LUT R0, R3, 0x380, RZ, 0xc0, !PT ;  /* 0x0000038003007812 */ /* 0x000fe400078ec0ff */
[----:B------:R-:W-:-:S02]  /*25180*/  LOP3.LUT R9, R72, 0x380, RZ, 0xc0, !PT ;  /* 0x0000038048097812 */ /* 0x000fc400078ec0ff */
[----:B------:R-:W-:Y:S02]  /*25190*/  SHF.R.U64 R40, R40, 0x3, RZ ;  /* 0x0000000328287819 */ /* 0x000fe400000012ff */
[----:B------:R-:W-:Y:S02]  /*251a0*/  SHF.R.U64 R36, R36, 0x3, RZ ;  /* 0x0000000324247819 */ /* 0x000fe400000012ff */
[----:B------:R-:W-:Y:S02]  /*251b0*/  SHF.R.U64 R32, R32, 0x3, RZ ;  /* 0x0000000320207819 */ /* 0x000fe400000012ff */
[----:B------:R-:W-:Y:S02]  /*251c0*/  SHF.R.U64 R28, R28, 0x3, RZ ;  /* 0x000000031c1c7819 */ /* 0x000fe400000012ff */
[----:B------:R-:W-:Y:S02]  /*251d0*/  SHF.R.U64 R0, R0, 0x3, RZ ;  /* 0x0000000300007819 */ /* 0x000fe400000012ff */
[----:B------:R-:W-:-:S02]  /*251e0*/  SHF.R.U64 R9, R9, 0x3, RZ ;  /* 0x0000000309097819 */ /* 0x000fc400000012ff */
[----:B------:R-:W-:Y:S01]  /*251f0*/  LOP3.LUT R40, R40, R41, RZ, 0x3c, !PT ;  /* 0x0000002928287212 */ /* 0x000fe200078e3cff */
[--C-:B------:R-:W-:Y:S01]  /*25200*/  IMAD.X R41, RZ, RZ, R73.reuse, P2 ;  /* 0x000000ffff297224 */ /* 0x100fe200010e0649 */
[----:B------:R-:W-:Y:S01]  /*25210*/  LOP3.LUT R36, R36, R37, RZ, 0x3c, !PT ;  /* 0x0000002524247212 */ /* 0x000fe200078e3cff */
[--C-:B------:R-:W-:Y:S01]  /*25220*/  IMAD.X R37, RZ, RZ, R73.reuse, P3 ;  /* 0x000000ffff257224 */ /* 0x100fe200018e0649 */
[----:B------:R-:W-:Y:S01]  /*25230*/  LOP3.LUT R32, R32, R33, RZ, 0x3c, !PT ;  /* 0x0000002120207212 */ /* 0x000fe200078e3cff */
[----:B------:R-:W-:Y:S01]  /*25240*/  IMAD.X R33, RZ, RZ, R73, P4 ;  /* 0x000000ffff217224 */ /* 0x000fe200020e0649 */
[----:B------:R-:W-:Y:S01]  /*25250*/  LOP3.LUT R28, R28, R29, RZ, 0x3c, !PT ;  /* 0x0000001d1c1c7212 */ /* 0x000fe200078e3cff */
[----:B------:R-:W5:Y:S01]  /*25260*/  LD.E.128 R40, desc[UR4][R40.64] ;  /* 0x0000000428287980 */ /* 0x000f62000c101d00 */
[----:B------:R-:W-:Y:S02]  /*25270*/  IADD3.X R29, RZ, R73, RZ, P5, !PT ;  /* 0x00000049ff1d7210 */ /* 0x000fe40002ffe4ff */
[----:B------:R-:W-:Y:S01]  /*25280*/  LOP3.LUT R24, R0, R3, RZ, 0x3c, !PT ;  /* 0x0000000300187212 */ /* 0x000fe200078e3cff */
[----:B------:R-:W5:Y:S01]  /*25290*/  LD.E.128 R36, desc[UR4][R36.64] ;  /* 0x0000000424247980 */ /* 0x000f62000c101d00 */
[----:B------:R-:W-:-:S02]  /*252a0*/  SHF.R.S32.HI R10, RZ, 0x1f, R99 ;  /* 0x0000001fff0a7819 */ /* 0x000fc40000011463 */
[----:B------:R-:W-:Y:S01]  /*252b0*/  LOP3.LUT R72, R9, R72, RZ, 0x3c, !PT ;  /* 0x0000004809487212 */ /* 0x000fe200078e3cff */
[----:B------:R-:W5:Y:S01]  /*252c0*/  LD.E.128 R32, desc[UR4][R32.64] ;  /* 0x0000000420207980 */ /* 0x000f62000c101d00 */
[----:B------:R-:W-:-:S03]  /*252d0*/  LEA.HI R10, R10, R99, RZ, 0x3 ;  /* 0x000000630a0a7211 */ /* 0x000fc600078f18ff */
[----:B------:R1:W5:Y:S01]  /*252e0*/  LD.E.128 R52, desc[UR4][R72.64] ;  /* 0x0000000448347980 */ /* 0x000362000c101d00 */
[----:B------:R-:W-:-:S03]  /*252f0*/  LOP3.LUT R10, R10, 0xfffffff8, RZ, 0xc0, !PT ;  /* 0xfffffff80a0a7812 */ /* 0x000fc600078ec0ff */
[----:B------:R-:W5:Y:S04]  /*25300*/  LD.E.128 R28, desc[UR4][R28.64] ;  /* 0x000000041c1c7980 */ /* 0x000f68000c101d00 */
[----:B------:R-:W5:Y:S01]  /*25310*/  LD.E.128 R24, desc[UR4][R24.64] ;  /* 0x0000000418187980 */ /* 0x000f62000c101d00 */
[----:B------:R-:W-:Y:S02]  /*25320*/  ULDC.64 UR4, c[0x0][0xaa0] ;  /* 0x0002a80000047ab9 */ /* 0x000fe40000000a00 */
[----:B------:R-:W-:Y:S01]  /*25330*/  IMAD R4, R4, UR4, RZ ;  /* 0x0000000404047c24 */ /* 0x000fe2000f8e02ff */
[----:B------:R-:W-:Y:S01]  /*25340*/  @!PT LDS RZ, [RZ] ;  /* 0x00000000fffff984 */ /* 0x000fe20000000800 */
[----:B------:R-:W-:Y:S01]  /*25350*/  @!PT LDS RZ, [RZ] ;  /* 0x00000000fffff984 */ /* 0x000fe20000000800 */
[----:B------:R-:W-:Y:S01]  /*25360*/  @!PT LDS RZ, [RZ] ;  /* 0x00000000fffff984 */ /* 0x000fe20000000800 */
[----:B------:R-:W-:Y:S01]  /*25370*/  @!PT LDS RZ, [RZ] ;  /* 0x00000000fffff984 */ /* 0x000fe20000000800 */
[----:B------:R3:W-:Y:S06]  /*25380*/  MEMBAR.ALL.CTA ;  /* 0x0000000000007992 */ /* 0x0007ec0000008000 */
[----:B---3--:R-:W3:Y:S01]  /*25390*/  FENCE.VIEW.ASYNC.S ;  /* 0x00000000000073c6 */ /* 0x008ee20000000000 */
[----:B------:R-:W-:-:S04]  /*253a0*/  IMAD.WIDE.U32 R8, R11, UR4, RZ ;  /* 0x000000040b087c25 */ /* 0x000fc8000f8e00ff */
[----:B------:R-:W-:Y:S01]  /*253b0*/  IMAD R3, R11, UR5, R4 ;  /* 0x000000050b037c24 */ /* 0x000fe2000f8e0204 */
[----:B------:R-:W-:Y:S01]  /*253c0*/  ULDC.64 UR4, c[0x0][0xae8] ;  /* 0x0002ba0000047ab9 */ /* 0x000fe20000000a00 */
[----:B------:R-:W-:Y:S02]  /*253d0*/  IMAD.IADD R10, R99, 0x1, -R10 ;  /* 0x00000001630a7824 */ /* 0x000fe400078e0a0a */
[----:B------:R-:W-:Y:S02]  /*253e0*/  IMAD.IADD R9, R9, 0x1, R3 ;  /* 0x0000000109097824 */ /* 0x000fe400078e0203 */
[----:B------:R-:W-:Y:S02]  /*253f0*/  IMAD R0, R10, 0x20, R94 ;  /* 0x000000200a007824 */ /* 0x000fe400078e025e */
[----:B------:R-:W-:Y:S01]  /*25400*/  IMAD.WIDE.U32 R8, R92, UR4, R8 ;  /* 0x000000045c087c25 */ /* 0x000fe2000f8e0008 */
[----:B------:R-:W-:-:S03]  /*25410*/  SHF.R.S32.HI R4, RZ, 0x1f, R93 ;  /* 0x0000001fff047819 */ /* 0x000fc6000001145d */
[----:B------:R-:W-:Y:S02]  /*25420*/  IMAD.IADD R10, R96, 0x1, R0 ;  /* 0x00000001600a7824 */ /* 0x000fe400078e0200 */
[----:B------:R-:W-:Y:S01]  /*25430*/  IMAD R9, R92, UR5, R9 ;  /* 0x000000055c097c24 */ /* 0x000fe2000f8e0209 */
[----:B------:R-:W-:Y:S01]  /*25440*/  ULDC.64 UR4, c[0x0][0xaf0] ;  /* 0x0002bc0000047ab9 */ /* 0x000fe20000000a00 */
[----:B0-----:R-:W-:-:S04]  /*25450*/  @P1 IMAD.HI.U32 R0, R10, R13, RZ ;  /* 0x0000000d0a001227 */ /* 0x001fc800078e00ff */
[----:B------:R-:W-:Y:S02]  /*25460*/  IMAD R4, R4, UR4, RZ ;  /* 0x0000000404047c24 */ /* 0x000fe4000f8e02ff */
[----:B------:R-:W-:Y:S01]  /*25470*/  IMAD.MOV.U32 R3, RZ, RZ, R10 ;  /* 0x000000ffff037224 */ /* 0x000fe200078e000a */
[----:B--2---:R-:W-:Y:S01]  /*25480*/  @P1 SHF.R.U32.HI R3, RZ, R15, R0 ;  /* 0x0000000fff031219 */ /* 0x004fe20000011600 */
[C---:B------:R-:W-:Y:S02]  /*25490*/  IMAD R11, R93.reuse, UR5, R4 ;  /* 0x000000055d0b7c24 */ /* 0x040fe4000f8e0204 */
[----:B------:R-:W-:Y:S01]  /*254a0*/  IMAD.WIDE.U32 R8, R93, UR4, R8 ;  /* 0x000000045d087c25 */ /* 0x000fe2000f8e0008 */
[----:B------:R-:W-:Y:S01]  /*254b0*/  SHF.R.S32.HI R0, RZ, 0x1f, R3 ;  /* 0x0000001fff007819 */ /* 0x000fe20000011403 */
[----:B------:R-:W-:Y:S02]  /*254c0*/  ULDC.64 UR4, c[0x0][0xae0] ;  /* 0x0002b80000047ab9 */ /* 0x000fe40000000a00 */
[----:B------:R-:W-:-:S02]  /*254d0*/  IMAD.IADD R9, R9, 0x1, R11 ;  /* 0x0000000109097824 */ /* 0x000fc400078e020b */
[----:B------:R-:W-:Y:S02]  /*254e0*/  IMAD.MOV R11, RZ, RZ, -R3 ;  /* 0x000000ffff0b7224 */ /* 0x000fe400078e0a03 */
[----:B------:R-:W-:Y:S02]  /*254f0*/  IMAD R4, R0, UR4, RZ ;  /* 0x0000000400047c24 */ /* 0x000fe4000f8e02ff */
[----:B------:R-:W-:Y:S02]  /*25500*/  IMAD R11, R2, R11, R10 ;  /* 0x0000000b020b7224 */ /* 0x000fe400078e020a */
[C---:B------:R-:W-:Y:S02]  /*25510*/  IMAD R13, R3.reuse, UR5, R4 ;  /* 0x00000005030d7c24 */ /* 0x040fe4000f8e0204 */
[----:B------:R-:W-:Y:S01]  /*25520*/  IMAD.WIDE.U32 R2, R3, UR4, R8 ;  /* 0x0000000403027c25 */ /* 0x000fe2000f8e0008 */
[----:B------:R-:W-:Y:S01]  /*25530*/  SHF.R.S32.HI R4, RZ, 0x1f, R11 ;  /* 0x0000001fff047819 */ /* 0x000fe2000001140b */
[----:B------:R-:W-:-:S02]  /*25540*/  ULDC.64 UR4, c[0x0][0xad8] ;  /* 0x0002b60000047ab9 */ /* 0x000fc40000000a00 */
[----:B------:R-:W-:Y:S01]  /*25550*/  VIADD R0, R16, 0x2e820 ;  /* 0x0002e82010007836 */ /* 0x000fe20000000000 */
[----:B------:R-:W-:Y:S01]  /*25560*/  IADD3 R3, R3, R13, RZ ;  /* 0x0000000d03037210 */ /* 0x000fe20007ffe0ff */
[----:B------:R-:W-:-:S03]  /*25570*/  IMAD R4, R4, UR4, RZ ;  /* 0x0000000404047c24 */ /* 0x000fc6000f8e02ff */
[----:B------:R-:W-:Y:S01]  /*25580*/  PRMT R0, RZ, 0x654, R0 ;  /* 0x00000654ff007816 */ /* 0x000fe20000000000 */
[----:B------:R-:W-:-:S03]  /*25590*/  IMAD.WIDE.U32 R2, R11, UR4, R2 ;  /* 0x000000040b027c25 */ /* 0x000fc6000f8e0002 */
[----:B---3--:R0:W-:Y:S01]  /*255a0*/  SYNCS.ARRIVE.TRANS64.RED.A1T0 RZ, [R0+URZ], RZ ;  /* 0x000000ff00ff79a7 */ /* 0x0081e2000810043f */
[----:B------:R-:W-:Y:S01]  /*255b0*/  IMAD R11, R11, UR5, R4 ;  /* 0x000000050b0b7c24 */ /* 0x000fe2000f8e0204 */
[----:B------:R-:W-:-:S03]  /*255c0*/  ULDC.64 UR4, c[0x0][0xa80] ;  /* 0x0002a00000047ab9 */ /* 0x000fc60000000a00 */
[----:B------:R-:W-:Y:S01]  /*255d0*/  IMAD.IADD R3, R3, 0x1, R11 ;  /* 0x0000000103037824 */ /* 0x000fe200078e020b */
[----:B0-----:R-:W-:Y:S01]  /*255e0*/  LEA R0, P0, R2, UR4, 0x1 ;  /* 0x0000000402007c11 */ /* 0x001fe2000f8008ff */
[----:B------:R-:W-:-:S03]  /*255f0*/  UMOV UR4, 0xffffffff ;  /* 0xffffffff00047882 */ /* 0x000fc60000000000 */
[----:B------:R-:W-:Y:S02]  /*25600*/  LEA.HI.X R2, R2, UR5, R3, 0x1, P0 ;  /* 0x0000000502027c11 */ /* 0x000fe400080f0c03 */
[----:B------:R-:W-:Y:S02]  /*25610*/  SHF.R.S32.HI R4, RZ, 0x1f, R84 ;  /* 0x0000001fff047819 */ /* 0x000fe40000011454 */
[----:B------:R-:W-:Y:S01]  /*25620*/  SHF.R.S32.HI R10, RZ, 0x1f, R126 ;  /* 0x0000001fff0a7819 */ /* 0x000fe2000001147e */
[----:B-1----:R-:W-:Y:S06]  /*25630*/  BRA.DIV UR4, `(.L_x_2444) ;  /* 0x000000c6048c7947 */ /* 0x002fec000b800000 */
[----:B------:R0:W1:Y:S04]  /*25640*/  SHFL.IDX PT, R3, R2, RZ, 0x181f ;  /* 0x00181fff02037589 */ /* 0x00006800000e0000 */
[----:B------:R0:W2:Y:S02]  /*25650*/  SHFL.IDX PT, R14, R0, RZ, 0x181f ;  /* 0x00181fff000e7589 */ /* 0x0000a400000e0000 */
.L_x_2701:
[----:B------:R-:W-:Y:S01]  /*25660*/  IMAD.IADD R21, R94, 0x1, R96 ;  /* 0x000000015e157824 */ /* 0x000fe200078e0260 */
[----:B------:R-:W-:Y:S04]  /*25670*/  BSSY B1, `(.L_x_2445) ;  /* 0x000000d000017945 */ /* 0x000fe80003800000 */
[----:B------:R-:W-:-:S13]  /*25680*/  ISETP.GE.AND P0, PT, R21, R86, PT ;  /* 0x000000561500720c */ /* 0x000fda0003f06270 */
[----:B------:R-:W-:Y:S05]  /*25690*/  @P0 BRA `(.L_x_2446) ;  /* 0x0000000000280947 */ /* 0x000fea0003800000 */
[----:B------:R-:W-:Y:S01]  /*256a0*/  ULDC UR4, c[0x0][0xac8] ;  /* 0x0002b20000047ab9 */ /* 0x000fe20000000800 */
[----:B------:R-:W-:Y:S01]  /*256b0*/  ULDC.64 UR6, c[0x0][0x208] ;  /* 0x0000820000067ab9 */ /* 0x000fe20000000a00 */
        /* <DEDUP_REMOVED lines=8> */
.L_x_2446:
[----:B------:R-:W-:Y:S05]  /*25740*/  BSYNC B1 ;  /* 0x0000000000017941 */ /* 0x000fea0003800000 */
.L_x_2445:
[----:B------:R-:W-:-:S03]  /*25750*/  UMOV UR4, 0xffffffff ;  /* 0xffffffff00047882 */ /* 0x000fc60000000000 */
[----:B------:R-:W-:Y:S05]  /*25760*/  BRA.DIV UR4, `(.L_x_2447) ;  /* 0x000000c604747947 */ /* 0x000fea000b800000 */
[----:B-1----:R1:W4:Y:S04]  /*25770*/  SHFL.IDX PT, R3, R2, 0x1, 0x181f ;  /* 0x00381f0002037f89 */ /* 0x00232800000e0000 */
[----:B--23--:R1:W2:Y:S02]  /*25780*/  SHFL.IDX PT, R14, R0, 0x1, 0x181f ;  /* 0x00381f00000e7f89 */ /* 0x00c2a400000e0000 */
.L_x_2705:
[----:B------:R-:W-:Y:S01]  /*25790*/  VIADD R9, R21, 0x20 ;  /* 0x0000002015097836 */ /* 0x000fe20000000000 */
        /* <DEDUP_REMOVED lines=13> */
.L_x_2449:
[----:B------:R-:W-:Y:S05]  /*25870*/  BSYNC B1 ;  /* 0x0000000000017941 */ /* 0x000fea0003800000 */
.L_x_2448:
[----:B------:R-:W-:-:S03]  /*25880*/  UMOV UR4, 0xffffffff ;  /* 0xffffffff00047882 */ /* 0x000fc60000000000 */
[----:B------:R-:W-:Y:S05]  /*25890*/  BRA.DIV UR4, `(.L_x_2450) ;  /* 0x000000c604707947 */ /* 0x000fea000b800000 */
[----:B----4-:R4:W0:Y:S04]  /*258a0*/  SHFL.IDX PT, R3, R2, 0x2, 0x181f ;  /* 0x00581f0002037f89 */ /* 0x01082800000e0000 */
[----:B--23--:R4:W2:Y:S02]  /*258b0*/  SHFL.IDX PT, R14, R0, 0x2, 0x181f ;  /* 0x00581f00000e7f89 */ /* 0x00c8a400000e0000 */
.L_x_2709:
        /* <DEDUP_REMOVED lines=14> */
.L_x_2452:
[----:B------:R-:W-:Y:S05]  /*259a0*/  BSYNC B1 ;  /* 0x0000000000017941 */ /* 0x000fea0003800000 */
.L_x_2451:
[----:B------:R-:W-:-:S03]  /*259b0*/  UMOV UR4, 0xffffffff ;  /* 0xffffffff00047882 */ /* 0x000fc60000000000 */
[----:B------:R-:W-:Y:S05]  /*259c0*/  BRA.DIV UR4, `(.L_x_2453) ;  /* 0x000000c6046c7947 */ /* 0x000fea000b800000 */
[----:B0-----:R0:W0:Y:S04]  /*259d0*/  SHFL.IDX PT, R3, R2, 0x3, 0x181f ;  /* 0x00781f0002037f89 */ /* 0x00102800000e0000 */
[----:B--23--:R2:W3:Y:S02]  /*259e0*/  SHFL.IDX PT, R14, R0, 0x3, 0x181f ;  /* 0x00781f00000e7f89 */ /* 0x00c4e400000e0000 */
.L_x_2713:
[----:B------:R-:W-:-:S05]  /*259f0*/  VIADD R9, R21, 0x60 ;  /* 0x0000006015097836 */ /* 0x000fca0000000000 */
[----:B------:R-:W-:-:S13]  /*25a00*/  ISETP.GE.AND P0, PT, R9, R86, PT ;  /* 0x000000560900720c */ /* 0x000fda0003f06270 */
[----:B------:R-:W-:Y:S05]  /*25a10*/  @P0 BRA `(.L_x_2454) ;  /* 0x0000001c00540947 */ /* 0x000fea0003800000 */
[----:B------:R-:W-:Y:S01]  /*25a20*/  ULDC UR4, c[0x0][0xac8] ;  /* 0x0002b20000047ab9 */ /* 0x000fe20000000800 */
[----:B------:R-:W-:Y:S01]  /*25a30*/  ULDC.64 UR6, c[0x0][0x208] ;  /* 0x0000820000067ab9 */ /* 0x000fe20000000a00 */
[----:B------:R-:W-:-:S13]  /*25a40*/  ISETP.GE.AND P1, PT, R126, UR4, PT ;  /* 0x000000047e007c0c */ /* 0x000fda000bf26270 */
[----:B---3--:R-:W-:-:S04]  /*25a50*/  @!P1 LEA R8, P0, R126, R14, 0x1 ;  /* 0x0000000e7e089211 */ /* 0x008fc800078008ff */
[----:B0-----:R-:W-:Y:S02]  /*25a60*/  @!P1 LEA.HI.X R9, R126, R3, R10, 0x1, P0 ;  /* 0x000000037e099211 */ /* 0x001fe400000f0c0a */
[----:B------:R-:W-:-:S03]  /*25a70*/  ISETP.GE.AND P0, PT, R84, UR4, PT ;  /* 0x0000000454007c0c */ /* 0x000fc6000bf06270 */
[----:B-----5:R0:W-:Y:S10]  /*25a80*/  @!P1 ST.E.128 desc[UR6][R8.64], R40 ;  /* 0x0000002808009985 */ /* 0x0201f4000c101d06 */
[----:B------:R-:W-:Y:S05]  /*25a90*/  @P0 BRA `(.L_x_2454) ;  /* 0x0000001c00340947 */ /* 0x000fea0003800000 */
[----:B------:R-:W-:Y:S01]  /*25aa0*/  LEA R14, P0, R84, R14, 0x1 ;  /* 0x0000000e540e7211 */ /* 0x000fe200078008ff */
[----:B------:R-:W-:-:S03]  /*25ab0*/  ULDC.64 UR4, c[0x0][0x208] ;  /* 0x0000820000047ab9 */ /* 0x000fc60000000a00 */
[----:B------:R-:W-:-:S05]  /*25ac0*/  LEA.HI.X R15, R84, R3, R4, 0x1, P0 ;  /* 0x00000003540f7211 */ /* 0x000fca00000f0c04 */
[----:B------:R3:W-:Y:S01]  /*25ad0*/  ST.E.128 desc[UR4][R14.64], R24 ;  /* 0x000000180e007985 */ /* 0x0007e2000c101d04 */
[----:B------:R-:W-:Y:S05]  /*25ae0*/  BRA `(.L_x_2454) ;  /* 0x0000001c00207947 */ /* 0x000fea0003800000 */
.L_x_2443:
[----:B------:R-:W2:Y:S01]  /*25af0*/  LDL R115, [R1+0x50] ;  /* 0x0000500001737983 */ /* 0x000ea20000100800 */
[----:B------:R-:W1:Y:S01]  /*25b00*/  @P1 LDC R8, c[0x0][0xbec] ;  /* 0x0002fb00ff081b82 */ /* 0x000e620000000800 */
[----:B------:R-:W-:Y:S01]  /*25b10*/  ULDC.64 UR4, c[0x0][0xb08] ;  /* 0x0002c20000047ab9 */ /* 0x000fe20000000a00 */
[----:B------:R-:W-:Y:S01]  /*25b20*/  ULDC.64 UR6, c[0x0][0xb30] ;  /* 0x0002cc0000067ab9 */ /* 0x000fe20000000a00 */
[----:B------:R-:W-:Y:S02]  /*25b30*/  IMAD R4, R4, UR4, RZ ;  /* 0x0000000404047c24 */ /* 0x000fe4000f8e02ff */
[----:B0-----:R-:W-:-:S03]  /*25b40*/  IMAD.WIDE.U32 R12, R11, UR4, RZ ;  /* 0x000000040b0c7c25 */ /* 0x001fc6000f8e00ff */
[----:B------:R-:W0:Y:S01]  /*25b50*/  @P1 LDC R25, c[0x0][0xbf0] ;  /* 0x0002fc00ff191b82 */ /* 0x000e220000000800 */
        /* <DEDUP_REMOVED lines=13> */
[----:B0-----:R-:W-:Y:S01]  /*25c30*/  @P1 SHF.R.U32.HI R11, RZ, R25, R8 ;  /* 0x00000019ff0b1219 */ /* 0x001fe20000011608 */
[----:B------:R-:W-:-:S03]  /*25c40*/  IMAD.IADD R13, R13, 0x1, R15 ;  /* 0x000000010d0d7824 */ /* 0x000fc600078e020f */
        /* <DEDUP_REMOVED lines=10> */
[----:B------:R-:W-:Y:S01]  /*25cf0*/  IMAD R2, R2, UR4, RZ ;  /* 0x0000000402027c24 */ /* 0x000fe2000f8e02ff */
[----:B------:R-:W-:Y:S01]  /*25d00*/  IADD3 R13, R13, R25, RZ ;  /* 0x000000190d0d7210 */ /* 0x000fe20007ffe0ff */
[----:B------:R-:W-:Y:S02]  /*25d10*/  VIADD R4, R16, 0x2e820 ;  /* 0x0002e82010047836 */ /* 0x000fe40000000000 */
[C---:B------:R-:W-:Y:S02]  /*25d20*/  IMAD R11, R15.reuse, UR5, R2 ;  /* 0x000000050f0b7c24 */ /* 0x040fe4000f8e0202 */
[----:B------:R-:W-:Y:S01]  /*25d30*/  IMAD.WIDE.U32 R12, R15, UR4, R12 ;  /* 0x000000040f0c7c25 */ /* 0x000fe2000f8e000c */
[----:B------:R-:W-:Y:S01]  /*25d40*/  ULDC.64 UR4, c[0x0][0xb00] ;  /* 0x0002c00000047ab9 */ /* 0x000fe20000000a00 */
[----:B------:R-:W-:Y:S02]  /*25d50*/  PRMT R4, RZ, 0x654, R4 ;  /* 0x00000654ff047816 */ /* 0x000fe40000000004 */
[----:B------:R-:W-:Y:S01]  /*25d60*/  IMAD.IADD R11, R13, 0x1, R11 ;  /* 0x000000010d0b7824 */ /* 0x000fe200078e020b */
[C---:B------:R-:W-:Y:S01]  /*25d70*/  LEA R2, P0, R12.reuse, UR4, 0x2 ;  /* 0x000000040c027c11 */ /* 0x040fe2000f8010ff */
[----:B------:R-:W-:Y:S01]  /*25d80*/  UMOV UR4, 0xffffffff ;  /* 0xffffffff00047882 */ /* 0x000fe20000000000 */
[----:B------:R0:W-:Y:S02]  /*25d90*/  SYNCS.ARRIVE.TRANS64.RED.A1T0 RZ, [R4+URZ], RZ ;  /* 0x000000ff04ff79a7 */ /* 0x0001e4000810043f */
[----:B0-----:R-:W-:Y:S01]  /*25da0*/  LEA.HI.X R4, R12, UR5, R11, 0x2, P0 ;  /* 0x000000050c047c11 */ /* 0x001fe200080f140b */
[C---:B--2---:R-:W-:Y:S01]  /*25db0*/  VIADD R94, R115.reuse, 0x18 ;  /* 0x00000018735e7836 */ /* 0x044fe20000000000 */
        /* <DEDUP_REMOVED lines=8> */
[C---:B------:R-:W-:Y:S02]  /*25e40*/  VIADD R37, R115.reuse, 0x60 ;  /* 0x0000006073257836 */ /* 0x040fe40000000000 */
[C---:B------:R-:W-:Y:S02]  /*25e50*/  VIADD R35, R115.reuse, 0x68 ;  /* 0x0000006873237836 */ /* 0x040fe40000000000 */
[C---:B------:R-:W-:Y:S02]  /*25e60*/  VIADD R33, R115.reuse, 0x70 ;  /* 0x0000007073217836 */ /* 0x040fe40000000000 */
[C---:B------:R-:W-:Y:S02]  /*25e70*/  VIADD R24, R115.reuse, 0x78 ;  /* 0x0000007873187836 */ /* 0x040fe40000000000 */
[C---:B------:R-:W-:Y:S02]  /*25e80*/  VIADD R108, R115.reuse, 0x8 ;  /* 0x00000008736c7836 */ /* 0x040fe40000000000 */
[----:B------:R-:W-:Y:S01]  /*25e90*/  VIADD R112, R115, 0x10 ;  /* 0x0000001073707836 */ /* 0x000fe20000000000 */
        /* <DEDUP_REMOVED lines=14> */
[----:B------:R-:W-:Y:S01]  /*25f80*/  SHF.R.S32.HI R38, RZ, 0x1f, R41 ;  /* 0x0000001fff267819 */ /* 0x000fe20000011429 */
[----:B------:R-:W-:Y:S06]  /*25f90*/  BRA.DIV UR4, `(.L_x_2455) ;  /* 0x000000c204407947 */ /* 0x000fec000b800000 */
[----:B------:R0:W1:Y:S04]  /*25fa0*/  SHFL.IDX PT, R25, R4, RZ, 0x1c1f ;  /* 0x001c1fff04197589 */ /* 0x00006800000e0000 */
[----:B------:R0:W2:Y:S02]  /*25fb0*/  SHFL.IDX PT, R14, R2, RZ, 0x1c1f ;  /* 0x001c1fff020e7589 */ /* 0x0000a400000e0000 */
.L_x_2716:
[----:B------:R-:W-:Y:S01]  /*25fc0*/  ISETP.GE.AND P0, PT, R27, R86, PT ;  /* 0x000000561b00720c */ /* 0x000fe20003f06270 */
[----:B------:R-:W-:-:S12]  /*25fd0*/  BSSY B1, `(.L_x_2456) ;  /* 0x0000053000017945 */ /* 0x000fd80003800000 */
[----:B------:R-:W-:Y:S05]  /*25fe0*/  @P0 BRA `(.L_x_2457) ;  /* 0x0000000400440947 */ /* 0x000fea0003800000 */
[----:B------:R-:W-:Y:S01]  /*25ff0*/  ULDC UR4, c[0x0][0xac8] ;  /* 0x0002b20000047ab9 */ /* 0x000fe20000000800 */
[----:B------:R-:W-:Y:S01]  /*26000*/  ULDC.64 UR6, c[0x0][0x208] ;  /* 0x0000820000067ab9 */ /* 0x000fe20000000a00 */
[----:B------:R-:W-:Y:S02]  /*26010*/  ISETP.GE.AND P0, PT, R115, UR4, PT ;  /* 0x0000000473007c0c */ /* 0x000fe4000bf06270 */
[----:B------:R-:W-:Y:S02]  /*26020*/  ISETP.GE.AND P3, PT, R108, UR4, PT ;  /* 0x000000046c007c0c */ /* 0x000fe4000bf66270 */
[----:B------:R-:W-:Y:S02]  /*26030*/  ISETP.GE.AND P2, PT, R112, UR4, PT ;  /* 0x0000000470007c0c */ /* 0x000fe4000bf46270 */
[----:B------:R-:W-:-:S07]  /*26040*/  ISETP.GE.AND P1, PT, R94, UR4, PT ;  /* 0x000000045e007c0c */ /* 0x000fce000bf26270 */
[----:B-1----:R-:W-:Y:S02]  /*26050*/  @!P0 IMAD.MOV.U32 R15, RZ, RZ, R25 ;  /* 0x000000ffff0f8224 */ /* 0x002fe400078e0019 */
[----:B------:R-:W-:Y:S01]  /*26060*/  @!P0 IMAD.MOV.U32 R99, RZ, RZ, R3 ;  /* 0x000000ffff638224 */ /* 0x000fe200078e0003 */
[CC--:B--2---:R-:W-:Y:S01]  /*26070*/  @!P3 LEA R12, P4, R108.reuse, R14.reuse, 0x2 ;  /* 0x0000000e6c0cb211 */ /* 0x0c4fe200078810ff */
[----:B------:R-:W-:Y:S01]  /*26080*/  @!P0 IMAD.WIDE R26, R115, 0x4, R14 ;  /* 0x00000004731a8825 */ /* 0x000fe200078e020e */
[----:B------:R-:W-:Y:S02]  /*26090*/  @!P3 MOV R103, R9 ;  /* 0x000000090067b202 */ /* 0x000fe40000000f00 */
[----:B------:R-:W-:Y:S01]  /*260a0*/  @!P3 LEA.HI.X R13, R108, R25, R110, 0x2, P4 ;  /* 0x000000196c0db211 */ /* 0x000fe200020f146e */
[----:B------:R-:W-:Y:S01]  /*260b0*/  @!P2 IMAD.MOV.U32 R105, RZ, RZ, R119 ;  /* 0x000000ffff69a224 */ /* 0x000fe200078e0077 */
[----:B------:R1:W-:Y:S01]  /*260c0*/  @!P0 ST.E.64 desc[UR6][R26.64], R98 ;  /* 0x000000621a008985 */ /* 0x0003e2000c101b06 */
[----:B------:R-:W-:Y:S01]  /*260d0*/  ISETP.GE.AND P0, PT, R96, UR4, PT ;  /* 0x0000000460007c0c */ /* 0x000fe2000bf06270 */
[----:B------:R-:W-:Y:S01]  /*260e0*/  @!P1 IMAD.MOV.U32 R107, RZ, RZ, R121 ;  /* 0x000000ffff6b9224 */ /* 0x000fe200078e0079 */
[----:B------:R-:W-:Y:S01]  /*260f0*/  @!P2 LEA R8, P4, R112, R14, 0x2 ;  /* 0x0000000e7008a211 */ /* 0x000fe200078810ff */
[----:B------:R2:W-:Y:S01]  /*26100*/  @!P3 ST.E.64 desc[UR6][R12.64], R102 ;  /* 0x000000660c00b985 */ /* 0x0005e2000c101b06 */
[----:B------:R-:W-:-:S02]  /*26110*/  ISETP.GE.AND P3, PT, R92, UR4, PT ;  /* 0x000000045c007c0c */ /* 0x000fc4000bf66270 */
[----:B------:R-:W-:Y:S02]  /*26120*/  @!P2 LEA.HI.X R9, R112, R25, R114, 0x2, P4 ;  /* 0x000000197009a211 */ /* 0x000fe400020f1472 */
[----:B------:R-:W-:-:S03]  /*26130*/  @!P1 LEA R28, P5, R94, R14, 0x2 ;  /* 0x0000000e5e1c9211 */ /* 0x000fc600078a10ff */
[----:B------:R3:W-:Y:S01]  /*26140*/  @!P2 ST.E.64 desc[UR6][R8.64], R104 ;  /* 0x000000680800a985 */ /* 0x0007e2000c101b06 */
[-C--:B------:R-:W-:Y:S02]  /*26150*/  @!P1 LEA.HI.X R29, R94, R25.reuse, R111, 0x2, P5 ;  /* 0x000000195e1d9211 */ /* 0x080fe400028f146f */
[-C--:B-1----:R-:W-:Y:S02]  /*26160*/  @!P0 LEA R26, P4, R96, R14.reuse, 0x2 ;  /* 0x0000000e601a8211 */ /* 0x082fe400078810ff */
[----:B------:R-:W-:Y:S01]  /*26170*/  ISETP.GE.AND P2, PT, R88, UR4, PT ;  /* 0x0000000458007c0c */ /* 0x000fe2000bf46270 */
[----:B------:R1:W-:Y:S01]  /*26180*/  @!P1 ST.E.64 desc[UR6][R28.64], R106 ;  /* 0x0000006a1c009985 */ /* 0x0003e2000c101b06 */
[----:B------:R-:W-:Y:S02]  /*26190*/  @!P0 LEA.HI.X R27, R96, R25, R101, 0x2, P4 ;  /* 0x00000019601b8211 */ /* 0x000fe400020f1465 */
[----:B--2---:R-:W-:Y:S02]  /*261a0*/  @!P3 LEA R12, P5, R92, R14, 0x2 ;  /* 0x0000000e5c0cb211 */ /* 0x004fe400078a10ff */
[----:B------:R-:W-:-:S02]  /*261b0*/  ISETP.GE.AND P1, PT, R89, UR4, PT ;  /* 0x0000000459007c0c */ /* 0x000fc4000bf26270 */
[----:B------:R-:W-:Y:S01]  /*261c0*/  @!P3 LEA.HI.X R13, R92, R25, R93, 0x2, P5 ;  /* 0x000000195c0db211 */ /* 0x000fe200028f145d */
[----:B---3--:R-:W-:Y:S02]  /*261d0*/  @!P0 IMAD.MOV.U32 R8, RZ, RZ, R0 ;  /* 0x000000ffff088224 */ /* 0x008fe400078e0000 */
[----:B------:R-:W-:-:S05]  /*261e0*/  @!P0 IMAD.MOV.U32 R9, RZ, RZ, R123 ;  /* 0x000000ffff098224 */ /* 0x000fca00078e007b */
[----:B------:R2:W-:Y:S01]  /*261f0*/  @!P0 ST.E.64 desc[UR6][R26.64], R8 ;  /* 0x000000081a008985 */ /* 0x0005e2000c101b06 */
[----:B------:R-:W-:Y:S02]  /*26200*/  ISETP.GE.AND P0, PT, R73, UR4, PT ;  /* 0x0000000449007c0c */ /* 0x000fe4000bf06270 */
[----:B-1----:R-:W-:-:S04]  /*26210*/  @!P1 LEA R28, P4, R89, R14, 0x2 ;  /* 0x0000000e591c9211 */ /* 0x002fc800078810ff */
[----:B------:R-:W-:Y:S01]  /*26220*/  @!P1 LEA.HI.X R29, R89, R25, R84, 0x2, P4 ;  /* 0x00000019591d9211 */ /* 0x000fe200020f1454 */
[----:B--2---:R-:W-:Y:S01]  /*26230*/  @!P3 IMAD.MOV.U32 R8, RZ, RZ, R20 ;  /* 0x000000ffff08b224 */ /* 0x004fe200078e0014 */
[----:B------:R-:W-:Y:S01]  /*26240*/  @!P2 LEA R20, P5, R88, R14, 0x2 ;  /* 0x0000000e5814a211 */ /* 0x000fe200078a10ff */
[----:B------:R-:W-:-:S03]  /*26250*/  @!P3 IMAD.MOV.U32 R9, RZ, RZ, R21 ;  /* 0x000000ffff09b224 */ /* 0x000fc600078e0015 */
[----:B------:R-:W-:Y:S02]  /*26260*/  @!P2 LEA.HI.X R21, R88, R25, R90, 0x2, P5 ;  /* 0x000000195815a211 */ /* 0x000fe400028f145a */
[----:B------:R1:W-:Y:S01]  /*26270*/  @!P3 ST.E.64 desc[UR6][R12.64], R8 ;  /* 0x000000080c00b985 */ /* 0x0003e2000c101b06 */
[----:B------:R-:W-:Y:S02]  /*26280*/  ISETP.GE.AND P3, PT, R43, UR4, PT ;  /* 0x000000042b007c0c */ /* 0x000fe4000bf66270 */
[----:B------:R-:W-:Y:S01]  /*26290*/  ISETP.GE.AND P5, PT, R41, UR4, PT ;  /* 0x0000000429007c0c */ /* 0x000fe2000bfa6270 */
[----:B------:R-:W-:Y:S01]  /*262a0*/  @!P2 ST.E.64 desc[UR6][R20.64], R44 ;  /* 0x0000002c1400a985 */ /* 0x000fe2000c101b06 */
[----:B------:R-:W-:-:S03]  /*262b0*/  @!P0 LEA R26, P2, R73, R14, 0x2 ;  /* 0x0000000e491a8211 */ /* 0x000fc600078410ff */
[----:B------:R-:W-:Y:S01]  /*262c0*/  @!P1 ST.E.64 desc[UR6][R28.64], R46 ;  /* 0x0000002e1c009985 */ /* 0x000fe2000c101b06 */
[----:B------:R-:W-:Y:S02]  /*262d0*/  @!P0 LEA.HI.X R27, R73, R25, R72, 0x2, P2 ;  /* 0x00000019491b8211 */ /* 0x000fe400010f1448 */
[----:B------:R-:W-:-:S03]  /*262e0*/  ISETP.GE.AND P1, PT, R39, UR4, PT ;  /* 0x0000000427007c0c */ /* 0x000fc6000bf26270 */
[-C--:B-1----:R-:W-:Y:S01]  /*262f0*/  @!P3 LEA R8, P4, R43, R14.reuse, 0x2 ;  /* 0x0000000e2b08b211 */ /* 0x082fe200078810ff */
[----:B------:R-:W-:Y:S01]  /*26300*/  @!P0 ST.E.64 desc[UR6][R26.64], R48 ;  /* 0x000000301a008985 */ /* 0x000fe2000c101b06 */
[----:B------:R-:W-:Y:S02]  /*26310*/  @!P5 LEA R12, P2, R41, R14, 0x2 ;  /* 0x0000000e290cd211 */ /* 0x000fe400078410ff */
[-C--:B------:R-:W-:Y:S02]  /*26320*/  @!P3 LEA.HI.X R9, R43, R25.reuse, R42, 0x2, P4 ;  /* 0x000000192b09b211 */ /* 0x080fe400020f142a */
[----:B------:R-:W-:Y:S02]  /*26330*/  ISETP.GE.AND P0, PT, R37, UR4, PT ;  /* 0x0000000425007c0c */ /* 0x000fe4000bf06270 */
[----:B------:R-:W-:Y:S01]  /*26340*/  @!P5 LEA.HI.X R13, R41, R25, R38, 0x2, P2 ;  /* 0x00000019290dd211 */ /* 0x000fe200010f1426 */
[----:B------:R1:W-:Y:S01]  /*26350*/  @!P3 ST.E.64 desc[UR6][R8.64], R50 ;  /* 0x000000320800b985 */ /* 0x0003e2000c101b06 */
[----:B------:R-:W-:-:S02]  /*26360*/  ISETP.GE.AND P3, PT, R35, UR4, PT ;  /* 0x0000000423007c0c */ /* 0x000fc4000bf66270 */
[----:B------:R-:W-:Y:S01]  /*26370*/  ISETP.GE.AND P4, PT, R24, UR4, PT ;  /* 0x0000000418007c0c */ /* 0x000fe2000bf86270 */
[----:B-1----:R-:W-:Y:S01]  /*26380*/  @!P5 IMAD.MOV.U32 R8, RZ, RZ, R10 ;  /* 0x000000ffff08d224 */ /* 0x002fe200078e000a */
[C---:B------:R-:W-:Y:S01]  /*26390*/  @!P1 LEA R10, P2, R39.reuse, R14, 0x2 ;  /* 0x0000000e270a9211 */ /* 0x040fe200078410ff */
[----:B------:R-:W-:Y:S02]  /*263a0*/  @!P5 IMAD.MOV.U32 R9, RZ, RZ, R53 ;  /* 0x000000ffff09d224 */ /* 0x000fe400078e0035 */
[----:B------:R-:W-:Y:S01]  /*263b0*/  @!P1 IMAD.MOV.U32 R53, RZ, RZ, R55 ;  /* 0x000000ffff359224 */ /* 0x000fe200078e0037 */
[----:B------:R-:W-:-:S05]  /*263c0*/  @!P1 LEA.HI.X R11, R39, R25, R40, 0x2, P2 ;  /* 0x00000019270b9211 */ /* 0x000fca00010f1428 */
[----:B------:R-:W-:Y:S01]  /*263d0*/  @!P3 IMAD.MOV.U32 R117, RZ, RZ, R59 ;  /* 0x000000ffff75b224 */ /* 0x000fe200078e003b */
[----:B------:R1:W-:Y:S01]  /*263e0*/  @!P5 ST.E.64 desc[UR6][R12.64], R8 ;  /* 0x000000080c00d985 */ /* 0x0003e2000c101b06 */
[----:B------:R-:W-:Y:S01]  /*263f0*/  ISETP.GE.AND P5, PT, R33, UR4, PT ;  /* 0x0000000421007c0c */ /* 0x000fe2000bfa6270 */
[----:B------:R-:W-:Y:S01]  /*26400*/  @!P4 IMAD.MOV.U32 R121, RZ, RZ, R109 ;  /* 0x000000ffff79c224 */ /* 0x000fe200078e006d */
[CC--:B------:R-:W-:Y:S01]  /*26410*/  @!P0 LEA R20, P2, R37.reuse, R14.reuse, 0x2 ;  /* 0x0000000e25148211 */ /* 0x0c0fe200078410ff */
[----:B------:R3:W-:Y:S01]  /*26420*/  @!P1 ST.E.64 desc[UR6][R10.64], R52 ;  /* 0x000000340a009985 */ /* 0x0007e2000c101b06 */
[----:B------:R-:W-:Y:S02]  /*26430*/  @!P0 MOV R55, R57 ;  /* 0x0000003900378202 */ /* 0x000fe40000000f00 */
[----:B------:R-:W-:Y:S02]  /*26440*/  @!P0 LEA.HI.X R21, R37, R25, R36, 0x2, P2 ;  /* 0x0000001925158211 */ /* 0x000fe400010f1424 */
[----:B------:R-:W-:-:S03]  /*26450*/  @!P3 LEA R26, P1, R35, R14, 0x2 ;  /* 0x0000000e231ab211 */ /* 0x000fc600078210ff */
[----:B------:R3:W-:Y:S01]  /*26460*/  @!P0 ST.E.64 desc[UR6][R20.64], R54 ;  /* 0x0000003614008985 */ /* 0x0007e2000c101b06 */
[-C--:B------:R-:W-:Y:S01]  /*26470*/  @!P3 LEA.HI.X R27, R35, R25.reuse, R34, 0x2, P1 ;  /* 0x00000019231bb211 */ /* 0x080fe200008f1422 */
[----:B------:R-:W-:Y:S01]  /*26480*/  @!P5 IMAD.MOV.U32 R119, RZ, RZ, R95 ;  /* 0x000000ffff77d224 */ /* 0x000fe200078e005f */
[CC--:B-1----:R-:W-:Y:S02]  /*26490*/  @!P5 LEA R8, P0, R33.reuse, R14.reuse, 0x2 ;  /* 0x0000000e2108d211 */ /* 0x0c2fe400078010ff */
[C---:B------:R-:W-:Y:S01]  /*264a0*/  @!P4 LEA R14, P2, R24.reuse, R14, 0x2 ;  /* 0x0000000e180ec211 */ /* 0x040fe200078410ff */
[----:B------:R3:W-:Y:S01]  /*264b0*/  @!P3 ST.E.64 desc[UR6][R26.64], R116 ;  /* 0x000000741a00b985 */ /* 0x0007e2000c101b06 */
[-C--:B------:R-:W-:Y:S02]  /*264c0*/  @!P5 LEA.HI.X R9, R33, R25.reuse, R32, 0x2, P0 ;  /* 0x000000192109d211 */ /* 0x080fe400000f1420 */
[----:B------:R-:W-:-:S03]  /*264d0*/  @!P4 LEA.HI.X R15, R24, R25, R30, 0x2, P2 ;  /* 0x00000019180fc211 */ /* 0x000fc600010f141e */
[----:B------:R3:W-:Y:S04]  /*264e0*/  @!P5 ST.E.64 desc[UR6][R8.64], R118 ;  /* 0x000000760800d985 */ /* 0x0007e8000c101b06 */
[----:B------:R3:W-:Y:S02]  /*264f0*/  @!P4 ST.E.64 desc[UR6][R14.64], R120 ;  /* 0x000000780e00c985 */ /* 0x0007e4000c101b06 */
.L_x_2457:
[----:B------:R-:W-:Y:S05]  /*26500*/  BSYNC B1 ;  /* 0x0000000000017941 */ /* 0x000fea0003800000 */
.L_x_2456:
[----:B------:R-:W-:-:S03]  /*26510*/  UMOV UR4, 0xffffffff ;  /* 0xffffffff00047882 */ /* 0x000fc60000000000 */
[----:B------:R-:W-:Y:S05]  /*26520*/  BRA.DIV UR4, `(.L_x_2458) ;  /* 0x000000be04107947 */ /* 0x000fea000b800000 */
[----:B------:R4:W0:Y:S04]  /*26530*/  SHFL.IDX PT, R3, R4, 0x1, 0x1c1f ;  /* 0x003c1f0004037f89 */ /* 0x00082800000e0000 */
[----:B--23--:R4:W2:Y:S02]  /*26540*/  SHFL.IDX PT, R14, R2, 0x1, 0x1c1f ;  /* 0x003c1f00020e7f89 */ /* 0x00c8a400000e0000 */
.L_x_2720:
[----:B------:R-:W-:-:S13]  /*26550*/  ISETP.GE.AND P0, PT, R31, R86, PT ;  /* 0x000000561f00720c */ /* 0x000fda0003f06270 */
[----:B------:R-:W-:Y:S05]  /*26560*/  @P0 BRA `(.L_x_2454) ;  /* 0x0000001000800947 */ /* 0x000fea0003800000 */
[----:B------:R-:W-:Y:S01]  /*26570*/  ULDC UR4, c[0x0][0xac8] ;  /* 0x0002b20000047ab9 */ /* 0x000fe20000000800 */
[----:B------:R-:W-:Y:S01]  /*26580*/  ULDC.64 UR6, c[0x0][0x208] ;  /* 0x0000820000067ab9 */ /* 0x000fe20000000a00 */
        /* <DEDUP_REMOVED lines=26> */
[----:B0-----:R-:W-:-:S03]  /*26730*/  @!P3 LEA R10, P5, R88, R14, 0x2 ;  /* 0x0000000e580ab211 */ /* 0x001fc600078a10ff */
[-C--:B------:R-:W-:Y:S02]  /*26740*/  @!P4 LEA R8, P0, R92, R14.reuse, 0x2 ;  /* 0x0000000e5c08c211 */ /* 0x080fe400078010ff */
[-C--:B------:R-:W-:Y:S02]  /*26750*/  @!P3 LEA.HI.X R11, R88, R3.reuse, R90, 0x2, P5 ;  /* 0x00000003580bb211 */ /* 0x080fe400028f145a */
[----:B------:R-:W-:Y:S02]  /*26760*/  @!P4 LEA.HI.X R9, R92, R3, R93, 0x2, P0 ;  /* 0x000000035c09c211 */ /* 0x000fe400000f145d */
[----:B------:R-:W-:Y:S02]  /*26770*/  ISETP.GE.AND P0, PT, R43, UR4, PT ;  /* 0x000000042b007c0c */ /* 0x000fe4000bf06270 */
[----:B--2---:R-:W-:Y:S01]  /*26780*/  @!P2 LEA R12, P5, R89, R14, 0x2 ;  /* 0x0000000e590ca211 */ /* 0x004fe200078a10ff */
[----:B------:R0:W-:Y:S01]  /*26790*/  @!P4 ST.E.64 desc[UR6][R8.64], R66 ;  /* 0x000000420800c985 */ /* 0x0001e2000c101b06 */
[----:B------:R-:W-:-:S02]  /*267a0*/  ISETP.GE.AND P4, PT, R41, UR4, PT ;  /* 0x0000000429007c0c */ /* 0x000fc4000bf86270 */
[-C--:B------:R-:W-:Y:S01]  /*267b0*/  @!P2 LEA.HI.X R13, R89, R3.reuse, R84, 0x2, P5 ;  /* 0x00000003590da211 */ /* 0x080fe200028f1454 */
[----:B------:R2:W-:Y:S01]  /*267c0*/  @!P3 ST.E.64 desc[UR6][R10.64], R68 ;  /* 0x000000440a00b985 */ /* 0x0005e2000c101b06 */
[-C--:B---3--:R-:W-:Y:S02]  /*267d0*/  @!P1 LEA R20, P5, R73, R14.reuse, 0x2 ;  /* 0x0000000e49149211 */ /* 0x088fe400078a10ff */
[----:B------:R-:W-:Y:S01]  /*267e0*/  ISETP.GE.AND P3, PT, R39, UR4, PT ;  /* 0x0000000427007c0c */ /* 0x000fe2000bf66270 */
[----:B------:R3:W-:Y:S01]  /*267f0*/  @!P2 ST.E.64 desc[UR6][R12.64], R70 ;  /* 0x000000460c00a985 */ /* 0x0007e2000c101b06 */
[-C--:B------:R-:W-:Y:S02]  /*26800*/  @!P1 LEA.HI.X R21, R73, R3.reuse, R72, 0x2, P5 ;  /* 0x0000000349159211 */ /* 0x080fe400028f1448 */
[----:B------:R-:W-:Y:S02]  /*26810*/  @!P0 LEA R28, P5, R43, R14, 0x2 ;  /* 0x0000000e2b1c8211 */ /* 0x000fe400078a10ff */
[----:B------:R-:W-:Y:S01]  /*26820*/  ISETP.GE.AND P2, PT, R37, UR4, PT ;  /* 0x0000000425007c0c */ /* 0x000fe2000bf46270 */
[----:B------:R4:W-:Y:S01]  /*26830*/  @!P1 ST.E.64 desc[UR6][R20.64], R74 ;  /* 0x0000004a14009985 */ /* 0x0009e2000c101b06 */
[----:B------:R-:W-:-:S02]  /*26840*/  @!P0 LEA.HI.X R29, R43, R3, R42, 0x2, P5 ;  /* 0x000000032b1d8211 */ /* 0x000fc400028f142a */
[----:B------:R-:W-:Y:S02]  /*26850*/  ISETP.GE.AND P1, PT, R35, UR4, PT ;  /* 0x0000000423007c0c */ /* 0x000fe4000bf26270 */
        /* <DEDUP_REMOVED lines=13> */
[----:B----4-:R-:W-:-:S03]  /*26930*/  @!P1 LEA R20, P0, R35, R14, 0x2 ;  /* 0x0000000e23149211 */ /* 0x010fc600078010ff */
[----:B------:R0:W-:Y:S01]  /*26940*/  @!P2 ST.E.64 desc[UR6][R12.64], R124 ;  /* 0x0000007c0c00a985 */ /* 0x0001e2000c101b06 */
[----:B------:R-:W-:Y:S02]  /*26950*/  @!P1 LEA.HI.X R21, R35, R3, R34, 0x2, P0 ;  /* 0x0000000323159211 */ /* 0x000fe400000f1422 */
[----:B------:R-:W-:-:S03]  /*26960*/  @!P5 LEA R26, P0, R33, R14, 0x2 ;  /* 0x0000000e211ad211 */ /* 0x000fc600078010ff */
[----:B------:R0:W-:Y:S01]  /*26970*/  @!P1 ST.E.64 desc[UR6][R20.64], R100 ;  /* 0x0000006414009985 */ /* 0x0001e2000c101b06 */
[----:B------:R-:W-:Y:S02]  /*26980*/  @!P5 LEA.HI.X R27, R33, R3, R32, 0x2, P0 ;  /* 0x00000003211bd211 */ /* 0x000fe400000f1420 */
[----:B------:R-:W-:-:S03]  /*26990*/  ISETP.GE.AND P0, PT, R24, UR4, PT ;  /* 0x0000000418007c0c */ /* 0x000fc6000bf06270 */
[----:B------:R0:W-:Y:S10]  /*269a0*/  @!P5 ST.E.64 desc[UR6][R26.64], R80 ;  /* 0x000000501a00d985 */ /* 0x0001f4000c101b06 */
[----:B------:R-:W-:Y:S05]  /*269b0*/  @P0 BRA `(.L_x_2454) ;  /* 0x0000000c006c0947 */ /* 0x000fea0003800000 */
[----:B------:R-:W-:Y:S01]  /*269c0*/  LEA R14, P0, R24, R14, 0x2 ;  /* 0x0000000e180e7211 */ /* 0x000fe200078010ff */
[----:B------:R-:W-:-:S03]  /*269d0*/  ULDC.64 UR4, c[0x0][0x208] ;  /* 0x0000820000047ab9 */ /* 0x000fc60000000a00 */
[----:B------:R-:W-:-:S05]  /*269e0*/  LEA.HI.X R15, R24, R3, R30, 0x2, P0 ;  /* 0x00000003180f7211 */ /* 0x000fca00000f141e */
[----:B------:R3:W-:Y:S01]  /*269f0*/  ST.E.64 desc[UR4][R14.64], R82 ;  /* 0x000000520e007985 */ /* 0x0007e2000c101b04 */
[----:B------:R-:W-:Y:S05]  /*26a00*/  BRA `(.L_x_2454) ;  /* 0x0000000c00587947 */ /* 0x000fea0003800000 */
.L_x_2440:
[----:B-1----:R-:W2:Y:S01]  /*26a10*/  LDL.LU R4, [R1+0x84] ;  /* 0x0000840001047983 */ /* 0x002ea20000300800 */
[----:B------:R-:W-:Y:S01]  /*26a20*/  ULDC.64 UR6, c[0x0][0xc08] ;  /* 0x0003020000067ab9 */ /* 0x000fe20000000a00 */
[----:B------:R-:W-:Y:S02]  /*26a30*/  ULDC.64 UR4, c[0x0][0xc00] ;  /* 0x0003000000047ab9 */ /* 0x000fe40000000a00 */
[----:B------:R-:W3:Y:S01]  /*26a40*/  LDL.LU R0, [R1+0x88] ;  /* 0x0000880001007983 */ /* 0x000ee20000300800 */
[----:B------:R-:W-:Y:S01]  /*26a50*/  ISETP.NE.U32.AND P1, PT, RZ, UR6, PT ;  /* 0x00000006ff007c0c */ /* 0x000fe2000bf25070 */
[----:B------:R-:W-:Y:S01]  /*26a60*/  ULDC.64 UR8, c[0x0][0x208] ;  /* 0x0000820000087ab9 */ /* 0x000fe20000000a00 */
[----:B------:R-:W-:Y:S01]  /*26a70*/  ISETP.NE.U32.AND P0, PT, RZ, UR4, PT ;  /* 0x00000004ff007c0c */ /* 0x000fe2000bf05070 */
[----:B------:R-:W1:Y:S01]  /*26a80*/  S2R R10, SR_TID.X ;  /* 0x00000000000a7919 */ /* 0x000e620000002100 */
[----:B------:R-:W-:Y:S02]  /*26a90*/  ISETP.NE.AND.EX P1, PT, RZ, UR7, PT, P1 ;  /* 0x00000007ff007c0c */ /* 0x000fe4000bf25310 */
[----:B------:R-:W-:-:S02]  /*26aa0*/  ISETP.NE.AND.EX P0, PT, RZ, UR5, PT, P0 ;  /* 0x00000005ff007c0c */ /* 0x000fc4000bf05300 */
[----:B------:R-:W-:Y:S01]  /*26ab0*/  MOV R21, RZ ;  /* 0x000000ff00157202 */ /* 0x000fe20000000f00 */
[----:B-1----:R-:W-:-:S05]  /*26ac0*/  VIADD R30, R10, 0xffffff80 ;  /* 0xffffff800a1e7836 */ /* 0x002fca0000000000 */
[----:B------:R-:W-:Y:S02]  /*26ad0*/  ISETP.GT.AND P3, PT, R30, 0x7f, PT ;  /* 0x0000007f1e00780c */ /* 0x000fe40003f64270 */
[----:B--2---:R-:W-:Y:S01]  /*26ae0*/  IADD3 R2, P2, R4, UR4, RZ ;  /* 0x0000000404027c10 */ /* 0x004fe2000ff5e0ff */
[----:B------:R-:W-:-:S03]  /*26af0*/  ULDC UR4, c[0x0][0xa88] ;  /* 0x0002a20000047ab9 */ /* 0x000fc60000000800 */
[----:B---3--:R-:W-:Y:S02]  /*26b00*/  IADD3.X R3, R0, UR5, RZ, P2, !PT ;  /* 0x0000000500037c10 */ /* 0x008fe400097fe4ff */
[----:B------:R-:W-:Y:S01]  /*26b10*/  @P1 IADD3 R8, P2, R4, UR6, RZ ;  /* 0x0000000604081c10 */ /* 0x000fe2000ff5e0ff */
[----:B------:R-:W-:Y:S02]  /*26b20*/  IMAD.U32 R4, RZ, RZ, UR4 ;  /* 0x00000004ff047e24 */ /* 0x000fe4000f8e00ff */
[----:B------:R1:W5:Y:S01]  /*26b30*/  @P0 LDG.E R21, desc[UR8][R2.64] ;  /* 0x0000000802150981 */ /* 0x000362000c1e1900 */
[----:B------:R-:W-:Y:S02]  /*26b40*/  @P1 IADD3.X R9, R0, UR7, RZ, P2, !PT ;  /* 0x0000000700091c10 */ /* 0x000fe400097fe4ff */
[----:B------:R-:W-:-:S03]  /*26b50*/  ISETP.GT.AND P2, PT, R128, 0x1, PT ;  /* 0x000000018000780c */ /* 0x000fc60003f44270 */
[----:B------:R1:W5:Y:S01]  /*26b60*/  @P1 LDG.E R4, desc[UR8][R8.64] ;  /* 0x0000000808041981 */ /* 0x000362000c1e1900 */
[----:B------:R-:W-:Y:S09]  /*26b70*/  @P1 BRA `(.L_x_2459) ;  /* 0x0000000000141947 */ /* 0x000ff20003800000 */
[----:B------:R-:W-:Y:S05]  /*26b80*/  @!P0 BRA `(.L_x_2459) ;  /* 0x0000000000108947 */ /* 0x000fea0003800000 */
[----:B------:R-:W-:Y:S02]  /*26b90*/  ULDC.64 UR4, c[0x0][0x208] ;  /* 0x0000820000047ab9 */ /* 0x000fe40000000a00 */
[----:B-1----:R-:W2:Y:S04]  /*26ba0*/  LDG.E R9, desc[UR4][R2.64] ;  /* 0x0000000402097981 */ /* 0x002ea8000c1e1900 */
[----:B-----5:R-:W2:Y:S02]  /*26bb0*/  LDG.E R4, desc[UR4][R2.64+0x4] ;  /* 0x0000040402047981 */ /* 0x020ea4000c1e1900 */
[----:B--2---:R-:W-:-:S07]  /*26bc0*/  IMAD.IADD R4, R4, 0x1, -R9 ;  /* 0x0000000104047824 */ /* 0x004fce00078e0a09 */
.L_x_2459:
[----:B------:R-:W2:Y:S04]  /*26bd0*/  LDL.LU R0, [R1+0x8c] ;  /* 0x00008c0001007983 */ /* 0x000ea80000300800 */
[----:B-1----:R-:W3:Y:S01]  /*26be0*/  LDL.LU R2, [R1+0x7c] ;  /* 0x00007c0001027983 */ /* 0x002ee20000300800 */
[----:B------:R-:W-:Y:S01]  /*26bf0*/  BSSY B1, `(.L_x_2460) ;  /* 0x0000039000017945 */ /* 0x000fe20003800000 */
[----:B-----5:R-:W-:Y:S02]  /*26c00*/  SHF.R.S32.HI R20, RZ, 0x1f, R21 ;  /* 0x0000001fff147819 */ /* 0x020fe40000011415 */
[----:B--2---:R-:W-:Y:S02]  /*26c10*/  SEL R24, R0, RZ, !P0 ;  /* 0x000000ff00187207 */ /* 0x004fe40004000000 */
[----:B---3--:R-:W-:Y:S01]  /*26c20*/  SEL R27, R2, RZ, !P0 ;  /* 0x000000ff021b7207 */ /* 0x008fe20004000000 */
[----:B------:R-:W-:Y:S06]  /*26c30*/  @P3 BRA `(.L_x_2461) ;  /* 0x0000000000d03947 */ /* 0x000fec0003800000 */
[----:B------:R-:W2:Y:S01]  /*26c40*/  LDL R2, [R1+0x54] ;  /* 0x0000540001027983 */ /* 0x000ea20000100800 */
[----:B------:R-:W1:Y:S02]  /*26c50*/  LDC R31, c[0x0][0xbe8] ;  /* 0x0002fa00ff1f7b82 */ /* 0x000e640000000800 */
[----:B-1----:R-:W-:Y:S01]  /*26c60*/  IMAD R0, R4, R31, RZ ;  /* 0x0000001f04007224 */ /* 0x002fe200078e02ff */
[----:B--2---:R-:W-:-:S04]  /*26c70*/  IADD3 R29, R2, -0x80, R10 ;  /* 0xffffff80021d7810 */ /* 0x004fc80007ffe00a */
[----:B------:R-:W-:-:S13]  /*26c80*/  ISETP.GE.AND P0, PT, R29, R0, PT ;  /* 0x000000001d00720c */ /* 0x000fda0003f06270 */
[----:B------:R-:W-:Y:S05]  /*26c90*/  @P0 BRA `(.L_x_2461) ;  /* 0x0000000000b80947 */ /* 0x000fea0003800000 */
[----:B0-----:R-:W2:Y:S01]  /*26ca0*/  LDL R14, [R1+0x68] ;  /* 0x00006800010e7983 */ /* 0x001ea20000100800 */
[----:B------:R-:W-:Y:S01]  /*26cb0*/  IMAD.MOV.U32 R0, RZ, RZ, 0x9b8 ;  /* 0x000009b8ff007424 */ /* 0x000fe200078e00ff */
[----:B------:R-:W-:Y:S01]  /*26cc0*/  ISETP.GT.AND P3, PT, R128, 0x1, PT ;  /* 0x000000018000780c */ /* 0x000fe20003f64270 */
[----:B------:R-:W0:Y:S01]  /*26cd0*/  LDC.64 R32, c[0x0][0xba8] ;  /* 0x0002ea00ff207b82 */ /* 0x000e220000000a00 */
[----:B------:R-:W3:Y:S01]  /*26ce0*/  LDL.LU R28, [R1+0x90] ;  /* 0x00009000011c7983 */ /* 0x000ee20000300800 */
[----:B------:R-:W-:Y:S01]  /*26cf0*/  ISETP.NE.AND P0, PT, R31, 0x1, PT ;  /* 0x000000011f00780c */ /* 0x000fe20003f05270 */
[----:B------:R-:W-:Y:S01]  /*26d00*/  IMAD.MOV.U32 R25, RZ, RZ, R29 ;  /* 0x000000ffff197224 */ /* 0x000fe200078e001d */
[----:B------:R-:W-:Y:S01]  /*26d10*/  SEL R26, R0, 0x978, P3 ;  /* 0x00000978001a7807 */ /* 0x000fe20001800000 */
[----:B------:R-:W-:-:S03]  /*26d20*/  ULDC.64 UR4, c[0x0][0x208] ;  /* 0x0000820000047ab9 */ /* 0x000fc60000000a00 */
[----:B------:R-:W1:Y:S08]  /*26d30*/  LDC.64 R10, c[0x0][R26+0x220] ;  /* 0x000088001a0a7b82 */ /* 0x000e700000000a00 */
[----:B------:R-:W2:Y:S08]  /*26d40*/  LDC.64 R2, c[0x0][R26+0x218] ;  /* 0x000086001a027b82 */ /* 0x000eb00000000a00 */
[----:B------:R-:W4:Y:S08]  /*26d50*/  LDC.64 R12, c[0x0][R26+0x228] ;  /* 0x00008a001a0c7b82 */ /* 0x000f300000000a00 */
[----:B------:R-:W5:Y:S08]  /*26d60*/  LDC.64 R8, c[0x0][R26+0x210] ;  /* 0x000084001a087b82 */ /* 0x000f700000000a00 */
[----:B------:R-:W4:Y:S08]  /*26d70*/  @P0 LDC R0, c[0x0][0xbec] ;  /* 0x0002fb00ff000b82 */ /* 0x000f300000000800 */
[----:B------:R-:W5:Y:S01]  /*26d80*/  @P0 LDC R37, c[0x0][0xbf0] ;  /* 0x0002fc00ff250b82 */ /* 0x000f620000000800 */
[----:B-1----:R-:W-:-:S07]  /*26d90*/  IMAD R11, R11, R27, RZ ;  /* 0x0000001b0b0b7224 */ /* 0x002fce00078e02ff */
[----:B0-----:R-:W0:Y:S01]  /*26da0*/  @!P3 LDC R32, c[0x0][0xb50] ;  /* 0x0002d400ff20bb82 */ /* 0x001e220000000800 */
[----:B------:R-:W-:Y:S02]  /*26db0*/  IMAD R11, R10, R24, R11 ;  /* 0x000000180a0b7224 */ /* 0x000fe400078e020b */
[----:B----4-:R-:W-:-:S05]  /*26dc0*/  @P0 IMAD.HI.U32 R0, R29, R0, RZ ;  /* 0x000000001d000227 */ /* 0x010fca00078e00ff */
[----:B------:R-:W1:Y:S01]  /*26dd0*/  @!P3 LDC R33, c[0x0][0xb54] ;  /* 0x0002d500ff21bb82 */ /* 0x000e620000000800 */
[----:B-----5:R-:W-:-:S05]  /*26de0*/  @P0 SHF.R.U32.HI R25, RZ, R37, R0 ;  /* 0x00000025ff190219 */ /* 0x020fca0000011600 */
[----:B------:R-:W-:Y:S02]  /*26df0*/  IMAD.MOV R0, RZ, RZ, -R25 ;  /* 0x000000ffff007224 */ /* 0x000fe400078e0a19 */
[-C--:B--2---:R-:W-:Y:S02]  /*26e00*/  IMAD R35, R3, R14.reuse, RZ ;  /* 0x0000000e03237224 */ /* 0x084fe400078e02ff */
[----:B------:R-:W-:Y:S01]  /*26e10*/  IMAD.WIDE.U32 R14, R2, R14, RZ ;  /* 0x0000000e020e7225 */ /* 0x000fe200078e00ff */
[----:B---3--:R-:W-:-:S03]  /*26e20*/  SEL R37, R28, RZ, P3 ;  /* 0x000000ff1c257207 */ /* 0x008fc60001800000 */
[----:B------:R-:W-:-:S04]  /*26e30*/  IMAD.WIDE.U32 R2, R10, R27, RZ ;  /* 0x0000001b0a027225 */ /* 0x000fc800078e00ff */
[----:B------:R-:W-:Y:S01]  /*26e40*/  IMAD.IADD R15, R35, 0x1, R15 ;  /* 0x00000001230f7824 */ /* 0x000fe200078e020f */
[----:B------:R-:W-:Y:S01]  /*26e50*/  IADD3 R14, P0, P1, R2, R14, R21 ;  /* 0x0000000e020e7210 */ /* 0x000fe2000791e015 */
[----:B------:R-:W-:Y:S02]  /*26e60*/  IMAD.IADD R10, R3, 0x1, R11 ;  /* 0x00000001030a7824 */ /* 0x000fe400078e020b */
[----:B------:R-:W-:-:S04]  /*26e70*/  IMAD.WIDE.U32 R2, R12, R37, RZ ;  /* 0x000000250c027225 */ /* 0x000fc800078e00ff */
[----:B------:R-:W-:Y:S02]  /*26e80*/  IMAD R13, R13, R37, RZ ;  /* 0x000000250d0d7224 */ /* 0x000fe400078e02ff */
        /* <DEDUP_REMOVED lines=9> */
[----:B------:R-:W-:-:S05]  /*26f20*/  IMAD.WIDE.U32 R2, R8, R11, R2 ;  /* 0x0000000b08027225 */ /* 0x000fca00078e0002 */
[----:B------:R-:W-:Y:S01]  /*26f30*/  IADD3 R0, R3, R13, RZ ;  /* 0x0000000d03007210 */ /* 0x000fe20007ffe0ff */
[----:B------:R-:W-:Y:S01]  /*26f40*/  IMAD.MOV.U32 R3, RZ, RZ, -0x800000 ;  /* 0xff800000ff037424 */ /* 0x000fe200078e00ff */
[----:B0-----:R-:W-:-:S04]  /*26f50*/  LEA R8, P0, R2, R32, 0x2 ;  /* 0x0000002002087211 */ /* 0x001fc800078010ff */
[----:B-1----:R-:W-:-:S05]  /*26f60*/  LEA.HI.X R9, R2, R33, R0, 0x2, P0 ;  /* 0x0000002102097211 */ /* 0x002fca00000f1400 */
[----:B------:R1:W-:Y:S04]  /*26f70*/  STG.E desc[UR4][R8.64], R3 ;  /* 0x0000000308007986 */ /* 0x0003e8000c101904 */
.L_x_2461:
[----:B------:R-:W-:Y:S05]  /*26f80*/  BSYNC B1 ;  /* 0x0000000000017941 */ /* 0x000fea0003800000 */
.L_x_2460:
[----:B------:R-:W-:Y:S05]  /*26f90*/  @P2 BRA `(.L_x_2454) ;  /* 0x0000000400f42947 */ /* 0x000fea0003800000 */
[----:B------:R-:W2:Y:S01]  /*26fa0*/  LDL.LU R10, [R1+0x68] ;  /* 0x00006800010a7983 */ /* 0x000ea20000300800 */
[----:B------:R-:W3:Y:S01]  /*26fb0*/  LDC R25, c[0x0][0xbe8] ;  /* 0x0002fa00ff197b82 */ /* 0x000ee20000000800 */
[--C-:B------:R-:W-:Y:S01]  /*26fc0*/  SHF.R.S32.HI R12, RZ, 0x1f, R30.reuse ;  /* 0x0000001fff0c7819 */ /* 0x100fe2000001141e */
[----:B------:R-:W-:Y:S01]  /*26fd0*/  ULDC.64 UR4, c[0x0][0xaa0] ;  /* 0x0002a80000047ab9 */ /* 0x000fe20000000a00 */
[----:B------:R-:W4:Y:S01]  /*26fe0*/  LDL R28, [R1+0x54] ;  /* 0x00005400011c7983 */ /* 0x000f220000100800 */
[----:B------:R-:W-:Y:S01]  /*26ff0*/  SHF.R.S32.HI R26, RZ, 0x1f, R30 ;  /* 0x0000001fff1a7819 */ /* 0x000fe2000001141e */
[----:B------:R-:W-:Y:S01]  /*27000*/  IMAD R0, R20, UR4, RZ ;  /* 0x0000000414007c24 */ /* 0x000fe2000f8e02ff */
[-C--:B------:R-:W-:Y:S01]  /*27010*/  LEA.HI R12, R12, R30.reuse, RZ, 0x3 ;  /* 0x0000001e0c0c7211 */ /* 0x080fe200078f18ff */
[C---:B-1----:R-:W-:Y:S01]  /*27020*/  IMAD.WIDE.U32 R2, R21.reuse, UR4, RZ ;  /* 0x0000000415027c25 */ /* 0x042fe2000f8e00ff */
[----:B------:R-:W-:Y:S01]  /*27030*/  LEA.HI R26, R26, R30, RZ, 0x3 ;  /* 0x0000001e1a1a7211 */ /* 0x000fe200078f18ff */
[----:B------:R-:W-:Y:S01]  /*27040*/  ULDC.64 UR6, c[0x0][0xaf0] ;  /* 0x0002bc0000067ab9 */ /* 0x000fe20000000a00 */
[----:B------:R-:W-:Y:S01]  /*27050*/  LOP3.LUT R12, R12, 0xfffffff8, RZ, 0xc0, !PT ;  /* 0xfffffff80c0c7812 */ /* 0x000fe200078ec0ff */
[----:B------:R-:W-:Y:S01]  /*27060*/  IMAD R9, R21, UR5, R0 ;  /* 0x0000000515097c24 */ /* 0x000fe2000f8e0200 */
[----:B------:R-:W-:Y:S01]  /*27070*/  SHF.R.S32.HI R26, RZ, 0x3, R26 ;  /* 0x00000003ff1a7819 */ /* 0x000fe2000001141a */
[----:B------:R-:W-:-:S02]  /*27080*/  ULDC.64 UR4, c[0x0][0xae8] ;  /* 0x0002ba0000047ab9 */ /* 0x000fc40000000a00 */
[----:B------:R-:W-:Y:S02]  /*27090*/  IMAD.IADD R12, R30, 0x1, -R12 ;  /* 0x000000011e0c7824 */ /* 0x000fe400078e0a0c */
[----:B------:R-:W-:Y:S02]  /*270a0*/  IMAD.IADD R3, R3, 0x1, R9 ;  /* 0x0000000103037824 */ /* 0x000fe400078e0209 */
[----:B------:R-:W-:Y:S01]  /*270b0*/  IMAD R0, R12, 0x20, R26 ;  /* 0x000000200c007824 */ /* 0x000fe200078e021a */
[----:B---3--:R-:W-:-:S13]  /*270c0*/  ISETP.NE.AND P0, PT, R25, 0x1, PT ;  /* 0x000000011900780c */ /* 0x008fda0003f05270 */
[----:B------:R-:W1:Y:S08]  /*270d0*/  @P0 LDC R8, c[0x0][0xbec] ;  /* 0x0002fb00ff080b82 */ /* 0x000e700000000800 */
[----:B------:R-:W3:Y:S01]  /*270e0*/  @P0 LDC R11, c[0x0][0xbf0] ;  /* 0x0002fc00ff0b0b82 */ /* 0x000ee20000000800 */
[----:B--2---:R-:W-:-:S04]  /*270f0*/  IMAD.WIDE.U32 R2, R10, UR4, R2 ;  /* 0x000000040a027c25 */ /* 0x004fc8000f8e0002 */
[----:B----4-:R-:W-:Y:S02]  /*27100*/  IMAD.IADD R13, R28, 0x1, R0 ;  /* 0x000000011c0d7824 */ /* 0x010fe400078e0200 */
[----:B------:R-:W-:Y:S01]  /*27110*/  IMAD R3, R10, UR5, R3 ;  /* 0x000000050a037c24 */ /* 0x000fe2000f8e0203 */
[----:B------:R-:W-:Y:S01]  /*27120*/  ULDC.64 UR4, c[0x0][0xae0] ;  /* 0x0002b80000047ab9 */ /* 0x000fe20000000a00 */
[----:B-1----:R-:W-:Y:S01]  /*27130*/  @P0 IMAD.HI.U32 R0, R13, R8, RZ ;  /* 0x000000080d000227 */ /* 0x002fe200078e00ff */
[----:B------:R-:W-:-:S03]  /*27140*/  SHF.R.S32.HI R10, RZ, 0x1f, R126 ;  /* 0x0000001fff0a7819 */ /* 0x000fc6000001147e */
[----:B------:R-:W-:Y:S01]  /*27150*/  IMAD.MOV.U32 R9, RZ, RZ, R13 ;  /* 0x000000ffff097224 */ /* 0x000fe200078e000d */
[----:B---3--:R-:W-:Y:S01]  /*27160*/  @P0 SHF.R.U32.HI R9, RZ, R11, R0 ;  /* 0x0000000bff090219 */ /* 0x008fe20000011600 */
[----:B------:R-:W-:Y:S02]  /*27170*/  IMAD R8, R24, UR6, RZ ;  /* 0x0000000618087c24 */ /* 0x000fe4000f8e02ff */
[----:B------:R-:W-:Y:S01]  /*27180*/  IMAD.WIDE.U32 R2, R27, UR6, R2 ;  /* 0x000000061b027c25 */ /* 0x000fe2000f8e0002 */
[----:B------:R-:W-:-:S03]  /*27190*/  SHF.R.S32.HI R0, RZ, 0x1f, R9 ;  /* 0x0000001fff007819 */ /* 0x000fc60000011409 */
[----:B------:R-:W-:Y:S02]  /*271a0*/  IMAD R11, R27, UR7, R8 ;  /* 0x000000071b0b7c24 */ /* 0x000fe4000f8e0208 */
[----:B------:R-:W-:Y:S02]  /*271b0*/  IMAD.MOV R8, RZ, RZ, -R9 ;  /* 0x000000ffff087224 */ /* 0x000fe400078e0a09 */
[----:B------:R-:W-:Y:S02]  /*271c0*/  IMAD.IADD R3, R3, 0x1, R11 ;  /* 0x0000000103037824 */ /* 0x000fe400078e020b */
[----:B------:R-:W-:Y:S02]  /*271d0*/  IMAD R0, R0, UR4, RZ ;  /* 0x0000000400007c24 */ /* 0x000fe4000f8e02ff */
[----:B------:R-:W-:Y:S02]  /*271e0*/  IMAD R11, R25, R8, R13 ;  /* 0x00000008190b7224 */ /* 0x000fe400078e020d */
[----:B------:R-:W-:-:S02]  /*271f0*/  IMAD R13, R9, UR5, R0 ;  /* 0x00000005090d7c24 */ /* 0x000fc4000f8e0200 */
[----:B------:R-:W-:Y:S01]  /*27200*/  IMAD.WIDE.U32 R2, R9, UR4, R2 ;  /* 0x0000000409027c25 */ /* 0x000fe2000f8e0002 */
[----:B------:R-:W-:Y:S01]  /*27210*/  SHF.R.S32.HI R0, RZ, 0x1f, R11 ;  /* 0x0000001fff007819 */ /* 0x000fe2000001140b */
[----:B------:R-:W-:Y:S01]  /*27220*/  ULDC.64 UR4, c[0x0][0xad8] ;  /* 0x0002b60000047ab9 */ /* 0x000fe20000000a00 */
[----:B------:R-:W-:Y:S01]  /*27230*/  SHF.R.S32.HI R9, RZ, 0x1f, R84 ;  /* 0x0000001fff097819 */ /* 0x000fe20000011454 */
[----:B------:R-:W-:Y:S02]  /*27240*/  IMAD.IADD R3, R3, 0x1, R13 ;  /* 0x0000000103037824 */ /* 0x000fe400078e020d */
[----:B------:R-:W-:Y:S02]  /*27250*/  IMAD R0, R0, UR4, RZ ;  /* 0x0000000400007c24 */ /* 0x000fe4000f8e02ff */
[----:B------:R-:W-:-:S04]  /*27260*/  IMAD.WIDE.U32 R2, R11, UR4, R2 ;  /* 0x000000040b027c25 */ /* 0x000fc8000f8e0002 */
[----:B------:R-:W-:Y:S01]  /*27270*/  IMAD R11, R11, UR5, R0 ;  /* 0x000000050b0b7c24 */ /* 0x000fe2000f8e0200 */
[----:B------:R-:W-:Y:S02]  /*27280*/  ULDC.64 UR4, c[0x0][0xa80] ;  /* 0x0002a00000047ab9 */ /* 0x000fe40000000a00 */
[----:B------:R-:W-:Y:S01]  /*27290*/  LEA R0, P0, R2, UR4, 0x1 ;  /* 0x0000000402007c11 */ /* 0x000fe2000f8008ff */
[----:B------:R-:W-:Y:S01]  /*272a0*/  UMOV UR4, 0xffffffff ;  /* 0xffffffff00047882 */ /* 0x000fe20000000000 */
[----:B------:R-:W-:-:S04]  /*272b0*/  IADD3 R3, R3, R11, RZ ;  /* 0x0000000b03037210 */ /* 0x000fc80007ffe0ff */
[----:B------:R-:W-:Y:S01]  /*272c0*/  LEA.HI.X R2, R2, UR5, R3, 0x1, P0 ;  /* 0x0000000502027c11 */ /* 0x000fe200080f0c03 */
[----:B------:R-:W-:Y:S06]  /*272d0*/  BRA.DIV UR4, `(.L_x_2462) ;  /* 0x000000ae04ec7947 */ /* 0x000fec000b800000 */
[----:B------:R1:W2:Y:S04]  /*272e0*/  SHFL.IDX PT, R3, R2, RZ, 0x181f ;  /* 0x00181fff02037589 */ /* 0x0002a800000e0000 */
[----:B0-----:R1:W0:Y:S02]  /*272f0*/  SHFL.IDX PT, R14, R0, RZ, 0x181f ;  /* 0x00181fff000e7589 */ /* 0x00122400000e0000 */
.L_x_2723:
[----:B------:R-:W-:Y:S01]  /*27300*/  IMAD R25, R4, R25, RZ ;  /* 0x0000001904197224 */ /* 0x000fe200078e02ff */
[----:B------:R-:W-:Y:S01]  /*27310*/  BSSY B1, `(.L_x_2463) ;  /* 0x000000e000017945 */ /* 0x000fe20003800000 */
[----:B------:R-:W-:-:S05]  /*27320*/  IMAD.IADD R8, R26, 0x1, R28 ;  /* 0x000000011a087824 */ /* 0x000fca00078e021c */
[----:B------:R-:W-:-:S13]  /*27330*/  ISETP.GE.AND P0, PT, R8, R25, PT ;  /* 0x000000190800720c */ /* 0x000fda0003f06270 */
[----:B------:R-:W-:Y:S05]  /*27340*/  @P0 BRA `(.L_x_2464) ;  /* 0x0000000000280947 */ /* 0x000fea0003800000 */
[----:B------:R-:W-:Y:S01]  /*27350*/  ULDC UR4, c[0x0][0xac8] ;  /* 0x0002b20000047ab9 */ /* 0x000fe20000000800 */
[----:B------:R-:W-:Y:S01]  /*27360*/  ULDC.64 UR6, c[0x0][0x208] ;  /* 0x0000820000067ab9 */ /* 0x000fe20000000a00 */
[----:B------:R-:W-:Y:S02]  /*27370*/  ISETP.GE.AND P2, PT, R126, UR4, PT ;  /* 0x000000047e007c0c */ /* 0x000fe4000bf46270 */
[----:B------:R-:W-:-:S11]  /*27380*/  ISETP.GE.AND P3, PT, R84, UR4, PT ;  /* 0x0000000454007c0c */ /* 0x000fd6000bf66270 */
[-C--:B0-----:R-:W-:Y:S02]  /*27390*/  @!P2 LEA R12, P0, R126, R14.reuse, 0x1 ;  /* 0x0000000e7e0ca211 */ /* 0x081fe400078008ff */
[----:B------:R-:W-:Y:S02]  /*273a0*/  @!P3 LEA R14, P1, R84, R14, 0x1 ;  /* 0x0000000e540eb211 */ /* 0x000fe400078208ff */
[-C--:B--2---:R-:W-:Y:S02]  /*273b0*/  @!P2 LEA.HI.X R13, R126, R3.reuse, R10, 0x1, P0 ;  /* 0x000000037e0da211 */ /* 0x084fe400000f0c0a */
[----:B------:R-:W-:-:S03]  /*273c0*/  @!P3 LEA.HI.X R15, R84, R3, R9, 0x1, P1 ;  /* 0x00000003540fb211 */ /* 0x000fc600008f0c09 */
[----:B------:R3:W-:Y:S04]  /*273d0*/  @!P2 ST.E.128 desc[UR6][R12.64], RZ ;  /* 0x000000ff0c00a985 */ /* 0x0007e8000c101d06 */
[----:B------:R3:W-:Y:S02]  /*273e0*/  @!P3 ST.E.128 desc[UR6][R14.64], RZ ;  /* 0x000000ff0e00b985 */ /* 0x0007e4000c101d06 */
.L_x_2464:
[----:B------:R-:W-:Y:S05]  /*273f0*/  BSYNC B1 ;  /* 0x0000000000017941 */ /* 0x000fea0003800000 */
.L_x_2463:
[----:B------:R-:W-:-:S03]  /*27400*/  UMOV UR4, 0xffffffff ;  /* 0xffffffff00047882 */ /* 0x000fc60000000000 */
[----:B------:R-:W-:Y:S05]  /*27410*/  BRA.DIV UR4, `(.L_x_2465) ;  /* 0x000000ae04d07947 */ /* 0x000fea000b800000 */
[----:B--2---:R2:W4:Y:S04]  /*27420*/  SHFL.IDX PT, R3, R2, 0x1, 0x181f ;  /* 0x00381f0002037f89 */ /* 0x00452800000e0000 */
[----:B0--3--:R2:W0:Y:S02]  /*27430*/  SHFL.IDX PT, R14, R0, 0x1, 0x181f ;  /* 0x00381f00000e7f89 */ /* 0x00942400000e0000 */
.L_x_2727:
        /* <DEDUP_REMOVED lines=10> */
[-C--:B----4-:R-:W-:Y:S02]  /*274e0*/  @!P2 LEA.HI.X R13, R126, R3.reuse, R10, 0x1, P0 ;  /* 0x000000037e0da211 */ /* 0x090fe400000f0c0a */
[----:B------:R-:W-:-:S03]  /*274f0*/  @!P3 LEA.HI.X R15, R84, R3, R9, 0x1, P1 ;  /* 0x00000003540fb211 */ /* 0x000fc600008f0c09 */
[----:B------:R3:W-:Y:S04]  /*27500*/  @!P2 ST.E.128 desc[UR6][R12.64], RZ ;  /* 0x000000ff0c00a985 */ /* 0x0007e8000c101d06 */
[----:B------:R3:W-:Y:S02]  /*27510*/  @!P3 ST.E.128 desc[UR6][R14.64], RZ ;  /* 0x000000ff0e00b985 */ /* 0x0007e4000c101d06 */
.L_x_2467:
[----:B------:R-:W-:Y:S05]  /*27520*/  BSYNC B1 ;  /* 0x0000000000017941 */ /* 0x000fea0003800000 */
.L_x_2466:
[----:B------:R-:W-:-:S03]  /*27530*/  UMOV UR4, 0xffffffff ;  /* 0xffffffff00047882 */ /* 0x000fc60000000000 */
[----:B------:R-:W-:Y:S05]  /*27540*/  BRA.DIV UR4, `(.L_x_2468) ;  /* 0x000000ae04cc7947 */ /* 0x000fea000b800000 */
[----:B----4-:R4:W1:Y:S04]  /*27550*/  SHFL.IDX PT, R3, R2, 0x2, 0x181f ;  /* 0x00581f0002037f89 */ /* 0x01086800000e0000 */
[----:B0--3--:R4:W0:Y:S02]  /*27560*/  SHFL.IDX PT, R14, R0, 0x2, 0x181f ;  /* 0x00581f00000e7f89 */ /* 0x00982400000e0000 */
.L_x_2731:
        /* <DEDUP_REMOVED lines=10> */
[-C--:B-1----:R-:W-:Y:S02]  /*27610*/  @!P2 LEA.HI.X R13, R126, R3.reuse, R10, 0x1, P0 ;  /* 0x000000037e0da211 */ /* 0x082fe400000f0c0a */
[----:B------:R-:W-:-:S03]  /*27620*/  @!P3 LEA.HI.X R15, R84, R3, R9, 0x1, P1 ;  /* 0x00000003540fb211 */ /* 0x000fc600008f0c09 */
[----:B------:R3:W-:Y:S04]  /*27630*/  @!P2 ST.E.128 desc[UR6][R12.64], RZ ;  /* 0x000000ff0c00a985 */ /* 0x0007e8000c101d06 */
[----:B------:R3:W-:Y:S02]  /*27640*/  @!P3 ST.E.128 desc[UR6][R14.64], RZ ;  /* 0x000000ff0e00b985 */ /* 0x0007e4000c101d06 */
.L_x_2470:
[----:B------:R-:W-:Y:S05]  /*27650*/  BSYNC B1 ;  /* 0x0000000000017941 */ /* 0x000fea0003800000 */
.L_x_2469:
[----:B------:R-:W-:-:S03]  /*27660*/  UMOV UR4, 0xffffffff ;  /* 0xffffffff00047882 */ /* 0x000fc60000000000 */
[----:B------:R-:W-:Y:S05]  /*27670*/  BRA.DIV UR4, `(.L_x_2471) ;  /* 0x000000ae04c87947 */ /* 0x000fea000b800000 */
[----:B-1----:R1:W1:Y:S04]  /*27680*/  SHFL.IDX PT, R3, R2, 0x3, 0x181f ;  /* 0x00781f0002037f89 */ /* 0x00226800000e0000 */
[----:B0--3--:R0:W3:Y:S02]  /*27690*/  SHFL.IDX PT, R14, R0, 0x3, 0x181f ;  /* 0x00781f00000e7f89 */ /* 0x0090e400000e0000 */
.L_x_2735:
[----:B0-2-4-:R-:W-:-:S05]  /*276a0*/  VIADD R0, R8, 0x60 ;  /* 0x0000006008007836 */ /* 0x015fca0000000000 */
[----:B------:R-:W-:-:S13]  /*276b0*/  ISETP.GE.AND P0, PT, R0, R25, PT ;  /* 0x000000190000720c */ /* 0x000fda0003f06270 */
[----:B------:R-:W-:Y:S05]  /*276c0*/  @P0 BRA `(.L_x_2454) ;  /* 0x0000000000280947 */ /* 0x000fea0003800000 */
[----:B------:R-:W-:Y:S01]  /*276d0*/  ULDC UR4, c[0x0][0xac8] ;  /* 0x0002b20000047ab9 */ /* 0x000fe20000000800 */
[----:B------:R-:W-:Y:S01]  /*276e0*/  ULDC.64 UR6, c[0x0][0x208] ;  /* 0x0000820000067ab9 */ /* 0x000fe20000000a00 */
[----:B------:R-:W-:Y:S02]  /*276f0*/  ISETP.GE.AND P2, PT, R126, UR4, PT ;  /* 0x000000047e007c0c */ /* 0x000fe4000bf46270 */
[----:B------:R-:W-:-:S11]  /*27700*/  ISETP.GE.AND P3, PT, R84, UR4, PT ;  /* 0x0000000454007c0c */ /* 0x000fd6000bf66270 */
[-C--:B---3--:R-:W-:Y:S02]  /*27710*/  @!P2 LEA R12, P0, R126, R14.reuse, 0x1 ;  /* 0x0000000e7e0ca211 */ /* 0x088fe400078008ff */
[----:B------:R-:W-:Y:S02]  /*27720*/  @!P3 LEA R14, P1, R84, R14, 0x1 ;  /* 0x0000000e540eb211 */ /* 0x000fe400078208ff */
[-C--:B-1----:R-:W-:Y:S02]  /*27730*/  @!P2 LEA.HI.X R13, R126, R3.reuse, R10, 0x1, P0 ;  /* 0x000000037e0da211 */ /* 0x082fe400000f0c0a */
[----:B------:R-:W-:-:S03]  /*27740*/  @!P3 LEA.HI.X R15, R84, R3, R9, 0x1, P1 ;  /* 0x00000003540fb211 */ /* 0x000fc600008f0c09 */
[----:B------:R0:W-:Y:S04]  /*27750*/  @!P2 ST.E.128 desc[UR6][R12.64], RZ ;  /* 0x000000ff0c00a985 */ /* 0x0001e8000c101d06 */
[----:B------:R0:W-:Y:S02]  /*27760*/  @!P3 ST.E.128 desc[UR6][R14.64], RZ ;  /* 0x000000ff0e00b985 */ /* 0x0001e4000c101d06 */
.L_x_2454:
[----:B------:R-:W-:Y:S05]  /*27770*/  BSYNC B0 ;  /* 0x0000000000007941 */ /* 0x000fea0003800000 */
.L_x_2439:
[----:B------:R-:W-:Y:S02]  /*27780*/  ULDC UR4, c[0x0][0xc3c] ;  /* 0x00030f0000047ab9 */ /* 0x000fe40000000800 */
[----:B------:R-:W-:-:S13]  /*27790*/  ISETP.GE.AND P0, PT, R7, UR4, PT ;  /* 0x0000000407007c0c */ /* 0x000fda000bf06270 */
[----:B------:R-:W-:Y:S05]  /*277a0*/  @!P0 BRA `(.L_x_2472) ;  /* 0xfffffd9800908947 */ /* 0x000fea000383ffff */
[----:B------:R-:W-:Y:S05]  /*277b0*/  BRA `(.L_x_2273) ;  /* 0x0000007800787947 */ /* 0x000fea0003800000 */
.L_x_2271:
[----:B------:R-:W-:-:S08]  /*277c0*/  NOP ;  /* 0x0000000000007918 */ /* 0x000fd00000000000 */
[----:B0-----:R-:W0:-:S00]  /*277d0*/  USETMAXREG.DEALLOC.CTAPOOL 0x18 ;  /* 0x00000018000079c8 */ /* 0x001e0000080e0500 */
        /* <DEDUP_REMOVED lines=18> */
.L_x_2473:
[----:B------:R-:W1:Y:S01]  /*27900*/  S2R R0, SR_TID.X ;  /* 0x0000000000007919 */ /* 0x000e620000002100 */
[----:B------:R-:W-:Y:S01]  /*27910*/  ULDC UR4, c[0x0][0xc3c] ;  /* 0x00030f0000047ab9 */ /* 0x000fe20000000800 */
[----:B------:R-:W-:Y:S01]  /*27920*/  ULDC.64 UR6, c[0x0][0x208] ;  /* 0x0000820000067ab9 */ /* 0x000fe20000000a00 */
        /* <DEDUP_REMOVED lines=12> */
[----:B------:R-:W0:Y:S01]  /*279f0*/  S2UR UR6, SR_CTAID.X ;  /* 0x00000000000679c3 */ /* 0x000e220000002500 */
[C---:B------:R-:W-:Y:S01]  /*27a00*/  ISETP.GE.U32.AND P2, PT, R0.reuse, 0x2, PT ;  /* 0x000000020000780c */ /* 0x040fe20003f46070 */
[----:B------:R-:W-:Y:S01]  /*27a10*/  UMOV UR4, URZ ;  /* 0x0000003f00047c82 */ /* 0x000fe20008000000 */
[C---:B------:R-:W-:Y:S02]  /*27a20*/  ISETP.GE.U32.AND P3, PT, R0.reuse, 0x4, PT ;  /* 0x000000040000780c */ /* 0x040fe40003f66070 */
[C---:B------:R-:W-:Y:S02]  /*27a30*/  ISETP.GE.U32.AND P4, PT, R0.reuse, 0x8, PT ;  /* 0x000000080000780c */ /* 0x040fe40003f86070 */
[----:B------:R-:W-:Y:S01]  /*27a40*/  ISETP.GE.U32.AND P5, PT, R0, 0x10, PT ;  /* 0x000000100000780c */ /* 0x000fe20003fa6070 */
        /* <DEDUP_REMOVED lines=11> */
[----:B-1----:R-:W-:-:S04]  /*27b00*/  SEL R2, R2, RZ, P4 ;  /* 0x000000ff02027207 */ /* 0x002fc80002000000 */
[----:B------:R-:W-:-:S05]  /*27b10*/  IADD3 R2, R9, R2, RZ ;  /* 0x0000000209027210 */ /* 0x000fca0007ffe0ff */
[----:B------:R-:W1:Y:S02]  /*27b20*/  SHFL.UP PT, R3, R2, 0x10, RZ ;  /* 0x0600000002037989 */ /* 0x000e6400000e00ff */
[----:B-1----:R-:W-:-:S05]  /*27b30*/  SEL R3, R3, RZ, P5 ;  /* 0x000000ff03037207 */ /* 0x002fca0002800000 */
[----:B------:R-:W-:-:S05]  /*27b40*/  IMAD.IADD R3, R2, 0x1, R3 ;  /* 0x0000000102037824 */ /* 0x000fca00078e0203 */
[----:B------:R-:W1:Y:S02]  /*27b50*/  SHFL.IDX PT, R7, R3, 0x1f, 0x1f ;  /* 0x03e01f0003077f89 */ /* 0x000e6400000e0000 */
[----:B-1----:R-:W-:-:S04]  /*27b60*/  IMAD R7, R7, UR5, RZ ;  /* 0x0000000507077c24 */ /* 0x002fc8000f8e02ff */
[----:B------:R-:W-:Y:S01]  /*27b70*/  IMAD.MOV.U32 R4, RZ, RZ, R7 ;  /* 0x000000ffff047224 */ /* 0x000fe200078e0007 */
[----:B0-----:R-:W-:-:S13]  /*27b80*/  ISETP.GT.AND P6, PT, R7, UR6, PT ;  /* 0x0000000607007c0c */ /* 0x001fda000bfc4270 */
[----:B------:R-:W-:Y:S05]  /*27b90*/  @P6 BRA `(.L_x_2475) ;  /* 0x0000000000ac6947 */ /* 0x000fea0003800000 */
[----:B------:R-:W-:Y:S01]  /*27ba0*/  IMAD.MOV.U32 R7, RZ, RZ, R4 ;  /* 0x000000ffff077224 */ /* 0x000fe200078e0004 */
[----:B------:R-:W-:Y:S01]  /*27bb0*/  UMOV UR4, URZ ;  /* 0x0000003f00047c82 */ /* 0x000fe20008000000 */
[----:B------:R-:W-:-:S05]  /*27bc0*/  ULDC UR5, c[0x0][0xc38] ;  /* 0x00030e0000057ab9 */ /* 0x000fca0000000800 */
.L_x_2477:
[----:B------:R-:W0:Y:S01]  /*27bd0*/  LDC R2, c[0x0][0xc3c] ;  /* 0x00030f00ff027b82 */ /* 0x000e220000000800 */
[----:B------:R-:W-:Y:S01]  /*27be0*/  ULDC UR7, c[0x0][0xc3c] ;  /* 0x00030f0000077ab9 */ /* 0x000fe20000000800 */
[----:B------:R-:W-:Y:S01]  /*27bf0*/  UIADD3 UR4, UR4, 0x1f, URZ ;  /* 0x0000001f04047890 */ /* 0x000fe2000fffe03f */
[----:B------:R-:W-:-:S05]  /*27c00*/  IMAD.U32 R3, RZ, RZ, UR7 ;  /* 0x00000007ff037e24 */ /* 0x000fca000f8e00ff */
[----:B------:R1:W-:Y:S01]  /*27c10*/  STL [R1+0xc], R3 ;  /* 0x00000c0301007387 */ /* 0x0003e20000100800 */
[----:B0-----:R-:W-:-:S13]  /*27c20*/  ISETP.LE.AND P6, PT, R2, UR4, PT ;  /* 0x0000000402007c0c */ /* 0x001fda000bfc3270 */
[----:B-1----:R-:W-:Y:S05]  /*27c30*/  @P6 BRA `(.L_x_2476) ;  /* 0x0000000800b86947 */ /* 0x002fea0003800000 */
[----:B------:R-:W-:Y:S01]  /*27c40*/  VIADD R9, R0, UR4 ;  /* 0x0000000400097c36 */ /* 0x000fe20008000000 */
[----:B------:R-:W-:Y:S01]  /*27c50*/  ULDC.64 UR8, c[0x0][0x208] ;  /* 0x0000820000087ab9 */ /* 0x000fe20000000a00 */
        /* <DEDUP_REMOVED lines=31> */
.L_x_2475:
        /* <DEDUP_REMOVED lines=12> */
.L_x_2478:
[----:B---34-:R-:W-:Y:S01]  /*27f10*/  IMAD R3, R8, UR5, R9 ;  /* 0x0000000508037c24 */ /* 0x018fe2000f8e0209 */
[----:B-1----:R-:W-:Y:S01]  /*27f20*/  ISETP.NE.AND P0, PT, R7, 0x1, PT ;  /* 0x000000010700780c */ /* 0x002fe20003f05270 */
[----:B------:R-:W-:-:S03]  /*27f30*/  VIADD R13, R10, UR4 ;  /* 0x000000040a0d7c36 */ /* 0x000fc60008000000 */
[----:B------:R1:W-:Y:S01]  /*27f40*/  STL [R1], R3 ;  /* 0x0000000301007387 */ /* 0x0003e20000100800 */
[----:B0-----:R-:W-:-:S03]  /*27f50*/  IADD3 R5, -R3, UR6, RZ ;  /* 0x0000000603057c10 */ /* 0x001fc6000fffe1ff */
[----:B------:R1:W-:Y:S05]  /*27f60*/  STL [R1+0xc], R13 ;  /* 0x00000c0d01007387 */ /* 0x0003ea0000100800 */
[----:B------:R-:W-:Y:S05]  /*27f70*/  @!P0 BRA `(.L_x_2479) ;  /* 0x0000000000e08947 */ /* 0x000fea0003800000 */
[----:B--2---:R-:W-:Y:S01]  /*27f80*/  IABS R6, R4 ;  /* 0x0000000400067213 */ /* 0x004fe20000000000 */
[----:B------:R-:W-:Y:S01]  /*27f90*/  IMAD.MOV.U32 R2, RZ, RZ, RZ ;  /* 0x000000ffff027224 */ /* 0x000fe200078e00ff */
[----:B------:R-:W-:Y:S02]  /*27fa0*/  IABS R8, R7 ;  /* 0x0000000700087213 */ /* 0x000fe40000000000 */
[----:B------:R-:W0:Y:S08]  /*27fb0*/  I2F.RP R9, R6 ;  /* 0x0000000600097306 */ /* 0x000e300000209400 */
[----:B------:R-:W-:Y:S08]  /*27fc0*/  I2F.RP R12, R8 ;  /* 0x00000008000c7306 */ /* 0x000ff00000209400 */
[----:B0-----:R-:W1:Y:S02]  /*27fd0*/  MUFU.RCP R9, R9 ;  /* 0x0000000900097308 */ /* 0x001e640000001000 */
[----:B-1----:R-:W-:-:S06]  /*27fe0*/  VIADD R3, R9, 0xffffffe ;  /* 0x0ffffffe09037836 */ /* 0x002fcc0000000000 */
[----:B------:R-:W0:Y:S02]  /*27ff0*/  F2I.FTZ.U32.TRUNC.NTZ R3, R3 ;  /* 0x0000000300037305 */ /* 0x000e24000021f000 */
[----:B0-----:R-:W-:-:S05]  /*28000*/  IADD3 R11, RZ, -R3, RZ ;  /* 0x80000003ff0b7210 */ /* 0x001fca0007ffe0ff */
[----:B------:R-:W-:-:S04]  /*28010*/  IMAD R11, R11, R6, RZ ;  /* 0x000000060b0b7224 */ /* 0x000fc800078e02ff */
[----:B------:R-:W-:Y:S01]  /*28020*/  IMAD.HI.U32 R10, R3, R11, R2 ;  /* 0x0000000b030a7227 */ /* 0x000fe200078e0002 */
[----:B------:R-:W-:Y:S01]  /*28030*/  IABS R11, R5 ;  /* 0x00000005000b7213 */ /* 0x000fe20000000000 */
[----:B------:R-:W0:Y:S01]  /*28040*/  MUFU.RCP R2, R12 ;  /* 0x0000000c00027308 */ /* 0x000e220000001000 */
[----:B------:R-:W-:-:S03]  /*28050*/  IABS R3, R4 ;  /* 0x0000000400037213 */ /* 0x000fc60000000000 */
[----:B------:R-:W-:-:S04]  /*28060*/  IMAD.HI.U32 R9, R10, R11, RZ ;  /* 0x0000000b0a097227 */ /* 0x000fc800078e00ff */
[----:B------:R-:W-:-:S04]  /*28070*/  IMAD.MOV R14, RZ, RZ, -R3 ;  /* 0x000000ffff0e7224 */ /* 0x000fc800078e0a03 */
[----:B------:R-:W-:Y:S02]  /*28080*/  IMAD R11, R9, R14, R11 ;  /* 0x0000000e090b7224 */ /* 0x000fe400078e020b */
[----:B0-----:R-:W-:-:S03]  /*28090*/  VIADD R3, R2, 0xffffffe ;  /* 0x0ffffffe02037836 */ /* 0x001fc60000000000 */
[----:B------:R-:W-:Y:S01]  /*280a0*/  ISETP.GT.U32.AND P1, PT, R6, R11, PT ;  /* 0x0000000b0600720c */ /* 0x000fe20003f24070 */
[----:B------:R-:W-:Y:S02]  /*280b0*/  IMAD.MOV.U32 R2, RZ, RZ, RZ ;  /* 0x000000ffff027224 */ /* 0x000fe400078e00ff */
        /* <DEDUP_REMOVED lines=11> */
[----:B------:R-:W-:-:S04]  /*28170*/  IABS R2, R7 ;  /* 0x0000000700027213 */ /* 0x000fc80000000000 */
[----:B------:R-:W-:-:S07]  /*28180*/  IADD3 R2, RZ, -R2, RZ ;  /* 0x80000002ff027210 */ /* 0x000fce0007ffe0ff */
        /* <DEDUP_REMOVED lines=23> */
.L_x_2479:
[----:B-1----:R-:W0:Y:S01]  /*28300*/  LDC.64 R2, c[0x0][0xc90] ;  /* 0x00032400ff027b82 */ /* 0x002e220000000a00 */
[----:B------:R-:W-:Y:S01]  /*28310*/  ULDC.64 UR6, c[0x0][0x208] ;  /* 0x0000820000067ab9 */ /* 0x000fe20000000a00 */
        /* <DEDUP_REMOVED lines=9> */
[----:B0-----:R-:W-:-:S05]  /*283b0*/  IADD3 R11, RZ, -R3, RZ ;  /* 0x80000003ff0b7210 */ /* 0x001fca0007ffe0ff */
        /* <DEDUP_REMOVED lines=29> */
[----:B0-----:R-:W-:-:S05]  /*28590*/  IADD3 R2, RZ, -R3, RZ ;  /* 0x80000003ff027210 */ /* 0x001fca0007ffe0ff */
        /* <DEDUP_REMOVED lines=20> */
.L_x_2480:
[----:B01----:R-:W-:-:S05]  /*286e0*/  LOP3.LUT R3, RZ, R2, RZ, 0x33, !PT ;  /* 0x00000002ff037212 */ /* 0x003fca00078e33ff */
[----:B------:R-:W-:-:S05]  /*286f0*/  IMAD.IADD R2, R4, 0x1, R3 ;  /* 0x0000000104027824 */ /* 0x000fca00078e0203 */
[----:B------:R1:W-:Y:S01]  /*28700*/  STL [R1+0x4], R2 ;  /* 0x0000040201007387 */ /* 0x0003e20000100800 */
[----:B------:R-:W-:Y:S05]  /*28710*/  BRA `(.L_x_2481) ;  /* 0x0000000000107947 */ /* 0x000fea0003800000 */
.L_x_2476:
[----:B------:R-:W-:Y:S01]  /*28720*/  IMAD.U32 R2, RZ, RZ, UR6 ;  /* 0x00000006ff027e24 */ /* 0x000fe2000f8e00ff */
[----:B------:R0:W-:Y:S04]  /*28730*/  STL [R1+0x4], RZ ;  /* 0x000004ff01007387 */ /* 0x0001e80000100800 */
[----:B------:R0:W-:Y:S04]  /*28740*/  STL [R1+0x8], RZ ;  /* 0x000008ff01007387 */ /* 0x0001e80000100800 */
[----:B------:R0:W-:Y:S02]  /*28750*/  STL [R1], R2 ;  /* 0x0000000201007387 */ /* 0x0001e40000100800 */
.L_x_2481:
        /* <DEDUP_REMOVED lines=10> */
.L_x_2474:
[----:B--2---:R-:W2:Y:S01]  /*28800*/  LDL R0, [R1+0xc] ;  /* 0x00000c0001007983 */ /* 0x004ea20000100800 */
[----:B------:R-:W-:-:S03]  /*28810*/  ULDC UR4, c[0x0][0xc3c] ;  /* 0x00030f0000047ab9 */ /* 0x000fc60000000800 */
[----:B------:R3:W-:Y:S01]  /*28820*/  STL [R1+0x10], RZ ;  /* 0x000010ff01007387 */ /* 0x0007e20000100800 */
[----:B--2---:R-:W-:Y:S02]  /*28830*/  ISETP.GE.AND P0, PT, R0, UR4, PT ;  /* 0x0000000400007c0c */ /* 0x004fe4000bf06270 */
[----:B------:R-:W-:-:S05]  /*28840*/  MOV R0, 0x1 ;  /* 0x0000000100007802 */ /* 0x000fca0000000f00 */
[----:B------:R3:W-:Y:S04]  /*28850*/  STL [R1+0x18], R0 ;  /* 0x0000180001007387 */ /* 0x0007e80000100800 */
[----:B------:R3:W-:Y:S02]  /*28860*/  STL [R1+0x60], RZ ;  /* 0x000060ff01007387 */ /* 0x0007e40000100800 */
[----:B------:R-:W-:Y:S05]  /*28870*/  @P0 BRA `(.L_x_2482) ;  /* 0x00000064003c0947 */ /* 0x000fea0003800000 */
[----:B---3--:R-:W2:Y:S01]  /*28880*/  LDL R0, [R1+0xa4] ;  /* 0x0000a40001007983 */ /* 0x008ea20000100800 */
[----:B------:R-:W3:Y:S01]  /*28890*/  S2UR UR5, SR_CgaCtaId ;  /* 0x00000000000579c3 */ /* 0x000ee20000008800 */
[----:B------:R-:W-:Y:S01]  /*288a0*/  UMOV UR4, 0x400 ;  /* 0x0000040000047882 */ /* 0x000fe20000000000 */
[----:B------:R-:W-:Y:S01]  /*288b0*/  BSSY B7, `(.L_x_2482) ;  /* 0x000064b000077945 */ /* 0x000fe20003800000 */
[----:B------:R-:W4:Y:S01]  /*288c0*/  S2R R9, SR_TID.X ;  /* 0x0000000000097919 */ /* 0x000f220000002100 */
[----:B------:R-:W-:Y:S01]  /*288d0*/  ULDC.64 UR36, c[0x0][0x198] ;  /* 0x0000660000247ab9 */ /* 0x000fe20000000a00 */
[----:B------:R-:W-:Y:S01]  /*288e0*/  ULDC UR40, c[0x0][0xc] ;  /* 0x0000030000287ab9 */ /* 0x000fe20000000800 */
[----:B---3--:R-:W-:-:S06]  /*288f0*/  ULEA UR4, UR5, UR4, 0x18 ;  /* 0x0000000405047291 */ /* 0x008fcc000f8ec03f */
[----:B------:R-:W-:Y:S02]  /*28900*/  IMAD.U32 R18, RZ, RZ, UR4 ;  /* 0x00000004ff127e24 */ /* 0x000fe4000f8e00ff */
[C---:B----4-:R-:W-:Y:S01]  /*28910*/  IMAD.SHL.U32 R3, R9.reuse, 0x2, RZ ;  /* 0x0000000209037824 */ /* 0x050fe200078e00ff */
[C---:B------:R-:W-:Y:S01]  /*28920*/  LOP3.LUT R8, R9.reuse, 0x7f, RZ, 0xc0, !PT ;  /* 0x0000007f09087812 */ /* 0x040fe200078ec0ff */
[C---:B-1----:R-:W-:Y:S01]  /*28930*/  IMAD.SHL.U32 R5, R9.reuse, 0x20, RZ ;  /* 0x0000002009057824 */ /* 0x042fe200078e00ff */
[----:B------:R-:W-:Y:S02]  /*28940*/  SHF.R.U32.HI R6, RZ, 0x1, R9 ;  /* 0x00000001ff067819 */ /* 0x000fe40000011609 */
[----:B------:R-:W-:Y:S02]  /*28950*/  LOP3.LUT P0, RZ, R9, 0x4, RZ, 0xc0, !PT ;  /* 0x0000000409ff7812 */ /* 0x000fe4000780c0ff */
[----:B------:R-:W-:-:S04]  /*28960*/  LOP3.LUT R7, R5, 0x80, RZ, 0xc0, !PT ;  /* 0x0000008005077812 */ /* 0x000fc800078ec0ff */
[----:B------:R-:W-:Y:S02]  /*28970*/  LOP3.LUT R7, R7, 0x10, R9, 0xf8, !PT ;  /* 0x0000001007077812 */ /* 0x000fe400078ef809 */
[----:B--2---:R-:W-:Y:S01]  /*28980*/  R2UR UR6, R0 ;  /* 0x00000000000672ca */ /* 0x004fe200000e0000 */
[----:B------:R-:W-:-:S05]  /*28990*/  IMAD.SHL.U32 R0, R9, 0x10, RZ ;  /* 0x0000001009007824 */ /* 0x000fca00078e00ff */
[----:B0-----:R-:W-:-:S04]  /*289a0*/  LOP3.LUT R2, R0, 0x3f0, RZ, 0xc0, !PT ;  /* 0x000003f000027812 */ /* 0x001fc800078ec0ff */
[----:B------:R-:W-:Y:S01]  /*289b0*/  LOP3.LUT R3, R2, 0x70, R3, 0x78, !PT ;  /* 0x0000007002037812 */ /* 0x000fe200078e7803 */
[----:B------:R-:W-:Y:S02]  /*289c0*/  IMAD.SHL.U32 R2, R8, 0x10, RZ ;  /* 0x0000001008027824 */ /* 0x000fe400078e00ff */
[----:B------:R-:W-:Y:S02]  /*289d0*/  ULOP3.LUT UR38, UR6, 0x1, URZ, 0xfc, !UPT ;  /* 0x0000000106267892 */ /* 0x000fe4000f8efc3f */
[----:B------:R-:W-:Y:S01]  /*289e0*/  ULOP3.LUT UR39, UR6, 0x2, URZ, 0xfc, !UPT ;  /* 0x0000000206277892 */ /* 0x000fe2000f8efc3f */
[----:B------:R-:W-:Y:S02]  /*289f0*/  LOP3.LUT R3, R3, 0x400, R2, 0xf8, !PT ;  /* 0x0000040003037812 */ /* 0x000fe400078ef802 */
[----:B------:R-:W-:-:S04]  /*28a00*/  LOP3.LUT R2, R2, 0x600, RZ, 0xc0, !PT ;  /* 0x0000060002027812 */ /* 0x000fc800078ec0ff */
[----:B------:R-:W-:-:S04]  /*28a10*/  LOP3.LUT R2, R2, 0x60, R5, 0xf8, !PT ;  /* 0x0000006002027812 */ /* 0x000fc800078ef805 */
[----:B------:R-:W-:Y:S01]  /*28a20*/  LOP3.LUT R4, R2, 0x100, R5, 0xf8, !PT ;  /* 0x0000010002047812 */ /* 0x000fe200078ef805 */
[----:B------:R-:W-:-:S05]  /*28a30*/  IMAD.SHL.U32 R2, R9, 0x80, RZ ;  /* 0x0000008009027824 */ /* 0x000fca00078e00ff */
[----:B------:R-:W-:-:S04]  /*28a40*/  LOP3.LUT R5, R2, 0x380, RZ, 0xc0, !PT ;  /* 0x0000038002057812 */ /* 0x000fc800078ec0ff */
[----:B------:R-:W-:Y:S01]  /*28a50*/  LOP3.LUT R5, R5, 0x30, R6, 0xf8, !PT ;  /* 0x0000003005057812 */ /* 0x000fe200078ef806 */
[----:B------:R-:W-:-:S03]  /*28a60*/  IMAD.SHL.U32 R6, R9, 0x4, RZ ;  /* 0x0000000409067824 */ /* 0x000fc600078e00ff */
[----:B------:R-:W-:Y:S02]  /*28a70*/  LOP3.LUT R5, R5, 0x70, R0, 0x78, !PT ;  /* 0x0000007005057812 */ /* 0x000fe400078e7800 */
[----:B------:R-:W-:Y:S02]  /*28a80*/  LOP3.LUT R7, R7, 0x10, R6, 0x78, !PT ;  /* 0x0000001007077812 */ /* 0x000fe400078e7806 */
[----:B------:R-:W-:Y:S02]  /*28a90*/  LOP3.LUT R2, R5, 0xc00, R2, 0xf8, !PT ;  /* 0x00000c0005027812 */ /* 0x000fe400078ef802 */
[----:B------:R-:W-:-:S05]  /*28aa0*/  LOP3.LUT R4, R4, R7, RZ, 0xfc, !PT ;  /* 0x0000000704047212 */ /* 0x000fca00078efcff */
[----:B------:R0:W-:Y:S04]  /*28ab0*/  STL [R1+0x30], R4 ;  /* 0x0000300401007387 */ /* 0x0001e80000100800 */
[----:B------:R1:W-:Y:S01]  /*28ac0*/  STL [R1+0x34], R2 ;  /* 0x0000340201007387 */ /* 0x0003e20000100800 */
[----:B0-----:R-:W-:Y:S01]  /*28ad0*/  SHF.R.U32.HI R4, RZ, 0x3, R8 ;  /* 0x00000003ff047819 */ /* 0x001fe20000011608 */
[----:B-1----:R-:W-:-:S03]  /*28ae0*/  IMAD.MOV.U32 R2, RZ, RZ, 0x40 ;  /* 0x00000040ff027424 */ /* 0x002fc600078e00ff */
[----:B------:R-:W-:Y:S02]  /*28af0*/  LOP3.LUT R4, R4, 0x70, R0, 0xf8, !PT ;  /* 0x0000007004047812 */ /* 0x000fe400078ef800 */
[----:B------:R-:W-:Y:S02]  /*28b00*/  MOV R0, 0x1 ;  /* 0x0000000100007802 */ /* 0x000fe40000000f00 */
[----:B------:R-:W-:-:S05]  /*28b10*/  SEL R2, R2, 0xffffffc0, !P0 ;  /* 0xffffffc002027807 */ /* 0x000fca0004000000 */
[----:B------:R0:W-:Y:S02]  /*28b20*/  STL [R1+0x38], R2 ;  /* 0x0000380201007387 */ /* 0x0001e40000100800 */
[----:B0-----:R-:W-:-:S05]  /*28b30*/  IMAD.IADD R2, R18, 0x1, R3 ;  /* 0x0000000112027824 */ /* 0x001fca00078e0203 */
[----:B------:R0:W-:Y:S04]  /*28b40*/  STL [R1+0x4c], R2 ;  /* 0x00004c0201007387 */ /* 0x0001e80000100800 */
[----:B------:R0:W-:Y:S04]  /*28b50*/  STL [R1+0x60], RZ ;  /* 0x000060ff01007387 */ /* 0x0001e80000100800 */
[----:B------:R0:W-:Y:S04]  /*28b60*/  STL [R1+0x1c], R0 ;  /* 0x00001c0001007387 */ /* 0x0001e80000100800 */
[----:B------:R0:W-:Y:S04]  /*28b70*/  STL [R1+0x14], RZ ;  /* 0x000014ff01007387 */ /* 0x0001e80000100800 */
[----:B------:R0:W-:Y:S04]  /*28b80*/  STL [R1+0x10], RZ ;  /* 0x000010ff01007387 */ /* 0x0001e80000100800 */
[----:B------:R0:W-:Y:S02]  /*28b90*/  STL [R1+0x18], R0 ;  /* 0x0000180001007387 */ /* 0x0001e40000100800 */
.L_x_2588:
[----:B0-----:R-:W2:Y:S01]  /*28ba0*/  LDL R0, [R1+0xc] ;  /* 0x00000c0001007983 */ /* 0x001ea20000100800 */
[----:B------:R-:W2:Y:S01]  /*28bb0*/  LDC.64 R2, c[0x0][0xc88] ;  /* 0x00032200ff027b82 */ /* 0x000ea20000000a00 */
[----:B------:R-:W-:Y:S01]  /*28bc0*/  ULDC.64 UR4, c[0x0][0x208] ;  /* 0x0000820000047ab9 */ /* 0x000fe20000000a00 */
[----:B--2---:R-:W-:-:S05]  /*28bd0*/  IMAD.WIDE R2, R0, 0x4, R2 ;  /* 0x0000000400027825 */ /* 0x004fca00078e0202 */
[----:B------:R-:W2:Y:S01]  /*28be0*/  LDG.E R19, desc[UR4][R2.64] ;  /* 0x0000000402137981 */ /* 0x000ea2000c1e1900 */
[----:B------:R-:W-:Y:S05]  /*28bf0*/  YIELD ;  /* 0x0000000000007946 */ /* 0x000fea0003800000 */
[----:B------:R-:W-:Y:S01]  /*28c00*/  ULDC.64 UR4, c[0x0][0xa28] ;  /* 0x00028a0000047ab9 */ /* 0x000fe20000000a00 */
[----:B------:R-:W-:Y:S02]  /*28c10*/  CS2R R8, SRZ ;  /* 0x0000000000087805 */ /* 0x000fe4000001ff00 */
[----:B------:R-:W-:Y:S01]  /*28c20*/  ISETP.NE.U32.AND P0, PT, RZ, UR4, PT ;  /* 0x00000004ff007c0c */ /* 0x000fe2000bf05070 */
[----:B------:R-:W-:Y:S01]  /*28c30*/  ULDC.64 UR12, c[0x0][0x208] ;  /* 0x00008200000c7ab9 */ /* 0x000fe20000000a00 */
[----:B------:R-:W-:Y:S01]  /*28c40*/  ULDC.64 UR10, c[0x0][0xa18] ;  /* 0x00028600000a7ab9 */ /* 0x000fe20000000a00 */
[----:B------:R-:W-:Y:S01]  /*28c50*/  ULDC.64 UR8, c[0x0][0xa10] ;  /* 0x0002840000087ab9 */ /* 0x000fe20000000a00 */
[----:B------:R-:W-:Y:S01]  /*28c60*/  ISETP.NE.AND.EX P0, PT, RZ, UR5, PT, P0 ;  /* 0x00000005ff007c0c */ /* 0x000fe2000bf05300 */
[----:B------:R-:W-:Y:S01]  /*28c70*/  ULDC.64 UR6, c[0x0][0xa08] ;  /* 0x0002820000067ab9 */ /* 0x000fe20000000a00 */
        /* <DEDUP_REMOVED lines=30> */
[----:B------:R0:W5:Y:S04]  /*28e60*/  @P0 LDG.E R12, desc[UR12][R6.64] ;  /* 0x0000000c060c0981 */ /* 0x000168000c1e1900 */
[----:B------:R0:W5:Y:S04]  /*28e70*/  @P1 LDG.E R0, desc[UR12][R4.64] ;  /* 0x0000000c04001981 */ /* 0x000168000c1e1900 */
[----:B--2---:R1:W-:Y:S02]  /*28e80*/  STL [R1+0x40], R9 ;  /* 0x0000400901007387 */ /* 0x0043e40000100800 */
[----:B-1----:R-:W-:Y:S01]  /*28e90*/  IMAD.U32 R9, RZ, RZ, UR4 ;  /* 0x00000004ff097e24 */ /* 0x002fe2000f8e00ff */
        /* <DEDUP_REMOVED lines=12> */
[----:B-1----:R-:W-:Y:S01]  /*28f60*/  IMAD.U32 R9, RZ, RZ, UR4 ;  /* 0x00000004ff097e24 */ /* 0x002fe2000f8e00ff */
[----:B0-----:R-:W-:Y:S06]  /*28f70*/  @P3 BRA `(.L_x_2483) ;  /* 0x0000000000183947 */ /* 0x001fec0003800000 */
[----:B------:R-:W-:Y:S05]  /*28f80*/  @!P2 BRA `(.L_x_2483) ;  /* 0x000000000014a947 */ /* 0x000fea0003800000 */
[----:B------:R-:W-:Y:S02]  /*28f90*/  ULDC.64 UR4, c[0x0][0x208] ;  /* 0x0000820000047ab9 */ /* 0x000fe40000000a00 */
[----:B------:R-:W2:Y:S04]  /*28fa0*/  LDG.E R11, desc[UR4][R2.64] ;  /* 0x00000004020b7981 */ /* 0x000ea8000c1e1900 */
[----:B------:R-:W2:Y:S02]  /*28fb0*/  LDG.E R2, desc[UR4][R2.64+0x4] ;  /* 0x0000040402027981 */ /* 0x000ea4000c1e1900 */
[----:B--2--5:R-:W-:-:S05]  /*28fc0*/  IMAD.IADD R13, R2, 0x1, -R11 ;  /* 0x00000001020d7824 */ /* 0x024fca00078e0a0b */
[----:B------:R0:W-:Y:S02]  /*28fd0*/  STL [R1+0x44], R13 ;  /* 0x0000440d01007387 */ /* 0x0001e40000100800 */
.L_x_2483:
[----:B------:R-:W2:Y:S01]  /*28fe0*/  LDL.LU R3, [R1+0x8] ;  /* 0x0000080001037983 */ /* 0x000ea20000300800 */
[----:B------:R-:W-:Y:S01]  /*28ff0*/  IMAD.MOV.U32 R11, RZ, RZ, R19 ;  /* 0x000000ffff0b7224 */ /* 0x000fe200078e0013 */
        /* <DEDUP_REMOVED lines=8> */
[----:B------:R-:W-:Y:S01]  /*29080*/  LEA.HI R17, R2, R17, RZ, 0x10 ;  /* 0x0000001102117211 */ /* 0x000fe200078f80ff */
[----:B-----5:R-:W-:-:S05]  /*29090*/  IMAD.IADD R2, R12, 0x1, R8 ;  /* 0x000000010c027824 */ /* 0x020fca00078e0208 */
[----:B------:R1:W-:Y:S01]  /*290a0*/  STL [R1+0x2c], R2 ;  /* 0x00002c0201007387 */ /* 0x0003e20000100800 */
[----:B------:R-:W-:Y:S05]  /*290b0*/  @!P2 BRA `(.L_x_2484) ;  /* 0x000000000014a947 */ /* 0x000fea0003800000 */
[----:B-1----:R-:W-:Y:S01]  /*290c0*/  IADD3 R2, P0, R15, UR4, RZ ;  /* 0x000000040f027c10 */ /* 0x002fe2000ff1e0ff */
[----:B------:R-:W-:-:S03]  /*290d0*/  ULDC.64 UR6, c[0x0][0x208] ;  /* 0x0000820000067ab9 */ /* 0x000fc60000000a00 */
[----:B------:R-:W-:-:S05]  /*290e0*/  IADD3.X R3, R14, UR5, RZ, P0, !PT ;  /* 0x000000050e037c10 */ /* 0x000fca00087fe4ff */
[----:B------:R1:W5:Y:S01]  /*290f0*/  LDG.E R9, desc[UR6][R2.64] ;  /* 0x0000000602097981 */ /* 0x000362000c1e1900 */
[----:B------:R-:W-:Y:S05]  /*29100*/  BRA `(.L_x_2485) ;  /* 0x0000000000147947 */ /* 0x000fea0003800000 */
.L_x_2484:
[----:B------:R-:W-:Y:S05]  /*29110*/  @!P0 BRA `(.L_x_2485) ;  /* 0x0000000000108947 */ /* 0x000fea0003800000 */
[----:B------:R-:W-:Y:S02]  /*29120*/  ULDC.64 UR4, c[0x0][0x208] ;  /* 0x0000820000047ab9 */ /* 0x000fe40000000a00 */
[----:B------:R-:W2:Y:S04]  /*29130*/  LDG.E R9, desc[UR4][R6.64] ;  /* 0x0000000406097981 */ /* 0x000ea8000c1e1900 */
[----:B------:R-:W2:Y:S02]  /*29140*/  LDG.E R6, desc[UR4][R6.64+0x4] ;  /* 0x0000040406067981 */ /* 0x000ea4000c1e1900 */
[----:B--2---:R-:W-:-:S07]  /*29150*/  IADD3 R9, -R9, R6, RZ ;  /* 0x0000000609097210 */ /* 0x004fce0007ffe1ff */
.L_x_2485:
[----:B------:R-:W-:Y:S01]  /*29160*/  ULDC.64 UR4, c[0x0][0x208] ;  /* 0x0000820000047ab9 */ /* 0x000fe20000000a00 */
[----:B------:R-:W2:Y:S01]  /*29170*/  LDL R7, [R1+0x4] ;  /* 0x0000040001077983 */ /* 0x000ea20000100800 */
[----:B-1----:R-:W1:Y:S03]  /*29180*/  LDC R3, c[0x0][0x448] ;  /* 0x00011200ff037b82 */ /* 0x002e660000000800 */
[----:B------:R-:W3:Y:S04]  /*29190*/  @P1 LDG.E R2, desc[UR4][R4.64] ;  /* 0x0000000404021981 */ /* 0x000ee8000c1e1900 */
[----:B------:R-:W3:Y:S01]  /*291a0*/  @P1 LDG.E R4, desc[UR4][R4.64+0x4] ;  /* 0x0000040404041981 */ /* 0x000ee2000c1e1900 */
[----:B-----5:R-:W-:Y:S01]  /*291b0*/  IMAD.IADD R9, R9, 0x1, -R8 ;  /* 0x0000000109097824 */ /* 0x020fe200078e0a08 */
[----:B------:R-:W-:Y:S01]  /*291c0*/  LOP3.LUT R12, R17, 0xff, RZ, 0xc0, !PT ;  /* 0x000000ff110c7812 */ /* 0x000fe200078ec0ff */
[----:B------:R-:W-:Y:S01]  /*291d0*/  BSSY B0, `(.L_x_2486) ;  /* 0x0000038000007945 */ /* 0x000fe20003800000 */
[----:B------:R-:W-:-:S03]  /*291e0*/  SHF.R.U32.HI R17, RZ, 0x10, R17 ;  /* 0x00000010ff117819 */ /* 0x000fc60000011611 */
[----:B------:R4:W-:Y:S01]  /*291f0*/  STL [R1+0x24], R12 ;  /* 0x0000240c01007387 */ /* 0x0009e20000100800 */
[----:B-1----:R-:W-:-:S13]  /*29200*/  ISETP.NE.AND P0, PT, R3, 0x1, PT ;  /* 0x000000010300780c */ /* 0x002fda0003f05270 */
[----:B------:R-:W1:Y:S08]  /*29210*/  @P0 LDC R3, c[0x0][0x44c] ;  /* 0x00011300ff030b82 */ /* 0x000e700000000800 */
[----:B------:R-:W0:Y:S01]  /*29220*/  @P0 LDC R6, c[0x0][0x450] ;  /* 0x00011400ff060b82 */ /* 0x000e220000000800 */
[----:B---3--:R-:W-:Y:S02]  /*29230*/  @P1 IMAD.IADD R10, R4, 0x1, -R2 ;  /* 0x00000001040a1824 */ /* 0x008fe400078e0a02 */
[----:B--2---:R-:W-:-:S02]  /*29240*/  IMAD.SHL.U32 R2, R7, 0x80, RZ ;  /* 0x0000008007027824 */ /* 0x004fc400078e00ff */
[----:B------:R-:W-:Y:S02]  /*29250*/  IMAD.IADD R4, R9, 0x1, R10 ;  /* 0x0000000109047824 */ /* 0x000fe400078e020a */
[----:B------:R-:W-:-:S03]  /*29260*/  VIADD R2, R2, 0x7f ;  /* 0x0000007f02027836 */ /* 0x000fc60000000000 */
[----:B------:R-:W-:Y:S01]  /*29270*/  IADD3 R21, R4, 0xe0, -R13 ;  /* 0x000000e004157810 */ /* 0x000fe20007ffe80d */
[----:B-1----:R-:W-:-:S04]  /*29280*/  @P0 IMAD.HI.U32 R3, R2, R3, RZ ;  /* 0x0000000302030227 */ /* 0x002fc800078e00ff */
[----:B------:R-:W-:Y:S01]  /*29290*/  IMAD.MOV.U32 R5, RZ, RZ, R2 ;  /* 0x000000ffff057224 */ /* 0x000fe200078e0002 */
[----:B0-----:R-:W-:Y:S01]  /*292a0*/  @P0 SHF.R.U32.HI R5, RZ, R6, R3 ;  /* 0x00000006ff050219 */ /* 0x001fe20000011603 */
[----:B------:R-:W-:Y:S02]  /*292b0*/  VIADD R3, R4, 0xdf ;  /* 0x000000df04037836 */ /* 0x000fe40000000000 */
[----:B------:R-:W-:-:S04]  /*292c0*/  IMAD.MOV.U32 R2, RZ, RZ, RZ ;  /* 0x000000ffff027224 */ /* 0x000fc800078e00ff */
[----:B------:R-:W-:-:S04]  /*292d0*/  IMAD.HI R6, R3, -0x6db6db6d, R2 ;  /* 0x9249249303067827 */ /* 0x000fc800078e0202 */
[----:B------:R-:W-:Y:S01]  /*292e0*/  IMAD.IADD R3, R21, 0x1, R5 ;  /* 0x0000000115037824 */ /* 0x000fe200078e0205 */
[----:B------:R-:W-:-:S03]  /*292f0*/  SHF.R.U32.HI R20, RZ, 0x1f, R6 ;  /* 0x0000001fff147819 */ /* 0x000fc60000011606 */
[----:B------:R-:W-:Y:S01]  /*29300*/  IMAD.HI R2, R3, -0x6db6db6d, R2 ;  /* 0x9249249303027827 */ /* 0x000fe200078e0202 */
[----:B------:R-:W-:-:S04]  /*29310*/  LEA.HI.SX32 R20, R6, R20, 0x19 ;  /* 0x0000001406147211 */ /* 0x000fc800078fcaff */
[----:B------:R-:W-:-:S04]  /*29320*/  SHF.R.U32.HI R8, RZ, 0x1f, R2 ;  /* 0x0000001fff087819 */ /* 0x000fc80000011602 */
[----:B------:R-:W-:Y:S02]  /*29330*/  LEA.HI.SX32 R8, R2, R8, 0x19 ;  /* 0x0000000802087211 */ /* 0x000fe400078fcaff */
[----:B------:R-:W-:Y:S02]  /*29340*/  MOV R2, RZ ;  /* 0x000000ff00027202 */ /* 0x000fe40000000f00 */
[----:B------:R-:W-:-:S04]  /*29350*/  VIMNMX R8, R20, R8, PT ;  /* 0x0000000814087248 */ /* 0x000fc80003fe0100 */
[----:B------:R-:W-:-:S13]  /*29360*/  ISETP.GE.AND P0, PT, R8, 0x1, PT ;  /* 0x000000010800780c */ /* 0x000fda0003f06270 */
[----:B----4-:R-:W-:Y:S05]  /*29370*/  @!P0 BRA `(.L_x_2487) ;  /* 0x0000000000748947 */ /* 0x010fea0003800000 */
        /* <DEDUP_REMOVED lines=11> */
[----:B0-----:R-:W-:Y:S02]  /*29430*/  IMAD.MOV.U32 R6, RZ, RZ, RZ ;  /* 0x000000ffff067224 */ /* 0x001fe400078e00ff */
        /* <DEDUP_REMOVED lines=17> */
.L_x_2487:
[----:B------:R-:W-:Y:S05]  /*29550*/  BSYNC B0 ;  /* 0x0000000000007941 */ /* 0x000fea0003800000 */
.L_x_2486:
[-C--:B------:R-:W-:Y:S01]  /*29560*/  IMAD R3, R12, R2.reuse, RZ ;  /* 0x000000020c037224 */ /* 0x080fe200078e02ff */
[----:B------:R-:W-:Y:S04]  /*29570*/  BSSY B0, `(.L_x_2488) ;  /* 0x00000e4000007945 */ /* 0x000fe80003800000 */
[----:B------:R-:W-:-:S05]  /*29580*/  VIADDMNMX R2, R3, R2, R8, PT ;  /* 0x0000000203027246 */ /* 0x000fca0003800108 */
[--C-:B------:R-:W-:Y:S02]  /*29590*/  IMAD R4, R2, 0xe0, -R9.reuse ;  /* 0x000000e002047824 */ /* 0x100fe400078e0a09 */
[----:B------:R-:W-:-:S03]  /*295a0*/  IMAD R2, R3, 0xe0, -R9 ;  /* 0x000000e003027824 */ /* 0x000fc600078e0a09 */
[----:B------:R-:W-:Y:S02]  /*295b0*/  VIMNMX R4, R4, R10, PT ;  /* 0x0000000a04047248 */ /* 0x000fe40003fe0100 */
[----:B------:R-:W-:-:S04]  /*295c0*/  VIMNMX R2, RZ, R2, !PT ;  /* 0x00000002ff027248 */ /* 0x000fc80007fe0100 */
[----:B------:R-:W-:Y:S02]  /*295d0*/  ISETP.GT.AND P0, PT, R4, R2, PT ;  /* 0x000000020400720c */ /* 0x000fe40003f04270 */
[----:B------:R-:W-:-:S05]  /*295e0*/  SHF.R.U32.HI R2, RZ, 0x5, R2 ;  /* 0x00000005ff027819 */ /* 0x000fca0000011602 */
[----:B------:R-:W-:-:S04]  /*295f0*/  IMAD.WIDE.U32 R2, R2, 0x24924925, RZ ;  /* 0x2492492502027825 */ /* 0x000fc800078e00ff */
        /* <DEDUP_REMOVED lines=16> */
.L_x_2738:
[----:B-1----:R-:W-:Y:S02]  /*29700*/  ISETP.NE.AND P0, PT, R14, RZ, PT ;  /* 0x000000ff0e00720c */ /* 0x002fe40003f05270 */
[----:B------:R-:W-:-:S11]  /*29710*/  PLOP3.LUT P6, PT, PT, PT, PT, 0x8, 0x0 ;  /* 0x000000000000781c */ /* 0x000fd60003fce170 */
[----:B------:R-:W-:Y:S05]  /*29720*/  @P0 BRA `(.L_x_2491) ;  /* 0x00000000000c0947 */ /* 0x000fea0003800000 */
[----:B------:R-:W-:-:S03]  /*29730*/  UMOV UR4, 0xffffffff ;  /* 0xffffffff00047882 */ /* 0x000fc60000000000 */
[----:B------:R-:W-:Y:S05]  /*29740*/  BRA.DIV UR4, `(.L_x_2492) ;  /* 0x0000009204107947 */ /* 0x000fea000b800000 */
[----:B------:R-:W-:-:S13]  /*29750*/  ELECT P6, URZ, PT ;  /* 0x00000000003f782f */ /* 0x000fda00038c0000 */
.L_x_2491:
[----:B0-----:R-:W2:Y:S01]  /*29760*/  LDL R4, [R1+0x60] ;  /* 0x0000600001047983 */ /* 0x001ea20000100800 */
[----:B------:R-:W-:Y:S01]  /*29770*/  BSSY B1, `(.L_x_2493) ;  /* 0x0000008000017945 */ /* 0x000fe20003800000 */
[----:B--2---:R-:W-:-:S05]  /*29780*/  VIADD R4, R4, 0x1 ;  /* 0x0000000104047836 */ /* 0x004fca0000000000 */
[----:B------:R-:W-:-:S04]  /*29790*/  LEA.HI R5, R4, R4, RZ, 0x1 ;  /* 0x0000000404057211 */ /* 0x000fc800078f08ff */
[----:B------:R-:W-:-:S05]  /*297a0*/  LOP3.LUT R5, R5, 0xfffffffe, RZ, 0xc0, !PT ;  /* 0xfffffffe05057812 */ /* 0x000fca00078ec0ff */
[----:B------:R-:W-:-:S05]  /*297b0*/  IMAD.IADD R4, R4, 0x1, -R5 ;  /* 0x0000000104047824 */ /* 0x000fca00078e0a05 */
[----:B------:R-:W-:-:S04]  /*297c0*/  SHF.L.U32 R4, R4, 0x1f, RZ ;  /* 0x0000001f04047819 */ /* 0x000fc800000006ff */
[----:B------:R-:W0:Y:S02]  /*297d0*/  SYNCS.PHASECHK.TRANS64.TRYWAIT P0, [R18+URZ+0x2e820], R4 ;  /* 0x02e82004120075a7 */ /* 0x000e24000800017f */
[----:B0-----:R-:W-:Y:S05]  /*297e0*/  @!P0 BRA `(.L_x_2494) ;  /* 0x0000009000088947 */ /* 0x001fea0003800000 */
.L_x_2741:
[----:B------:R-:W-:Y:S05]  /*297f0*/  BSYNC B1 ;  /* 0x0000000000017941 */ /* 0x000fea0003800000 */
.L_x_2493:
        /* <DEDUP_REMOVED lines=12> */
.L_x_2742:
[----:B------:R-:W-:Y:S05]  /*298c0*/  BSYNC B2 ;  /* 0x0000000000027941 */ /* 0x000fea0003800000 */
.L_x_2497:
        /* <DEDUP_REMOVED lines=9> */
.L_x_2500:
[----:B------:R-:W-:Y:S05]  /*29960*/  BSYNC B2 ;  /* 0x0000000000027941 */ /* 0x000fea0003800000 */
.L_x_2499:
[----:B------:R-:W2:Y:S01]  /*29970*/  LDL R5, [R1+0x14] ;  /* 0x0000140001057983 */ /* 0x000ea20000100800 */
[----:B------:R-:W-:Y:S01]  /*29980*/  IMAD.MOV.U32 R11, RZ, RZ, RZ ;  /* 0x000000ffff0b7224 */ /* 0x000fe200078e00ff */
[----:B------:R-:W-:Y:S01]  /*29990*/  UIADD3 UR4, UP0, UR36, 0x570, URZ ;  /* 0x0000057024047890 */ /* 0x000fe2000ff1e03f */
[----:B0-----:R-:W-:Y:S01]  /*299a0*/  IMAD R4, R8, 0xe0, R0 ;  /* 0x000000e008047824 */ /* 0x001fe200078e0200 */
[----:B------:R-:W-:Y:S01]  /*299b0*/  PLOP3.LUT P0, PT, PT, PT, PT, 0x80, 0x0 ;  /* 0x000000000000781c */ /* 0x000fe20003f0f070 */
[----:B------:R-:W-:Y:S01]  /*299c0*/  UMOV UR6, 0x0 ;  /* 0x0000000000067882 */ /* 0x000fe20000000000 */
[----:B------:R-:W-:Y:S01]  /*299d0*/  R2UR UR10, R11 ;  /* 0x000000000b0a72ca */ /* 0x000fe200000e0000 */
[----:B------:R-:W-:Y:S01]  /*299e0*/  VIADD R4, R4, 0xffffff20 ;  /* 0xffffff2004047836 */ /* 0x000fe20000000000 */
[----:B------:R-:W-:Y:S01]  /*299f0*/  UIADD3.X UR5, URZ, UR37, URZ, UP0, !UPT ;  /* 0x000000253f057290 */ /* 0x000fe200087fe43f */
[----:B------:R-:W-:Y:S01]  /*29a00*/  UMOV UR7, 0x12f00000 ;  /* 0x12f0000000077882 */ /* 0x000fe20000000000 */
[----:B--2---:R-:W-:-:S02]  /*29a10*/  IMAD R10, R5, 0x7000, R18 ;  /* 0x00007000050a7824 */ /* 0x004fc400078e0212 */
[----:B------:R-:W-:-:S03]  /*29a20*/  VIADD R5, R7, 0x2e890 ;  /* 0x0002e89007057836 */ /* 0x000fc60000000000 */
[----:B------:R-:W-:-:S07]  /*29a30*/  IADD3 R6, R10, 0x20400, RZ ;  /* 0x000204000a067810 */ /* 0x000fce0007ffe0ff */
.L_x_2501:
        /* <DEDUP_REMOVED lines=13> */
.L_x_2743:
[----:B------:R-:W-:Y:S05]  /*29b10*/  BSYNC B2 ;  /* 0x0000000000027941 */ /* 0x000fea0003800000 */
.L_x_2502:
[----:B------:R-:W-:Y:S01]  /*29b20*/  BSSY B2, `(.L_x_2504) ;  /* 0x000000b000027945 */ /* 0x000fe20003800000 */
[----:B------:R-:W-:Y:S02]  /*29b30*/  IMAD.MOV.U32 R12, RZ, RZ, 0x0 ;  /* 0x00000000ff0c7424 */ /* 0x000fe400078e00ff */
[----:B------:R-:W-:Y:S01]  /*29b40*/  IMAD.MOV.U32 R13, RZ, RZ, 0x12f00000 ;  /* 0x12f00000ff0d7424 */ /* 0x000fe200078e00ff */
[----:B------:R-:W-:Y:S06]  /*29b50*/  @P1 BRA `(.L_x_2505) ;  /* 0x00000000001c1947 */ /* 0x000fec0003800000 */
[----:B------:R-:W2:Y:S02]  /*29b60*/  S2R R5, SR_TID.X ;  /* 0x0000000000057919 */ /* 0x000ea40000002100 */
[----:B--2---:R-:W-:Y:S01]  /*29b70*/  LOP3.LUT R6, R5, 0x1f, RZ, 0xc0, !PT ;  /* 0x0000001f05067812 */ /* 0x004fe200078ec0ff */
[----:B------:R-:W-:-:S03]  /*29b80*/  IMAD.MOV.U32 R5, RZ, RZ, 0x7000 ;  /* 0x00007000ff057424 */ /* 0x000fc600078e00ff */
[----:B------:R-:W-:Y:S01]  /*29b90*/  ISETP.NE.AND P0, PT, R6, RZ, PT ;  /* 0x000000ff0600720c */ /* 0x000fe20003f05270 */
[----:B------:R2:W-:-:S12]  /*29ba0*/  SYNCS.ARRIVE.TRANS64 RZ, [R7+URZ+0x2e8b0], R5 ;  /* 0x02e8b00507ff79a7 */ /* 0x0005d8000800003f */
[----:B--2---:R-:W-:Y:S05]  /*29bb0*/  @!P0 BRA `(.L_x_2505) ;  /* 0x0000000000048947 */ /* 0x004fea0003800000 */
[----:B------:R-:W-:Y:S01]  /*29bc0*/  BPT.TRAP 0x1 ;  /* 0x000000040000795c */ /* 0x000fe20000300000 */
.L_x_2505:
[----:B------:R-:W-:Y:S05]  /*29bd0*/  BSYNC B2 ;  /* 0x0000000000027941 */ /* 0x000fea0003800000 */
.L_x_2504:
        /* <DEDUP_REMOVED lines=8> */
.L_x_2506:
        /* <DEDUP_REMOVED lines=10> */
.L_x_2496:
[----:B------:R-:W-:Y:S05]  /*29d00*/  BSYNC B1 ;  /* 0x0000000000017941 */ /* 0x000fea0003800000 */
.L_x_2495:
        /* <DEDUP_REMOVED lines=13> */
.L_x_2519:
        /* <DEDUP_REMOVED lines=8> */
[----:B------:R-:W-:Y:S01]  /*29e60*/  ISETP.NE.AND P2, PT, R7, RZ, PT ;  /* 0x000000ff0700720c */ /* 0x000fe20003f45270 */
[----:B--2---:R-:W-:Y:S01]  /*29e70*/  IMAD R5, R5, 0x8, R18 ;  /* 0x0000000805057824 */ /* 0x004fe200078e0212 */
[----:B---3--:R-:W-:-:S04]  /*29e80*/  SHF.L.U32 R6, R6, 0x1f, RZ ;  /* 0x0000001f06067819 */ /* 0x008fc800000006ff */
[----:B------:R-:W0:Y:S02]  /*29e90*/  SYNCS.PHASECHK.TRANS64.TRYWAIT P1, [R5+URZ+0x2e8a0], R6 ;  /* 0x02e8a006050075a7 */ /* 0x000e24000802017f */
[----:B0-----:R-:W-:Y:S05]  /*29ea0*/  @!P1 BRA `(.L_x_2510) ;  /* 0x0000008800949947 */ /* 0x001fea0003800000 */
.L_x_2744:
[----:B------:R-:W-:Y:S05]  /*29eb0*/  BSYNC B2 ;  /* 0x0000000000027941 */ /* 0x000fea0003800000 */
.L_x_2509:
        /* <DEDUP_REMOVED lines=9> */
.L_x_2512:
[----:B------:R-:W-:Y:S05]  /*29f50*/  BSYNC B2 ;  /* 0x0000000000027941 */ /* 0x000fea0003800000 */
.L_x_2511:
[----:B------:R-:W2:Y:S01]  /*29f60*/  LDL R7, [R1+0x14] ;  /* 0x0000140001077983 */ /* 0x000ea20000100800 */
[----:B------:R-:W-:Y:S01]  /*29f70*/  MOV R11, RZ ;  /* 0x000000ff000b7202 */ /* 0x000fe20000000f00 */
[----:B------:R-:W-:Y:S01]  /*29f80*/  UIADD3 UR4, UP0, UR36, 0x570, URZ ;  /* 0x0000057024047890 */ /* 0x000fe2000ff1e03f */
[----:B------:R-:W-:Y:S01]  /*29f90*/  PLOP3.LUT P1, PT, PT, PT, PT, 0x80, 0x0 ;  /* 0x000000000000781c */ /* 0x000fe20003f2f070 */
[----:B------:R-:W-:Y:S01]  /*29fa0*/  IMAD R8, R4, 0xe0, R0 ;  /* 0x000000e004087824 */ /* 0x000fe200078e0200 */
[----:B------:R-:W-:Y:S01]  /*29fb0*/  R2UR UR10, R11 ;  /* 0x000000000b0a72ca */ /* 0x000fe200000e0000 */
[----:B------:R-:W-:Y:S01]  /*29fc0*/  VIADD R9, R5, 0x2e890 ;  /* 0x0002e89005097836 */ /* 0x000fe20000000000 */
[----:B------:R-:W-:Y:S01]  /*29fd0*/  UIADD3.X UR5, URZ, UR37, URZ, UP0, !UPT ;  /* 0x000000253f057290 */ /* 0x000fe200087fe43f */
[----:B------:R-:W-:Y:S01]  /*29fe0*/  UMOV UR6, 0x0 ;  /* 0x0000000000067882 */ /* 0x000fe20000000000 */
[----:B------:R-:W-:Y:S01]  /*29ff0*/  UMOV UR7, 0x12f00000 ;  /* 0x12f0000000077882 */ /* 0x000fe20000000000 */
[----:B--2---:R-:W-:-:S04]  /*2a000*/  IMAD R7, R7, 0x7000, R18 ;  /* 0x0000700007077824 */ /* 0x004fc800078e0212 */
[----:B------:R-:W-:-:S07]  /*2a010*/  VIADD R10, R7, 0x20400 ;  /* 0x00020400070a7836 */ /* 0x000fce0000000000 */
.L_x_2513:
        /* <DEDUP_REMOVED lines=13> */
.L_x_2745:
[----:B------:R-:W-:Y:S05]  /*2a0f0*/  BSYNC B2 ;  /* 0x0000000000027941 */ /* 0x000fea0003800000 */
.L_x_2514:
        /* <DEDUP_REMOVED lines=11> */
.L_x_2517:
[----:B------:R-:W-:Y:S05]  /*2a1b0*/  BSYNC B2 ;  /* 0x0000000000027941 */ /* 0x000fea0003800000 */
.L_x_2516:
        /* <DEDUP_REMOVED lines=8> */
.L_x_2518:
        /* <DEDUP_REMOVED lines=10> */
.L_x_2508:
[----:B------:R-:W-:Y:S05]  /*2a2e0*/  BSYNC B1 ;  /* 0x0000000000017941 */ /* 0x000fea0003800000 */
.L_x_2507:
[----:B------:R-:W0:Y:S04]  /*2a2f0*/  LDL.LU R6, [R1+0x14] ;  /* 0x0000140001067983 */ /* 0x000e280000300800 */
[----:B------:R-:W2:Y:S01]  /*2a300*/  LDL.LU R9, [R1+0x1c] ;  /* 0x00001c0001097983 */ /* 0x000ea20000300800 */
[C---:B------:R-:W-:Y:S01]  /*2a310*/  ISETP.GT.AND P2, PT, R4.reuse, R3, PT ;  /* 0x000000030400720c */ /* 0x040fe20003f44270 */
[----:B------:R-:W-:Y:S02]  /*2a320*/  VIADD R4, R4, 0xffffffff ;  /* 0xffffffff04047836 */ /* 0x000fe40000000000 */
[----:B0-----:R-:W-:-:S05]  /*2a330*/  VIADD R5, R6, 0x1 ;  /* 0x0000000106057836 */ /* 0x001fca0000000000 */
[----:B------:R-:W-:-:S04]  /*2a340*/  ISETP.NE.AND P1, PT, R5, 0x2, PT ;  /* 0x000000020500780c */ /* 0x000fc80003f25270 */
[----:B------:R-:W-:Y:S02]  /*2a350*/  SEL R6, RZ, 0x1, P1 ;  /* 0x00000001ff067807 */ /* 0x000fe40000800000 */
[----:B------:R-:W-:Y:S02]  /*2a360*/  SEL R5, R5, RZ, P1 ;  /* 0x000000ff05057207 */ /* 0x000fe40000800000 */
[----:B--2---:R-:W-:-:S05]  /*2a370*/  LOP3.LUT R9, R9, R6, RZ, 0x3c, !PT ;  /* 0x0000000609097212 */ /* 0x004fca00078e3cff */
[----:B------:R1:W-:Y:S04]  /*2a380*/  STL [R1+0x1c], R9 ;  /* 0x00001c0901007387 */ /* 0x0003e80000100800 */
[----:B------:R1:W-:Y:S01]  /*2a390*/  STL [R1+0x14], R5 ;  /* 0x0000140501007387 */ /* 0x0003e20000100800 */
[----:B------:R-:W-:Y:S05]  /*2a3a0*/  @P2 BRA `(.L_x_2519) ;  /* 0xfffffff8008c2947 */ /* 0x000fea000383ffff */
.L_x_2489:
[----:B------:R-:W-:Y:S05]  /*2a3b0*/  BSYNC B0 ;  /* 0x0000000000007941 */ /* 0x000fea0003800000 */
.L_x_2488:
[----:B01----:R-:W2:Y:S01]  /*2a3c0*/  LDL R5, [R1+0x4] ;  /* 0x0000040001057983 */ /* 0x003ea20000100800 */
[----:B------:R-:W0:Y:S01]  /*2a3d0*/  LDC R0, c[0x0][0x448] ;  /* 0x00011200ff007b82 */ /* 0x000e220000000800 */
[----:B------:R-:W-:Y:S01]  /*2a3e0*/  ISETP.NE.AND P2, PT, R17, RZ, PT ;  /* 0x000000ff1100720c */ /* 0x000fe20003f45270 */
[----:B------:R-:W-:Y:S05]  /*2a3f0*/  @!P0 WARPSYNC.ALL ;  /* 0x0000000000008948 */ /* 0x000fea0003800000 */
[----:B------:R-:W-:Y:S07]  /*2a400*/  BSSY B0, `(.L_x_2520) ;  /* 0x000002d000007945 */ /* 0x000fee0003800000 */
[----:B------:R-:W1:Y:S08]  /*2a410*/  @!P2 LDC R17, c[0x0][0x9f0] ;  /* 0x00027c00ff11ab82 */ /* 0x000e700000000800 */
[----:B------:R-:W-:Y:S01]  /*2a420*/  @!P0 BAR.SYNC.DEFER_BLOCKING 0xc, 0x180 ;  /* 0x0306000000008b1d */ /* 0x000fe20000010000 */
[----:B0-----:R-:W-:-:S13]  /*2a430*/  ISETP.NE.AND P1, PT, R0, 0x1, PT ;  /* 0x000000010000780c */ /* 0x001fda0003f25270 */
[----:B------:R-:W0:Y:S08]  /*2a440*/  @P1 LDC R2, c[0x0][0x44c] ;  /* 0x00011300ff021b82 */ /* 0x000e300000000800 */
[----:B------:R-:W3:Y:S01]  /*2a450*/  @P1 LDC R3, c[0x0][0x450] ;  /* 0x00011400ff031b82 */ /* 0x000ee20000000800 */
[----:B--2---:R-:W-:-:S05]  /*2a460*/  LEA R0, R5, 0x7f, 0x7 ;  /* 0x0000007f05007811 */ /* 0x004fca00078e38ff */
[----:B0-----:R-:W-:-:S05]  /*2a470*/  @P1 IMAD.HI.U32 R2, R0, R2, RZ ;  /* 0x0000000200021227 */ /* 0x001fca00078e00ff */
[----:B---3--:R-:W-:Y:S01]  /*2a480*/  @P1 SHF.R.U32.HI R0, RZ, R3, R2 ;  /* 0x00000003ff001219 */ /* 0x008fe20000011602 */
[----:B------:R-:W-:-:S03]  /*2a490*/  IMAD.MOV.U32 R2, RZ, RZ, RZ ;  /* 0x000000ffff027224 */ /* 0x000fc600078e00ff */
[----:B------:R-:W-:Y:S01]  /*2a4a0*/  IADD3 R3, R21, R0, RZ ;  /* 0x0000000015037210 */ /* 0x000fe20007ffe0ff */
[----:B------:R-:W-:-:S04]  /*2a4b0*/  IMAD.MOV.U32 R0, RZ, RZ, RZ ;  /* 0x000000ffff007224 */ /* 0x000fc800078e00ff */
[----:B------:R-:W-:-:S05]  /*2a4c0*/  IMAD.HI R2, R3, -0x6db6db6d, R2 ;  /* 0x9249249303027827 */ /* 0x000fca00078e0202 */
[----:B------:R-:W-:-:S04]  /*2a4d0*/  SHF.R.U32.HI R4, RZ, 0x1f, R2 ;  /* 0x0000001fff047819 */ /* 0x000fc80000011602 */
[----:B------:R-:W-:-:S04]  /*2a4e0*/  LEA.HI.SX32 R4, R2, R4, 0x19 ;  /* 0x0000000402047211 */ /* 0x000fc800078fcaff */
[----:B------:R-:W-:-:S04]  /*2a4f0*/  VIMNMX R4, R20, R4, PT ;  /* 0x0000000414047248 */ /* 0x000fc80003fe0100 */
[----:B------:R-:W-:-:S13]  /*2a500*/  ISETP.GE.AND P1, PT, R4, 0x1, PT ;  /* 0x000000010400780c */ /* 0x000fda0003f26270 */
[----:B-1----:R-:W-:Y:S05]  /*2a510*/  @!P1 BRA `(.L_x_2521) ;  /* 0x00000000006c9947 */ /* 0x002fea0003800000 */
        /* <DEDUP_REMOVED lines=10> */
[----:B------:R-:W-:-:S03]  /*2a5c0*/  IADD3 R5, R17, -0x1, R4 ;  /* 0xffffffff11057810 */ /* 0x000fc60007ffe004 */
[----:B------:R-:W-:Y:S01]  /*2a5d0*/  IMAD.MOV R2, RZ, RZ, -R2 ;  /* 0x000000ffff027224 */ /* 0x000fe200078e0a02 */
[----:B------:R-:W-:Y:S02]  /*2a5e0*/  IABS R3, R5 ;  /* 0x0000000500037213 */ /* 0x000fe40000000000 */
[----:B------:R-:W-:Y:S01]  /*2a5f0*/  LOP3.LUT R5, R5, R17, RZ, 0x3c, !PT ;  /* 0x0000001105057212 */ /* 0x000fe200078e3cff */
[----:B------:R-:W-:Y:S02]  /*2a600*/  IMAD.MOV.U32 R6, RZ, RZ, R2 ;  /* 0x000000ffff067224 */ /* 0x000fe400078e0002 */
        /* <DEDUP_REMOVED lines=12> */
.L_x_2521:
[----:B------:R-:W-:Y:S05]  /*2a6d0*/  BSYNC B0 ;  /* 0x0000000000007941 */ /* 0x000fea0003800000 */
.L_x_2520:
[----:B------:R-:W2:Y:S02]  /*2a6e0*/  LDL.LU R2, [R1+0x24] ;  /* 0x0000240001027983 */ /* 0x000ea40000300800 */
[----:B--2---:R-:W-:-:S05]  /*2a6f0*/  IMAD R3, R2, R0, RZ ;  /* 0x0000000002037224 */ /* 0x004fca00078e02ff */
[----:B------:R-:W-:Y:S01]  /*2a700*/  VIADDMNMX R2, R3, R0, R4, PT ;  /* 0x0000000003027246 */ /* 0x000fe20003800104 */
[----:B------:R0:W-:Y:S03]  /*2a710*/  STL [R1+0x24], R3 ;  /* 0x0000240301007387 */ /* 0x0001e60000100800 */
[----:B------:R-:W-:Y:S01]  /*2a720*/  ISETP.GT.AND P0, PT, R2, R3, PT ;  /* 0x000000030200720c */ /* 0x000fe20003f04270 */
[----:B------:R0:W-:-:S12]  /*2a730*/  STL [R1+0x48], R2 ;  /* 0x0000480201007387 */ /* 0x0001d80000100800 */
        /* <DEDUP_REMOVED lines=8> */
[----:B------:R-:W0:Y:S01]  /*2a7c0*/  FLO.U32 R0, UR4 ;  /* 0x0000000400007d00 */ /* 0x000e2200080e0000 */
[----:B------:R-:W-:-:S07]  /*2a7d0*/  ULDC.64 UR6, c[0x0][0x208] ;  /* 0x0000820000067ab9 */ /* 0x000fce0000000a00 */
[----:B------:R-:W1:Y:S01]  /*2a7e0*/  POPC R2, UR4 ;  /* 0x0000000400027d09 */ /* 0x000e620008000000 */
[----:B0-----:R-:W-:-:S13]  /*2a7f0*/  ISETP.EQ.U32.AND P0, PT, R0, R3, PT ;  /* 0x000000030000720c */ /* 0x001fda0003f02070 */
[----:B-1----:R-:W2:Y:S01]  /*2a800*/  @P0 ATOMG.E.ADD.STRONG.GPU PT, R5, desc[UR6][R4.64], R2 ;  /* 0x00000002040509a8 */ /* 0x002ea200081ee1c6 */
[----:B------:R-:W0:Y:S02]  /*2a810*/  S2R R3, SR_LTMASK ;  /* 0x0000000000037919 */ /* 0x000e240000003900 */
[----:B0-----:R-:W-:-:S06]  /*2a820*/  LOP3.LUT R3, R3, UR4, RZ, 0xc0, !PT ;  /* 0x0000000403037c12 */ /* 0x001fcc000f8ec0ff */
[----:B------:R-:W0:Y:S01]  /*2a830*/  POPC R3, R3 ;  /* 0x0000000300037309 */ /* 0x000e220000000000 */
[----:B--2---:R-:W0:Y:S02]  /*2a840*/  SHFL.IDX PT, R0, R5, R0, 0x1f ;  /* 0x00001f0005007589 */ /* 0x004e2400000e0000 */
[----:B0-----:R-:W-:-:S05]  /*2a850*/  IADD3 R0, R0, UR40, R3 ;  /* 0x0000002800007c10 */ /* 0x001fca000fffe003 */
[----:B------:R1:W-:Y:S01]  /*2a860*/  STL [R1], R0 ;  /* 0x0000000001007387 */ /* 0x0003e20000100800 */
[----:B------:R-:W-:Y:S05]  /*2a870*/  BRA `(.L_x_2523) ;  /* 0x0000003000ac7947 */ /* 0x000fea0003800000 */
.L_x_2522:
        /* <DEDUP_REMOVED lines=9> */
[----:B------:R-:W-:Y:S01]  /*2a910*/  MOV R8, 0x70 ;  /* 0x0000007000087802 */ /* 0x000fe20000000f00 */
[----:B------:R-:W0:Y:S01]  /*2a920*/  LDC.64 R2, c[0x4][R2] ;  /* 0x0100000002027b82 */ /* 0x000e220000000a00 */
[----:B------:R-:W-:Y:S02]  /*2a930*/  IMAD.U32 R5, RZ, RZ, UR7 ;  /* 0x00000007ff057e24 */ /* 0x000fe4000f8e00ff */
[----:B------:R-:W-:Y:S02]  /*2a940*/  IMAD.U32 R6, RZ, RZ, UR8 ;  /* 0x00000008ff067e24 */ /* 0x000fe4000f8e00ff */
[----:B------:R-:W-:-:S02]  /*2a950*/  IMAD.U32 R7, RZ, RZ, UR9 ;  /* 0x00000009ff077e24 */ /* 0x000fc4000f8e00ff */
[----:B------:R-:W-:Y:S02]  /*2a960*/  IMAD.U32 R10, RZ, RZ, UR4 ;  /* 0x00000004ff0a7e24 */ /* 0x000fe4000f8e00ff */
[----:B------:R-:W-:Y:S02]  /*2a970*/  IMAD.U32 R11, RZ, RZ, UR5 ;  /* 0x00000005ff0b7e24 */ /* 0x000fe4000f8e00ff */
[----:B------:R-:W-:Y:S02]  /*2a980*/  IMAD.MOV.U32 R12, RZ, RZ, 0x1 ;  /* 0x00000001ff0c7424 */ /* 0x000fe400078e00ff */
[----:B------:R-:W-:-:S07]  /*2a990*/  IMAD.MOV.U32 R13, RZ, RZ, RZ ;  /* 0x000000ffff0d7224 */ /* 0x000fce00078e00ff */
[----:B------:R-:W-:-:S07]  /*2a9a0*/  LEPC R20, `(.L_x_2525) ;  /* 0x000000001014794e */ /* 0x000fce0000000000 */
[----:B0-----:R-:W-:Y:S05]  /*2a9b0*/  CALL.ABS.NOINC R2 ;  /* 0x0000000002007343 */ /* 0x001fea0003c00000 */
.L_x_2525:
[----:B------:R-:W-:Y:S05]  /*2a9c0*/  BSYNC B6 ;  /* 0x0000000000067941 */ /* 0x000fea0003800000 */
.L_x_2524:
        /* <DEDUP_REMOVED lines=13> */
[----:B------:R-:W-:Y:S01]  /*2aaa0*/  MOV R8, 0x70 ;  /* 0x0000007000087802 */ /* 0x000fe20000000f00 */
[----:B------:R-:W1:Y:S01]  /*2aab0*/  LDC.64 R2, c[0x4][R2] ;  /* 0x0100000002027b82 */ /* 0x000e620000000a00 */
        /* <DEDUP_REMOVED lines=8> */
[----:B01----:R-:W-:Y:S05]  /*2ab40*/  CALL.ABS.NOINC R2 ;  /* 0x0000000002007343 */ /* 0x003fea0003c00000 */
.L_x_2527:
[----:B------:R-:W-:Y:S05]  /*2ab50*/  BSYNC B6 ;  /* 0x0000000000067941 */ /* 0x000fea0003800000 */
.L_x_2526:
        /* <DEDUP_REMOVED lines=20> */
.L_x_2529:
[----:B------:R-:W-:Y:S05]  /*2aca0*/  BSYNC B6 ;  /* 0x0000000000067941 */ /* 0x000fea0003800000 */
.L_x_2528:
        /* <DEDUP_REMOVED lines=19> */
.L_x_2531:
[----:B------:R-:W-:Y:S05]  /*2ade0*/  BSYNC B6 ;  /* 0x0000000000067941 */ /* 0x000fea0003800000 */
.L_x_2530:
[----:B------:R-:W2:Y:S01]  /*2adf0*/  LDL.LU R2, [R1+0x28] ;  /* 0x0000280001027983 */ /* 0x000ea20000300800 */
[----:B------:R-:W-:-:S03]  /*2ae00*/  ULDC.64 UR4, c[0x0][0x9f8] ;  /* 0x00027e0000047ab9 */ /* 0x000fc60000000a00 */
[----:B0-----:R-:W3:Y:S04]  /*2ae10*/  LDL.LU R17, [R1+0x3c] ;  /* 0x00003c0001117983 */ /* 0x001ee80000300800 */
[----:B------:R-:W4:Y:S01]  /*2ae20*/  LDL R8, [R1+0x8] ;  /* 0x0000080001087983 */ /* 0x000f220000100800 */
[----:B------:R-:W-:Y:S01]  /*2ae30*/  ISETP.NE.U32.AND P0, PT, RZ, UR4, PT ;  /* 0x00000004ff007c0c */ /* 0x000fe2000bf05070 */
[----:B------:R-:W-:-:S03]  /*2ae40*/  ULDC.64 UR6, c[0x0][0x208] ;  /* 0x0000820000067ab9 */ /* 0x000fc60000000a00 */
[----:B------:R-:W-:-:S13]  /*2ae50*/  ISETP.NE.AND.EX P0, PT, RZ, UR5, PT, P0 ;  /* 0x00000005ff007c0c */ /* 0x000fda000bf05300 */
[----:B--2---:R-:W-:-:S04]  /*2ae60*/  @P0 IADD3 R2, P1, R2, UR4, RZ ;  /* 0x0000000402020c10 */ /* 0x004fc8000ff3e0ff */
[----:B---3--:R-:W-:Y:S01]  /*2ae70*/  @P0 IADD3.X R3, R17, UR5, RZ, P1, !PT ;  /* 0x0000000511030c10 */ /* 0x008fe20008ffe4ff */
[----:B------:R-:W-:-:S04]  /*2ae80*/  ULDC.64 UR4, c[0x0][0xa08] ;  /* 0x0002820000047ab9 */ /* 0x000fc80000000a00 */
[----:B----4-:R0:W2:Y:S02]  /*2ae90*/  @P0 LDG.E R8, desc[UR6][R2.64] ;  /* 0x0000000602080981 */ /* 0x0100a4000c1e1900 */
[----:B0-----:R-:W0:Y:S01]  /*2aea0*/  LDC.64 R2, c[0x0][0x418] ;  /* 0x00010600ff027b82 */ /* 0x001e220000000a00 */
        /* <DEDUP_REMOVED lines=8> */
[----:B------:R-:W0:Y:S02]  /*2af30*/  S2R R0, SR_TID.X ;  /* 0x0000000000007919 */ /* 0x000e240000002100 */
[----:B0-----:R-:W-:-:S04]  /*2af40*/  SHF.R.U32.HI R0, RZ, 0x5, R0 ;  /* 0x00000005ff007819 */ /* 0x001fc80000011600 */
[----:B------:R-:W-:-:S05]  /*2af50*/  LOP3.LUT R0, R0, 0x3, RZ, 0xc0, !PT ;  /* 0x0000000300007812 */ /* 0x000fca00078ec0ff */
[----:B------:R0:W2:Y:S02]  /*2af60*/  SHFL.IDX PT, R14, R0, RZ, 0x1f ;  /* 0x00001fff000e7589 */ /* 0x0000a400000e0000 */
.L_x_2748:
[----:B0-----:R-:W3:Y:S01]  /*2af70*/  LDL.LU R0, [R1+0x20] ;  /* 0x0000200001007983 */ /* 0x001ee20000300800 */
[----:B------:R-:W-:Y:S02]  /*2af80*/  PLOP3.LUT P1, PT, PT, PT, PT, 0x8, 0x0 ;  /* 0x000000000000781c */ /* 0x000fe40003f2e170 */
[----:B--2---:R-:W-:Y:S02]  /*2af90*/  ISETP.NE.AND P0, PT, R14, RZ, PT ;  /* 0x000000ff0e00720c */ /* 0x004fe40003f05270 */
[----:B---3--:R-:W-:-:S09]  /*2afa0*/  LOP3.LUT R0, R0, 0xfffffffe, RZ, 0xc0, !PT ;  /* 0xfffffffe00007812 */ /* 0x008fd200078ec0ff */
[----:B------:R-:W-:-:S05]  /*2afb0*/  @P1 LOP3.LUT R0, R0, 0x1, RZ, 0xfc, !PT ;  /* 0x0000000100001812 */ /* 0x000fca00078efcff */
[----:B------:R0:W-:Y:S01]  /*2afc0*/  STL [R1+0x20], R0 ;  /* 0x0000200001007387 */ /* 0x0001e20000100800 */
[----:B------:R-:W-:Y:S05]  /*2afd0*/  @P0 BRA `(.L_x_2533) ;  /* 0x0000000400680947 */ /* 0x000fea0003800000 */
[----:B------:R-:W-:-:S03]  /*2afe0*/  UMOV UR4, 0xffffffff ;  /* 0xffffffff00047882 */ /* 0x000fc60000000000 */
[----:B------:R-:W-:Y:S05]  /*2aff0*/  BRA.DIV UR4, `(.L_x_2534) ;  /* 0x0000007a049c7947 */ /* 0x000fea000b800000 */
[----:B------:R-:W-:-:S13]  /*2b000*/  ELECT P6, URZ, PT ;  /* 0x00000000003f782f */ /* 0x000fda00038c0000 */
.L_x_2751:
[----:B------:R-:W-:Y:S05]  /*2b010*/  @!P6 BRA `(.L_x_2533) ;  /* 0x000000040058e947 */ /* 0x000fea0003800000 */
[----:B0-----:R-:W2:Y:S01]  /*2b020*/  LDL R0, [R1+0x48] ;  /* 0x0000480001007983 */ /* 0x001ea20000100800 */
[----:B------:R-:W-:-:S04]  /*2b030*/  ISETP.NE.U32.AND P0, PT, R2, RZ, PT ;  /* 0x000000ff0200720c */ /* 0x000fc80003f05070 */
[----:B------:R-:W-:Y:S01]  /*2b040*/  ISETP.NE.AND.EX P0, PT, R3, RZ, PT, P0 ;  /* 0x000000ff0300720c */ /* 0x000fe20003f05300 */
[----:B--2---:R-:W-:-:S12]  /*2b050*/  VIADD R0, R0, 0xffffffff ;  /* 0xffffffff00007836 */ /* 0x004fd80000000000 */
[----:B------:R-:W-:Y:S05]  /*2b060*/  @!P0 BRA `(.L_x_2535) ;  /* 0x0000000000488947 */ /* 0x000fea0003800000 */
[----:B------:R-:W0:Y:S01]  /*2b070*/  LDC R7, c[0x0][0x43c] ;  /* 0x00010f00ff077b82 */ /* 0x000e220000000800 */
[----:B------:R-:W-:Y:S01]  /*2b080*/  ULDC.64 UR4, c[0x0][0x428] ;  /* 0x00010a0000047ab9 */ /* 0x000fe20000000a00 */
        /* <DEDUP_REMOVED lines=16> */
.L_x_2535:
[----:B0-----:R-:W2:Y:S04]  /*2b190*/  LDL R2, [R1+0x10] ;  /* 0x0000100001027983 */ /* 0x001ea80000100800 */
        /* <DEDUP_REMOVED lines=8> */
.L_x_2752:
        /* <DEDUP_REMOVED lines=8> */
.L_x_2537:
        /* <DEDUP_REMOVED lines=19> */
.L_x_2753:
        /* <DEDUP_REMOVED lines=8> */
.L_x_2539:
        /* <DEDUP_REMOVED lines=19> */
.L_x_2533:
[----:B------:R-:W0:Y:S04]  /*2b580*/  LDL.LU R3, [R1+0x40] ;  /* 0x0000400001037983 */ /* 0x000e280000300800 */
[----:B---3--:R-:W2:Y:S01]  /*2b590*/  LDL.LU R4, [R1+0x58] ;  /* 0x0000580001047983 */ /* 0x008ea20000300800 */
        /* <DEDUP_REMOVED lines=10> */
[----:B0-----:R-:W-:Y:S02]  /*2b640*/  SHF.R.S32.HI R0, RZ, 0x1f, R3 ;  /* 0x0000001fff007819 */ /* 0x001fe40000011403 */
[----:B--2---:R-:W-:-:S03]  /*2b650*/  SEL R4, R4, RZ, !P0 ;  /* 0x000000ff04047207 */ /* 0x004fc60004000000 */
        /* <DEDUP_REMOVED lines=19> */
[----:B-1----:R-:W-:Y:S02]  /*2b790*/  IMAD.MOV.U32 R8, RZ, RZ, 0x70 ;  /* 0x00000070ff087424 */ /* 0x002fe400078e00ff */
[----:B------:R-:W-:Y:S02]  /*2b7a0*/  IMAD.MOV.U32 R12, RZ, RZ, 0x1 ;  /* 0x00000001ff0c7424 */ /* 0x000fe400078e00ff */
[----:B------:R-:W-:-:S07]  /*2b7b0*/  IMAD.MOV.U32 R13, RZ, RZ, RZ ;  /* 0x000000ffff0d7224 */ /* 0x000fce00078e00ff */
[----:B------:R-:W-:-:S07]  /*2b7c0*/  LEPC R20, `(.L_x_2541) ;  /* 0x000000001014794e */ /* 0x000fce0000000000 */
[----:B0-----:R-:W-:Y:S05]  /*2b7d0*/  CALL.ABS.NOINC R2 ;  /* 0x0000000002007343 */ /* 0x001fea0003c00000 */
.L_x_2541:
[----:B------:R-:W-:Y:S05]  /*2b7e0*/  BSYNC B6 ;  /* 0x0000000000067941 */ /* 0x000fea0003800000 */
.L_x_2540:
[----:B0-----:R-:W2:Y:S01]  /*2b7f0*/  LDL.LU R0, [R1+0x40] ;  /* 0x0000400001007983 */ /* 0x001ea20000300800 */
[----:B------:R-:W0:Y:S01]  /*2b800*/  LDC R7, c[0x0][0x448] ;  /* 0x00011200ff077b82 */ /* 0x000e220000000800 */
[----:B------:R-:W-:Y:S01]  /*2b810*/  ULDC.64 UR4, c[0x0][0x2d8] ;  /* 0x0000b60000047ab9 */ /* 0x000fe20000000a00 */
[----:B------:R-:W-:Y:S01]  /*2b820*/  ULDC UR6, c[0x0][0x2b8] ;  /* 0x0000ae0000067ab9 */ /* 0x000fe20000000800 */
[----:B------:R-:W3:Y:S04]  /*2b830*/  LDL.LU R4, [R1+0x3c] ;  /* 0x00003c0001047983 */ /* 0x000ee80000300800 */
[----:B------:R-:W3:Y:S04]  /*2b840*/  LDL.LU.64 R2, [R1+0x50] ;  /* 0x0000500001027983 */ /* 0x000ee80000300a00 */
[----:B------:R-:W4:Y:S04]  /*2b850*/  LDL R10, [R1+0x4] ;  /* 0x00000400010a7983 */ /* 0x000f280000100800 */
[----:B-1----:R1:W5:Y:S01]  /*2b860*/  LDL R8, [R1+0x4c] ;  /* 0x00004c0001087983 */ /* 0x0023620000100800 */
[----:B0-----:R-:W-:-:S13]  /*2b870*/  ISETP.NE.AND P0, PT, R7, 0x1, PT ;  /* 0x000000010700780c */ /* 0x001fda0003f05270 */
[----:B------:R-:W0:Y:S01]  /*2b880*/  @P0 LDC R6, c[0x0][0x450] ;  /* 0x00011400ff060b82 */ /* 0x000e220000000800 */
[----:B------:R-:W1:Y:S02]  /*2b890*/  S2R R11, SR_TID.X ;  /* 0x00000000000b7919 */ /* 0x000e640000002100 */
[C---:B-1----:R-:W-:Y:S01]  /*2b8a0*/  IMAD.SHL.U32 R9, R11.reuse, 0x10, RZ ;  /* 0x000000100b097824 */ /* 0x042fe200078e00ff */
[----:B------:R-:W-:-:S04]  /*2b8b0*/  LOP3.LUT R11, R11, 0x7f, RZ, 0xc0, !PT ;  /* 0x0000007f0b0b7812 */ /* 0x000fc800078ec0ff */
[----:B------:R-:W-:Y:S02]  /*2b8c0*/  LOP3.LUT R9, R9, 0x70, RZ, 0xc0, !PT ;  /* 0x0000007009097812 */ /* 0x000fe400078ec0ff */
[----:B---3--:R-:W-:Y:S02]  /*2b8d0*/  MOV R3, R4 ;  /* 0x0000000400037202 */ /* 0x008fe40000000f00 */
[----:B------:R-:W1:Y:S01]  /*2b8e0*/  S2R R4, SR_TID.X ;  /* 0x0000000000047919 */ /* 0x000e620000002100 */
[----:B------:R-:W-:-:S04]  /*2b8f0*/  IMAD.WIDE.U32 R2, R16, UR4, R2 ;  /* 0x0000000410027c25 */ /* 0x000fc8000f8e0002 */
[----:B------:R-:W-:Y:S01]  /*2b900*/  IMAD R3, R16, UR5, R3 ;  /* 0x0000000510037c24 */ /* 0x000fe2000f8e0203 */
[----:B------:R-:W-:Y:S02]  /*2b910*/  ULDC.64 UR4, c[0x0][0x2e0] ;  /* 0x0000b80000047ab9 */ /* 0x000fe40000000a00 */
[----:B--2---:R-:W-:Y:S02]  /*2b920*/  IMAD R0, R0, UR4, RZ ;  /* 0x0000000400007c24 */ /* 0x004fe4000f8e02ff */
[----:B------:R-:W-:-:S04]  /*2b930*/  IMAD.WIDE.U32 R2, R19, UR4, R2 ;  /* 0x0000000413027c25 */ /* 0x000fc8000f8e0002 */
[----:B------:R-:W-:Y:S01]  /*2b940*/  IMAD R0, R19, UR5, R0 ;  /* 0x0000000513007c24 */ /* 0x000fe2000f8e0200 */
[----:B------:R-:W-:-:S03]  /*2b950*/  ULDC.64 UR4, c[0x0][0x2d0] ;  /* 0x0000b40000047ab9 */ /* 0x000fc60000000a00 */
[----:B------:R-:W-:Y:S01]  /*2b960*/  IMAD.IADD R3, R3, 0x1, R0 ;  /* 0x0000000103037824 */ /* 0x000fe200078e0200 */
[C---:B-1----:R-:W-:Y:S01]  /*2b970*/  LOP3.LUT R5, R4.reuse, 0x7f, RZ, 0xc0, !PT ;  /* 0x0000007f04057812 */ /* 0x042fe200078ec0ff */
[----:B------:R-:W-:-:S03]  /*2b980*/  IMAD.SHL.U32 R4, R4, 0x10, RZ ;  /* 0x0000001004047824 */ /* 0x000fc600078e00ff */
[----:B------:R-:W-:-:S04]  /*2b990*/  SHF.R.U32.HI R5, RZ, 0x3, R5 ;  /* 0x00000003ff057819 */ /* 0x000fc80000011605 */
[----:B------:R-:W-:Y:S02]  /*2b9a0*/  LOP3.LUT R4, R5, 0x70, R4, 0xf8, !PT ;  /* 0x0000007005047812 */ /* 0x000fe400078ef804 */
[----:B------:R-:W1:Y:S03]  /*2b9b0*/  @P0 LDC R5, c[0x0][0x44c] ;  /* 0x00011300ff050b82 */ /* 0x000e660000000800 */
[----:B----4-:R-:W-:-:S04]  /*2b9c0*/  IMAD R4, R10, 0x80, R4 ;  /* 0x000000800a047824 */ /* 0x010fc800078e0204 */
[----:B------:R-:W-:Y:S02]  /*2b9d0*/  IMAD.MOV.U32 R0, RZ, RZ, R4 ;  /* 0x000000ffff007224 */ /* 0x000fe400078e0004 */
[----:B-1----:R-:W-:-:S05]  /*2b9e0*/  @P0 IMAD.HI.U32 R5, R4, R5, RZ ;  /* 0x0000000504050227 */ /* 0x002fca00078e00ff */
        /* <DEDUP_REMOVED lines=21> */
[----:B------:R-:W-:Y:S01]  /*2bb40*/  IMAD R2, R10, 0x80, R19 ;  /* 0x000000800a027824 */ /* 0x000fe200078e0213 */
[----:B------:R-:W-:-:S04]  /*2bb50*/  ULDC.64 UR4, c[0x0][0x208] ;  /* 0x0000820000047ab9 */ /* 0x000fc80000000a00 */
[----:B------:R-:W-:Y:S01]  /*2bb60*/  IADD3 R5, R2, 0x10, RZ ;  /* 0x0000001002057810 */ /* 0x000fe20007ffe0ff */
[----:B--2---:R-:W-:Y:S02]  /*2bb70*/  IMAD R0, R6, R7, RZ ;  /* 0x0000000706007224 */ /* 0x004fe400078e02ff */
[----:B------:R-:W0:Y:S03]  /*2bb80*/  SHFL.IDX PT, R7, R4, RZ, 0x181f ;  /* 0x00181fff04077589 */ /* 0x000e2600000e0000 */
[----:B------:R-:W-:Y:S01]  /*2bb90*/  ISETP.GE.AND P1, PT, R2, R0, PT ;  /* 0x000000000200720c */ /* 0x000fe20003f26270 */
[----:B------:R-:W1:-:S12]  /*2bba0*/  SHFL.IDX PT, R6, R3, RZ, 0x181f ;  /* 0x00181fff03067589 */ /* 0x000e5800000e0000 */
        /* <DEDUP_REMOVED lines=62> */
.L_x_2770:
[----:B------:R-:W-:Y:S01]  /*2bf90*/  VIADD R2, R2, 0x70 ;  /* 0x0000007002027836 */ /* 0x000fe20000000000 */
[----:B------:R-:W-:-:S04]  /*2bfa0*/  ULDC.64 UR4, c[0x0][0x208] ;  /* 0x0000820000047ab9 */ /* 0x000fc80000000a00 */
        /* <DEDUP_REMOVED lines=9> */
.L_x_2543:
        /* <DEDUP_REMOVED lines=18> */
.L_x_2771:
[----:B------:R-:W-:Y:S05]  /*2c160*/  BSYNC B0 ;  /* 0x0000000000007941 */ /* 0x000fea0003800000 */
.L_x_2544:
[----:B------:R-:W2:Y:S04]  /*2c170*/  LDL.LU R3, [R1+0x48] ;  /* 0x0000480001037983 */ /* 0x000ea80000300800 */
[----:B------:R-:W3:Y:S01]  /*2c180*/  LDL R2, [R1+0x24] ;  /* 0x0000240001027983 */ /* 0x000ee20000100800 */
[----:B--2---:R-:W-:-:S05]  /*2c190*/  VIADD R3, R3, 0xfffffffe ;  /* 0xfffffffe03037836 */ /* 0x004fca0000000000 */
[----:B---3--:R-:W-:-:S13]  /*2c1a0*/  ISETP.GE.AND P0, PT, R3, R2, PT ;  /* 0x000000020300720c */ /* 0x008fda0003f06270 */
[----:B------:R-:W-:Y:S05]  /*2c1b0*/  @!P0 BRA `(.L_x_2546) ;  /* 0x0000000c00e88947 */ /* 0x000fea0003800000 */
[----:B0-----:R0:W5:Y:S04]  /*2c1c0*/  LDL.LU R0, [R1+0x10] ;  /* 0x0000100001007983 */ /* 0x0011680000300800 */
[----:B------:R0:W5:Y:S02]  /*2c1d0*/  LDL.LU R2, [R1+0x18] ;  /* 0x0000180001027983 */ /* 0x0001640000300800 */
.L_x_2566:
        /* <DEDUP_REMOVED lines=21> */
[----:B------:R-:W-:Y:S01]  /*2c330*/  ULDC.64 UR8, c[0x0][0x208] ;  /* 0x0000820000087ab9 */ /* 0x000fe20000000a00 */
        /* <DEDUP_REMOVED lines=15> */
.L_x_2549:
        /* <DEDUP_REMOVED lines=8> */
.L_x_2772:
[----:B------:R-:W-:Y:S05]  /*2c4b0*/  BSYNC B1 ;  /* 0x0000000000017941 */ /* 0x000fea0003800000 */
.L_x_2550:
        /* <DEDUP_REMOVED lines=9> */
.L_x_2553:
[----:B------:R-:W-:Y:S05]  /*2c550*/  BSYNC B1 ;  /* 0x0000000000017941 */ /* 0x000fea0003800000 */
.L_x_2552:
        /* <DEDUP_REMOVED lines=13> */
.L_x_2554:
        /* <DEDUP_REMOVED lines=13> */
.L_x_2773:
[----:B------:R-:W-:Y:S05]  /*2c700*/  BSYNC B1 ;  /* 0x0000000000017941 */ /* 0x000fea0003800000 */
.L_x_2555:
        /* <DEDUP_REMOVED lines=11> */
.L_x_2558:
[----:B------:R-:W-:Y:S05]  /*2c7c0*/  BSYNC B1 ;  /* 0x0000000000017941 */ /* 0x000fea0003800000 */
.L_x_2557:
        /* <DEDUP_REMOVED lines=8> */
.L_x_2559:
        /* <DEDUP_REMOVED lines=10> */
.L_x_2548:
[----:B------:R-:W-:Y:S05]  /*2c8f0*/  BSYNC B0 ;  /* 0x0000000000007941 */ /* 0x000fea0003800000 */
.L_x_2547:
[----:B------:R-:W-:-:S06]  /*2c900*/  UISETP.NE.AND UP0, UPT, UR38, 0x3, UPT ;  /* 0x000000032600788c */ /* 0x000fcc000bf05270 */
[----:B------:R-:W-:-:S13]  /*2c910*/  PLOP3.LUT P0, PT, PT, PT, UP0, 0x80, 0x0 ;  /* 0x000000000000781c */ /* 0x000fda0003f0f008 */
[----:B------:R-:W-:Y:S05]  /*2c920*/  @!P0 BRA `(.L_x_2560) ;  /* 0x0000000000048947 */ /* 0x000fea0003800000 */
[----:B------:R-:W-:Y:S01]  /*2c930*/  BPT.TRAP 0x1 ;  /* 0x000000040000795c */ /* 0x000fe20000300000 */
.L_x_2560:
        /* <DEDUP_REMOVED lines=8> */
.L_x_2774:
[----:B------:R-:W-:Y:S05]  /*2c9c0*/  BSYNC B0 ;  /* 0x0000000000007941 */ /* 0x000fea0003800000 */
.L_x_2561:
[----:B------:R-:W-:Y:S05]  /*2c9d0*/  @!P1 BRA `(.L_x_2563) ;  /* 0x0000000000049947 */ /* 0x000fea0003800000 */
[----:B------:R-:W-:Y:S01]  /*2c9e0*/  BPT.TRAP 0x1 ;  /* 0x000000040000795c */ /* 0x000fe20000300000 */
.L_x_2563:
[----:B------:R-:W-:Y:S01]  /*2c9f0*/  SHF.L.U32 R2, R2, 0x1f, RZ ;  /* 0x0000001f02027819 */ /* 0x000fe200000006ff */
[----:B------:R-:W-:-:S03]  /*2ca00*/  IMAD R12, R0, 0x7000, RZ ;  /* 0x00007000000c7824 */ /* 0x000fc600078e02ff */
[----:B------:R-:W3:Y:S02]  /*2ca10*/  SYNCS.PHASECHK.TRANS64.TRYWAIT P0, [R19+URZ+0x2e860], R2 ;  /* 0x02e86002130075a7 */ /* 0x000ee4000800017f */
[----:B---3--:R-:W-:Y:S05]  /*2ca20*/  @!P0 BRA `(.L_x_2564) ;  /* 0x0000006c00548947 */ /* 0x008fea0003800000 */
.L_x_2775:
[----:B------:R-:W4:Y:S04]  /*2ca30*/  LDL R0, [R1+0x34] ;  /* 0x0000340001007983 */ /* 0x000f280000100800 */
[----:B------:R-:W3:Y:S04]  /*2ca40*/  LDL R14, [R1+0x38] ;  /* 0x00003800010e7983 */ /* 0x000ee80000100800 */
[----:B------:R-:W5:Y:S01]  /*2ca50*/  LDL R13, [R1+0x30] ;  /* 0x00003000010d7983 */ /* 0x000f620000100800 */
[----:B------:R-:W-:Y:S05]  /*2ca60*/  WARPSYNC.ALL ;  /* 0x0000000000007948 */ /* 0x000fea0003800000 */
[----:B----4-:R-:W-:-:S05]  /*2ca70*/  LOP3.LUT R0, R12, R0, RZ, 0xfc, !PT ;  /* 0x000000000c007212 */ /* 0x010fca00078efcff */
[----:B------:R-:W-:Y:S01]  /*2ca80*/  IMAD.IADD R0, R18, 0x1, R0 ;  /* 0x0000000112007824 */ /* 0x000fe200078e0200 */
[----:B-----5:R-:W-:-:S03]  /*2ca90*/  LOP3.LUT R20, R12, R13, RZ, 0xfc, !PT ;  /* 0x0000000d0c147212 */ /* 0x020fc600078efcff */
[----:B---3--:R-:W-:Y:S01]  /*2caa0*/  IMAD.IADD R2, R14, 0x1, R0 ;  /* 0x000000010e027824 */ /* 0x008fe200078e0200 */
[----:B--2---:R-:W2:Y:S01]  /*2cab0*/  LDSM.16.MT88.4 R4, [R0+0xe400] ;  /* 0x00e400000004783b */ /* 0x004ea20000004200 */
[----:B------:R-:W-:Y:S01]  /*2cac0*/  IMAD.IADD R20, R18, 0x1, R20 ;  /* 0x0000000112147824 */ /* 0x000fe200078e0214 */
[C-C-:B--2---:R-:W-:Y:S02]  /*2cad0*/  PRMT R8, R4.reuse, 0x6420, R5.reuse ;  /* 0x0000642004087816 */ /* 0x144fe40000000005 */
[----:B-1----:R-:W-:Y:S02]  /*2cae0*/  PRMT R9, R4, 0x7531, R5 ;  /* 0x0000753104097816 */ /* 0x002fe40000000005 */
[C-C-:B------:R-:W-:Y:S02]  /*2caf0*/  PRMT R10, R6.reuse, 0x6420, R7.reuse ;  /* 0x00006420060a7816 */ /* 0x140fe40000000007 */
[----:B------:R-:W-:Y:S02]  /*2cb00*/  PRMT R11, R6, 0x7531, R7 ;  /* 0x00007531060b7816 */ /* 0x000fe40000000007 */
[----:B------:R-:W1:Y:S04]  /*2cb10*/  LDSM.16.MT88.4 R4, [R2+0xe400] ;  /* 0x00e400000204783b */ /* 0x000e680000004200 */
[----:B------:R1:W-:Y:S02]  /*2cb20*/  STSM.16.M88.4 [R20+0x400], R8 ;  /* 0x0004000814007844 */ /* 0x0003e40000000200 */
        /* <DEDUP_REMOVED lines=85> */
.L_x_2565:
        /* <DEDUP_REMOVED lines=10> */
[C---:B---3--:R-:W-:Y:S02]  /*2d120*/  ISETP.GT.AND P0, PT, R3.reuse, R0, PT ;  /* 0x000000000300720c */ /* 0x048fe40003f04270 */
[----:B------:R4:W5:Y:S01]  /*2d130*/  LDL R0, [R1+0x10] ;  /* 0x0000100001007983 */ /* 0x0009620000100800 */
[----:B------:R-:W-:-:S10]  /*2d140*/  IADD3 R3, R3, -0x1, RZ ;  /* 0xffffffff03037810 */ /* 0x000fd40007ffe0ff */
[----:B----4-:R-:W-:Y:S05]  /*2d150*/  @P0 BRA `(.L_x_2566) ;  /* 0xfffffff000200947 */ /* 0x010fea000383ffff */
.L_x_2546:
        /* <DEDUP_REMOVED lines=8> */
[----:B0----5:R-:W1:Y:S01]  /*2d1e0*/  FLO.U32 R0, UR4 ;  /* 0x0000000400007d00 */ /* 0x021e6200080e0000 */
[----:B------:R-:W-:-:S07]  /*2d1f0*/  ULDC.64 UR6, c[0x0][0x208] ;  /* 0x0000820000067ab9 */ /* 0x000fce0000000a00 */
        /* <DEDUP_REMOVED lines=9> */
.L_x_2568:
[----:B------:R-:W-:Y:S05]  /*2d290*/  BSYNC B0 ;  /* 0x0000000000007941 */ /* 0x000fea0003800000 */
.L_x_2567:
[----:B------:R-:W-:-:S06]  /*2d2a0*/  UISETP.NE.AND UP0, UPT, UR38, 0x3, UPT ;  /* 0x000000032600788c */ /* 0x000fcc000bf05270 */
[----:B------:R-:W-:-:S13]  /*2d2b0*/  PLOP3.LUT P1, PT, PT, PT, UP0, 0x80, 0x0 ;  /* 0x000000000000781c */ /* 0x000fda0003f2f008 */
[----:B------:R-:W-:Y:S05]  /*2d2c0*/  @!P1 BRA `(.L_x_2569) ;  /* 0x0000000000049947 */ /* 0x000fea0003800000 */
[----:B------:R-:W-:Y:S01]  /*2d2d0*/  BPT.TRAP 0x1 ;  /* 0x000000040000795c */ /* 0x000fe20000300000 */
.L_x_2569:
        /* <DEDUP_REMOVED lines=10> */
.L_x_2776:
[----:B------:R-:W-:Y:S05]  /*2d380*/  BSYNC B0 ;  /* 0x0000000000007941 */ /* 0x000fea0003800000 */
.L_x_2570:
[----:B------:R-:W-:Y:S05]  /*2d390*/  @!P2 BRA `(.L_x_2572) ;  /* 0x000000000004a947 */ /* 0x000fea0003800000 */
[----:B------:R-:W-:Y:S01]  /*2d3a0*/  BPT.TRAP 0x1 ;  /* 0x000000040000795c */ /* 0x000fe20000300000 */
.L_x_2572:
[----:B0-----:R-:W3:Y:S02]  /*2d3b0*/  LDL R0, [R1+0x18] ;  /* 0x0000180001007983 */ /* 0x001ee40000100800 */
[----:B---3--:R-:W-:-:S04]  /*2d3c0*/  SHF.L.U32 R0, R0, 0x1f, RZ ;  /* 0x0000001f00007819 */ /* 0x008fc800000006ff */
[----:B------:R-:W0:Y:S02]  /*2d3d0*/  SYNCS.PHASECHK.TRANS64.TRYWAIT P1, [R16+URZ+0x2e860], R0 ;  /* 0x02e86000100075a7 */ /* 0x000e24000802017f */
[----:B0-----:R-:W-:Y:S05]  /*2d3e0*/  @!P1 BRA `(.L_x_2573) ;  /* 0x00000064000c9947 */ /* 0x001fea0003800000 */
.L_x_2777:
[----:B------:R-:W0:Y:S04]  /*2d3f0*/  LDL R17, [R1+0x10] ;  /* 0x0000100001117983 */ /* 0x000e280000100800 */
[----:B------:R-:W3:Y:S04]  /*2d400*/  LDL R2, [R1+0x34] ;  /* 0x0000340001027983 */ /* 0x000ee80000100800 */
[----:B------:R-:W4:Y:S04]  /*2d410*/  LDL R3, [R1+0x38] ;  /* 0x0000380001037983 */ /* 0x000f280000100800 */
[----:B--2---:R-:W2:Y:S01]  /*2d420*/  LDL R12, [R1+0x30] ;  /* 0x00003000010c7983 */ /* 0x004ea20000100800 */
[----:B------:R-:W-:Y:S05]  /*2d430*/  WARPSYNC.ALL ;  /* 0x0000000000007948 */ /* 0x000fea0003800000 */
[----:B0-----:R-:W-:-:S05]  /*2d440*/  IMAD R0, R17, 0x7000, RZ ;  /* 0x0000700011007824 */ /* 0x001fca00078e02ff */
[----:B---3--:R-:W-:-:S05]  /*2d450*/  LOP3.LUT R2, R0, R2, RZ, 0xfc, !PT ;  /* 0x0000000200027212 */ /* 0x008fca00078efcff */
[----:B------:R-:W-:-:S05]  /*2d460*/  IMAD.IADD R2, R18, 0x1, R2 ;  /* 0x0000000112027824 */ /* 0x000fca00078e0202 */
[----:B------:R-:W0:Y:S01]  /*2d470*/  LDSM.16.MT88.4 R4, [R2+0xe400] ;  /* 0x00e400000204783b */ /* 0x000e220000004200 */
[----:B----4-:R-:W-:Y:S01]  /*2d480*/  IMAD.IADD R3, R3, 0x1, R2 ;  /* 0x0000000103037824 */ /* 0x010fe200078e0202 */
[----:B--2---:R-:W-:Y:S02]  /*2d490*/  LOP3.LUT R0, R0, R12, RZ, 0xfc, !PT ;  /* 0x0000000c00007212 */ /* 0x004fe400078efcff */
        /* <DEDUP_REMOVED lines=92> */
.L_x_2574:
[----:B------:R-:W2:Y:S01]  /*2da60*/  LDL.LU R3, [R1+0x18] ;  /* 0x0000180001037983 */ /* 0x000ea20000300800 */
[----:B0-----:R0:W-:Y:S01]  /*2da70*/  SYNCS.ARRIVE.TRANS64.A1T0 RZ, [R16+URZ+0x2e850], RZ ;  /* 0x02e850ff10ff79a7 */ /* 0x0011e2000810003f */
[----:B-1----:R-:W-:Y:S02]  /*2da80*/  VIADD R0, R17, 0x1 ;  /* 0x0000000111007836 */ /* 0x002fe40000000000 */
        /* <DEDUP_REMOVED lines=10> */
.L_x_2523:
[----:B01----:R-:W2:Y:S02]  /*2db30*/  LDL R0, [R1+0x20] ;  /* 0x0000200001007983 */ /* 0x003ea40000100800 */
[----:B--2---:R-:W-:-:S13]  /*2db40*/  LOP3.LUT P0, RZ, R0, 0x2, RZ, 0xc0, !PT ;  /* 0x0000000200ff7812 */ /* 0x004fda000780c0ff */
[----:B------:R-:W-:Y:S05]  /*2db50*/  @!P0 BRA `(.L_x_2575) ;  /* 0x00000000002c8947 */ /* 0x000fea0003800000 */
[----:B------:R-:W-:Y:S05]  /*2db60*/  WARPSYNC.ALL ;  /* 0x0000000000007948 */ /* 0x000fea0003800000 */
[----:B------:R-:W0:Y:S08]  /*2db70*/  S2UR UR5, SR_CgaCtaId ;  /* 0x00000000000579c3 */ /* 0x000e300000008800 */
[----:B------:R-:W-:Y:S06]  /*2db80*/  BAR.SYNC.DEFER_BLOCKING 0x5, 0x180 ;  /* 0x0146000000007b1d */ /* 0x000fec0000010000 */
[----:B------:R-:W-:-:S02]  /*2db90*/  UMOV UR4, 0x400 ;  /* 0x0000040000047882 */ /* 0x000fc40000000000 */
[----:B0-----:R-:W-:-:S06]  /*2dba0*/  ULEA UR4, UR5, UR4, 0x18 ;  /* 0x0000000405047291 */ /* 0x001fcc000f8ec03f */
[----:B------:R-:W-:-:S05]  /*2dbb0*/  IMAD.U32 R18, RZ, RZ, UR4 ;  /* 0x00000004ff127e24 */ /* 0x000fca000f8e00ff */
[----:B------:R-:W0:Y:S04]  /*2dbc0*/  LDS.128 R4, [R18+0x2e8d0] ;  /* 0x02e8d00012047984 */ /* 0x000e280000000c00 */
[----:B0-----:R0:W-:Y:S04]  /*2dbd0*/  STL.64 [R1], R4 ;  /* 0x0000000401007387 */ /* 0x0011e80000100a00 */
[----:B------:R0:W-:Y:S01]  /*2dbe0*/  STL.64 [R1+0x8], R6 ;  /* 0x0000080601007387 */ /* 0x0001e20000100a00 */
[----:B------:R-:W-:Y:S06]  /*2dbf0*/  BAR.ARV 0x4, 0x180 ;  /* 0x0106000000007b1d */ /* 0x000fec0000002000 */
[----:B------:R-:W-:Y:S05]  /*2dc00*/  BRA `(.L_x_2576) ;  /* 0x0000001000447947 */ /* 0x000fea0003800000 */
.L_x_2575:
[----:B------:R-:W0:Y:S01]  /*2dc10*/  S2R R0, SR_TID.X ;  /* 0x0000000000007919 */ /* 0x000e220000002100 */
[----:B------:R-:W-:Y:S01]  /*2dc20*/  UMOV UR4, 0xffffffff ;  /* 0xffffffff00047882 */ /* 0x000fe20000000000 */
[----:B0-----:R-:W-:-:S04]  /*2dc30*/  LOP3.LUT R16, R0, 0x1f, RZ, 0xc0, !PT ;  /* 0x0000001f00107812 */ /* 0x001fc800078ec0ff */
[----:B------:R-:W-:Y:S01]  /*2dc40*/  ISETP.NE.AND P0, PT, R16, 0x1f, PT ;  /* 0x0000001f1000780c */ /* 0x000fe20003f05270 */
[----:B------:R-:W-:-:S12]  /*2dc50*/  BRA.DIV UR4, `(.L_x_2577) ;  /* 0x0000005e04047947 */ /* 0x000fd8000b800000 */
[----:B------:R-:W2:Y:S01]  /*2dc60*/  LDL.LU R2, [R1] ;  /* 0x0000000001027983 */ /* 0x000ea20000300800 */
[----:B------:R-:W-:-:S03]  /*2dc70*/  ULDC UR4, c[0x0][0xc3c] ;  /* 0x00030f0000047ab9 */ /* 0x000fc60000000800 */
[----:B------:R-:W3:Y:S01]  /*2dc80*/  LDL R4, [R1+0xc] ;  /* 0x00000c0001047983 */ /* 0x000ee20000100800 */
[----:B------:R-:W-:Y:S01]  /*2dc90*/  ULDC.64 UR6, c[0x0][0x208] ;  /* 0x0000820000067ab9 */ /* 0x000fe20000000a00 */
[----:B--2---:R-:W-:Y:S01]  /*2dca0*/  MOV R10, R2 ;  /* 0x00000002000a7202 */ /* 0x004fe20000000f00 */
[----:B---3--:R-:W-:-:S05]  /*2dcb0*/  IMAD.IADD R0, R4, 0x1, R16 ;  /* 0x0000000104007824 */ /* 0x008fca00078e0210 */
        /* <DEDUP_REMOVED lines=8> */
[C---:B------:R-:W-:Y:S02]  /*2dd40*/  ISETP.GE.U32.AND P2, PT, R16.reuse, 0x2, PT ;  /* 0x000000021000780c */ /* 0x040fe40003f46070 */
[C---:B------:R-:W-:Y:S01]  /*2dd50*/  ISETP.GE.U32.AND P3, PT, R16.reuse, 0x4, PT ;  /* 0x000000041000780c */ /* 0x040fe20003f66070 */
[----:B------:R-:W-:Y:S01]  /*2dd60*/  SHFL.IDX PT, R0, R10, RZ, 0x1f ;  /* 0x00001fff0a007589 */ /* 0x000fe200000e0000 */
[C---:B------:R-:W-:Y:S02]  /*2dd70*/  ISETP.GE.U32.AND P4, PT, R16.reuse, 0x8, PT ;  /* 0x000000081000780c */ /* 0x040fe40003f86070 */
[----:B------:R-:W-:Y:S01]  /*2dd80*/  ISETP.GE.U32.AND P5, PT, R16, 0x10, PT ;  /* 0x000000101000780c */ /* 0x000fe20003fa6070 */
[----:B------:R-:W-:Y:S01]  /*2dd90*/  SHFL.IDX PT, R9, R10, 0x1, 0x1f ;  /* 0x00201f000a097f89 */ /* 0x000fe200000e0000 */
[----:B------:R-:W-:Y:S01]  /*2dda0*/  MOV R8, RZ ;  /* 0x000000ff00087202 */ /* 0x000fe20000000f00 */
[----:B--2---:R-:W-:-:S02]  /*2ddb0*/  @!P1 IMAD.MOV.U32 R5, RZ, RZ, R6 ;  /* 0x000000ffff059224 */ /* 0x004fc400078e0006 */
[----:B------:R-:W-:Y:S02]  /*2ddc0*/  IMAD.MOV.U32 R6, RZ, RZ, RZ ;  /* 0x000000ffff067224 */ /* 0x000fe400078e00ff */
        /* <DEDUP_REMOVED lines=19> */
.L_x_2787:
[----:B------:R-:W-:Y:S02]  /*2df00*/  ULDC UR4, c[0x0][0xc38] ;  /* 0x00030e0000047ab9 */ /* 0x000fe40000000800 */
[----:B------:R-:W-:-:S04]  /*2df10*/  IMAD.U32 R2, RZ, RZ, UR4 ;  /* 0x00000004ff027e24 */ /* 0x000fc8000f8e00ff */
[----:B-1----:R-:W-:-:S04]  /*2df20*/  IMAD R3, R3, R2, RZ ;  /* 0x0000000203037224 */ /* 0x002fc800078e02ff */
[----:B------:R-:W-:-:S05]  /*2df30*/  IMAD.IADD R4, R9, 0x1, R3 ;  /* 0x0000000109047824 */ /* 0x000fca00078e0203 */
[----:B------:R-:W-:-:S13]  /*2df40*/  ISETP.GT.AND P6, PT, R4, R0, PT ;  /* 0x000000000400720c */ /* 0x000fda0003fc4270 */
[----:B------:R-:W-:Y:S05]  /*2df50*/  @P6 BRA `(.L_x_2578) ;  /* 0x0000000000b06947 */ /* 0x000fea0003800000 */
.L_x_2581:
[----:B------:R-:W2:Y:S01]  /*2df60*/  LDL.LU R3, [R1+0xc] ;  /* 0x00000c0001037983 */ /* 0x000ea20000300800 */
[----:B------:R-:W1:Y:S01]  /*2df70*/  LDC R2, c[0x0][0xc3c] ;  /* 0x00030f00ff027b82 */ /* 0x000e620000000800 */
[----:B--2---:R-:W-:-:S05]  /*2df80*/  VIADD R3, R3, 0x1f ;  /* 0x0000001f03037836 */ /* 0x004fca0000000000 */
[----:B-1----:R-:W-:-:S13]  /*2df90*/  ISETP.GE.AND P6, PT, R3, R2, PT ;  /* 0x000000020300720c */ /* 0x002fda0003fc6270 */
[----:B------:R-:W-:Y:S05]  /*2dfa0*/  @P6 BRA `(.L_x_2579) ;  /* 0x0000000800f46947 */ /* 0x000fea0003800000 */
[----:B------:R-:W1:Y:S01]  /*2dfb0*/  S2R R5, SR_TID.X ;  /* 0x0000000000057919 */ /* 0x000e620000002100 */
[----:B------:R-:W-:Y:S01]  /*2dfc0*/  ULDC.64 UR4, c[0x0][0x208] ;  /* 0x0000820000047ab9 */ /* 0x000fe20000000a00 */
        /* <DEDUP_REMOVED lines=29> */
[----:B0-----:R-:W-:-:S05]  /*2e1a0*/  IMAD.IADD R7, R2, 0x1, R3 ;  /* 0x0000000102077824 */ /* 0x001fca00078e0203 */
[----:B------:R0:W1:Y:S02]  /*2e1b0*/  SHFL.IDX PT, R3, R7, 0x1f, 0x1f ;  /* 0x03e01f0007037f89 */ /* 0x00006400000e0000 */
.L_x_2795:
[----:B------:R-:W-:Y:S02]  /*2e1c0*/  ULDC UR4, c[0x0][0xc38] ;  /* 0x00030e0000047ab9 */ /* 0x000fe40000000800 */
[----:B------:R-:W-:-:S04]  /*2e1d0*/  IMAD.U32 R2, RZ, RZ, UR4 ;  /* 0x00000004ff027e24 */ /* 0x000fc8000f8e00ff */
[----:B-1----:R-:W-:-:S04]  /*2e1e0*/  IMAD R3, R3, R2, RZ ;  /* 0x0000000203037224 */ /* 0x002fc800078e02ff */
[----:B------:R-:W-:-:S05]  /*2e1f0*/  IMAD.IADD R4, R3, 0x1, R4 ;  /* 0x0000000103047824 */ /* 0x000fca00078e0204 */
[----:B------:R-:W-:-:S13]  /*2e200*/  ISETP.GT.AND P6, PT, R4, R0, PT ;  /* 0x000000000400720c */ /* 0x000fda0003fc4270 */
[----:B------:R-:W-:Y:S05]  /*2e210*/  @!P6 BRA `(.L_x_2581) ;  /* 0xfffffffc0050e947 */ /* 0x000fea000383ffff */
.L_x_2578:
[----:B------:R-:W-:Y:S01]  /*2e220*/  IMAD.IADD R9, R4, 0x1, -R3 ;  /* 0x0000000104097824 */ /* 0x000fe200078e0a03 */
[----:B------:R-:W-:-:S03]  /*2e230*/  UMOV UR4, 0xffffffff ;  /* 0xffffffff00047882 */ /* 0x000fc60000000000 */
[----:B------:R-:W-:-:S05]  /*2e240*/  IMAD R3, R7, R2, R9 ;  /* 0x0000000207037224 */ /* 0x000fca00078e0209 */
[----:B------:R-:W-:Y:S01]  /*2e250*/  ISETP.GT.AND P6, PT, R3, R0, PT ;  /* 0x000000000300720c */ /* 0x000fe20003fc4270 */
[----:B------:R-:W-:-:S12]  /*2e260*/  BRA.DIV UR4, `(.L_x_2582) ;  /* 0x0000005e04bc7947 */ /* 0x000fd8000b800000 */
[----:B------:R-:W2:Y:S01]  /*2e270*/  LDL.LU R10, [R1+0xc] ;  /* 0x00000c00010a7983 */ /* 0x000ea20000300800 */
[----:B------:R-:W-:-:S04]  /*2e280*/  VOTE.ANY R4, PT, !P6 ;  /* 0x0000000000047806 */ /* 0x000fc800070e0100 */
[----:B------:R-:W1:Y:S02]  /*2e290*/  POPC R3, R4 ;  /* 0x0000000400037309 */ /* 0x000e640000000000 */
[----:B-1----:R1:W3:Y:S04]  /*2e2a0*/  SHFL.IDX PT, R5, R5, R3, 0x1f ;  /* 0x00001f0305057589 */ /* 0x0022e800000e0000 */
[----:B------:R1:W4:Y:S01]  /*2e2b0*/  SHFL.IDX PT, R6, R6, R3, 0x1f ;  /* 0x00001f0306067589 */ /* 0x00032200000e0000 */
[----:B--2---:R-:W-:-:S05]  /*2e2c0*/  IMAD.IADD R10, R3, 0x1, R10 ;  /* 0x00000001030a7824 */ /* 0x004fca00078e020a */
[----:B---34-:R1:W-:Y:S02]  /*2e2d0*/  STL [R1+0xc], R10 ;  /* 0x00000c0a01007387 */ /* 0x0183e40000100800 */
.L_x_2800:
[----:B------:R-:W-:-:S13]  /*2e2e0*/  ISETP.NE.AND P0, PT, R4, RZ, PT ;  /* 0x000000ff0400720c */ /* 0x000fda0003f05270 */
[----:B------:R-:W-:Y:S05]  /*2e2f0*/  @!P0 BRA `(.L_x_2583) ;  /* 0x0000000000148947 */ /* 0x000fea0003800000 */
[----:B------:R-:W-:Y:S01]  /*2e300*/  UMOV UR4, 0xffffffff ;  /* 0xffffffff00047882 */ /* 0x000fe20000000000 */
[----:B-1----:R-:W-:Y:S02]  /*2e310*/  VIADD R3, R3, 0xffffffff ;  /* 0xffffffff03037836 */ /* 0x002fe40000000000 */
[----:B------:R-:W-:Y:S05]  /*2e320*/  BRA.DIV UR4, `(.L_x_2584) ;  /* 0x0000005e04f47947 */ /* 0x000fea000b800000 */
[----:B------:R1:W2:Y:S02]  /*2e330*/  SHFL.IDX PT, R3, R7, R3, 0x1f ;  /* 0x00001f0307037589 */ /* 0x0002a400000e0000 */
.L_x_2803:
[----:B--2---:R-:W-:-:S07]  /*2e340*/  IMAD.MOV.U32 R8, RZ, RZ, R3 ;  /* 0x000000ffff087224 */ /* 0x004fce00078e0003 */
.L_x_2583:
[----:B-1----:R-:W-:Y:S01]  /*2e350*/  IMAD R3, R8, R2, R9 ;  /* 0x0000000208037224 */ /* 0x002fe200078e0209 */
[----:B------:R-:W-:-:S03]  /*2e360*/  ISETP.NE.AND P0, PT, R6, 0x1, PT ;  /* 0x000000010600780c */ /* 0x000fc60003f05270 */
[----:B------:R-:W-:Y:S01]  /*2e370*/  IMAD.IADD R0, R0, 0x1, -R3 ;  /* 0x0000000100007824 */ /* 0x000fe200078e0a03 */
[----:B------:R1:W-:Y:S09]  /*2e380*/  STL [R1], R3 ;  /* 0x0000000301007387 */ /* 0x0003f20000100800 */
[----:B------:R-:W-:Y:S05]  /*2e390*/  @!P0 BRA `(.L_x_2585) ;  /* 0x0000000000e48947 */ /* 0x000fea0003800000 */
[----:B------:R-:W-:-:S04]  /*2e3a0*/  IABS R4, R5 ;  /* 0x0000000500047213 */ /* 0x000fc80000000000 */
[----:B------:R-:W2:Y:S08]  /*2e3b0*/  I2F.RP R2, R4 ;  /* 0x0000000400027306 */ /* 0x000eb00000209400 */
[----:B--2---:R-:W2:Y:S02]  /*2e3c0*/  MUFU.RCP R2, R2 ;  /* 0x0000000200027308 */ /* 0x004ea40000001000 */
[----:B--2---:R-:W-:-:S06]  /*2e3d0*/  VIADD R2, R2, 0xffffffe ;  /* 0x0ffffffe02027836 */ /* 0x004fcc0000000000 */
[----:B-1----:R-:W1:Y:S02]  /*2e3e0*/  F2I.FTZ.U32.TRUNC.NTZ R3, R2 ;  /* 0x0000000200037305 */ /* 0x002e64000021f000 */
[----:B-1----:R-:W-:-:S05]  /*2e3f0*/  IADD3 R2, RZ, -R3, RZ ;  /* 0x80000003ff027210 */ /* 0x002fca0007ffe0ff */
        /* <DEDUP_REMOVED lines=14> */
[----:B------:R-:W1:Y:S07]  /*2e4e0*/  I2F.RP R2, R4 ;  /* 0x0000000400027306 */ /* 0x000e6e0000209400 */
[----:B------:R-:W-:Y:S01]  /*2e4f0*/  @P0 VIADD R8, R8, 0x1 ;  /* 0x0000000108080836 */ /* 0x000fe20000000000 */
[----:B-1----:R-:W1:Y:S02]  /*2e500*/  MUFU.RCP R2, R2 ;  /* 0x0000000200027308 */ /* 0x002e640000001000 */
[----:B-1----:R-:W-:-:S06]  /*2e510*/  VIADD R2, R2, 0xffffffe ;  /* 0x0ffffffe02027836 */ /* 0x002fcc0000000000 */
[----:B------:R-:W1:Y:S02]  /*2e520*/  F2I.FTZ.U32.TRUNC.NTZ R3, R2 ;  /* 0x0000000200037305 */ /* 0x000e64000021f000 */
[----:B-1----:R-:W-:-:S04]  /*2e530*/  IMAD.MOV R2, RZ, RZ, -R3 ;  /* 0x000000ffff027224 */ /* 0x002fc800078e0a03 */
[----:B0-----:R-:W-:Y:S02]  /*2e540*/  IMAD R7, R2, R4, RZ ;  /* 0x0000000402077224 */ /* 0x001fe400078e02ff */
[----:B------:R-:W-:-:S04]  /*2e550*/  IMAD.MOV.U32 R2, RZ, RZ, RZ ;  /* 0x000000ffff027224 */ /* 0x000fc800078e00ff */
[----:B------:R-:W-:Y:S01]  /*2e560*/  IMAD.HI.U32 R7, R3, R7, R2 ;  /* 0x0000000703077227 */ /* 0x000fe200078e0002 */
[----:B------:R-:W-:-:S03]  /*2e570*/  LOP3.LUT R2, R0, R5, RZ, 0x3c, !PT ;  /* 0x0000000500027212 */ /* 0x000fc600078e3cff */
[----:B------:R-:W-:Y:S01]  /*2e580*/  IMAD.MOV.U32 R3, RZ, RZ, R8 ;  /* 0x000000ffff037224 */ /* 0x000fe200078e0008 */
[----:B------:R-:W-:Y:S02]  /*2e590*/  ISETP.GE.AND P2, PT, R2, RZ, PT ;  /* 0x000000ff0200720c */ /* 0x000fe40003f46270 */
[----:B------:R-:W-:-:S05]  /*2e5a0*/  IABS R8, R6 ;  /* 0x0000000600087213 */ /* 0x000fca0000000000 */
[----:B------:R-:W-:-:S06]  /*2e5b0*/  IMAD.MOV R8, RZ, RZ, -R8 ;  /* 0x000000ffff087224 */ /* 0x000fcc00078e0a08 */
[----:B------:R-:W-:Y:S02]  /*2e5c0*/  @!P2 IADD3 R3, -R3, RZ, RZ ;  /* 0x000000ff0303a210 */ /* 0x000fe40007ffe1ff */
        /* <DEDUP_REMOVED lines=22> */
.L_x_2585:
[----:B-1----:R-:W2:Y:S01]  /*2e730*/  LDL R3, [R1+0xc] ;  /* 0x00000c0001037983 */ /* 0x002ea20000100800 */
[----:B0-----:R-:W2:Y:S01]  /*2e740*/  LDC.64 R6, c[0x0][0xc90] ;  /* 0x00032400ff067b82 */ /* 0x001ea20000000a00 */
[----:B------:R-:W-:Y:S01]  /*2e750*/  ULDC.64 UR4, c[0x0][0x208] ;  /* 0x0000820000047ab9 */ /* 0x000fe20000000a00 */
[----:B--2---:R-:W-:-:S05]  /*2e760*/  IMAD.WIDE R6, R3, 0x4, R6 ;  /* 0x0000000403067825 */ /* 0x004fca00078e0206 */
[----:B------:R-:W2:Y:S02]  /*2e770*/  LDG.E R3, desc[UR4][R6.64] ;  /* 0x0000000406037981 */ /* 0x000ea4000c1e1900 */
[----:B--2---:R-:W-:-:S05]  /*2e780*/  IMAD R4, R5, R3, RZ ;  /* 0x0000000305047224 */ /* 0x004fca00078e02ff */
[----:B------:R-:W-:-:S04]  /*2e790*/  IABS R8, R4 ;  /* 0x0000000400087213 */ /* 0x000fc80000000000 */
[----:B------:R-:W0:Y:S08]  /*2e7a0*/  I2F.RP R6, R8 ;  /* 0x0000000800067306 */ /* 0x000e300000209400 */
[----:B0-----:R-:W0:Y:S02]  /*2e7b0*/  MUFU.RCP R6, R6 ;  /* 0x0000000600067308 */ /* 0x001e240000001000 */
[----:B0-----:R-:W-:-:S06]  /*2e7c0*/  IADD3 R6, R6, 0xffffffe, RZ ;  /* 0x0ffffffe06067810 */ /* 0x001fcc0007ffe0ff */
        /* <DEDUP_REMOVED lines=29> */
[----:B0-----:R-:W-:-:S06]  /*2e9a0*/  IADD3 R2, R2, 0xffffffe, RZ ;  /* 0x0ffffffe02027810 */ /* 0x001fcc0007ffe0ff */
[----:B------:R0:W1:Y:S02]  /*2e9b0*/  F2I.FTZ.U32.TRUNC.NTZ R3, R2 ;  /* 0x0000000200037305 */ /* 0x000064000021f000 */
[----:B0-----:R-:W-:Y:S02]  /*2e9c0*/  IMAD.MOV.U32 R2, RZ, RZ, RZ ;  /* 0x000000ffff027224 */ /* 0x001fe400078e00ff */
[----:B-1----:R-:W-:-:S04]  /*2e9d0*/  IMAD.MOV R0, RZ, RZ, -R3 ;  /* 0x000000ffff007224 */ /* 0x002fc800078e0a03 */
        /* <DEDUP_REMOVED lines=18> */
[----:B------:R-:W-:Y:S02]  /*2eb00*/  @!P1 LOP3.LUT R0, RZ, R8, RZ, 0x33, !PT ;  /* 0x00000008ff009212 */ /* 0x000fe400078e33ff */
[----:B------:R-:W-:-:S05]  /*2eb10*/  IADD3 R8, -R8, RZ, RZ ;  /* 0x000000ff08087210 */ /* 0x000fca0007ffe1ff */
[----:B------:R-:W-:-:S05]  /*2eb20*/  IMAD R2, R0, R8, R6 ;  /* 0x0000000800027224 */ /* 0x000fca00078e0206 */
[----:B------:R0:W-:Y:S02]  /*2eb30*/  STL [R1+0x8], R2 ;  /* 0x0000080201007387 */ /* 0x0001e40000100800 */
.L_x_2586:
[----:B------:R-:W-:-:S05]  /*2eb40*/  LOP3.LUT R0, RZ, R0, RZ, 0x33, !PT ;  /* 0x00000000ff007212 */ /* 0x000fca00078e33ff */
[----:B------:R-:W-:-:S05]  /*2eb50*/  IMAD.IADD R0, R5, 0x1, R0 ;  /* 0x0000000105007824 */ /* 0x000fca00078e0200 */
[----:B------:R2:W-:Y:S01]  /*2eb60*/  STL [R1+0x4], R0 ;  /* 0x0000040001007387 */ /* 0x0005e20000100800 */
[----:B------:R-:W-:Y:S05]  /*2eb70*/  BRA `(.L_x_2587) ;  /* 0x0000000000287947 */ /* 0x000fea0003800000 */
.L_x_2579:
[----:B------:R-:W-:Y:S01]  /*2eb80*/  UMOV UR4, URZ ;  /* 0x0000003f00047c82 */ /* 0x000fe20008000000 */
[----:B------:R-:W-:Y:S01]  /*2eb90*/  ULDC UR6, c[0x0][0xc3c] ;  /* 0x00030f0000067ab9 */ /* 0x000fe20000000800 */
[----:B------:R-:W-:Y:S01]  /*2eba0*/  UMOV UR5, URZ ;  /* 0x0000003f00057c82 */ /* 0x000fe20008000000 */
[----:B------:R1:W-:Y:S01]  /*2ebb0*/  STL [R1], R0 ;  /* 0x0000000001007387 */ /* 0x0003e20000100800 */
[----:B------:R-:W-:Y:S02]  /*2ebc0*/  IMAD.U32 R3, RZ, RZ, UR4 ;  /* 0x00000004ff037e24 */ /* 0x000fe4000f8e00ff */
[----:B------:R-:W-:-:S03]  /*2ebd0*/  IMAD.U32 R2, RZ, RZ, UR5 ;  /* 0x00000005ff027e24 */ /* 0x000fc6000f8e00ff */
[----:B------:R3:W-:Y:S01]  /*2ebe0*/  STL [R1+0x4], R3 ;  /* 0x0000040301007387 */ /* 0x0007e20000100800 */
[----:B-1----:R-:W-:-:S05]  /*2ebf0*/  IMAD.U32 R0, RZ, RZ, UR6 ;  /* 0x00000006ff007e24 */ /* 0x002fca000f8e00ff */
[----:B------:R3:W-:Y:S04]  /*2ec00*/  STL [R1+0xc], R0 ;  /* 0x00000c0001007387 */ /* 0x0007e80000100800 */
[----:B------:R3:W-:Y:S02]  /*2ec10*/  STL [R1+0x8], R2 ;  /* 0x0000080201007387 */ /* 0x0007e40000100800 */
.L_x_2587:
[----:B01-3--:R-:W3:Y:S04]  /*2ec20*/  LDL R2, [R1+0xc] ;  /* 0x00000c0001027983 */ /* 0x00bee80000100800 */
[----:B------:R-:W4:Y:S04]  /*2ec30*/  LDL R3, [R1+0x8] ;  /* 0x0000080001037983 */ /* 0x000f280000100800 */
[----:B------:R-:W5:Y:S04]  /*2ec40*/  LDL R4, [R1] ;  /* 0x0000000001047983 */ /* 0x000f680000100800 */
[----:B------:R-:W5:Y:S01]  /*2ec50*/  LDL R5, [R1+0x4] ;  /* 0x0000040001057983 */ /* 0x000f620000100800 */
[----:B--2---:R-:W0:Y:S01]  /*2ec60*/  S2R R0, SR_TID.X ;  /* 0x0000000000007919 */ /* 0x004e220000002100 */
[----:B------:R-:W-:Y:S05]  /*2ec70*/  WARPSYNC.ALL ;  /* 0x0000000000007948 */ /* 0x000fea0003800000 */
[----:B0-----:R-:W-:Y:S01]  /*2ec80*/  LOP3.LUT R0, R0, 0x1f, RZ, 0xc0, !PT ;  /* 0x0000001f00007812 */ /* 0x001fe200078ec0ff */
[----:B------:R-:W-:Y:S03]  /*2ec90*/  BAR.SYNC.DEFER_BLOCKING 0x4, 0x180 ;  /* 0x0106000000007b1d */ /* 0x000fe60000010000 */
[----:B------:R-:W-:-:S13]  /*2eca0*/  ISETP.NE.AND P0, PT, R0, RZ, PT ;  /* 0x000000ff0000720c */ /* 0x000fda0003f05270 */
[----:B------:R-:W0:Y:S01]  /*2ecb0*/  @!P0 S2R R0, SR_CgaCtaId ;  /* 0x0000000000008919 */ /* 0x000e220000008800 */
[----:B---3--:R-:W-:Y:S01]  /*2ecc0*/  IMAD.MOV.U32 R7, RZ, RZ, R2 ;  /* 0x000000ffff077224 */ /* 0x008fe200078e0002 */
[----:B------:R-:W-:Y:S01]  /*2ecd0*/  @!P0 MOV R2, 0x400 ;  /* 0x0000040000028802 */ /* 0x000fe20000000f00 */
[----:B----4-:R-:W-:-:S03]  /*2ece0*/  IMAD.MOV.U32 R6, RZ, RZ, R3 ;  /* 0x000000ffff067224 */ /* 0x010fc600078e0003 */
[----:B0-----:R-:W-:-:S05]  /*2ecf0*/  @!P0 LEA R18, R0, R2, 0x18 ;  /* 0x0000000200128211 */ /* 0x001fca00078ec0ff */
[----:B-----5:R1:W-:Y:S01]  /*2ed00*/  @!P0 STS.128 [R18+0x2e8d0], R4 ;  /* 0x02e8d00412008388 */ /* 0x0203e20000000c00 */
[----:B------:R-:W-:Y:S06]  /*2ed10*/  BAR.ARV 0x5, 0x180 ;  /* 0x0146000000007b1d */ /* 0x000fec0000002000 */
.L_x_2576:
[----:B------:R-:W2:Y:S01]  /*2ed20*/  LDL R0, [R1+0xc] ;  /* 0x00000c0001007983 */ /* 0x000ea20000100800 */
[----:B------:R-:W-:Y:S02]  /*2ed30*/  ULDC UR4, c[0x0][0xc3c] ;  /* 0x00030f0000047ab9 */ /* 0x000fe40000000800 */
[----:B--2---:R-:W-:-:S13]  /*2ed40*/  ISETP.GE.AND P0, PT, R0, UR4, PT ;  /* 0x0000000400007c0c */ /* 0x004fda000bf06270 */
[----:B------:R-:W-:Y:S05]  /*2ed50*/  @!P0 BRA `(.L_x_2588) ;  /* 0xffffff9c00908947 */ /* 0x000fea000383ffff */
[----:B------:R-:W-:Y:S05]  /*2ed60*/  BSYNC B7 ;  /* 0x0000000000077941 */ /* 0x000fea0003800000 */
.L_x_2482:
[----:B---3--:R-:W2:Y:S01]  /*2ed70*/  LDL.LU R0, [R1+0x60] ;  /* 0x0000600001007983 */ /* 0x008ea20000300800 */
        /* <DEDUP_REMOVED lines=11> */
.L_x_2804:
[----:B------:R-:W-:Y:S05]  /*2ee30*/  BSYNC B0 ;  /* 0x0000000000007941 */ /* 0x000fea0003800000 */
.L_x_2589:
[----:B------:R-:W-:-:S03]  /*2ee40*/  UMOV UR4, 0xffffffff ;  /* 0xffffffff00047882 */ /* 0x000fc60000000000 */
[----:B------:R-:W-:Y:S05]  /*2ee50*/  BRA.DIV UR4, `(.L_x_2591) ;  /* 0x0000005604687947 */ /* 0x000fea000b800000 */
[----:B------:R-:W1:Y:S02]  /*2ee60*/  S2R R2, SR_TID.X ;  /* 0x0000000000027919 */ /* 0x000e640000002100 */
[----:B-1----:R-:W-:-:S04]  /*2ee70*/  SHF.R.U32.HI R2, RZ, 0x5, R2 ;  /* 0x00000005ff027819 */ /* 0x002fc80000011602 */
[----:B------:R-:W-:-:S05]  /*2ee80*/  LOP3.LUT R2, R2, 0x3, RZ, 0xc0, !PT ;  /* 0x0000000302027812 */ /* 0x000fca00078ec0ff */
[----:B------:R1:W2:Y:S02]  /*2ee90*/  SHFL.IDX PT, R14, R2, RZ, 0x1f ;  /* 0x00001fff020e7589 */ /* 0x0002a400000e0000 */
.L_x_2807:
[----:B--2---:R-:W-:-:S13]  /*2eea0*/  ISETP.NE.AND P0, PT, R14, RZ, PT ;  /* 0x000000ff0e00720c */ /* 0x004fda0003f05270 */
[----:B------:R-:W-:Y:S05]  /*2eeb0*/  @P0 BRA `(.L_x_2273) ;  /* 0x0000000000b80947 */ /* 0x000fea0003800000 */
[----:B------:R-:W-:-:S03]  /*2eec0*/  UMOV UR4, 0xffffffff ;  /* 0xffffffff00047882 */ /* 0x000fc60000000000 */
[----:B------:R-:W-:Y:S05]  /*2eed0*/  BRA.DIV UR4, `(.L_x_2592) ;  /* 0x00000056047c7947 */ /* 0x000fea000b800000 */
[----:B------:R-:W-:-:S13]  /*2eee0*/  ELECT P6, URZ, PT ;  /* 0x00000000003f782f */ /* 0x000fda00038c0000 */
.L_x_2810:
[----:B------:R-:W-:Y:S05]  /*2eef0*/  @!P6 BRA `(.L_x_2273) ;  /* 0x0000000000a8e947 */ /* 0x000fea0003800000 */
[----:B-1----:R-:W2:Y:S02]  /*2ef00*/  LDL R2, [R1+0xa4] ;  /* 0x0000a40001027983 */ /* 0x002ea40000100800 */
[----:B--2---:R-:W-:-:S13]  /*2ef10*/  R2UR UR4, R2 ;  /* 0x00000000020472ca */ /* 0x004fda00000e0000 */
[----:B------:R-:W-:-:S06]  /*2ef20*/  ULOP3.LUT UR4, UR4, 0x2, URZ, 0xfc, !UPT ;  /* 0x0000000204047892 */ /* 0x000fcc000f8efc3f */
[----:B------:R-:W-:-:S05]  /*2ef30*/  IMAD.U32 R2, RZ, RZ, UR4 ;  /* 0x00000004ff027e24 */ /* 0x000fca000f8e00ff */
[----:B------:R-:W-:-:S13]  /*2ef40*/  ISETP.NE.AND P0, PT, R2, 0x3, PT ;  /* 0x000000030200780c */ /* 0x000fda0003f05270 */
[----:B------:R-:W-:Y:S05]  /*2ef50*/  @!P0 BRA `(.L_x_2593) ;  /* 0x0000000000048947 */ /* 0x000fea0003800000 */
[----:B------:R-:W-:Y:S01]  /*2ef60*/  BPT.TRAP 0x1 ;  /* 0x000000040000795c */ /* 0x000fe20000300000 */
.L_x_2593:
[----:B0-----:R-:W2:Y:S04]  /*2ef70*/  LDL R3, [R1+0x10] ;  /* 0x0000100001037983 */ /* 0x001ea80000100800 */
[----:B------:R-:W3:Y:S01]  /*2ef80*/  LDL.LU R7, [R1+0x18] ;  /* 0x0000180001077983 */ /* 0x000ee20000300800 */
[----:B------:R-:W-:-:S05]  /*2ef90*/  IADD3 R2, R0, 0x2e840, RZ ;  /* 0x0002e84000027810 */ /* 0x000fca0007ffe0ff */
        /* <DEDUP_REMOVED lines=11> */
.L_x_2811:
[----:B------:R-:W1:Y:S02]  /*2f050*/  SYNCS.PHASECHK.TRANS64.TRYWAIT P1, [R7+URZ], R2 ;  /* 0x00000002070075a7 */ /* 0x000e64000802017f */
[----:B-1----:R-:W-:Y:S05]  /*2f060*/  @!P1 BRA `(.L_x_2595) ;  /* 0x00000054004c9947 */ /* 0x002fea0003800000 */
.L_x_2812:
[----:B------:R-:W-:Y:S05]  /*2f070*/  @!P0 BRA `(.L_x_2596) ;  /* 0x0000000000048947 */ /* 0x000fea0003800000 */
[----:B------:R-:W-:Y:S01]  /*2f080*/  BPT.TRAP 0x1 ;  /* 0x000000040000795c */ /* 0x000fe20000300000 */
.L_x_2596:
[----:B------:R-:W2:Y:S02]  /*2f090*/  LDL.LU R4, [R1+0x10] ;  /* 0x0000100001047983 */ /* 0x000ea40000300800 */
[----:B--2---:R-:W-:-:S04]  /*2f0a0*/  IMAD R4, R4, 0x8, R0 ;  /* 0x0000000804047824 */ /* 0x004fc800078e0200 */
[----:B------:R-:W2:Y:S02]  /*2f0b0*/  SYNCS.PHASECHK.TRANS64.TRYWAIT P1, [R4+URZ+0x2e860], R5 ;  /* 0x02e86005040075a7 */ /* 0x000ea4000802017f */
[----:B--2---:R-:W-:Y:S05]  /*2f0c0*/  @!P1 BRA `(.L_x_2597) ;  /* 0x0000005400489947 */ /* 0x004fea0003800000 */
.L_x_2813:
[----:B------:R-:W-:Y:S05]  /*2f0d0*/  @!P0 BRA `(.L_x_2598) ;  /* 0x0000000000048947 */ /* 0x000fea0003800000 */
[----:B------:R-:W-:Y:S01]  /*2f0e0*/  BPT.TRAP 0x1 ;  /* 0x000000040000795c */ /* 0x000fe20000300000 */
.L_x_2598:
[----:B------:R-:W-:-:S04]  /*2f0f0*/  IMAD R3, R3, 0x8, R0 ;  /* 0x0000000803037824 */ /* 0x000fc800078e0200 */
[----:B------:R-:W3:Y:S02]  /*2f100*/  SYNCS.PHASECHK.TRANS64.TRYWAIT P1, [R3+URZ+0x2e860], R2 ;  /* 0x02e86002030075a7 */ /* 0x000ee4000802017f */
[----:B---3--:R-:W-:Y:S05]  /*2f110*/  @!P1 BRA `(.L_x_2599) ;  /* 0x0000005400489947 */ /* 0x008fea0003800000 */
.L_x_2814:
[----:B------:R-:W-:Y:S05]  /*2f120*/  @!P0 BRA `(.L_x_2600) ;  /* 0x0000000000048947 */ /* 0x000fea0003800000 */
[----:B------:R-:W-:Y:S01]  /*2f130*/  BPT.TRAP 0x1 ;  /* 0x000000040000795c */ /* 0x000fe20000300000 */
.L_x_2600:
[----:B------:R-:W4:Y:S02]  /*2f140*/  SYNCS.PHASECHK.TRANS64.TRYWAIT P0, [R4+URZ+0x2e880], R5 ;  /* 0x02e88005040075a7 */ /* 0x000f24000800017f */
[----:B----4-:R-:W-:Y:S05]  /*2f150*/  @!P0 BRA `(.L_x_2601) ;  /* 0x00000054004c8947 */ /* 0x010fea0003800000 */
.L_x_2602:
[----:B------:R0:W0:Y:S02]  /*2f160*/  SYNCS.PHASECHK.TRANS64.TRYWAIT P0, [R3+URZ+0x2e880], R2 ;  /* 0x02e88002030075a7 */ /* 0x000024000800017f */
[----:B0-----:R-:W-:Y:S05]  /*2f170*/  @!P0 NANOSLEEP.SYNCS 0x989680 ;  /* 0x009896800000895d */ /* 0x001fea0003900000 */
[----:B------:R-:W0:Y:S02]  /*2f180*/  @!P0 SYNCS.PHASECHK.TRANS64 P0, [R3+URZ+0x2e880], R2 ;  /* 0x02e88002030085a7 */ /* 0x000e24000800007f */
[----:B0-----:R-:W-:Y:S05]  /*2f190*/  @!P0 BRA `(.L_x_2602) ;  /* 0xfffffffc00f08947 */ /* 0x001fea000383ffff */
.L_x_2273:
[----:B------:R-:W-:Y:S05]  /*2f1a0*/  BSYNC B8 ;  /* 0x0000000000087941 */ /* 0x000fea0003800000 */
.L_x_2270:
[----:B------:R-:W-:Y:S05]  /*2f1b0*/  EXIT ;  /* 0x000000000000794d */ /* 0x000fea0003800000 */
.L_x_2297:
[----:B0-----:R0:W1:Y:S02]  /*2f1c0*/  SYNCS.PHASECHK.TRANS64.TRYWAIT P6, [R108+URZ+0x2e890], R129 ;  /* 0x02e890816c0075a7 */ /* 0x00106400080c017f */
[----:B-1----:R-:W-:Y:S05]  /*2f1d0*/  @!P6 NANOSLEEP.SYNCS 0x989680 ;  /* 0x009896800000e95d */ /* 0x002fea0003900000 */
[----:B------:R-:W1:Y:S02]  /*2f1e0*/  @!P6 SYNCS.PHASECHK.TRANS64 P6, [R108+URZ+0x2e890], R129 ;  /* 0x02e890816c00e5a7 */ /* 0x000e6400080c007f */
[----:B-1----:R-:W-:Y:S05]  /*2f1f0*/  @!P6 BRA `(.L_x_2297) ;  /* 0xfffffffc00f0e947 */ /* 0x002fea000383ffff */
[----:B------:R-:W-:Y:S05]  /*2f200*/  BRA `(.L_x_2603) ;  /* 0xfffffd4000ec7947 */ /* 0x000fea000383ffff */
.L_x_2331:
[----:B0-----:R0:W1:Y:S02]  /*2f210*/  SYNCS.PHASECHK.TRANS64.TRYWAIT P3, [R108+URZ+0x2e890], R129 ;  /* 0x02e890816c0075a7 */ /* 0x001064000806017f */
[----:B-1----:R-:W-:Y:S05]  /*2f220*/  @!P3 NANOSLEEP.SYNCS 0x989680 ;  /* 0x009896800000b95d */ /* 0x002fea0003900000 */
[----:B------:R-:W1:Y:S02]  /*2f230*/  @!P3 SYNCS.PHASECHK.TRANS64 P3, [R108+URZ+0x2e890], R129 ;  /* 0x02e890816c00b5a7 */ /* 0x000e64000806007f */
[----:B-1----:R-:W-:Y:S05]  /*2f240*/  @!P3 BRA `(.L_x_2331) ;  /* 0xfffffffc00f0b947 */ /* 0x002fea000383ffff */
[----:B------:R-:W-:Y:S05]  /*2f250*/  BRA `(.L_x_2604) ;  /* 0xfffffd8400a47947 */ /* 0x000fea000383ffff */
.L_x_2348:
[----:B0-----:R0:W1:Y:S02]  /*2f260*/  SYNCS.PHASECHK.TRANS64.TRYWAIT P2, [R108+URZ+0x2e890], R129 ;  /* 0x02e890816c0075a7 */ /* 0x001064000804017f */
[----:B-1----:R-:W-:Y:S05]  /*2f270*/  @!P2 NANOSLEEP.SYNCS 0x989680 ;  /* 0x009896800000a95d */ /* 0x002fea0003900000 */
[----:B------:R-:W1:Y:S02]  /*2f280*/  @!P2 SYNCS.PHASECHK.TRANS64 P2, [R108+URZ+0x2e890], R129 ;  /* 0x02e890816c00a5a7 */ /* 0x000e64000804007f */
[----:B-1----:R-:W-:Y:S05]  /*2f290*/  @!P2 BRA `(.L_x_2348) ;  /* 0xfffffffc00f0a947 */ /* 0x002fea000383ffff */
[----:B------:R-:W-:Y:S05]  /*2f2a0*/  BRA `(.L_x_2605) ;  /* 0xfffffdc400e07947 */ /* 0x000fea000383ffff */
.L_x_2358:
[----:B--2---:R2:W3:Y:S02]  /*2f2b0*/  SYNCS.PHASECHK.TRANS64.TRYWAIT P3, [R108+URZ+0x2e8b0], R129 ;  /* 0x02e8b0816c0075a7 */ /* 0x0044e4000806017f */
[----:B---3--:R-:W-:Y:S05]  /*2f2c0*/  @!P3 NANOSLEEP.SYNCS 0x989680 ;  /* 0x009896800000b95d */ /* 0x008fea0003900000 */
[----:B------:R-:W3:Y:S02]  /*2f2d0*/  @!P3 SYNCS.PHASECHK.TRANS64 P3, [R108+URZ+0x2e8b0], R129 ;  /* 0x02e8b0816c00b5a7 */ /* 0x000ee4000806007f */
[----:B---3--:R-:W-:Y:S05]  /*2f2e0*/  @!P3 BRA `(.L_x_2358) ;  /* 0xfffffffc00f0b947 */ /* 0x008fea000383ffff */
[----:B------:R-:W-:Y:S05]  /*2f2f0*/  BRA `(.L_x_2606) ;  /* 0xfffffdcc00d07947 */ /* 0x000fea000383ffff */
.L_x_2372:
[----:B------:R-:W1:Y:S01]  /*2f300*/  S2R R4, SR_TID.X ;  /* 0x0000000000047919 */ /* 0x000e620000002100 */
[----:B------:R-:W-:Y:S01]  /*2f310*/  BSSY B0, `(.L_x_2607) ;  /* 0x000000c000007945 */ /* 0x000fe20003800000 */
[----:B------:R-:W-:Y:S01]  /*2f320*/  IMAD.MOV.U32 R12, RZ, RZ, RZ ;  /* 0x000000ffff0c7224 */ /* 0x000fe200078e00ff */
[----:B------:R-:W-:Y:S01]  /*2f330*/  MOV R15, 0xffffffff ;  /* 0xffffffff000f7802 */ /* 0x000fe20000000f00 */
[----:B------:R-:W-:Y:S02]  /*2f340*/  IMAD.MOV.U32 R11, RZ, RZ, 0x1f ;  /* 0x0000001fff0b7424 */ /* 0x000fe400078e00ff */
[----:B-1----:R-:W-:-:S05]  /*2f350*/  VIADD R5, R4, 0xffffff80 ;  /* 0xffffff8004057836 */ /* 0x002fca0000000000 */
[----:B------:R-:W-:-:S04]  /*2f360*/  SHF.R.S32.HI R4, RZ, 0x1f, R5 ;  /* 0x0000001fff047819 */ /* 0x000fc80000011405 */
[----:B------:R-:W-:-:S04]  /*2f370*/  LEA.HI R4, R4, R5, RZ, 0x7 ;  /* 0x0000000504047211 */ /* 0x000fc800078f38ff */
[----:B------:R-:W-:-:S05]  /*2f380*/  SHF.R.S32.HI R4, RZ, 0x7, R4 ;  /* 0x00000007ff047819 */ /* 0x000fca0000011404 */
[----:B------:R-:W-:-:S07]  /*2f390*/  IMAD.MOV.U32 R13, RZ, RZ, R4 ;  /* 0x000000ffff0d7224 */ /* 0x000fce00078e0004 */
[----:B0----5:R-:W-:Y:S05]  /*2f3a0*/  WARPSYNC.COLLECTIVE R15, `(.L_x_2608) ;  /* 0x000000000f087348 */ /* 0x021fea0003c00000 */
[----:B0-----:R0:W1:Y:S02]  /*2f3b0*/  SHFL.IDX P6, R14, R13, R12, R11 ;  /* 0x0000000c0d0e7389 */ /* 0x00106400000c000b */
[----:B01---5:R-:W-:Y:S01]  /*2f3c0*/  ENDCOLLECTIVE ;  /* 0x000000000000791b */ /* 0x023fe20003800000 */
.L_x_2608:
[----:B------:R-:W-:Y:S05]  /*2f3d0*/  BSYNC B0 ;  /* 0x0000000000007941 */ /* 0x000fea0003800000 */
.L_x_2607:
[----:B------:R0:W-:Y:S01]  /*2f3e0*/  STL [R1+0x44], R14 ;  /* 0x0000440e01007387 */ /* 0x0001e20000100800 */
[----:B------:R-:W-:Y:S05]  /*2f3f0*/  BRA `(.L_x_2609) ;  /* 0xfffffddc00907947 */ /* 0x000fea000383ffff */
.L_x_2384:
        /* <DEDUP_REMOVED lines=8> */
.L_x_2611:
[----:B------:R-:W-:Y:S05]  /*2f480*/  BSYNC B1 ;  /* 0x0000000000017941 */ /* 0x000fea0003800000 */
.L_x_2610:
        /* <DEDUP_REMOVED lines=8> */
.L_x_2612:
[----:B------:R-:W-:Y:S01]  /*2f510*/  IMAD.MOV.U32 R13, RZ, RZ, R8 ;  /* 0x000000ffff0d7224 */ /* 0x000fe200078e0008 */
[----:B------:R-:W-:-:S07]  /*2f520*/  MOV R3, R14 ;  /* 0x0000000e00037202 */ /* 0x000fce0000000f00 */
[----:B------:R-:W-:Y:S05]  /*2f530*/  WARPSYNC.COLLECTIVE R15, `(.L_x_2613) ;  /* 0x000000000f087348 */ /* 0x000fea0003c00000 */
[----:B------:R0:W1:Y:S02]  /*2f540*/  SHFL.IDX P6, R14, R13, R12, R11 ;  /* 0x0000000c0d0e7389 */ /* 0x00006400000c000b */
[----:B01----:R-:W-:Y:S01]  /*2f550*/  ENDCOLLECTIVE ;  /* 0x000000000000791b */ /* 0x003fe20003800000 */
.L_x_2613:
[----:B------:R-:W-:Y:S02]  /*2f560*/  IMAD.MOV.U32 R13, RZ, RZ, R7 ;  /* 0x000000ffff0d7224 */ /* 0x000fe400078e0007 */
[----:B------:R-:W-:-:S07]  /*2f570*/  IMAD.MOV.U32 R4, RZ, RZ, R14 ;  /* 0x000000ffff047224 */ /* 0x000fce00078e000e */
[----:B------:R-:W-:Y:S05]  /*2f580*/  WARPSYNC.COLLECTIVE R15, `(.L_x_2614) ;  /* 0x000000000f087348 */ /* 0x000fea0003c00000 */
[----:B------:R0:W1:Y:S02]  /*2f590*/  SHFL.IDX P6, R14, R13, R12, R11 ;  /* 0x0000000c0d0e7389 */ /* 0x00006400000c000b */
[----:B01----:R-:W-:Y:S01]  /*2f5a0*/  ENDCOLLECTIVE ;  /* 0x000000000000791b */ /* 0x003fe20003800000 */
.L_x_2614:
[----:B------:R-:W-:Y:S05]  /*2f5b0*/  BRA `(.L_x_2615) ;  /* 0xfffffde400ac7947 */ /* 0x000fea000383ffff */
.L_x_2387:
        /* <DEDUP_REMOVED lines=8> */
.L_x_2617:
[----:B------:R-:W-:Y:S05]  /*2f640*/  BSYNC B1 ;  /* 0x0000000000017941 */ /* 0x000fea0003800000 */
.L_x_2616:
        /* <DEDUP_REMOVED lines=8> */
.L_x_2618:
[----:B------:R-:W-:Y:S02]  /*2f6d0*/  IMAD.MOV.U32 R13, RZ, RZ, R8 ;  /* 0x000000ffff0d7224 */ /* 0x000fe400078e0008 */
[----:B------:R-:W-:-:S07]  /*2f6e0*/  IMAD.MOV.U32 R3, RZ, RZ, R14 ;  /* 0x000000ffff037224 */ /* 0x000fce00078e000e */
[----:B------:R-:W-:Y:S05]  /*2f6f0*/  WARPSYNC.COLLECTIVE R15, `(.L_x_2619) ;  /* 0x000000000f087348 */ /* 0x000fea0003c00000 */
[----:B------:R0:W1:Y:S02]  /*2f700*/  SHFL.IDX P6, R14, R13, R12, R11 ;  /* 0x0000000c0d0e7389 */ /* 0x00006400000c000b */
[----:B01----:R-:W-:Y:S01]  /*2f710*/  ENDCOLLECTIVE ;  /* 0x000000000000791b */ /* 0x003fe20003800000 */
.L_x_2619:
[----:B------:R-:W-:Y:S02]  /*2f720*/  IMAD.MOV.U32 R13, RZ, RZ, R7 ;  /* 0x000000ffff0d7224 */ /* 0x000fe400078e0007 */
[----:B------:R-:W-:-:S07]  /*2f730*/  IMAD.MOV.U32 R4, RZ, RZ, R14 ;  /* 0x000000ffff047224 */ /* 0x000fce00078e000e */
[----:B------:R-:W-:Y:S05]  /*2f740*/  WARPSYNC.COLLECTIVE R15, `(.L_x_2620) ;  /* 0x000000000f087348 */ /* 0x000fea0003c00000 */
[----:B------:R0:W1:Y:S02]  /*2f750*/  SHFL.IDX P6, R14, R13, R12, R11 ;  /* 0x0000000c0d0e7389 */ /* 0x00006400000c000b */
[----:B01----:R-:W-:Y:S01]  /*2f760*/  ENDCOLLECTIVE ;  /* 0x000000000000791b */ /* 0x003fe20003800000 */
.L_x_2620:
[----:B------:R-:W-:Y:S05]  /*2f770*/  BRA `(.L_x_2621) ;  /* 0xfffffde400d07947 */ /* 0x000fea000383ffff */
.L_x_2391:
[----:B0-----:R0:W1:Y:S02]  /*2f780*/  SYNCS.PHASECHK.TRANS64.TRYWAIT P0, [R16+URZ+0x2e800], R5 ;  /* 0x02e80005100075a7 */ /* 0x001064000800017f */
[----:B-1----:R-:W-:Y:S05]  /*2f790*/  @!P0 NANOSLEEP.SYNCS 0x989680 ;  /* 0x009896800000895d */ /* 0x002fea0003900000 */
[----:B------:R-:W1:Y:S02]  /*2f7a0*/  @!P0 SYNCS.PHASECHK.TRANS64 P0, [R16+URZ+0x2e800], R5 ;  /* 0x02e80005100085a7 */ /* 0x000e64000800007f */
[----:B-1----:R-:W-:Y:S05]  /*2f7b0*/  @!P0 BRA `(.L_x_2391) ;  /* 0xfffffffc00f08947 */ /* 0x002fea000383ffff */
[----:B------:R-:W-:Y:S05]  /*2f7c0*/  BRA `(.L_x_2622) ;  /* 0xfffffde800987947 */ /* 0x000fea000383ffff */
.L_x_2399:
[----:B------:R-:W0:Y:S01]  /*2f7d0*/  LDC R39, c[0x0][0x3f4] ;  /* 0x0000fd00ff277b82 */ /* 0x000e220000000800 */
[----:B------:R-:W-:Y:S01]  /*2f7e0*/  BSSY B1, `(.L_x_2623) ;  /* 0x0000008000017945 */ /* 0x000fe20003800000 */
[----:B------:R-:W-:Y:S01]  /*2f7f0*/  IMAD.MOV.U32 R13, RZ, RZ, R8 ;  /* 0x000000ffff0d7224 */ /* 0x000fe200078e0008 */
[----:B------:R-:W-:Y:S01]  /*2f800*/  MOV R15, 0xffffffff ;  /* 0xffffffff000f7802 */ /* 0x000fe20000000f00 */
[----:B------:R-:W-:Y:S02]  /*2f810*/  IMAD.MOV.U32 R12, RZ, RZ, RZ ;  /* 0x000000ffff0c7224 */ /* 0x000fe400078e00ff */
[----:B------:R-:W-:-:S07]  /*2f820*/  IMAD.MOV.U32 R11, RZ, RZ, 0x1c1f ;  /* 0x00001c1fff0b7424 */ /* 0x000fce00078e00ff */
[----:B0-----:R-:W-:Y:S05]  /*2f830*/  WARPSYNC.COLLECTIVE R15, `(.L_x_2624) ;  /* 0x000000000f087348 */ /* 0x001fea0003c00000 */
[----:B------:R1:W2:Y:S02]  /*2f840*/  SHFL.IDX P6, R14, R13, R12, R11 ;  /* 0x0000000c0d0e7389 */ /* 0x0002a400000c000b */
[----:B012---:R-:W-:Y:S01]  /*2f850*/  ENDCOLLECTIVE ;  /* 0x000000000000791b */ /* 0x007fe20003800000 */
.L_x_2624:
[----:B------:R-:W-:Y:S05]  /*2f860*/  BSYNC B1 ;  /* 0x0000000000017941 */ /* 0x000fea0003800000 */
.L_x_2623:
[----:B------:R0:W5:Y:S01]  /*2f870*/  LDL R10, [R1+0x40] ;  /* 0x00004000010a7983 */ /* 0x0001620000100800 */
[----:B------:R-:W-:Y:S01]  /*2f880*/  IMAD.MOV.U32 R13, RZ, RZ, R35 ;  /* 0x000000ffff0d7224 */ /* 0x000fe200078e0023 */
[----:B------:R-:W-:Y:S01]  /*2f890*/  ISETP.GE.AND P0, PT, R18, R39, PT ;  /* 0x000000271200720c */ /* 0x000fe20003f06270 */
[----:B------:R-:W-:Y:S02]  /*2f8a0*/  IMAD.MOV.U32 R12, RZ, RZ, RZ ;  /* 0x000000ffff0c7224 */ /* 0x000fe400078e00ff */
[----:B------:R-:W-:Y:S02]  /*2f8b0*/  IMAD.MOV.U32 R11, RZ, RZ, 0x1c1f ;  /* 0x00001c1fff0b7424 */ /* 0x000fe400078e00ff */
[----:B------:R-:W-:Y:S02]  /*2f8c0*/  IMAD.MOV.U32 R15, RZ, RZ, -0x1 ;  /* 0xffffffffff0f7424 */ /* 0x000fe400078e00ff */
[----:B0-----:R-:W-:-:S07]  /*2f8d0*/  IMAD.MOV.U32 R3, RZ, RZ, R14 ;  /* 0x000000ffff037224 */ /* 0x001fce00078e000e */
[----:B-----5:R-:W-:Y:S05]  /*2f8e0*/  WARPSYNC.COLLECTIVE R15, `(.L_x_2625) ;  /* 0x000000000f087348 */ /* 0x020fea0003c00000 */
[----:B------:R0:W1:Y:S02]  /*2f8f0*/  SHFL.IDX P6, R14, R13, R12, R11 ;  /* 0x0000000c0d0e7389 */ /* 0x00006400000c000b */
[----:B01---5:R-:W-:Y:S01]  /*2f900*/  ENDCOLLECTIVE ;  /* 0x000000000000791b */ /* 0x023fe20003800000 */
.L_x_2625:
[----:B------:R-:W-:Y:S02]  /*2f910*/  IMAD.MOV.U32 R13, RZ, RZ, R37 ;  /* 0x000000ffff0d7224 */ /* 0x000fe400078e0025 */
[----:B------:R-:W-:-:S07]  /*2f920*/  IMAD.MOV.U32 R5, RZ, RZ, R14 ;  /* 0x000000ffff057224 */ /* 0x000fce00078e000e */
[----:B------:R-:W-:Y:S05]  /*2f930*/  WARPSYNC.COLLECTIVE R15, `(.L_x_2626) ;  /* 0x000000000f087348 */ /* 0x000fea0003c00000 */
[----:B------:R0:W1:Y:S02]  /*2f940*/  SHFL.IDX P6, R14, R13, R12, R11 ;  /* 0x0000000c0d0e7389 */ /* 0x00006400000c000b */
[----:B01----:R-:W-:Y:S01]  /*2f950*/  ENDCOLLECTIVE ;  /* 0x000000000000791b */ /* 0x003fe20003800000 */
.L_x_2626:
[----:B------:R-:W-:Y:S02]  /*2f960*/  IMAD.MOV.U32 R13, RZ, RZ, R9 ;  /* 0x000000ffff0d7224 */ /* 0x000fe400078e0009 */
[----:B------:R-:W-:-:S07]  /*2f970*/  IMAD.MOV.U32 R7, RZ, RZ, R14 ;  /* 0x000000ffff077224 */ /* 0x000fce00078e000e */
[----:B------:R-:W-:Y:S05]  /*2f980*/  WARPSYNC.COLLECTIVE R15, `(.L_x_2627) ;  /* 0x000000000f087348 */ /* 0x000fea0003c00000 */
[----:B------:R0:W1:Y:S02]  /*2f990*/  SHFL.IDX P6, R14, R13, R12, R11 ;  /* 0x0000000c0d0e7389 */ /* 0x00006400000c000b */
[----:B01----:R-:W-:Y:S01]  /*2f9a0*/  ENDCOLLECTIVE ;  /* 0x000000000000791b */ /* 0x003fe20003800000 */
.L_x_2627:
[----:B------:R-:W-:Y:S01]  /*2f9b0*/  ULDC.64 UR4, c[0x0][0x208] ;  /* 0x0000820000047ab9 */ /* 0x000fe20000000a00 */
[----:B------:R-:W-:-:S05]  /*2f9c0*/  IMAD R34, R10, R34, RZ ;  /* 0x000000220a227224 */ /* 0x000fca00078e02ff */
[----:B------:R-:W-:-:S13]  /*2f9d0*/  ISETP.GE.OR P1, PT, R41, R34, P0 ;  /* 0x000000222900720c */ /* 0x000fda0000726670 */
[C---:B------:R-:W-:Y:S02]  /*2f9e0*/  @!P1 IADD3 R0, P2, R18.reuse, R5, RZ ;  /* 0x0000000512009210 */ /* 0x040fe40007f5e0ff */
[----:B------:R-:W-:Y:S02]  /*2f9f0*/  @!P1 IADD3 R14, P3, R18, R14, RZ ;  /* 0x0000000e120e9210 */ /* 0x000fe40007f7e0ff */
[----:B------:R-:W-:Y:S01]  /*2fa00*/  @!P1 IADD3.X R5, R3, R19, RZ, P2, !PT ;  /* 0x0000001303059210 */ /* 0x000fe200017fe4ff */
[----:B------:R-:W-:Y:S02]  /*2fa10*/  @!P1 IMAD.MOV.U32 R4, RZ, RZ, R0 ;  /* 0x000000ffff049224 */ /* 0x000fe400078e0000 */
[----:B------:R-:W-:Y:S02]  /*2fa20*/  @!P1 IMAD.X R3, R7, 0x1, R19, P3 ;  /* 0x0000000107039824 */ /* 0x000fe400018e0613 */
[----:B------:R-:W-:Y:S02]  /*2fa30*/  @!P1 IMAD.MOV.U32 R24, RZ, RZ, R14 ;  /* 0x000000ffff189224 */ /* 0x000fe400078e000e */
[----:B------:R-:W-:Y:S01]  /*2fa40*/  @!P1 IMAD.MOV.U32 R25, RZ, RZ, R3 ;  /* 0x000000ffff199224 */ /* 0x000fe200078e0003 */
[----:B------:R-:W5:Y:S05]  /*2fa50*/  @!P1 LD.E.128 R4, desc[UR4][R4.64] ;  /* 0x0000000404049980 */ /* 0x000f6a000c101d00 */
[----:B------:R-:W5:Y:S01]  /*2fa60*/  @!P1 LD.E.128 R24, desc[UR4][R24.64] ;  /* 0x0000000418189980 */ /* 0x000f62000c101d00 */
[----:B------:R-:W-:Y:S01]  /*2fa70*/  IMAD.MOV.U32 R13, RZ, RZ, R8 ;  /* 0x000000ffff0d7224 */ /* 0x000fe200078e0008 */
[----:B------:R-:W-:Y:S01]  /*2fa80*/  CS2R R32, SRZ ;  /* 0x0000000000207805 */ /* 0x000fe2000001ff00 */
[----:B------:R-:W-:Y:S01]  /*2fa90*/  IMAD.MOV.U32 R12, RZ, RZ, 0x1 ;  /* 0x00000001ff0c7424 */ /* 0x000fe200078e00ff */
[----:B------:R-:W-:-:S02]  /*2faa0*/  CS2R R30, SRZ ;  /* 0x00000000001e7805 */ /* 0x000fc4000001ff00 */
[----:B------:R-:W-:Y:S02]  /*2fab0*/  CS2R R28, SRZ ;  /* 0x00000000001c7805 */ /* 0x000fe4000001ff00 */
[----:B------:R-:W-:-:S07]  /*2fac0*/  CS2R R20, SRZ ;  /* 0x0000000000147805 */ /* 0x000fce000001ff00 */
[----:B-----5:R-:W-:Y:S05]  /*2fad0*/  WARPSYNC.COLLECTIVE R15, `(.L_x_2628) ;  /* 0x000000000f087348 */ /* 0x020fea0003c00000 */
[----:B------:R0:W1:Y:S02]  /*2fae0*/  SHFL.IDX P6, R14, R13, R12, R11 ;  /* 0x0000000c0d0e7389 */ /* 0x00006400000c000b */
[----:B01---5:R-:W-:Y:S01]  /*2faf0*/  ENDCOLLECTIVE ;  /* 0x000000000000791b */ /* 0x023fe20003800000 */
.L_x_2628:
[----:B------:R-:W-:Y:S02]  /*2fb00*/  IMAD.MOV.U32 R13, RZ, RZ, R35 ;  /* 0x000000ffff0d7224 */ /* 0x000fe400078e0023 */
[----:B------:R-:W-:-:S07]  /*2fb10*/  IMAD.MOV.U32 R3, RZ, RZ, R14 ;  /* 0x000000ffff037224 */ /* 0x000fce00078e000e */
[----:B------:R-:W-:Y:S05]  /*2fb20*/  WARPSYNC.COLLECTIVE R15, `(.L_x_2629) ;  /* 0x000000000f087348 */ /* 0x000fea0003c00000 */
[----:B------:R0:W1:Y:S02]  /*2fb30*/  SHFL.IDX P6, R14, R13, R12, R11 ;  /* 0x0000000c0d0e7389 */ /* 0x00006400000c000b */
[----:B01----:R-:W-:Y:S01]  /*2fb40*/  ENDCOLLECTIVE ;  /* 0x000000000000791b */ /* 0x003fe20003800000 */
.L_x_2629:
[----:B------:R-:W-:Y:S01]  /*2fb50*/  MOV R13, R37 ;  /* 0x00000025000d7202 */ /* 0x000fe20000000f00 */
[----:B------:R-:W-:-:S07]  /*2fb60*/  IMAD.MOV.U32 R35, RZ, RZ, R14 ;  /* 0x000000ffff237224 */ /* 0x000fce00078e000e */
[----:B------:R-:W-:Y:S05]  /*2fb70*/  WARPSYNC.COLLECTIVE R15, `(.L_x_2630) ;  /* 0x000000000f087348 */ /* 0x000fea0003c00000 */
[----:B------:R0:W1:Y:S02]  /*2fb80*/  SHFL.IDX P6, R14, R13, R12, R11 ;  /* 0x0000000c0d0e7389 */ /* 0x00006400000c000b */
[----:B01----:R-:W-:Y:S01]  /*2fb90*/  ENDCOLLECTIVE ;  /* 0x000000000000791b */ /* 0x003fe20003800000 */
.L_x_2630:
[----:B------:R-:W-:Y:S02]  /*2fba0*/  IMAD.MOV.U32 R13, RZ, RZ, R9 ;  /* 0x000000ffff0d7224 */ /* 0x000fe400078e0009 */
[----:B------:R-:W-:-:S07]  /*2fbb0*/  IMAD.MOV.U32 R37, RZ, RZ, R14 ;  /* 0x000000ffff257224 */ /* 0x000fce00078e000e */
[----:B------:R-:W-:Y:S05]  /*2fbc0*/  WARPSYNC.COLLECTIVE R15, `(.L_x_2631) ;  /* 0x000000000f087348 */ /* 0x000fea0003c00000 */
[----:B------:R0:W1:Y:S02]  /*2fbd0*/  SHFL.IDX P6, R14, R13, R12, R11 ;  /* 0x0000000c0d0e7389 */ /* 0x00006400000c000b */
[----:B01----:R-:W-:Y:S01]  /*2fbe0*/  ENDCOLLECTIVE ;  /* 0x000000000000791b */ /* 0x003fe20003800000 */
.L_x_2631:
[----:B------:R-:W-:Y:S02]  /*2fbf0*/  @!P1 IMAD.MOV.U32 R32, RZ, RZ, R4 ;  /* 0x000000ffff209224 */ /* 0x000fe400078e0004 */
[----:B------:R-:W-:Y:S01]  /*2fc00*/  @!P1 IMAD.MOV.U32 R33, RZ, RZ, R5 ;  /* 0x000000ffff219224 */ /* 0x000fe200078e0005 */
[----:B------:R-:W-:Y:S01]  /*2fc10*/  CS2R R4, SRZ ;  /* 0x0000000000047805 */ /* 0x000fe2000001ff00 */
[----:B------:R-:W-:Y:S01]  /*2fc20*/  @!P1 IMAD.MOV.U32 R30, RZ, RZ, R6 ;  /* 0x000000ffff1e9224 */ /* 0x000fe200078e0006 */
[----:B------:R-:W-:Y:S01]  /*2fc30*/  @!P1 MOV R21, R27 ;  /* 0x0000001b00159202 */ /* 0x000fe20000000f00 */
[----:B------:R-:W-:Y:S02]  /*2fc40*/  @!P1 IMAD.MOV.U32 R31, RZ, RZ, R7 ;  /* 0x000000ffff1f9224 */ /* 0x000fe400078e0007 */
[----:B------:R-:W-:Y:S02]  /*2fc50*/  @!P1 IMAD.MOV.U32 R28, RZ, RZ, R24 ;  /* 0x000000ffff1c9224 */ /* 0x000fe400078e0018 */
[----:B------:R-:W-:-:S02]  /*2fc60*/  @!P1 IMAD.MOV.U32 R29, RZ, RZ, R25 ;  /* 0x000000ffff1d9224 */ /* 0x000fc400078e0019 */
[----:B------:R-:W-:Y:S01]  /*2fc70*/  @!P1 IMAD.MOV.U32 R20, RZ, RZ, R26 ;  /* 0x000000ffff149224 */ /* 0x000fe200078e001a */
[----:B------:R-:W-:Y:S06]  /*2fc80*/  BRA `(.L_x_2632) ;  /* 0xfffffe08005c7947 */ /* 0x000fec000383ffff */
.L_x_2403:
[----:B0-----:R0:W1:Y:S02]  /*2fc90*/  SYNCS.PHASECHK.TRANS64.TRYWAIT P1, [R16+URZ+0x2e800], R3 ;  /* 0x02e80003100075a7 */ /* 0x001064000802017f */
[----:B-1----:R-:W-:Y:S05]  /*2fca0*/  @!P1 NANOSLEEP.SYNCS 0x989680 ;  /* 0x009896800000995d */ /* 0x002fea0003900000 */
[----:B------:R-:W1:Y:S02]  /*2fcb0*/  @!P1 SYNCS.PHASECHK.TRANS64 P1, [R16+URZ+0x2e800], R3 ;  /* 0x02e80003100095a7 */ /* 0x000e64000802007f */
[----:B-1----:R-:W-:Y:S05]  /*2fcc0*/  @!P1 BRA `(.L_x_2403) ;  /* 0xfffffffc00f09947 */ /* 0x002fea000383ffff */
[----:B------:R-:W-:Y:S05]  /*2fcd0*/  BRA `(.L_x_2633) ;  /* 0xfffffe0800d07947 */ /* 0x000fea000383ffff */
.L_x_2409:
[----:B0-----:R0:W2:Y:S02]  /*2fce0*/  SYNCS.PHASECHK.TRANS64.TRYWAIT P0, [R0+URZ+0x2e830], R5 ;  /* 0x02e83005000075a7 */ /* 0x0010a4000800017f */
[----:B--2---:R-:W-:Y:S05]  /*2fcf0*/  @!P0 NANOSLEEP.SYNCS 0x989680 ;  /* 0x009896800000895d */ /* 0x004fea0003900000 */
[----:B------:R-:W2:Y:S02]  /*2fd00*/  @!P0 SYNCS.PHASECHK.TRANS64 P0, [R0+URZ+0x2e830], R5 ;  /* 0x02e83005000085a7 */ /* 0x000ea4000800007f */
[----:B--2---:R-:W-:Y:S05]  /*2fd10*/  @!P0 BRA `(.L_x_2409) ;  /* 0xfffffffc00f08947 */ /* 0x004fea000383ffff */
[----:B------:R-:W-:Y:S05]  /*2fd20*/  BRA `(.L_x_2408) ;  /* 0xfffffe2c00387947 */ /* 0x000fea000383ffff */
.L_x_2415:
[----:B-1----:R1:W2:Y:S02]  /*2fd30*/  SYNCS.PHASECHK.TRANS64.TRYWAIT P3, [R13+URZ+0x2e830], R14 ;  /* 0x02e8300e0d0075a7 */ /* 0x0022a4000806017f */
[----:B--2---:R-:W-:Y:S05]  /*2fd40*/  @!P3 NANOSLEEP.SYNCS 0x989680 ;  /* 0x009896800000b95d */ /* 0x004fea0003900000 */
[----:B------:R-:W2:Y:S02]  /*2fd50*/  @!P3 SYNCS.PHASECHK.TRANS64 P3, [R13+URZ+0x2e830], R14 ;  /* 0x02e8300e0d00b5a7 */ /* 0x000ea4000806007f */
[----:B--2---:R-:W-:Y:S05]  /*2fd60*/  @!P3 BRA `(.L_x_2415) ;  /* 0xfffffffc00f0b947 */ /* 0x004fea000383ffff */
[----:B------:R-:W-:Y:S05]  /*2fd70*/  BRA `(.L_x_2414) ;  /* 0xfffffe8000547947 */ /* 0x000fea000383ffff */
.L_x_2419:
[----:B-1----:R1:W2:Y:S02]  /*2fd80*/  SYNCS.PHASECHK.TRANS64.TRYWAIT P2, [R13+URZ+0x2e850], R12 ;  /* 0x02e8500c0d0075a7 */ /* 0x0022a4000804017f */
[----:B--2---:R-:W-:Y:S05]  /*2fd90*/  @!P2 NANOSLEEP.SYNCS 0x989680 ;  /* 0x009896800000a95d */ /* 0x004fea0003900000 */
[----:B------:R-:W2:Y:S02]  /*2fda0*/  @!P2 SYNCS.PHASECHK.TRANS64 P2, [R13+URZ+0x2e850], R12 ;  /* 0x02e8500c0d00a5a7 */ /* 0x000ea4000804007f */
[----:B--2---:R-:W-:Y:S05]  /*2fdb0*/  @!P2 BRA `(.L_x_2419) ;  /* 0xfffffffc00f0a947 */ /* 0x004fea000383ffff */
[----:B------:R-:W-:Y:S05]  /*2fdc0*/  BRA `(.L_x_2416) ;  /* 0xfffffe94006c7947 */ /* 0x000fea000383ffff */
.L_x_2427:
[----:B-1----:R1:W2:Y:S02]  /*2fdd0*/  SYNCS.PHASECHK.TRANS64.TRYWAIT P0, [R12+URZ+0x2e830], R13 ;  /* 0x02e8300d0c0075a7 */ /* 0x0022a4000800017f */
[----:B--2---:R-:W-:Y:S05]  /*2fde0*/  @!P0 NANOSLEEP.SYNCS 0x989680 ;  /* 0x009896800000895d */ /* 0x004fea0003900000 */
[----:B------:R-:W2:Y:S02]  /*2fdf0*/  @!P0 SYNCS.PHASECHK.TRANS64 P0, [R12+URZ+0x2e830], R13 ;  /* 0x02e8300d0c0085a7 */ /* 0x000ea4000800007f */
[----:B--2---:R-:W-:Y:S05]  /*2fe00*/  @!P0 BRA `(.L_x_2427) ;  /* 0xfffffffc00f08947 */ /* 0x004fea000383ffff */
[----:B------:R-:W-:Y:S05]  /*2fe10*/  BRA `(.L_x_2426) ;  /* 0xfffffedc00987947 */ /* 0x000fea000383ffff */
.L_x_2431:
[----:B-1----:R1:W2:Y:S02]  /*2fe20*/  SYNCS.PHASECHK.TRANS64.TRYWAIT P0, [R13+URZ+0x2e850], R12 ;  /* 0x02e8500c0d0075a7 */ /* 0x0022a4000800017f */
[----:B--2---:R-:W-:Y:S05]  /*2fe30*/  @!P0 NANOSLEEP.SYNCS 0x989680 ;  /* 0x009896800000895d */ /* 0x004fea0003900000 */
[----:B------:R-:W2:Y:S02]  /*2fe40*/  @!P0 SYNCS.PHASECHK.TRANS64 P0, [R13+URZ+0x2e850], R12 ;  /* 0x02e8500c0d0085a7 */ /* 0x000ea4000800007f */
[----:B--2---:R-:W-:Y:S05]  /*2fe50*/  @!P0 BRA `(.L_x_2431) ;  /* 0xfffffffc00f08947 */ /* 0x004fea000383ffff */
[----:B------:R-:W-:Y:S05]  /*2fe60*/  BRA `(.L_x_2428) ;  /* 0xfffffef000ac7947 */ /* 0x000fea000383ffff */
.L_x_2437:
[----:B-1----:R1:W2:Y:S02]  /*2fe70*/  SYNCS.PHASECHK.TRANS64.TRYWAIT P0, [R9+URZ+0x2e850], R0 ;  /* 0x02e85000090075a7 */ /* 0x0022a4000800017f */
[----:B--2---:R-:W-:Y:S05]  /*2fe80*/  @!P0 NANOSLEEP.SYNCS 0x989680 ;  /* 0x009896800000895d */ /* 0x004fea0003900000 */
[----:B------:R-:W2:Y:S02]  /*2fe90*/  @!P0 SYNCS.PHASECHK.TRANS64 P0, [R9+URZ+0x2e850], R0 ;  /* 0x02e85000090085a7 */ /* 0x000ea4000800007f */
[----:B--2---:R-:W-:Y:S05]  /*2fea0*/  @!P0 BRA `(.L_x_2437) ;  /* 0xfffffffc00f08947 */ /* 0x004fea000383ffff */
[----:B------:R-:W-:Y:S05]  /*2feb0*/  BRA `(.L_x_2436) ;  /* 0xffffff2800d07947 */ /* 0x000fea000383ffff */
.L_x_2441:
[----:B-----5:R-:W-:Y:S01]  /*2fec0*/  SEL R121, R40, R119, P0 ;  /* 0x0000007728797207 */ /* 0x020fe20000000000 */
[----:B------:R-:W-:Y:S01]  /*2fed0*/  IMAD.MOV.U32 R11, RZ, RZ, 0x1c1f ;  /* 0x00001c1fff0b7424 */ /* 0x000fe200078e00ff */
[----:B------:R-:W-:Y:S01]  /*2fee0*/  SEL R57, R119, R40, P0 ;  /* 0x0000002877397207 */ /* 0x000fe20000000000 */
[----:B------:R-:W-:Y:S01]  /*2fef0*/  IMAD.MOV.U32 R15, RZ, RZ, -0x1 ;  /* 0xffffffffff0f7424 */ /* 0x000fe200078e00ff */
[----:B------:R-:W-:Y:S02]  /*2ff00*/  SEL R119, R77, R12, P0 ;  /* 0x0000000c4d777207 */ /* 0x000fe40000000000 */
[----:B------:R-:W-:Y:S01]  /*2ff10*/  SEL R59, R12, R77, P0 ;  /* 0x0000004d0c3b7207 */ /* 0x000fe20000000000 */
[----:B------:R-:W-:Y:S01]  /*2ff20*/  IMAD.MOV.U32 R12, RZ, RZ, R8 ;  /* 0x000000ffff0c7224 */ /* 0x000fe200078e0008 */
[----:B------:R-:W-:Y:S02]  /*2ff30*/  SEL R133, R80, R81, P0 ;  /* 0x0000005150857207 */ /* 0x000fe40000000000 */
[----:B------:R-:W-:-:S07]  /*2ff40*/  SEL R111, R81, R80, P0 ;  /* 0x00000050516f7207 */ /* 0x000fce0000000000 */
[----:B------:R-:W-:Y:S05]  /*2ff50*/  WARPSYNC.COLLECTIVE R15, `(.L_x_2634) ;  /* 0x000000000f087348 */ /* 0x000fea0003c00000 */
[----:B------:R0:W1:Y:S02]  /*2ff60*/  SHFL.IDX P6, R14, R13, R12, R11 ;  /* 0x0000000c0d0e7389 */ /* 0x00006400000c000b */
[----:B01----:R-:W-:Y:S01]  /*2ff70*/  ENDCOLLECTIVE ;  /* 0x000000000000791b */ /* 0x003fe20003800000 */
.L_x_2634:
        /* <DEDUP_REMOVED lines=18> */
.L_x_2635:
        /* <DEDUP_REMOVED lines=19> */
.L_x_2636:
        /* <DEDUP_REMOVED lines=17> */
.L_x_2637:
        /* <DEDUP_REMOVED lines=19> */
.L_x_2638:
        /* <DEDUP_REMOVED lines=9> */
[----:B------:R-:W-:-:S07]  /*304a0*/  IMAD.MOV.U32 R20, RZ, RZ, R14 ;  /* 0x000000ffff147224 */ /* 0x000fce00078e000e */
[----:B------:R-:W-:Y:S05]  /*304b0*/  WARPSYNC.COLLECTIVE R15, `(.L_x_2639) ;  /* 0x000000000f087348 */ /* 0x000fea0003c00000 */
[----:B------:R0:W1:Y:S02]  /*304c0*/  SHFL.IDX P6, R14, R13, R12, R11 ;  /* 0x0000000c0d0e7389 */ /* 0x00006400000c000b */
[----:B01----:R-:W-:Y:S01]  /*304d0*/  ENDCOLLECTIVE ;  /* 0x000000000000791b */ /* 0x003fe20003800000 */
.L_x_2639:
[----:B------:R-:W-:Y:S02]  /*304e0*/  IMAD.MOV.U32 R13, RZ, RZ, R51 ;  /* 0x000000ffff0d7224 */ /* 0x000fe400078e0033 */
[----:B------:R-:W-:Y:S02]  /*304f0*/  IMAD.MOV.U32 R12, RZ, RZ, R4 ;  /* 0x000000ffff0c7224 */ /* 0x000fe400078e0004 */
[----:B------:R-:W-:-:S07]  /*30500*/  IMAD.MOV.U32 R24, RZ, RZ, R14 ;  /* 0x000000ffff187224 */ /* 0x000fce00078e000e */
[----:B------:R-:W-:Y:S05]  /*30510*/  WARPSYNC.COLLECTIVE R15, `(.L_x_2640) ;  /* 0x000000000f087348 */ /* 0x000fea0003c00000 */
[----:B------:R0:W1:Y:S02]  /*30520*/  SHFL.IDX P6, R14, R13, R12, R11 ;  /* 0x0000000c0d0e7389 */ /* 0x00006400000c000b */
[----:B01----:R-:W-:Y:S01]  /*30530*/  ENDCOLLECTIVE ;  /* 0x000000000000791b */ /* 0x003fe20003800000 */
.L_x_2640:
[----:B------:R-:W-:Y:S01]  /*30540*/  MOV R13, R53 ;  /* 0x00000035000d7202 */ /* 0x000fe20000000f00 */
[----:B------:R-:W-:-:S07]  /*30550*/  IMAD.MOV.U32 R51, RZ, RZ, R14 ;  /* 0x000000ffff337224 */ /* 0x000fce00078e000e */
[----:B------:R-:W-:Y:S05]  /*30560*/  WARPSYNC.COLLECTIVE R15, `(.L_x_2641) ;  /* 0x000000000f087348 */ /* 0x000fea0003c00000 */
[----:B------:R0:W1:Y:S02]  /*30570*/  SHFL.IDX P6, R14, R13, R12, R11 ;  /* 0x0000000c0d0e7389 */ /* 0x00006400000c000b */
[----:B01----:R-:W-:Y:S01]  /*30580*/  ENDCOLLECTIVE ;  /* 0x000000000000791b */ /* 0x003fe20003800000 */
.L_x_2641:
[----:B------:R-:W-:Y:S02]  /*30590*/  IMAD.MOV.U32 R13, RZ, RZ, R123 ;  /* 0x000000ffff0d7224 */ /* 0x000fe400078e007b */
[----:B------:R-:W-:Y:S02]  /*305a0*/  IMAD.MOV.U32 R12, RZ, RZ, R8 ;  /* 0x000000ffff0c7224 */ /* 0x000fe400078e0008 */
[----:B------:R-:W-:-:S07]  /*305b0*/  IMAD.MOV.U32 R53, RZ, RZ, R14 ;  /* 0x000000ffff357224 */ /* 0x000fce00078e000e */
[----:B------:R-:W-:Y:S05]  /*305c0*/  WARPSYNC.COLLECTIVE R15, `(.L_x_2642) ;  /* 0x000000000f087348 */ /* 0x000fea0003c00000 */
[----:B------:R0:W1:Y:S02]  /*305d0*/  SHFL.IDX P6, R14, R13, R12, R11 ;  /* 0x0000000c0d0e7389 */ /* 0x00006400000c000b */
[----:B01----:R-:W-:Y:S01]  /*305e0*/  ENDCOLLECTIVE ;  /* 0x000000000000791b */ /* 0x003fe20003800000 */
.L_x_2642:
        /* <DEDUP_REMOVED lines=8> */
.L_x_2643:
[----:B------:R-:W-:Y:S02]  /*30670*/  IMAD.MOV.U32 R13, RZ, RZ, R55 ;  /* 0x000000ffff0d7224 */ /* 0x000fe400078e0037 */
[----:B------:R-:W-:Y:S02]  /*30680*/  IMAD.MOV.U32 R12, RZ, RZ, R4 ;  /* 0x000000ffff0c7224 */ /* 0x000fe400078e0004 */
[----:B------:R-:W-:-:S07]  /*30690*/  IMAD.MOV.U32 R28, RZ, RZ, R14 ;  /* 0x000000ffff1c7224 */ /* 0x000fce00078e000e */
[----:B------:R-:W-:Y:S05]  /*306a0*/  WARPSYNC.COLLECTIVE R15, `(.L_x_2644) ;  /* 0x000000000f087348 */ /* 0x000fea0003c00000 */
[----:B------:R0:W1:Y:S02]  /*306b0*/  SHFL.IDX P6, R14, R13, R12, R11 ;  /* 0x0000000c0d0e7389 */ /* 0x00006400000c000b */
[----:B01----:R-:W-:Y:S01]  /*306c0*/  ENDCOLLECTIVE ;  /* 0x000000000000791b */ /* 0x003fe20003800000 */
.L_x_2644:
[----:B------:R-:W-:Y:S01]  /*306d0*/  MOV R13, R57 ;  /* 0x00000039000d7202 */ /* 0x000fe20000000f00 */
[----:B------:R-:W-:-:S07]  /*306e0*/  IMAD.MOV.U32 R55, RZ, RZ, R14 ;  /* 0x000000ffff377224 */ /* 0x000fce00078e000e */
[----:B------:R-:W-:Y:S05]  /*306f0*/  WARPSYNC.COLLECTIVE R15, `(.L_x_2645) ;  /* 0x000000000f087348 */ /* 0x000fea0003c00000 */
[----:B------:R0:W1:Y:S02]  /*30700*/  SHFL.IDX P6, R14, R13, R12, R11 ;  /* 0x0000000c0d0e7389 */ /* 0x00006400000c000b */
[----:B01----:R-:W-:Y:S01]  /*30710*/  ENDCOLLECTIVE ;  /* 0x000000000000791b */ /* 0x003fe20003800000 */
.L_x_2645:
        /* <DEDUP_REMOVED lines=8> */
.L_x_2646:
[----:B------:R-:W-:Y:S02]  /*307a0*/  SEL R0, R28, R57, P0 ;  /* 0x000000391c007207 */ /* 0x000fe40000000000 */
[----:B------:R-:W-:Y:S01]  /*307b0*/  SEL R20, R57, R28, P0 ;  /* 0x0000001c39147207 */ /* 0x000fe20000000000 */
[----:B------:R-:W-:Y:S02]  /*307c0*/  IMAD.MOV.U32 R13, RZ, RZ, R95 ;  /* 0x000000ffff0d7224 */ /* 0x000fe400078e005f */
[----:B------:R-:W-:-:S07]  /*307d0*/  IMAD.MOV.U32 R30, RZ, RZ, R14 ;  /* 0x000000ffff1e7224 */ /* 0x000fce00078e000e */
[----:B------:R-:W-:Y:S05]  /*307e0*/  WARPSYNC.COLLECTIVE R15, `(.L_x_2647) ;  /* 0x000000000f087348 */ /* 0x000fea0003c00000 */
[----:B------:R0:W1:Y:S02]  /*307f0*/  SHFL.IDX P6, R14, R13, R12, R11 ;  /* 0x0000000c0d0e7389 */ /* 0x00006400000c000b */
[----:B01----:R-:W-:Y:S01]  /*30800*/  ENDCOLLECTIVE ;  /* 0x000000000000791b */ /* 0x003fe20003800000 */
.L_x_2647:
[----:B------:R-:W-:Y:S02]  /*30810*/  IMAD.MOV.U32 R13, RZ, RZ, R59 ;  /* 0x000000ffff0d7224 */ /* 0x000fe400078e003b */
[----:B------:R-:W-:Y:S02]  /*30820*/  IMAD.MOV.U32 R12, RZ, RZ, R4 ;  /* 0x000000ffff0c7224 */ /* 0x000fe400078e0004 */
[----:B------:R-:W-:-:S07]  /*30830*/  IMAD.MOV.U32 R46, RZ, RZ, R14 ;  /* 0x000000ffff2e7224 */ /* 0x000fce00078e000e */
[----:B------:R-:W-:Y:S05]  /*30840*/  WARPSYNC.COLLECTIVE R15, `(.L_x_2648) ;  /* 0x000000000f087348 */ /* 0x000fea0003c00000 */
[----:B------:R0:W1:Y:S02]  /*30850*/  SHFL.IDX P6, R14, R13, R12, R11 ;  /* 0x0000000c0d0e7389 */ /* 0x00006400000c000b */
[----:B01----:R-:W-:Y:S01]  /*30860*/  ENDCOLLECTIVE ;  /* 0x000000000000791b */ /* 0x003fe20003800000 */
.L_x_2648:
[----:B------:R-:W-:Y:S02]  /*30870*/  MOV R13, R21 ;  /* 0x00000015000d7202 */ /* 0x000fe40000000f00 */
[----:B------:R-:W-:Y:S01]  /*30880*/  SEL R21, R55, R26, P0 ;  /* 0x0000001a37157207 */ /* 0x000fe20000000000 */
[----:B------:R-:W-:-:S07]  /*30890*/  IMAD.MOV.U32 R59, RZ, RZ, R14 ;  /* 0x000000ffff3b7224 */ /* 0x000fce00078e000e */
[----:B------:R-:W-:Y:S05]  /*308a0*/  WARPSYNC.COLLECTIVE R15, `(.L_x_2649) ;  /* 0x000000000f087348 */ /* 0x000fea0003c00000 */
[----:B------:R0:W1:Y:S02]  /*308b0*/  SHFL.IDX P6, R14, R13, R12, R11 ;  /* 0x0000000c0d0e7389 */ /* 0x00006400000c000b */
[----:B01----:R-:W-:Y:S01]  /*308c0*/  ENDCOLLECTIVE ;  /* 0x000000000000791b */ /* 0x003fe20003800000 */
.L_x_2649:
[----:B------:R-:W-:Y:S01]  /*308d0*/  SEL R45, R30, R59, P0 ;  /* 0x0000003b1e2d7207 */ /* 0x000fe20000000000 */
[----:B------:R-:W-:Y:S02]  /*308e0*/  IMAD.MOV.U32 R13, RZ, RZ, R143 ;  /* 0x000000ffff0d7224 */ /* 0x000fe400078e008f */
[----:B------:R-:W-:Y:S02]  /*308f0*/  IMAD.MOV.U32 R12, RZ, RZ, R8 ;  /* 0x000000ffff0c7224 */ /* 0x000fe400078e0008 */
[----:B------:R-:W-:-:S07]  /*30900*/  IMAD.MOV.U32 R95, RZ, RZ, R14 ;  /* 0x000000ffff5f7224 */ /* 0x000fce00078e000e */
[----:B------:R-:W-:Y:S05]  /*30910*/  WARPSYNC.COLLECTIVE R15, `(.L_x_2650) ;  /* 0x000000000f087348 */ /* 0x000fea0003c00000 */
[----:B------:R0:W1:Y:S02]  /*30920*/  SHFL.IDX P6, R14, R13, R12, R11 ;  /* 0x0000000c0d0e7389 */ /* 0x00006400000c000b */
[----:B01----:R-:W-:Y:S01]  /*30930*/  ENDCOLLECTIVE ;  /* 0x000000000000791b */ /* 0x003fe20003800000 */
.L_x_2650:
[----:B------:R-:W-:Y:S02]  /*30940*/  SEL R44, R46, R95, P0 ;  /* 0x0000005f2e2c7207 */ /* 0x000fe40000000000 */
[----:B------:R-:W-:Y:S01]  /*30950*/  SEL R46, R95, R46, P0 ;  /* 0x0000002e5f2e7207 */ /* 0x000fe20000000000 */
[----:B------:R-:W-:Y:S02]  /*30960*/  IMAD.MOV.U32 R13, RZ, RZ, R99 ;  /* 0x000000ffff0d7224 */ /* 0x000fe400078e0063 */
[----:B------:R-:W-:-:S07]  /*30970*/  IMAD.MOV.U32 R32, RZ, RZ, R14 ;  /* 0x000000ffff207224 */ /* 0x000fce00078e000e */
[----:B------:R-:W-:Y:S05]  /*30980*/  WARPSYNC.COLLECTIVE R15, `(.L_x_2651) ;  /* 0x000000000f087348 */ /* 0x000fea0003c00000 */
[----:B------:R0:W1:Y:S02]  /*30990*/  SHFL.IDX P6, R14, R13, R12, R11 ;  /* 0x0000000c0d0e7389 */ /* 0x00006400000c000b */
[----:B01----:R-:W-:Y:S01]  /*309a0*/  ENDCOLLECTIVE ;  /* 0x000000000000791b */ /* 0x003fe20003800000 */
.L_x_2651:
[----:B------:R-:W-:Y:S02]  /*309b0*/  IMAD.MOV.U32 R13, RZ, RZ, R97 ;  /* 0x000000ffff0d7224 */ /* 0x000fe400078e0061 */
[----:B------:R-:W-:Y:S02]  /*309c0*/  IMAD.MOV.U32 R12, RZ, RZ, R4 ;  /* 0x000000ffff0c7224 */ /* 0x000fe400078e0004 */
[----:B------:R-:W-:-:S07]  /*309d0*/  IMAD.MOV.U32 R50, RZ, RZ, R14 ;  /* 0x000000ffff327224 */ /* 0x000fce00078e000e */
[----:B------:R-:W-:Y:S05]  /*309e0*/  WARPSYNC.COLLECTIVE R15, `(.L_x_2652) ;  /* 0x000000000f087348 */ /* 0x000fea0003c00000 */
[----:B------:R0:W1:Y:S02]  /*309f0*/  SHFL.IDX P6, R14, R13, R12, R11 ;  /* 0x0000000c0d0e7389 */ /* 0x00006400000c000b */
[----:B01----:R-:W-:Y:S01]  /*30a00*/  ENDCOLLECTIVE ;  /* 0x000000000000791b */ /* 0x003fe20003800000 */
.L_x_2652:
[----:B------:R-:W-:Y:S02]  /*30a10*/  MOV R13, R47 ;  /* 0x0000002f000d7202 */ /* 0x000fe40000000f00 */
[----:B------:R-:W-:Y:S01]  /*30a20*/  SEL R47, R59, R30, P0 ;  /* 0x0000001e3b2f7207 */ /* 0x000fe20000000000 */
[----:B------:R-:W-:-:S07]  /*30a30*/  IMAD.MOV.U32 R97, RZ, RZ, R14 ;  /* 0x000000ffff617224 */ /* 0x000fce00078e000e */
[----:B------:R-:W-:Y:S05]  /*30a40*/  WARPSYNC.COLLECTIVE R15, `(.L_x_2653) ;  /* 0x000000000f087348 */ /* 0x000fea0003c00000 */
[----:B------:R0:W1:Y:S02]  /*30a50*/  SHFL.IDX P6, R14, R13, R12, R11 ;  /* 0x0000000c0d0e7389 */ /* 0x00006400000c000b */
[----:B01----:R-:W-:Y:S01]  /*30a60*/  ENDCOLLECTIVE ;  /* 0x000000000000791b */ /* 0x003fe20003800000 */
.L_x_2653:
[----:B------:R-:W-:Y:S01]  /*30a70*/  SEL R51, R97, R32, P0 ;  /* 0x0000002061337207 */ /* 0x000fe20000000000 */
[----:B------:R-:W-:Y:S02]  /*30a80*/  IMAD.MOV.U32 R13, RZ, RZ, R141 ;  /* 0x000000ffff0d7224 */ /* 0x000fe400078e008d */
[----:B------:R-:W-:Y:S02]  /*30a90*/  IMAD.MOV.U32 R12, RZ, RZ, R8 ;  /* 0x000000ffff0c7224 */ /* 0x000fe400078e0008 */
[----:B------:R-:W-:-:S07]  /*30aa0*/  IMAD.MOV.U32 R99, RZ, RZ, R14 ;  /* 0x000000ffff637224 */ /* 0x000fce00078e000e */
[----:B------:R-:W-:Y:S05]  /*30ab0*/  WARPSYNC.COLLECTIVE R15, `(.L_x_2654) ;  /* 0x000000000f087348 */ /* 0x000fea0003c00000 */
[----:B------:R0:W1:Y:S02]  /*30ac0*/  SHFL.IDX P6, R14, R13, R12, R11 ;  /* 0x0000000c0d0e7389 */ /* 0x00006400000c000b */
[----:B01----:R-:W-:Y:S01]  /*30ad0*/  ENDCOLLECTIVE ;  /* 0x000000000000791b */ /* 0x003fe20003800000 */
.L_x_2654:
[----:B------:R-:W-:Y:S02]  /*30ae0*/  SEL R48, R50, R99, P0 ;  /* 0x0000006332307207 */ /* 0x000fe40000000000 */
[----:B------:R-:W-:Y:S01]  /*30af0*/  SEL R50, R99, R50, P0 ;  /* 0x0000003263327207 */ /* 0x000fe20000000000 */
[----:B------:R-:W-:Y:S02]  /*30b00*/  IMAD.MOV.U32 R13, RZ, RZ, R103 ;  /* 0x000000ffff0d7224 */ /* 0x000fe400078e0067 */
[----:B------:R-:W-:-:S07]  /*30b10*/  IMAD.MOV.U32 R34, RZ, RZ, R14 ;  /* 0x000000ffff227224 */ /* 0x000fce00078e000e */
[----:B------:R-:W-:Y:S05]  /*30b20*/  WARPSYNC.COLLECTIVE R15, `(.L_x_2655) ;  /* 0x000000000f087348 */ /* 0x000fea0003c00000 */
[----:B------:R0:W1:Y:S02]  /*30b30*/  SHFL.IDX P6, R14, R13, R12, R11 ;  /* 0x0000000c0d0e7389 */ /* 0x00006400000c000b */
[----:B01----:R-:W-:Y:S01]  /*30b40*/  ENDCOLLECTIVE ;  /* 0x000000000000791b */ /* 0x003fe20003800000 */
.L_x_2655:
[----:B------:R-:W-:Y:S02]  /*30b50*/  IMAD.MOV.U32 R13, RZ, RZ, R101 ;  /* 0x000000ffff0d7224 */ /* 0x000fe400078e0065 */
[----:B------:R-:W-:Y:S02]  /*30b60*/  IMAD.MOV.U32 R12, RZ, RZ, R4 ;  /* 0x000000ffff0c7224 */ /* 0x000fe400078e0004 */
[----:B------:R-:W-:-:S07]  /*30b70*/  IMAD.MOV.U32 R52, RZ, RZ, R14 ;  /* 0x000000ffff347224 */ /* 0x000fce00078e000e */
[----:B------:R-:W-:Y:S05]  /*30b80*/  WARPSYNC.COLLECTIVE R15, `(.L_x_2656) ;  /* 0x000000000f087348 */ /* 0x000fea0003c00000 */
[----:B------:R0:W1:Y:S02]  /*30b90*/  SHFL.IDX P6, R14, R13, R12, R11 ;  /* 0x0000000c0d0e7389 */ /* 0x00006400000c000b */
[----:B01----:R-:W-:Y:S01]  /*30ba0*/  ENDCOLLECTIVE ;  /* 0x000000000000791b */ /* 0x003fe20003800000 */
.L_x_2656:
[----:B------:R-:W-:Y:S02]  /*30bb0*/  MOV R13, R49 ;  /* 0x00000031000d7202 */ /* 0x000fe40000000f00 */
[----:B------:R-:W-:Y:S01]  /*30bc0*/  SEL R49, R32, R97, P0 ;  /* 0x0000006120317207 */ /* 0x000fe20000000000 */
[----:B------:R-:W-:-:S07]  /*30bd0*/  IMAD.MOV.U32 R101, RZ, RZ, R14 ;  /* 0x000000ffff657224 */ /* 0x000fce00078e000e */
[----:B------:R-:W-:Y:S05]  /*30be0*/  WARPSYNC.COLLECTIVE R15, `(.L_x_2657) ;  /* 0x000000000f087348 */ /* 0x000fea0003c00000 */
[----:B------:R0:W1:Y:S02]  /*30bf0*/  SHFL.IDX P6, R14, R13, R12, R11 ;  /* 0x0000000c0d0e7389 */ /* 0x00006400000c000b */
[----:B01----:R-:W-:Y:S01]  /*30c00*/  ENDCOLLECTIVE ;  /* 0x000000000000791b */ /* 0x003fe20003800000 */
.L_x_2657:
        /* <DEDUP_REMOVED lines=8> */
.L_x_2658:
[----:B------:R-:W-:Y:S02]  /*30c90*/  SEL R10, R52, R103, P0 ;  /* 0x00000067340a7207 */ /* 0x000fe40000000000 */
[----:B------:R-:W-:Y:S01]  /*30ca0*/  SEL R52, R103, R52, P0 ;  /* 0x0000003467347207 */ /* 0x000fe20000000000 */
[----:B------:R-:W-:Y:S02]  /*30cb0*/  IMAD.MOV.U32 R13, RZ, RZ, R137 ;  /* 0x000000ffff0d7224 */ /* 0x000fe400078e0089 */
[----:B------:R-:W-:-:S07]  /*30cc0*/  IMAD.MOV.U32 R36, RZ, RZ, R14 ;  /* 0x000000ffff247224 */ /* 0x000fce00078e000e */
[----:B------:R-:W-:Y:S05]  /*30cd0*/  WARPSYNC.COLLECTIVE R15, `(.L_x_2659) ;  /* 0x000000000f087348 */ /* 0x000fea0003c00000 */
[----:B------:R0:W1:Y:S02]  /*30ce0*/  SHFL.IDX P6, R14, R13, R12, R11 ;  /* 0x0000000c0d0e7389 */ /* 0x00006400000c000b */
[----:B01----:R-:W-:Y:S01]  /*30cf0*/  ENDCOLLECTIVE ;  /* 0x000000000000791b */ /* 0x003fe20003800000 */
.L_x_2659:
[----:B------:R-:W-:Y:S02]  /*30d00*/  IMAD.MOV.U32 R13, RZ, RZ, R105 ;  /* 0x000000ffff0d7224 */ /* 0x000fe400078e0069 */
[----:B------:R-:W-:Y:S02]  /*30d10*/  IMAD.MOV.U32 R12, RZ, RZ, R4 ;  /* 0x000000ffff0c7224 */ /* 0x000fe400078e0004 */
[----:B------:R-:W-:-:S07]  /*30d20*/  IMAD.MOV.U32 R38, RZ, RZ, R14 ;  /* 0x000000ffff267224 */ /* 0x000fce00078e000e */
[----:B------:R-:W-:Y:S05]  /*30d30*/  WARPSYNC.COLLECTIVE R15, `(.L_x_2660) ;  /* 0x000000000f087348 */ /* 0x000fea0003c00000 */
[----:B------:R0:W1:Y:S02]  /*30d40*/  SHFL.IDX P6, R14, R13, R12, R11 ;  /* 0x0000000c0d0e7389 */ /* 0x00006400000c000b */
[----:B01----:R-:W-:Y:S01]  /*30d50*/  ENDCOLLECTIVE ;  /* 0x000000000000791b */ /* 0x003fe20003800000 */
.L_x_2660:
[----:B------:R-:W-:Y:S01]  /*30d60*/  MOV R13, R107 ;  /* 0x0000006b000d7202 */ /* 0x000fe20000000f00 */
[----:B------:R-:W-:-:S07]  /*30d70*/  IMAD.MOV.U32 R105, RZ, RZ, R14 ;  /* 0x000000ffff697224 */ /* 0x000fce00078e000e */
[----:B------:R-:W-:Y:S05]  /*30d80*/  WARPSYNC.COLLECTIVE R15, `(.L_x_2661) ;  /* 0x000000000f087348 */ /* 0x000fea0003c00000 */
[----:B------:R0:W1:Y:S02]  /*30d90*/  SHFL.IDX P6, R14, R13, R12, R11 ;  /* 0x0000000c0d0e7389 */ /* 0x00006400000c000b */
[----:B01----:R-:W-:Y:S01]  /*30da0*/  ENDCOLLECTIVE ;  /* 0x000000000000791b */ /* 0x003fe20003800000 */
.L_x_2661:
        /* <DEDUP_REMOVED lines=8> */
.L_x_2662:
[----:B------:R-:W-:Y:S02]  /*30e30*/  SEL R54, R38, R107, P0 ;  /* 0x0000006b26367207 */ /* 0x000fe40000000000 */
[----:B------:R-:W-:Y:S01]  /*30e40*/  SEL R116, R107, R38, P0 ;  /* 0x000000266b747207 */ /* 0x000fe20000000000 */
[----:B------:R-:W-:Y:S02]  /*30e50*/  IMAD.MOV.U32 R13, RZ, RZ, R133 ;  /* 0x000000ffff0d7224 */ /* 0x000fe400078e0085 */
[----:B------:R-:W-:-:S07]  /*30e60*/  IMAD.MOV.U32 R40, RZ, RZ, R14 ;  /* 0x000000ffff287224 */ /* 0x000fce00078e000e */
[----:B------:R-:W-:Y:S05]  /*30e70*/  WARPSYNC.COLLECTIVE R15, `(.L_x_2663) ;  /* 0x000000000f087348 */ /* 0x000fea0003c00000 */
[----:B------:R0:W1:Y:S02]  /*30e80*/  SHFL.IDX P6, R14, R13, R12, R11 ;  /* 0x0000000c0d0e7389 */ /* 0x00006400000c000b */
[----:B01----:R-:W-:Y:S01]  /*30e90*/  ENDCOLLECTIVE ;  /* 0x000000000000791b */ /* 0x003fe20003800000 */
.L_x_2663:
[----:B------:R-:W-:Y:S02]  /*30ea0*/  IMAD.MOV.U32 R13, RZ, RZ, R109 ;  /* 0x000000ffff0d7224 */ /* 0x000fe400078e006d */
[----:B------:R-:W-:Y:S02]  /*30eb0*/  IMAD.MOV.U32 R12, RZ, RZ, R4 ;  /* 0x000000ffff0c7224 */ /* 0x000fe400078e0004 */
[----:B------:R-:W-:-:S07]  /*30ec0*/  IMAD.MOV.U32 R42, RZ, RZ, R14 ;  /* 0x000000ffff2a7224 */ /* 0x000fce00078e000e */
[----:B------:R-:W-:Y:S05]  /*30ed0*/  WARPSYNC.COLLECTIVE R15, `(.L_x_2664) ;  /* 0x000000000f087348 */ /* 0x000fea0003c00000 */
[----:B------:R0:W1:Y:S02]  /*30ee0*/  SHFL.IDX P6, R14, R13, R12, R11 ;  /* 0x0000000c0d0e7389 */ /* 0x00006400000c000b */
[----:B01----:R-:W-:Y:S01]  /*30ef0*/  ENDCOLLECTIVE ;  /* 0x000000000000791b */ /* 0x003fe20003800000 */
.L_x_2664:
[----:B------:R-:W-:Y:S01]  /*30f00*/  MOV R13, R111 ;  /* 0x0000006f000d7202 */ /* 0x000fe20000000f00 */
[----:B------:R-:W-:-:S07]  /*30f10*/  IMAD.MOV.U32 R109, RZ, RZ, R14 ;  /* 0x000000ffff6d7224 */ /* 0x000fce00078e000e */
[----:B------:R-:W-:Y:S05]  /*30f20*/  WARPSYNC.COLLECTIVE R15, `(.L_x_2665) ;  /* 0x000000000f087348 */ /* 0x000fea0003c00000 */
[----:B------:R0:W1:Y:S02]  /*30f30*/  SHFL.IDX P6, R14, R13, R12, R11 ;  /* 0x0000000c0d0e7389 */ /* 0x00006400000c000b */
[----:B01----:R-:W-:Y:S01]  /*30f40*/  ENDCOLLECTIVE ;  /* 0x000000000000791b */ /* 0x003fe20003800000 */
.L_x_2665:
        /* <DEDUP_REMOVED lines=8> */
.L_x_2666:
[----:B------:R-:W-:Y:S02]  /*30fd0*/  SEL R118, R42, R111, P0 ;  /* 0x0000006f2a767207 */ /* 0x000fe40000000000 */
[----:B------:R-:W-:Y:S01]  /*30fe0*/  SEL R120, R111, R42, P0 ;  /* 0x0000002a6f787207 */ /* 0x000fe20000000000 */
[----:B------:R-:W-:Y:S02]  /*30ff0*/  IMAD.MOV.U32 R13, RZ, RZ, R129 ;  /* 0x000000ffff0d7224 */ /* 0x000fe400078e0081 */
[----:B------:R-:W-:-:S07]  /*31000*/  IMAD.MOV.U32 R60, RZ, RZ, R14 ;  /* 0x000000ffff3c7224 */ /* 0x000fce00078e000e */
[----:B------:R-:W-:Y:S05]  /*31010*/  WARPSYNC.COLLECTIVE R15, `(.L_x_2667) ;  /* 0x000000000f087348 */ /* 0x000fea0003c00000 */
[----:B------:R0:W1:Y:S02]  /*31020*/  SHFL.IDX P6, R14, R13, R12, R11 ;  /* 0x0000000c0d0e7389 */ /* 0x00006400000c000b */
[----:B01----:R-:W-:Y:S01]  /*31030*/  ENDCOLLECTIVE ;  /* 0x000000000000791b */ /* 0x003fe20003800000 */
.L_x_2667:
[----:B------:R-:W-:Y:S02]  /*31040*/  IMAD.MOV.U32 R13, RZ, RZ, R113 ;  /* 0x000000ffff0d7224 */ /* 0x000fe400078e0071 */
[----:B------:R-:W-:Y:S02]  /*31050*/  IMAD.MOV.U32 R12, RZ, RZ, R4 ;  /* 0x000000ffff0c7224 */ /* 0x000fe400078e0004 */
[----:B------:R-:W-:-:S07]  /*31060*/  IMAD.MOV.U32 R58, RZ, RZ, R14 ;  /* 0x000000ffff3a7224 */ /* 0x000fce00078e000e */
[----:B------:R-:W-:Y:S05]  /*31070*/  WARPSYNC.COLLECTIVE R15, `(.L_x_2668) ;  /* 0x000000000f087348 */ /* 0x000fea0003c00000 */
[----:B------:R0:W1:Y:S02]  /*31080*/  SHFL.IDX P6, R14, R13, R12, R11 ;  /* 0x0000000c0d0e7389 */ /* 0x00006400000c000b */
[----:B01----:R-:W-:Y:S01]  /*31090*/  ENDCOLLECTIVE ;  /* 0x000000000000791b */ /* 0x003fe20003800000 */
.L_x_2668:
[----:B------:R-:W-:Y:S01]  /*310a0*/  MOV R13, R115 ;  /* 0x00000073000d7202 */ /* 0x000fe20000000f00 */
[----:B------:R-:W-:-:S07]  /*310b0*/  IMAD.MOV.U32 R113, RZ, RZ, R14 ;  /* 0x000000ffff717224 */ /* 0x000fce00078e000e */
[----:B------:R-:W-:Y:S05]  /*310c0*/  WARPSYNC.COLLECTIVE R15, `(.L_x_2669) ;  /* 0x000000000f087348 */ /* 0x000fea0003c00000 */
[----:B------:R0:W1:Y:S02]  /*310d0*/  SHFL.IDX P6, R14, R13, R12, R11 ;  /* 0x0000000c0d0e7389 */ /* 0x00006400000c000b */
[----:B01----:R-:W-:Y:S01]  /*310e0*/  ENDCOLLECTIVE ;  /* 0x000000000000791b */ /* 0x003fe20003800000 */
.L_x_2669:
        /* <DEDUP_REMOVED lines=8> */
.L_x_2670:
[----:B------:R-:W-:Y:S02]  /*31170*/  SEL R56, R58, R115, P0 ;  /* 0x000000733a387207 */ /* 0x000fe40000000000 */
[----:B------:R-:W-:Y:S01]  /*31180*/  SEL R58, R115, R58, P0 ;  /* 0x0000003a733a7207 */ /* 0x000fe20000000000 */
[----:B------:R-:W-:Y:S02]  /*31190*/  IMAD.MOV.U32 R13, RZ, RZ, R125 ;  /* 0x000000ffff0d7224 */ /* 0x000fe400078e007d */
[----:B------:R-:W-:-:S07]  /*311a0*/  IMAD.MOV.U32 R64, RZ, RZ, R14 ;  /* 0x000000ffff407224 */ /* 0x000fce00078e000e */
[----:B------:R-:W-:Y:S05]  /*311b0*/  WARPSYNC.COLLECTIVE R15, `(.L_x_2671) ;  /* 0x000000000f087348 */ /* 0x000fea0003c00000 */
[----:B------:R0:W1:Y:S02]  /*311c0*/  SHFL.IDX P6, R14, R13, R12, R11 ;  /* 0x0000000c0d0e7389 */ /* 0x00006400000c000b */
[----:B01----:R-:W-:Y:S01]  /*311d0*/  ENDCOLLECTIVE ;  /* 0x000000000000791b */ /* 0x003fe20003800000 */
.L_x_2671:
[----:B------:R-:W-:Y:S02]  /*311e0*/  IMAD.MOV.U32 R13, RZ, RZ, R117 ;  /* 0x000000ffff0d7224 */ /* 0x000fe400078e0075 */
[----:B------:R-:W-:Y:S02]  /*311f0*/  IMAD.MOV.U32 R12, RZ, RZ, R4 ;  /* 0x000000ffff0c7224 */ /* 0x000fe400078e0004 */
[----:B------:R-:W-:-:S07]  /*31200*/  IMAD.MOV.U32 R62, RZ, RZ, R14 ;  /* 0x000000ffff3e7224 */ /* 0x000fce00078e000e */
[----:B------:R-:W-:Y:S05]  /*31210*/  WARPSYNC.COLLECTIVE R15, `(.L_x_2672) ;  /* 0x000000000f087348 */ /* 0x000fea0003c00000 */
[----:B------:R0:W1:Y:S02]  /*31220*/  SHFL.IDX P6, R14, R13, R12, R11 ;  /* 0x0000000c0d0e7389 */ /* 0x00006400000c000b */
[----:B01----:R-:W-:Y:S01]  /*31230*/  ENDCOLLECTIVE ;  /* 0x000000000000791b */ /* 0x003fe20003800000 */
.L_x_2672:
[----:B------:R-:W-:Y:S01]  /*31240*/  MOV R13, R83 ;  /* 0x00000053000d7202 */ /* 0x000fe20000000f00 */
[----:B------:R-:W-:-:S07]  /*31250*/  IMAD.MOV.U32 R117, RZ, RZ, R14 ;  /* 0x000000ffff757224 */ /* 0x000fce00078e000e */
[----:B------:R-:W-:Y:S05]  /*31260*/  WARPSYNC.COLLECTIVE R15, `(.L_x_2673) ;  /* 0x000000000f087348 */ /* 0x000fea0003c00000 */
[----:B------:R0:W1:Y:S02]  /*31270*/  SHFL.IDX P6, R14, R13, R12, R11 ;  /* 0x0000000c0d0e7389 */ /* 0x00006400000c000b */
[----:B01----:R-:W-:Y:S01]  /*31280*/  ENDCOLLECTIVE ;  /* 0x000000000000791b */ /* 0x003fe20003800000 */
.L_x_2673:
[----:B------:R-:W-:Y:S02]  /*31290*/  IMAD.MOV.U32 R13, RZ, RZ, R93 ;  /* 0x000000ffff0d7224 */ /* 0x000fe400078e005d */
[----:B------:R-:W-:Y:S02]  /*312a0*/  IMAD.MOV.U32 R12, RZ, RZ, R8 ;  /* 0x000000ffff0c7224 */ /* 0x000fe400078e0008 */
[----:B------:R-:W-:-:S07]  /*312b0*/  IMAD.MOV.U32 R83, RZ, RZ, R14 ;  /* 0x000000ffff537224 */ /* 0x000fce00078e000e */
[----:B------:R-:W-:Y:S05]  /*312c0*/  WARPSYNC.COLLECTIVE R15, `(.L_x_2674) ;  /* 0x000000000f087348 */ /* 0x000fea0003c00000 */
[----:B------:R0:W1:Y:S02]  /*312d0*/  SHFL.IDX P6, R14, R13, R12, R11 ;  /* 0x0000000c0d0e7389 */ /* 0x00006400000c000b */
[----:B01----:R-:W-:Y:S01]  /*312e0*/  ENDCOLLECTIVE ;  /* 0x000000000000791b */ /* 0x003fe20003800000 */
.L_x_2674:
[----:B------:R-:W-:Y:S02]  /*312f0*/  SEL R60, R62, R83, P0 ;  /* 0x000000533e3c7207 */ /* 0x000fe40000000000 */
[----:B------:R-:W-:Y:S01]  /*31300*/  SEL R62, R83, R62, P0 ;  /* 0x0000003e533e7207 */ /* 0x000fe20000000000 */
[----:B------:R-:W-:Y:S02]  /*31310*/  IMAD.MOV.U32 R13, RZ, RZ, R91 ;  /* 0x000000ffff0d7224 */ /* 0x000fe400078e005b */
[----:B------:R-:W-:-:S07]  /*31320*/  IMAD.MOV.U32 R93, RZ, RZ, R14 ;  /* 0x000000ffff5d7224 */ /* 0x000fce00078e000e */
[----:B------:R-:W-:Y:S05]  /*31330*/  WARPSYNC.COLLECTIVE R15, `(.L_x_2675) ;  /* 0x000000000f087348 */ /* 0x000fea0003c00000 */
[----:B------:R0:W1:Y:S02]  /*31340*/  SHFL.IDX P6, R14, R13, R12, R11 ;  /* 0x0000000c0d0e7389 */ /* 0x00006400000c000b */
[----:B01----:R-:W-:Y:S01]  /*31350*/  ENDCOLLECTIVE ;  /* 0x000000000000791b */ /* 0x003fe20003800000 */
.L_x_2675:
[----:B------:R-:W-:Y:S01]  /*31360*/  IMAD.MOV.U32 R13, RZ, RZ, R63 ;  /* 0x000000ffff0d7224 */ /* 0x000fe200078e003f */
[----:B------:R-:W-:Y:S01]  /*31370*/  SEL R63, R117, R64, P0 ;  /* 0x00000040753f7207 */ /* 0x000fe20000000000 */
[----:B------:R-:W-:Y:S02]  /*31380*/  IMAD.MOV.U32 R12, RZ, RZ, R4 ;  /* 0x000000ffff0c7224 */ /* 0x000fe400078e0004 */
[----:B------:R-:W-:-:S07]  /*31390*/  IMAD.MOV.U32 R66, RZ, RZ, R14 ;  /* 0x000000ffff427224 */ /* 0x000fce00078e000e */
[----:B------:R-:W-:Y:S05]  /*313a0*/  WARPSYNC.COLLECTIVE R15, `(.L_x_2676) ;  /* 0x000000000f087348 */ /* 0x000fea0003c00000 */
[----:B------:R0:W1:Y:S02]  /*313b0*/  SHFL.IDX P6, R14, R13, R12, R11 ;  /* 0x0000000c0d0e7389 */ /* 0x00006400000c000b */
[----:B01----:R-:W-:Y:S01]  /*313c0*/  ENDCOLLECTIVE ;  /* 0x000000000000791b */ /* 0x003fe20003800000 */
.L_x_2676:
[----:B------:R-:W-:Y:S02]  /*313d0*/  MOV R13, R61 ;  /* 0x0000003d000d7202 */ /* 0x000fe40000000f00 */
[----:B------:R-:W-:Y:S01]  /*313e0*/  SEL R61, R64, R117, P0 ;  /* 0x00000075403d7207 */ /* 0x000fe20000000000 */
[----:B------:R-:W-:-:S07]  /*313f0*/  IMAD.MOV.U32 R68, RZ, RZ, R14 ;  /* 0x000000ffff447224 */ /* 0x000fce00078e000e */
[----:B------:R-:W-:Y:S05]  /*31400*/  WARPSYNC.COLLECTIVE R15, `(.L_x_2677) ;  /* 0x000000000f087348 */ /* 0x000fea0003c00000 */
[----:B------:R0:W1:Y:S02]  /*31410*/  SHFL.IDX P6, R14, R13, R12, R11 ;  /* 0x0000000c0d0e7389 */ /* 0x00006400000c000b */
[----:B01----:R-:W-:Y:S01]  /*31420*/  ENDCOLLECTIVE ;  /* 0x000000000000791b */ /* 0x003fe20003800000 */
.L_x_2677:
[----:B------:R-:W-:Y:S02]  /*31430*/  IMAD.MOV.U32 R13, RZ, RZ, R87 ;  /* 0x000000ffff0d7224 */ /* 0x000fe400078e0057 */
[----:B------:R-:W-:Y:S02]  /*31440*/  IMAD.MOV.U32 R12, RZ, RZ, R8 ;  /* 0x000000ffff0c7224 */ /* 0x000fe400078e0008 */
[----:B------:R-:W-:-:S07]  /*31450*/  IMAD.MOV.U32 R91, RZ, RZ, R14 ;  /* 0x000000ffff5b7224 */ /* 0x000fce00078e000e */
[----:B------:R-:W-:Y:S05]  /*31460*/  WARPSYNC.COLLECTIVE R15, `(.L_x_2678) ;  /* 0x000000000f087348 */ /* 0x000fea0003c00000 */
[----:B------:R0:W1:Y:S02]  /*31470*/  SHFL.IDX P6, R14, R13, R12, R11 ;  /* 0x0000000c0d0e7389 */ /* 0x00006400000c000b */
[----:B01----:R-:W-:Y:S01]  /*31480*/  ENDCOLLECTIVE ;  /* 0x000000000000791b */ /* 0x003fe20003800000 */
.L_x_2678:
[----:B------:R-:W-:Y:S02]  /*31490*/  SEL R64, R66, R91, P0 ;  /* 0x0000005b42407207 */ /* 0x000fe40000000000 */
[----:B------:R-:W-:Y:S01]  /*314a0*/  SEL R66, R91, R66, P0 ;  /* 0x000000425b427207 */ /* 0x000fe20000000000 */
[----:B------:R-:W-:Y:S02]  /*314b0*/  IMAD.MOV.U32 R13, RZ, RZ, R85 ;  /* 0x000000ffff0d7224 */ /* 0x000fe400078e0055 */
[----:B------:R-:W-:-:S07]  /*314c0*/  IMAD.MOV.U32 R87, RZ, RZ, R14 ;  /* 0x000000ffff577224 */ /* 0x000fce00078e000e */
[----:B------:R-:W-:Y:S05]  /*314d0*/  WARPSYNC.COLLECTIVE R15, `(.L_x_2679) ;  /* 0x000000000f087348 */ /* 0x000fea0003c00000 */
[----:B------:R0:W1:Y:S02]  /*314e0*/  SHFL.IDX P6, R14, R13, R12, R11 ;  /* 0x0000000c0d0e7389 */ /* 0x00006400000c000b */
[----:B01----:R-:W-:Y:S01]  /*314f0*/  ENDCOLLECTIVE ;  /* 0x000000000000791b */ /* 0x003fe20003800000 */
.L_x_2679:
[----:B------:R-:W-:Y:S02]  /*31500*/  IMAD.MOV.U32 R13, RZ, RZ, R71 ;  /* 0x000000ffff0d7224 */ /* 0x000fe400078e0047 */
[----:B------:R-:W-:Y:S02]  /*31510*/  IMAD.MOV.U32 R12, RZ, RZ, R4 ;  /* 0x000000ffff0c7224 */ /* 0x000fe400078e0004 */
[----:B------:R-:W-:-:S07]  /*31520*/  IMAD.MOV.U32 R70, RZ, RZ, R14 ;  /* 0x000000ffff467224 */ /* 0x000fce00078e000e */
[----:B------:R-:W-:Y:S05]  /*31530*/  WARPSYNC.COLLECTIVE R15, `(.L_x_2680) ;  /* 0x000000000f087348 */ /* 0x000fea0003c00000 */
[----:B------:R0:W1:Y:S02]  /*31540*/  SHFL.IDX P6, R14, R13, R12, R11 ;  /* 0x0000000c0d0e7389 */ /* 0x00006400000c000b */
[----:B01----:R-:W-:Y:S01]  /*31550*/  ENDCOLLECTIVE ;  /* 0x000000000000791b */ /* 0x003fe20003800000 */
.L_x_2680:
[----:B------:R-:W-:Y:S01]  /*31560*/  MOV R13, R69 ;  /* 0x00000045000d7202 */ /* 0x000fe20000000f00 */
[----:B------:R-:W-:-:S07]  /*31570*/  IMAD.MOV.U32 R74, RZ, RZ, R14 ;  /* 0x000000ffff4a7224 */ /* 0x000fce00078e000e */
[----:B------:R-:W-:Y:S05]  /*31580*/  WARPSYNC.COLLECTIVE R15, `(.L_x_2681) ;  /* 0x000000000f087348 */ /* 0x000fea0003c00000 */
[----:B------:R0:W1:Y:S02]  /*31590*/  SHFL.IDX P6, R14, R13, R12, R11 ;  /* 0x0000000c0d0e7389 */ /* 0x00006400000c000b */
[----:B01----:R-:W-:Y:S01]  /*315a0*/  ENDCOLLECTIVE ;  /* 0x000000000000791b */ /* 0x003fe20003800000 */
.L_x_2681:
        /* <DEDUP_REMOVED lines=8> */
.L_x_2682:
[----:B------:R-:W-:Y:S02]  /*31630*/  IMAD.MOV.U32 R13, RZ, RZ, R79 ;  /* 0x000000ffff0d7224 */ /* 0x000fe400078e004f */
[----:B------:R-:W-:-:S07]  /*31640*/  IMAD.MOV.U32 R81, RZ, RZ, R14 ;  /* 0x000000ffff517224 */ /* 0x000fce00078e000e */
[----:B------:R-:W-:Y:S05]  /*31650*/  WARPSYNC.COLLECTIVE R15, `(.L_x_2683) ;  /* 0x000000000f087348 */ /* 0x000fea0003c00000 */
[----:B------:R0:W1:Y:S02]  /*31660*/  SHFL.IDX P6, R14, R13, R12, R11 ;  /* 0x0000000c0d0e7389 */ /* 0x00006400000c000b */
[----:B01----:R-:W-:Y:S01]  /*31670*/  ENDCOLLECTIVE ;  /* 0x000000000000791b */ /* 0x003fe20003800000 */
.L_x_2683:
[----:B------:R-:W-:Y:S01]  /*31680*/  IMAD.MOV.U32 R13, RZ, RZ, R67 ;  /* 0x000000ffff0d7224 */ /* 0x000fe200078e0043 */
[----:B------:R-:W-:Y:S01]  /*31690*/  SEL R67, R68, R93, P0 ;  /* 0x0000005d44437207 */ /* 0x000fe20000000000 */
[----:B------:R-:W-:Y:S02]  /*316a0*/  IMAD.MOV.U32 R12, RZ, RZ, R4 ;  /* 0x000000ffff0c7224 */ /* 0x000fe400078e0004 */
[----:B------:R-:W-:-:S07]  /*316b0*/  IMAD.MOV.U32 R76, RZ, RZ, R14 ;  /* 0x000000ffff4c7224 */ /* 0x000fce00078e000e */
[----:B------:R-:W-:Y:S05]  /*316c0*/  WARPSYNC.COLLECTIVE R15, `(.L_x_2684) ;  /* 0x000000000f087348 */ /* 0x000fea0003c00000 */
[----:B------:R0:W1:Y:S02]  /*316d0*/  SHFL.IDX P6, R14, R13, R12, R11 ;  /* 0x0000000c0d0e7389 */ /* 0x00006400000c000b */
[----:B01----:R-:W-:Y:S01]  /*316e0*/  ENDCOLLECTIVE ;  /* 0x000000000000791b */ /* 0x003fe20003800000 */
.L_x_2684:
        /* <DEDUP_REMOVED lines=8> */
.L_x_2685:
[----:B------:R-:W-:Y:S01]  /*31770*/  IMAD.MOV.U32 R13, RZ, RZ, R77 ;  /* 0x000000ffff0d7224 */ /* 0x000fe200078e004d */
[----:B------:R-:W-:Y:S01]  /*31780*/  SEL R77, R78, R81, P0 ;  /* 0x000000514e4d7207 */ /* 0x000fe20000000000 */
[----:B------:R-:W-:Y:S02]  /*31790*/  IMAD.MOV.U32 R12, RZ, RZ, R8 ;  /* 0x000000ffff0c7224 */ /* 0x000fe400078e0008 */
[----:B------:R-:W-:-:S07]  /*317a0*/  IMAD.MOV.U32 R79, RZ, RZ, R14 ;  /* 0x000000ffff4f7224 */ /* 0x000fce00078e000e */
[----:B------:R-:W-:Y:S05]  /*317b0*/  WARPSYNC.COLLECTIVE R15, `(.L_x_2686) ;  /* 0x000000000f087348 */ /* 0x000fea0003c00000 */
[----:B------:R0:W1:Y:S02]  /*317c0*/  SHFL.IDX P6, R14, R13, R12, R11 ;  /* 0x0000000c0d0e7389 */ /* 0x00006400000c000b */
[----:B01----:R-:W-:Y:S01]  /*317d0*/  ENDCOLLECTIVE ;  /* 0x000000000000791b */ /* 0x003fe20003800000 */
.L_x_2686:
        /* <DEDUP_REMOVED lines=8> */
.L_x_2687:
[----:B------:R-:W-:Y:S02]  /*31860*/  IMAD.MOV.U32 R13, RZ, RZ, R39 ;  /* 0x000000ffff0d7224 */ /* 0x000fe400078e0027 */
[----:B------:R-:W-:Y:S02]  /*31870*/  IMAD.MOV.U32 R12, RZ, RZ, R4 ;  /* 0x000000ffff0c7224 */ /* 0x000fe400078e0004 */
[----:B------:R-:W-:-:S07]  /*31880*/  IMAD.MOV.U32 R82, RZ, RZ, R14 ;  /* 0x000000ffff527224 */ /* 0x000fce00078e000e */
[----:B------:R-:W-:Y:S05]  /*31890*/  WARPSYNC.COLLECTIVE R15, `(.L_x_2688) ;  /* 0x000000000f087348 */ /* 0x000fea0003c00000 */
[----:B------:R0:W1:Y:S02]  /*318a0*/  SHFL.IDX P6, R14, R13, R12, R11 ;  /* 0x0000000c0d0e7389 */ /* 0x00006400000c000b */
[----:B01----:R-:W-:Y:S01]  /*318b0*/  ENDCOLLECTIVE ;  /* 0x000000000000791b */ /* 0x003fe20003800000 */
.L_x_2688:
[----:B------:R-:W-:Y:S01]  /*318c0*/  MOV R13, R37 ;  /* 0x00000025000d7202 */ /* 0x000fe20000000f00 */
[----:B------:R-:W-:-:S07]  /*318d0*/  IMAD.MOV.U32 R39, RZ, RZ, R14 ;  /* 0x000000ffff277224 */ /* 0x000fce00078e000e */
[----:B------:R-:W-:Y:S05]  /*318e0*/  WARPSYNC.COLLECTIVE R15, `(.L_x_2689) ;  /* 0x000000000f087348 */ /* 0x000fea0003c00000 */
[----:B------:R0:W1:Y:S02]  /*318f0*/  SHFL.IDX P6, R14, R13, R12, R11 ;  /* 0x0000000c0d0e7389 */ /* 0x00006400000c000b */
[----:B01----:R-:W-:Y:S01]  /*31900*/  ENDCOLLECTIVE ;  /* 0x000000000000791b */ /* 0x003fe20003800000 */
.L_x_2689:
        /* <DEDUP_REMOVED lines=8> */
.L_x_2690:
[----:B------:R-:W-:Y:S02]  /*31990*/  SEL R78, R82, R37, P0 ;  /* 0x00000025524e7207 */ /* 0x000fe40000000000 */
[----:B------:R-:W-:Y:S01]  /*319a0*/  SEL R122, R37, R82, P0 ;  /* 0x00000052257a7207 */ /* 0x000fe20000000000 */
[----:B------:R-:W-:Y:S02]  /*319b0*/  IMAD.MOV.U32 R13, RZ, RZ, R41 ;  /* 0x000000ffff0d7224 */ /* 0x000fe400078e0029 */
[----:B------:R-:W-:-:S07]  /*319c0*/  IMAD.MOV.U32 R43, RZ, RZ, R14 ;  /* 0x000000ffff2b7224 */ /* 0x000fce00078e000e */
[----:B------:R-:W-:Y:S05]  /*319d0*/  WARPSYNC.COLLECTIVE R15, `(.L_x_2691) ;  /* 0x000000000f087348 */ /* 0x000fea0003c00000 */
[----:B------:R0:W1:Y:S02]  /*319e0*/  SHFL.IDX P6, R14, R13, R12, R11 ;  /* 0x0000000c0d0e7389 */ /* 0x00006400000c000b */
[----:B01----:R-:W-:Y:S01]  /*319f0*/  ENDCOLLECTIVE ;  /* 0x000000000000791b */ /* 0x003fe20003800000 */
.L_x_2691:
[----:B------:R-:W-:Y:S02]  /*31a00*/  IMAD.MOV.U32 R13, RZ, RZ, R35 ;  /* 0x000000ffff0d7224 */ /* 0x000fe400078e0023 */
[----:B------:R-:W-:Y:S02]  /*31a10*/  IMAD.MOV.U32 R12, RZ, RZ, R4 ;  /* 0x000000ffff0c7224 */ /* 0x000fe400078e0004 */
[----:B------:R-:W-:-:S07]  /*31a20*/  IMAD.MOV.U32 R41, RZ, RZ, R14 ;  /* 0x000000ffff297224 */ /* 0x000fce00078e000e */
[----:B------:R-:W-:Y:S05]  /*31a30*/  WARPSYNC.COLLECTIVE R15, `(.L_x_2692) ;  /* 0x000000000f087348 */ /* 0x000fea0003c00000 */
[----:B------:R0:W1:Y:S02]  /*31a40*/  SHFL.IDX P6, R14, R13, R12, R11 ;  /* 0x0000000c0d0e7389 */ /* 0x00006400000c000b */
[----:B01----:R-:W-:Y:S01]  /*31a50*/  ENDCOLLECTIVE ;  /* 0x000000000000791b */ /* 0x003fe20003800000 */
.L_x_2692:
[----:B------:R-:W-:Y:S01]  /*31a60*/  MOV R13, R33 ;  /* 0x00000021000d7202 */ /* 0x000fe20000000f00 */
[----:B------:R-:W-:-:S07]  /*31a70*/  IMAD.MOV.U32 R96, RZ, RZ, R14 ;  /* 0x000000ffff607224 */ /* 0x000fce00078e000e */
[----:B------:R-:W-:Y:S05]  /*31a80*/  WARPSYNC.COLLECTIVE R15, `(.L_x_2693) ;  /* 0x000000000f087348 */ /* 0x000fea0003c00000 */
[----:B------:R0:W1:Y:S02]  /*31a90*/  SHFL.IDX P6, R14, R13, R12, R11 ;  /* 0x0000000c0d0e7389 */ /* 0x00006400000c000b */
[----:B01----:R-:W-:Y:S01]  /*31aa0*/  ENDCOLLECTIVE ;  /* 0x000000000000791b */ /* 0x003fe20003800000 */
.L_x_2693:
        /* <DEDUP_REMOVED lines=8> */
.L_x_2694:
[----:B------:R-:W-:Y:S02]  /*31b30*/  SEL R124, R41, R100, P0 ;  /* 0x00000064297c7207 */ /* 0x000fe40000000000 */
[----:B------:R-:W-:Y:S01]  /*31b40*/  SEL R100, R100, R41, P0 ;  /* 0x0000002964647207 */ /* 0x000fe20000000000 */
[----:B------:R-:W-:Y:S02]  /*31b50*/  IMAD.MOV.U32 R13, RZ, RZ, R29 ;  /* 0x000000ffff0d7224 */ /* 0x000fe400078e001d */
[----:B------:R-:W-:-:S07]  /*31b60*/  IMAD.MOV.U32 R31, RZ, RZ, R14 ;  /* 0x000000ffff1f7224 */ /* 0x000fce00078e000e */
[----:B------:R-:W-:Y:S05]  /*31b70*/  WARPSYNC.COLLECTIVE R15, `(.L_x_2695) ;  /* 0x000000000f087348 */ /* 0x000fea0003c00000 */
[----:B------:R0:W1:Y:S02]  /*31b80*/  SHFL.IDX P6, R14, R13, R12, R11 ;  /* 0x0000000c0d0e7389 */ /* 0x00006400000c000b */
[----:B01----:R-:W-:Y:S01]  /*31b90*/  ENDCOLLECTIVE ;  /* 0x000000000000791b */ /* 0x003fe20003800000 */
.L_x_2695:
[----:B------:R-:W-:Y:S02]  /*31ba0*/  IMAD.MOV.U32 R13, RZ, RZ, R27 ;  /* 0x000000ffff0d7224 */ /* 0x000fe400078e001b */
[----:B------:R-:W-:Y:S02]  /*31bb0*/  IMAD.MOV.U32 R12, RZ, RZ, R4 ;  /* 0x000000ffff0c7224 */ /* 0x000fe400078e0004 */
[----:B------:R-:W-:-:S07]  /*31bc0*/  IMAD.MOV.U32 R2, RZ, RZ, R14 ;  /* 0x000000ffff027224 */ /* 0x000fce00078e000e */
[----:B------:R-:W-:Y:S05]  /*31bd0*/  WARPSYNC.COLLECTIVE R15, `(.L_x_2696) ;  /* 0x000000000f087348 */ /* 0x000fea0003c00000 */
[----:B------:R0:W1:Y:S02]  /*31be0*/  SHFL.IDX P6, R14, R13, R12, R11 ;  /* 0x0000000c0d0e7389 */ /* 0x00006400000c000b */
[----:B01----:R-:W-:Y:S01]  /*31bf0*/  ENDCOLLECTIVE ;  /* 0x000000000000791b */ /* 0x003fe20003800000 */
.L_x_2696:
[----:B------:R-:W-:Y:S01]  /*31c00*/  MOV R13, R25 ;  /* 0x00000019000d7202 */ /* 0x000fe20000000f00 */
[----:B------:R-:W-:-:S07]  /*31c10*/  IMAD.MOV.U32 R8, RZ, RZ, R14 ;  /* 0x000000ffff087224 */ /* 0x000fce00078e000e */
[----:B------:R-:W-:Y:S05]  /*31c20*/  WARPSYNC.COLLECTIVE R15, `(.L_x_2697) ;  /* 0x000000000f087348 */ /* 0x000fea0003c00000 */
[----:B------:R0:W1:Y:S02]  /*31c30*/  SHFL.IDX P6, R14, R13, R12, R11 ;  /* 0x0000000c0d0e7389 */ /* 0x00006400000c000b */
[----:B01----:R-:W-:Y:S01]  /*31c40*/  ENDCOLLECTIVE ;  /* 0x000000000000791b */ /* 0x003fe20003800000 */
.L_x_2697:
[----:B------:R-:W-:Y:S01]  /*31c50*/  IMAD.MOV.U32 R11, RZ, RZ, RZ ;  /* 0x000000ffff0b7224 */ /* 0x000fe200078e00ff */
[----:B------:R-:W-:Y:S06]  /*31c60*/  BRA `(.L_x_2698) ;  /* 0xffffff2800787947 */ /* 0x000fec000383ffff */
.L_x_2444:
[----:B------:R-:W-:Y:S02]  /*31c70*/  IMAD.MOV.U32 R13, RZ, RZ, R2 ;  /* 0x000000ffff0d7224 */ /* 0x000fe400078e0002 */
[----:B------:R-:W-:Y:S02]  /*31c80*/  IMAD.MOV.U32 R12, RZ, RZ, RZ ;  /* 0x000000ffff0c7224 */ /* 0x000fe400078e00ff */
[----:B------:R-:W-:Y:S02]  /*31c90*/  IMAD.MOV.U32 R11, RZ, RZ, 0x181f ;  /* 0x0000181fff0b7424 */ /* 0x000fe400078e00ff */
[----:B------:R-:W-:-:S07]  /*31ca0*/  IMAD.MOV.U32 R15, RZ, RZ, -0x1 ;  /* 0xffffffffff0f7424 */ /* 0x000fce00078e00ff */
[----:B-----5:R-:W-:Y:S05]  /*31cb0*/  WARPSYNC.COLLECTIVE R15, `(.L_x_2699) ;  /* 0x000000000f087348 */ /* 0x020fea0003c00000 */
[----:B------:R0:W1:Y:S02]  /*31cc0*/  SHFL.IDX P6, R14, R13, R12, R11 ;  /* 0x0000000c0d0e7389 */ /* 0x00006400000c000b */
[----:B01---5:R-:W-:Y:S01]  /*31cd0*/  ENDCOLLECTIVE ;  /* 0x000000000000791b */ /* 0x023fe20003800000 */
.L_x_2699:
[----:B------:R-:W-:Y:S02]  /*31ce0*/  IMAD.MOV.U32 R13, RZ, RZ, R0 ;  /* 0x000000ffff0d7224 */ /* 0x000fe400078e0000 */
[----:B------:R-:W-:-:S07]  /*31cf0*/  IMAD.MOV.U32 R3, RZ, RZ, R14 ;  /* 0x000000ffff037224 */ /* 0x000fce00078e000e */
[----:B------:R-:W-:Y:S05]  /*31d00*/  WARPSYNC.COLLECTIVE R15, `(.L_x_2700) ;  /* 0x000000000f087348 */ /* 0x000fea0003c00000 */
[----:B------:R0:W1:Y:S02]  /*31d10*/  SHFL.IDX P6, R14, R13, R12, R11 ;  /* 0x0000000c0d0e7389 */ /* 0x00006400000c000b */
[----:B01----:R-:W-:Y:S01]  /*31d20*/  ENDCOLLECTIVE ;  /* 0x000000000000791b */ /* 0x003fe20003800000 */
.L_x_2700:
[----:B------:R-:W-:Y:S05]  /*31d30*/  BRA `(.L_x_2701) ;  /* 0xffffff3800487947 */ /* 0x000fea000383ffff */
.L_x_2447:
[----:B------:R-:W-:Y:S01]  /*31d40*/  BSSY B1, `(.L_x_2702) ;  /* 0x0000008000017945 */ /* 0x000fe20003800000 */
[----:B------:R-:W-:Y:S01]  /*31d50*/  IMAD.MOV.U32 R13, RZ, RZ, R2 ;  /* 0x000000ffff0d7224 */ /* 0x000fe200078e0002 */
[----:B------:R-:W-:Y:S01]  /*31d60*/  MOV R11, 0x181f ;  /* 0x0000181f000b7802 */ /* 0x000fe20000000f00 */
[----:B------:R-:W-:Y:S02]  /*31d70*/  IMAD.MOV.U32 R12, RZ, RZ, 0x1 ;  /* 0x00000001ff0c7424 */ /* 0x000fe400078e00ff */
[----:B---3--:R-:W-:-:S07]  /*31d80*/  IMAD.MOV.U32 R15, RZ, RZ, -0x1 ;  /* 0xffffffffff0f7424 */ /* 0x008fce00078e00ff */
[----:B012--5:R-:W-:Y:S05]  /*31d90*/  WARPSYNC.COLLECTIVE R15, `(.L_x_2703) ;  /* 0x000000000f087348 */ /* 0x027fea0003c00000 */
[----:B--2---:R2:W3:Y:S02]  /*31da0*/  SHFL.IDX P6, R14, R13, R12, R11 ;  /* 0x0000000c0d0e7389 */ /* 0x0044e400000c000b */
[----:B0123-5:R-:W-:Y:S01]  /*31db0*/  ENDCOLLECTIVE ;  /* 0x000000000000791b */ /* 0x02ffe20003800000 */
.L_x_2703:
[----:B------:R-:W-:Y:S05]  /*31dc0*/  BSYNC B1 ;  /* 0x0000000000017941 */ /* 0x000fea0003800000 */
.L_x_2702:
        /* <DEDUP_REMOVED lines=8> */
.L_x_2704:
[----:B------:R-:W-:Y:S05]  /*31e50*/  BRA `(.L_x_2705) ;  /* 0xffffff38004c7947 */ /* 0x000fea000383ffff */
.L_x_2450:
[----:B------:R-:W-:Y:S01]  /*31e60*/  BSSY B1, `(.L_x_2706) ;  /* 0x0000008000017945 */ /* 0x000fe20003800000 */
[----:B------:R-:W-:Y:S01]  /*31e70*/  IMAD.MOV.U32 R13, RZ, RZ, R2 ;  /* 0x000000ffff0d7224 */ /* 0x000fe200078e0002 */
[----:B---3--:R-:W-:Y:S01]  /*31e80*/  MOV R15, 0xffffffff ;  /* 0xffffffff000f7802 */ /* 0x008fe20000000f00 */
[----:B------:R-:W-:Y:S02]  /*31e90*/  IMAD.MOV.U32 R12, RZ, RZ, 0x2 ;  /* 0x00000002ff0c7424 */ /* 0x000fe400078e00ff */
[----:B------:R-:W-:-:S07]  /*31ea0*/  IMAD.MOV.U32 R11, RZ, RZ, 0x181f ;  /* 0x0000181fff0b7424 */ /* 0x000fce00078e00ff */
[----:B012-45:R-:W-:Y:S05]  /*31eb0*/  WARPSYNC.COLLECTIVE R15, `(.L_x_2707) ;  /* 0x000000000f087348 */ /* 0x037fea0003c00000 */
[----:B--2---:R2:W3:Y:S02]  /*31ec0*/  SHFL.IDX P6, R14, R13, R12, R11 ;  /* 0x0000000c0d0e7389 */ /* 0x0044e400000c000b */
[----:B012345:R-:W-:Y:S01]  /*31ed0*/  ENDCOLLECTIVE ;  /* 0x000000000000791b */ /* 0x03ffe20003800000 */
.L_x_2707:
[----:B------:R-:W-:Y:S05]  /*31ee0*/  BSYNC B1 ;  /* 0x0000000000017941 */ /* 0x000fea0003800000 */
.L_x_2706:
        /* <DEDUP_REMOVED lines=8> */
.L_x_2708:
[----:B------:R-:W-:Y:S05]  /*31f70*/  BRA `(.L_x_2709) ;  /* 0xffffff3800507947 */ /* 0x000fea000383ffff */
.L_x_2453:
        /* <DEDUP_REMOVED lines=8> */
.L_x_2711:
[----:B------:R-:W-:Y:S05]  /*32000*/  BSYNC B1 ;  /* 0x0000000000017941 */ /* 0x000fea0003800000 */
.L_x_2710:
        /* <DEDUP_REMOVED lines=8> */
.L_x_2712:
[----:B------:R-:W-:Y:S05]  /*32090*/  BRA `(.L_x_2713) ;  /* 0xffffff3800547947 */ /* 0x000fea000383ffff */
.L_x_2455:
[----:B------:R-:W-:Y:S02]  /*320a0*/  IMAD.MOV.U32 R13, RZ, RZ, R4 ;  /* 0x000000ffff0d7224 */ /* 0x000fe400078e0004 */
[----:B------:R-:W-:Y:S02]  /*320b0*/  IMAD.MOV.U32 R12, RZ, RZ, RZ ;  /* 0x000000ffff0c7224 */ /* 0x000fe400078e00ff */
[----:B------:R-:W-:Y:S02]  /*320c0*/  IMAD.MOV.U32 R11, RZ, RZ, 0x1c1f ;  /* 0x00001c1fff0b7424 */ /* 0x000fe400078e00ff */
[----:B------:R-:W-:-:S07]  /*320d0*/  IMAD.MOV.U32 R15, RZ, RZ, -0x1 ;  /* 0xffffffffff0f7424 */ /* 0x000fce00078e00ff */
[----:B------:R-:W-:Y:S05]  /*320e0*/  WARPSYNC.COLLECTIVE R15, `(.L_x_2714) ;  /* 0x000000000f087348 */ /* 0x000fea0003c00000 */
[----:B------:R0:W1:Y:S02]  /*320f0*/  SHFL.IDX P6, R14, R13, R12, R11 ;  /* 0x0000000c0d0e7389 */ /* 0x00006400000c000b */
[----:B01----:R-:W-:Y:S01]  /*32100*/  ENDCOLLECTIVE ;  /* 0x000000000000791b */ /* 0x003fe20003800000 */
.L_x_2714:
[----:B------:R-:W-:Y:S01]  /*32110*/  MOV R13, R2 ;  /* 0x00000002000d7202 */ /* 0x000fe20000000f00 */
[----:B------:R-:W-:-:S07]  /*32120*/  IMAD.MOV.U32 R25, RZ, RZ, R14 ;  /* 0x000000ffff197224 */ /* 0x000fce00078e000e */
[----:B------:R-:W-:Y:S05]  /*32130*/  WARPSYNC.COLLECTIVE R15, `(.L_x_2715) ;  /* 0x000000000f087348 */ /* 0x000fea0003c00000 */
[----:B------:R0:W1:Y:S02]  /*32140*/  SHFL.IDX P6, R14, R13, R12, R11 ;  /* 0x0000000c0d0e7389 */ /* 0x00006400000c000b */
[----:B01----:R-:W-:Y:S01]  /*32150*/  ENDCOLLECTIVE ;  /* 0x000000000000791b */ /* 0x003fe20003800000 */
.L_x_2715:
[----:B------:R-:W-:Y:S05]  /*32160*/  BRA `(.L_x_2716) ;  /* 0xffffff3c00947947 */ /* 0x000fea000383ffff */
.L_x_2458:
[----:B------:R-:W-:Y:S01]  /*32170*/  BSSY B1, `(.L_x_2717) ;  /* 0x0000008000017945 */ /* 0x000fe20003800000 */
[----:B------:R-:W-:Y:S02]  /*32180*/  IMAD.MOV.U32 R13, RZ, RZ, R4 ;  /* 0x000000ffff0d7224 */ /* 0x000fe400078e0004 */
[----:B------:R-:W-:Y:S02]  /*32190*/  IMAD.MOV.U32 R12, RZ, RZ, 0x1 ;  /* 0x00000001ff0c7424 */ /* 0x000fe400078e00ff */
[----:B---3--:R-:W-:Y:S02]  /*321a0*/  IMAD.MOV.U32 R11, RZ, RZ, 0x1c1f ;  /* 0x00001c1fff0b7424 */ /* 0x008fe400078e00ff */
[----:B------:R-:W-:-:S07]  /*321b0*/  IMAD.MOV.U32 R15, RZ, RZ, -0x1 ;  /* 0xffffffffff0f7424 */ /* 0x000fce00078e00ff */
[----:B012---:R-:W-:Y:S05]  /*321c0*/  WARPSYNC.COLLECTIVE R15, `(.L_x_2718) ;  /* 0x000000000f087348 */ /* 0x007fea0003c00000 */
[----:B--2---:R2:W3:Y:S02]  /*321d0*/  SHFL.IDX P6, R14, R13, R12, R11 ;  /* 0x0000000c0d0e7389 */ /* 0x0044e400000c000b */
[----:B0123--:R-:W-:Y:S01]  /*321e0*/  ENDCOLLECTIVE ;  /* 0x000000000000791b */ /* 0x00ffe20003800000 */
.L_x_2718:
[----:B------:R-:W-:Y:S05]  /*321f0*/  BSYNC B1 ;  /* 0x0000000000017941 */ /* 0x000fea0003800000 */
.L_x_2717:
        /* <DEDUP_REMOVED lines=8> */
.L_x_2719:
[----:B------:R-:W-:Y:S05]  /*32280*/  BRA `(.L_x_2720) ;  /* 0xffffff4000b07947 */ /* 0x000fea000383ffff */
.L_x_2462:
[----:B------:R-:W-:Y:S01]  /*32290*/  MOV R13, R2 ;  /* 0x00000002000d7202 */ /* 0x000fe20000000f00 */
[----:B------:R-:W-:Y:S02]  /*322a0*/  IMAD.MOV.U32 R12, RZ, RZ, RZ ;  /* 0x000000ffff0c7224 */ /* 0x000fe400078e00ff */
[----:B------:R-:W-:Y:S02]  /*322b0*/  IMAD.MOV.U32 R11, RZ, RZ, 0x181f ;  /* 0x0000181fff0b7424 */ /* 0x000fe400078e00ff */
[----:B------:R-:W-:-:S07]  /*322c0*/  IMAD.MOV.U32 R15, RZ, RZ, -0x1 ;  /* 0xffffffffff0f7424 */ /* 0x000fce00078e00ff */
[----:B0-----:R-:W-:Y:S05]  /*322d0*/  WARPSYNC.COLLECTIVE R15, `(.L_x_2721) ;  /* 0x000000000f087348 */ /* 0x001fea0003c00000 */
[----:B0-----:R0:W1:Y:S02]  /*322e0*/  SHFL.IDX P6, R14, R13, R12, R11 ;  /* 0x0000000c0d0e7389 */ /* 0x00106400000c000b */
[----:B01----:R-:W-:Y:S01]  /*322f0*/  ENDCOLLECTIVE ;  /* 0x000000000000791b */ /* 0x003fe20003800000 */
.L_x_2721:
[----:B------:R-:W-:Y:S02]  /*32300*/  IMAD.MOV.U32 R13, RZ, RZ, R0 ;  /* 0x000000ffff0d7224 */ /* 0x000fe400078e0000 */
[----:B------:R-:W-:-:S07]  /*32310*/  IMAD.MOV.U32 R3, RZ, RZ, R14 ;  /* 0x000000ffff037224 */ /* 0x000fce00078e000e */
[----:B------:R-:W-:Y:S05]  /*32320*/  WARPSYNC.COLLECTIVE R15, `(.L_x_2722) ;  /* 0x000000000f087348 */ /* 0x000fea0003c00000 */
[----:B------:R0:W1:Y:S02]  /*32330*/  SHFL.IDX P6, R14, R13, R12, R11 ;  /* 0x0000000c0d0e7389 */ /* 0x00006400000c000b */
[----:B01----:R-:W-:Y:S01]  /*32340*/  ENDCOLLECTIVE ;  /* 0x000000000000791b */ /* 0x003fe20003800000 */
.L_x_2722:
[----:B------:R-:W-:Y:S05]  /*32350*/  BRA `(.L_x_2723) ;  /* 0xffffff4c00e87947 */ /* 0x000fea000383ffff */
.L_x_2465:
[----:B------:R-:W-:Y:S01]  /*32360*/  BSSY B1, `(.L_x_2724) ;  /* 0x0000008000017945 */ /* 0x000fe20003800000 */
[----:B---3--:R-:W-:Y:S02]  /*32370*/  IMAD.MOV.U32 R13, RZ, RZ, R2 ;  /* 0x000000ffff0d7224 */ /* 0x008fe400078e0002 */
[----:B------:R-:W-:Y:S02]  /*32380*/  IMAD.MOV.U32 R12, RZ, RZ, 0x1 ;  /* 0x00000001ff0c7424 */ /* 0x000fe400078e00ff */
[----:B------:R-:W-:Y:S02]  /*32390*/  IMAD.MOV.U32 R11, RZ, RZ, 0x181f ;  /* 0x0000181fff0b7424 */ /* 0x000fe400078e00ff */
[----:B------:R-:W-:-:S07]  /*323a0*/  IMAD.MOV.U32 R15, RZ, RZ, -0x1 ;  /* 0xffffffffff0f7424 */ /* 0x000fce00078e00ff */
[----:B012---:R-:W-:Y:S05]  /*323b0*/  WARPSYNC.COLLECTIVE R15, `(.L_x_2725) ;  /* 0x000000000f087348 */ /* 0x007fea0003c00000 */
[----:B0-----:R0:W3:Y:S02]  /*323c0*/  SHFL.IDX P6, R14, R13, R12, R11 ;  /* 0x0000000c0d0e7389 */ /* 0x0010e400000c000b */
[----:B0123--:R-:W-:Y:S01]  /*323d0*/  ENDCOLLECTIVE ;  /* 0x000000000000791b */ /* 0x00ffe20003800000 */
.L_x_2725:
[----:B------:R-:W-:Y:S05]  /*323e0*/  BSYNC B1 ;  /* 0x0000000000017941 */ /* 0x000fea0003800000 */
.L_x_2724:
        /* <DEDUP_REMOVED lines=8> */
.L_x_2726:
[----:B------:R-:W-:Y:S05]  /*32470*/  BRA `(.L_x_2727) ;  /* 0xffffff4c00f07947 */ /* 0x000fea000383ffff */
.L_x_2468:
[----:B------:R-:W-:Y:S01]  /*32480*/  BSSY B1, `(.L_x_2728) ;  /* 0x0000008000017945 */ /* 0x000fe20003800000 */
[----:B---3--:R-:W-:Y:S02]  /*32490*/  IMAD.MOV.U32 R13, RZ, RZ, R2 ;  /* 0x000000ffff0d7224 */ /* 0x008fe400078e0002 */
[----:B------:R-:W-:Y:S02]  /*324a0*/  IMAD.MOV.U32 R12, RZ, RZ, 0x2 ;  /* 0x00000002ff0c7424 */ /* 0x000fe400078e00ff */
[----:B------:R-:W-:Y:S02]  /*324b0*/  IMAD.MOV.U32 R11, RZ, RZ, 0x181f ;  /* 0x0000181fff0b7424 */ /* 0x000fe400078e00ff */
[----:B------:R-:W-:-:S07]  /*324c0*/  IMAD.MOV.U32 R15, RZ, RZ, -0x1 ;  /* 0xffffffffff0f7424 */ /* 0x000fce00078e00ff */
[----:B012-4-:R-:W-:Y:S05]  /*324d0*/  WARPSYNC.COLLECTIVE R15, `(.L_x_2729) ;  /* 0x000000000f087348 */ /* 0x017fea0003c00000 */
[----:B0-----:R0:W3:Y:S02]  /*324e0*/  SHFL.IDX P6, R14, R13, R12, R11 ;  /* 0x0000000c0d0e7389 */ /* 0x0010e400000c000b */
[----:B01234-:R-:W-:Y:S01]  /*324f0*/  ENDCOLLECTIVE ;  /* 0x000000000000791b */ /* 0x01ffe20003800000 */
.L_x_2729:
[----:B------:R-:W-:Y:S05]  /*32500*/  BSYNC B1 ;  /* 0x0000000000017941 */ /* 0x000fea0003800000 */
.L_x_2728:
        /* <DEDUP_REMOVED lines=8> */
.L_x_2730:
[----:B------:R-:W-:Y:S05]  /*32590*/  BRA `(.L_x_2731) ;  /* 0xffffff4c00f47947 */ /* 0x000fea000383ffff */
.L_x_2471:
        /* <DEDUP_REMOVED lines=8> */
.L_x_2733:
[----:B------:R-:W-:Y:S05]  /*32620*/  BSYNC B1 ;  /* 0x0000000000017941 */ /* 0x000fea0003800000 */
.L_x_2732:
        /* <DEDUP_REMOVED lines=8> */
.L_x_2734:
[----:B------:R-:W-:Y:S05]  /*326b0*/  BRA `(.L_x_2735) ;  /* 0xffffff4c00f87947 */ /* 0x000fea000383ffff */
.L_x_2490:
[----:B------:R-:W0:Y:S01]  /*326c0*/  S2R R6, SR_TID.X ;  /* 0x0000000000067919 */ /* 0x000e220000002100 */
[----:B------:R-:W-:Y:S01]  /*326d0*/  BSSY B1, `(.L_x_2736) ;  /* 0x000000a000017945 */ /* 0x000fe20003800000 */
[----:B------:R-:W-:Y:S02]  /*326e0*/  IMAD.MOV.U32 R12, RZ, RZ, RZ ;  /* 0x000000ffff0c7224 */ /* 0x000fe400078e00ff */
[----:B------:R-:W-:Y:S02]  /*326f0*/  IMAD.MOV.U32 R11, RZ, RZ, 0x1f ;  /* 0x0000001fff0b7424 */ /* 0x000fe400078e00ff */
[----:B------:R-:W-:Y:S01]  /*32700*/  IMAD.MOV.U32 R15, RZ, RZ, -0x1 ;  /* 0xffffffffff0f7424 */ /* 0x000fe200078e00ff */
[----:B0-----:R-:W-:-:S04]  /*32710*/  SHF.R.U32.HI R6, RZ, 0x5, R6 ;  /* 0x00000005ff067819 */ /* 0x001fc80000011606 */
[----:B------:R-:W-:-:S05]  /*32720*/  LOP3.LUT R6, R6, 0x3, RZ, 0xc0, !PT ;  /* 0x0000000306067812 */ /* 0x000fca00078ec0ff */
[----:B------:R-:W-:-:S07]  /*32730*/  IMAD.MOV.U32 R13, RZ, RZ, R6 ;  /* 0x000000ffff0d7224 */ /* 0x000fce00078e0006 */
[----:B------:R-:W-:Y:S05]  /*32740*/  WARPSYNC.COLLECTIVE R15, `(.L_x_2737) ;  /* 0x000000000f087348 */ /* 0x000fea0003c00000 */
[----:B------:R0:W1:Y:S02]  /*32750*/  SHFL.IDX P6, R14, R13, R12, R11 ;  /* 0x0000000c0d0e7389 */ /* 0x00006400000c000b */
[----:B01----:R-:W-:Y:S01]  /*32760*/  ENDCOLLECTIVE ;  /* 0x000000000000791b */ /* 0x003fe20003800000 */
.L_x_2737:
[----:B------:R-:W-:Y:S05]  /*32770*/  BSYNC B1 ;  /* 0x0000000000017941 */ /* 0x000fea0003800000 */
.L_x_2736:
[----:B------:R-:W-:Y:S05]  /*32780*/  BRA `(.L_x_2738) ;  /* 0xffffff6c00dc7947 */ /* 0x000fea000383ffff */
.L_x_2492:
[----:B------:R-:W-:Y:S01]  /*32790*/  BSSY B1, `(.L_x_2739) ;  /* 0x0000006000017945 */ /* 0x000fe20003800000 */
[----:B------:R-:W-:-:S07]  /*327a0*/  IMAD.MOV.U32 R15, RZ, RZ, -0x1 ;  /* 0xffffffffff0f7424 */ /* 0x000fce00078e00ff */
[----:B0-----:R-:W-:Y:S05]  /*327b0*/  WARPSYNC.COLLECTIVE R15, `(.L_x_2740) ;  /* 0x000000000f0c7348 */ /* 0x001fea0003c00000 */
[----:B------:R-:W-:Y:S02]  /*327c0*/  ELECT P6, UR62, PT ;  /* 0x00000000003e782f */ /* 0x000fe400038c0000 */
[----:B------:R-:W-:Y:S01]  /*327d0*/  MOV R14, UR62 ;  /* 0x0000003e000e7c02 */ /* 0x000fe20008000f00 */
[----:B0-----:R-:W-:Y:S10]  /*327e0*/  ENDCOLLECTIVE ;  /* 0x000000000000791b */ /* 0x001ff40003800000 */
.L_x_2740:
[----:B------:R-:W-:Y:S05]  /*327f0*/  BSYNC B1 ;  /* 0x0000000000017941 */ /* 0x000fea0003800000 */
.L_x_2739:
[----:B------:R-:W-:Y:S05]  /*32800*/  BRA `(.L_x_2491) ;  /* 0xffffff6c00d47947 */ /* 0x000fea000383ffff */
.L_x_2494:
[----:B0-----:R0:W1:Y:S02]  /*32810*/  SYNCS.PHASECHK.TRANS64.TRYWAIT P0, [R18+URZ+0x2e820], R4 ;  /* 0x02e82004120075a7 */ /* 0x001064000800017f */
[----:B-1----:R-:W-:Y:S05]  /*32820*/  @!P0 NANOSLEEP.SYNCS 0x989680 ;  /* 0x009896800000895d */ /* 0x002fea0003900000 */
[----:B------:R-:W1:Y:S02]  /*32830*/  @!P0 SYNCS.PHASECHK.TRANS64 P0, [R18+URZ+0x2e820], R4 ;  /* 0x02e82004120085a7 */ /* 0x000e64000800007f */
[----:B-1----:R-:W-:Y:S05]  /*32840*/  @!P0 BRA `(.L_x_2494) ;  /* 0xfffffffc00f08947 */ /* 0x002fea000383ffff */
[----:B------:R-:W-:Y:S05]  /*32850*/  BRA `(.L_x_2741) ;  /* 0xffffff6c00e47947 */ /* 0x000fea000383ffff */
.L_x_2498:
[----:B-1----:R1:W2:Y:S02]  /*32860*/  SYNCS.PHASECHK.TRANS64.TRYWAIT P0, [R7+URZ+0x2e8a0], R9 ;  /* 0x02e8a009070075a7 */ /* 0x0022a4000800017f */
[----:B--2---:R-:W-:Y:S05]  /*32870*/  @!P0 NANOSLEEP.SYNCS 0x989680 ;  /* 0x009896800000895d */ /* 0x004fea0003900000 */
[----:B------:R-:W2:Y:S02]  /*32880*/  @!P0 SYNCS.PHASECHK.TRANS64 P0, [R7+URZ+0x2e8a0], R9 ;  /* 0x02e8a009070085a7 */ /* 0x000ea4000800007f */
[----:B--2---:R-:W-:Y:S05]  /*32890*/  @!P0 BRA `(.L_x_2498) ;  /* 0xfffffffc00f08947 */ /* 0x004fea000383ffff */
[----:B------:R-:W-:Y:S05]  /*328a0*/  BRA `(.L_x_2742) ;  /* 0xffffff7000047947 */ /* 0x000fea000383ffff */
.L_x_2503:
[----:B0-----:R0:W2:Y:S02]  /*328b0*/  SYNCS.PHASECHK.TRANS64.TRYWAIT P0, [R7+URZ+0x2e8c0], R9 ;  /* 0x02e8c009070075a7 */ /* 0x0010a4000800017f */
[----:B--2---:R-:W-:Y:S05]  /*328c0*/  @!P0 NANOSLEEP.SYNCS 0x989680 ;  /* 0x009896800000895d */ /* 0x004fea0003900000 */
[----:B------:R-:W2:Y:S02]  /*328d0*/  @!P0 SYNCS.PHASECHK.TRANS64 P0, [R7+URZ+0x2e8c0], R9 ;  /* 0x02e8c009070085a7 */ /* 0x000ea4000800007f */
[----:B--2---:R-:W-:Y:S05]  /*328e0*/  @!P0 BRA `(.L_x_2503) ;  /* 0xfffffffc00f08947 */ /* 0x004fea000383ffff */
[----:B------:R-:W-:Y:S05]  /*328f0*/  BRA `(.L_x_2743) ;  /* 0xffffff7000847947 */ /* 0x000fea000383ffff */
.L_x_2510:
[----:B0-----:R0:W1:Y:S02]  /*32900*/  SYNCS.PHASECHK.TRANS64.TRYWAIT P1, [R5+URZ+0x2e8a0], R6 ;  /* 0x02e8a006050075a7 */ /* 0x001064000802017f */
[----:B-1----:R-:W-:Y:S05]  /*32910*/  @!P1 NANOSLEEP.SYNCS 0x989680 ;  /* 0x009896800000995d */ /* 0x002fea0003900000 */
[----:B------:R-:W1:Y:S02]  /*32920*/  @!P1 SYNCS.PHASECHK.TRANS64 P1, [R5+URZ+0x2e8a0], R6 ;  /* 0x02e8a006050095a7 */ /* 0x000e64000802007f */
[----:B-1----:R-:W-:Y:S05]  /*32930*/  @!P1 BRA `(.L_x_2510) ;  /* 0xfffffffc00f09947 */ /* 0x002fea000383ffff */
[----:B------:R-:W-:Y:S05]  /*32940*/  BRA `(.L_x_2744) ;  /* 0xffffff7400587947 */ /* 0x000fea000383ffff */
.L_x_2515:
[----:B-1----:R1:W2:Y:S02]  /*32950*/  SYNCS.PHASECHK.TRANS64.TRYWAIT P1, [R5+URZ+0x2e8c0], R6 ;  /* 0x02e8c006050075a7 */ /* 0x0022a4000802017f */
[----:B--2---:R-:W-:Y:S05]  /*32960*/  @!P1 NANOSLEEP.SYNCS 0x989680 ;  /* 0x009896800000995d */ /* 0x004fea0003900000 */
[----:B------:R-:W2:Y:S02]  /*32970*/  @!P1 SYNCS.PHASECHK.TRANS64 P1, [R5+URZ+0x2e8c0], R6 ;  /* 0x02e8c006050095a7 */ /* 0x000ea4000802007f */
[----:B--2---:R-:W-:Y:S05]  /*32980*/  @!P1 BRA `(.L_x_2515) ;  /* 0xfffffffc00f09947 */ /* 0x004fea000383ffff */
[----:B------:R-:W-:Y:S05]  /*32990*/  BRA `(.L_x_2745) ;  /* 0xffffff7400d47947 */ /* 0x000fea000383ffff */
.L_x_2532:
[----:B------:R-:W0:Y:S01]  /*329a0*/  S2R R0, SR_TID.X ;  /* 0x0000000000007919 */ /* 0x000e220000002100 */
[----:B------:R-:W-:Y:S01]  /*329b0*/  BSSY B0, `(.L_x_2746) ;  /* 0x000000a000007945 */ /* 0x000fe20003800000 */
[----:B------:R-:W-:Y:S01]  /*329c0*/  IMAD.MOV.U32 R12, RZ, RZ, RZ ;  /* 0x000000ffff0c7224 */ /* 0x000fe200078e00ff */
[----:B------:R-:W-:Y:S01]  /*329d0*/  MOV R11, 0x1f ;  /* 0x0000001f000b7802 */ /* 0x000fe20000000f00 */
[----:B------:R-:W-:Y:S01]  /*329e0*/  IMAD.MOV.U32 R15, RZ, RZ, -0x1 ;  /* 0xffffffffff0f7424 */ /* 0x000fe200078e00ff */
[----:B0-----:R-:W-:-:S04]  /*329f0*/  SHF.R.U32.HI R0, RZ, 0x5, R0 ;  /* 0x00000005ff007819 */ /* 0x001fc80000011600 */
[----:B------:R-:W-:-:S05]  /*32a00*/  LOP3.LUT R0, R0, 0x3, RZ, 0xc0, !PT ;  /* 0x0000000300007812 */ /* 0x000fca00078ec0ff */
[----:B------:R-:W-:-:S07]  /*32a10*/  IMAD.MOV.U32 R13, RZ, RZ, R0 ;  /* 0x000000ffff0d7224 */ /* 0x000fce00078e0000 */
[----:B-1----:R-:W-:Y:S05]  /*32a20*/  WARPSYNC.COLLECTIVE R15, `(.L_x_2747) ;  /* 0x000000000f087348 */ /* 0x002fea0003c00000 */
[----:B------:R0:W2:Y:S02]  /*32a30*/  SHFL.IDX P6, R14, R13, R12, R11 ;  /* 0x0000000c0d0e7389 */ /* 0x0000a400000c000b */
[----:B012---:R-:W-:Y:S01]  /*32a40*/  ENDCOLLECTIVE ;  /* 0x000000000000791b */ /* 0x007fe20003800000 */
.L_x_2747:
[----:B------:R-:W-:Y:S05]  /*32a50*/  BSYNC B0 ;  /* 0x0000000000007941 */ /* 0x000fea0003800000 */
.L_x_2746:
[----:B------:R-:W-:Y:S05]  /*32a60*/  BRA `(.L_x_2748) ;  /* 0xffffff8400407947 */ /* 0x000fea000383ffff */
.L_x_2534:
[----:B------:R-:W-:Y:S01]  /*32a70*/  BSSY B0, `(.L_x_2749) ;  /* 0x0000006000007945 */ /* 0x000fe20003800000 */
[----:B------:R-:W-:-:S07]  /*32a80*/  IMAD.MOV.U32 R15, RZ, RZ, -0x1 ;  /* 0xffffffffff0f7424 */ /* 0x000fce00078e00ff */
[----:B01----:R-:W-:Y:S05]  /*32a90*/  WARPSYNC.COLLECTIVE R15, `(.L_x_2750) ;  /* 0x000000000f0c7348 */ /* 0x003fea0003c00000 */
[----:B------:R-:W-:Y:S02]  /*32aa0*/  ELECT P6, UR62, PT ;  /* 0x00000000003e782f */ /* 0x000fe400038c0000 */
[----:B------:R-:W-:Y:S01]  /*32ab0*/  MOV R14, UR62 ;  /* 0x0000003e000e7c02 */ /* 0x000fe20008000f00 */
[----:B01----:R-:W-:Y:S10]  /*32ac0*/  ENDCOLLECTIVE ;  /* 0x000000000000791b */ /* 0x003ff40003800000 */
.L_x_2750:
[----:B------:R-:W-:Y:S05]  /*32ad0*/  BSYNC B0 ;  /* 0x0000000000007941 */ /* 0x000fea0003800000 */
.L_x_2749:
[----:B------:R-:W-:Y:S05]  /*32ae0*/  BRA `(.L_x_2751) ;  /* 0xffffff8400487947 */ /* 0x000fea000383ffff */
.L_x_2536:
[----:B0-----:R0:W1:Y:S02]  /*32af0*/  SYNCS.PHASECHK.TRANS64.TRYWAIT P0, [R2+URZ+0x2e880], R4 ;  /* 0x02e88004020075a7 */ /* 0x001064000800017f */
[----:B-1----:R-:W-:Y:S05]  /*32b00*/  @!P0 NANOSLEEP.SYNCS 0x989680 ;  /* 0x009896800000895d */ /* 0x002fea0003900000 */
[----:B------:R-:W1:Y:S02]  /*32b10*/  @!P0 SYNCS.PHASECHK.TRANS64 P0, [R2+URZ+0x2e880], R4 ;  /* 0x02e88004020085a7 */ /* 0x000e64000800007f */
[----:B-1----:R-:W-:Y:S05]  /*32b20*/  @!P0 BRA `(.L_x_2536) ;  /* 0xfffffffc00f08947 */ /* 0x002fea000383ffff */
[----:B------:R-:W-:Y:S05]  /*32b30*/  BRA `(.L_x_2752) ;  /* 0xffffff8400b87947 */ /* 0x000fea000383ffff */
.L_x_2538:
[----:B-1----:R1:W2:Y:S02]  /*32b40*/  SYNCS.PHASECHK.TRANS64.TRYWAIT P0, [R2+URZ+0x2e840], R4 ;  /* 0x02e84004020075a7 */ /* 0x0022a4000800017f */
[----:B--2---:R-:W-:Y:S05]  /*32b50*/  @!P0 NANOSLEEP.SYNCS 0x989680 ;  /* 0x009896800000895d */ /* 0x004fea0003900000 */
[----:B------:R-:W2:Y:S02]  /*32b60*/  @!P0 SYNCS.PHASECHK.TRANS64 P0, [R2+URZ+0x2e840], R4 ;  /* 0x02e84004020085a7 */ /* 0x000ea4000800007f */
[----:B--2---:R-:W-:Y:S05]  /*32b70*/  @!P0 BRA `(.L_x_2538) ;  /* 0xfffffffc00f08947 */ /* 0x004fea000383ffff */
[----:B------:R-:W-:Y:S05]  /*32b80*/  BRA `(.L_x_2753) ;  /* 0xffffff8800107947 */ /* 0x000fea000383ffff */
.L_x_2542:
[----:B------:R-:W2:Y:S01]  /*32b90*/  LDL.LU R11, [R1+0x44] ;  /* 0x00004400010b7983 */ /* 0x000ea20000300800 */
[----:B------:R-:W-:Y:S01]  /*32ba0*/  IMAD.MOV.U32 R13, RZ, RZ, R3 ;  /* 0x000000ffff0d7224 */ /* 0x000fe200078e0003 */
[----:B------:R-:W-:Y:S01]  /*32bb0*/  LEA R2, R10, R19, 0x7 ;  /* 0x000000130a027211 */ /* 0x000fe200078e38ff */
[----:B------:R-:W-:Y:S02]  /*32bc0*/  IMAD.MOV.U32 R12, RZ, RZ, RZ ;  /* 0x000000ffff0c7224 */ /* 0x000fe400078e00ff */
[----:B------:R-:W-:Y:S02]  /*32bd0*/  IMAD.MOV.U32 R15, RZ, RZ, -0x1 ;  /* 0xffffffffff0f7424 */ /* 0x000fe400078e00ff */
[----:B------:R-:W-:Y:S02]  /*32be0*/  VIADD R5, R2, 0x10 ;  /* 0x0000001002057836 */ /* 0x000fe40000000000 */
[----:B--2---:R-:W-:Y:S02]  /*32bf0*/  IMAD R0, R11, R7, RZ ;  /* 0x000000070b007224 */ /* 0x004fe400078e02ff */
[----:B------:R-:W-:-:S03]  /*32c00*/  IMAD.MOV.U32 R11, RZ, RZ, 0x181f ;  /* 0x0000181fff0b7424 */ /* 0x000fc600078e00ff */
[----:B------:R-:W-:-:S13]  /*32c10*/  ISETP.GE.AND P1, PT, R2, R0, PT ;  /* 0x000000000200720c */ /* 0x000fda0003f26270 */
[----:B-----5:R-:W-:Y:S05]  /*32c20*/  WARPSYNC.COLLECTIVE R15, `(.L_x_2754) ;  /* 0x000000000f087348 */ /* 0x020fea0003c00000 */
[----:B------:R0:W1:Y:S02]  /*32c30*/  SHFL.IDX P6, R14, R13, R12, R11 ;  /* 0x0000000c0d0e7389 */ /* 0x00006400000c000b */
[----:B01---5:R-:W-:Y:S01]  /*32c40*/  ENDCOLLECTIVE ;  /* 0x000000000000791b */ /* 0x023fe20003800000 */
.L_x_2754:
[----:B------:R-:W-:Y:S02]  /*32c50*/  IMAD.MOV.U32 R13, RZ, RZ, R4 ;  /* 0x000000ffff0d7224 */ /* 0x000fe400078e0004 */
[----:B------:R-:W-:-:S07]  /*32c60*/  IMAD.MOV.U32 R6, RZ, RZ, R14 ;  /* 0x000000ffff067224 */ /* 0x000fce00078e000e */
[----:B------:R-:W-:Y:S05]  /*32c70*/  WARPSYNC.COLLECTIVE R15, `(.L_x_2755) ;  /* 0x000000000f087348 */ /* 0x000fea0003c00000 */
[----:B------:R0:W1:Y:S02]  /*32c80*/  SHFL.IDX P6, R14, R13, R12, R11 ;  /* 0x0000000c0d0e7389 */ /* 0x00006400000c000b */
[----:B01----:R-:W-:Y:S01]  /*32c90*/  ENDCOLLECTIVE ;  /* 0x000000000000791b */ /* 0x003fe20003800000 */
.L_x_2755:
[----:B------:R-:W-:Y:S01]  /*32ca0*/  ULDC.64 UR4, c[0x0][0x208] ;  /* 0x0000820000047ab9 */ /* 0x000fe20000000a00 */
[----:B------:R-:W-:Y:S02]  /*32cb0*/  IMAD.MOV.U32 R13, RZ, RZ, R3 ;  /* 0x000000ffff0d7224 */ /* 0x000fe400078e0003 */
[----:B------:R-:W-:Y:S02]  /*32cc0*/  IMAD.MOV.U32 R12, RZ, RZ, 0x1 ;  /* 0x00000001ff0c7424 */ /* 0x000fe400078e00ff */
[----:B------:R-:W-:-:S05]  /*32cd0*/  IMAD.MOV.U32 R7, RZ, RZ, R14 ;  /* 0x000000ffff077224 */ /* 0x000fca00078e000e */
[----:B------:R-:W-:-:S05]  /*32ce0*/  @!P1 IADD3 R7, P2, R9, R7, RZ ;  /* 0x0000000709079210 */ /* 0x000fca0007f5e0ff */
[----:B------:R-:W-:-:S05]  /*32cf0*/  @!P1 IMAD.X R6, RZ, RZ, R6, P2 ;  /* 0x000000ffff069224 */ /* 0x000fca00010e0606 */
[----:B------:R-:W-:-:S04]  /*32d00*/  @!P1 LOP3.LUT R7, R7, R6, RZ, 0x3c, !PT ;  /* 0x0000000607079212 */ /* 0x000fc800078e3cff */
[----:B------:R-:W-:-:S04]  /*32d10*/  @!P1 LOP3.LUT R6, R7, R6, RZ, 0x3c, !PT ;  /* 0x0000000607069212 */ /* 0x000fc800078e3cff */
[----:B------:R-:W-:-:S05]  /*32d20*/  @!P1 LOP3.LUT R7, R7, R6, RZ, 0x3c, !PT ;  /* 0x0000000607079212 */ /* 0x000fca00078e3cff */
[----:B------:R-:W-:Y:S01]  /*32d30*/  @!PT LDS RZ, [RZ] ;  /* 0x00000000fffff984 */ /* 0x000fe20000000800 */
[----:B------:R-:W-:Y:S01]  /*32d40*/  @!PT LDS RZ, [RZ] ;  /* 0x00000000fffff984 */ /* 0x000fe20000000800 */
[----:B------:R-:W-:Y:S01]  /*32d50*/  @!PT LDS RZ, [RZ] ;  /* 0x00000000fffff984 */ /* 0x000fe20000000800 */
[----:B------:R0:W-:Y:S01]  /*32d60*/  @!P1 LDGSTS.E.BYPASS.LTC128B.128 [R8+0x1c400], desc[UR4][R6.64], !P0 ;  /* 0x1c40000006089fae */ /* 0x0001e2000c101d44 */
[----:B------:R-:W-:-:S13]  /*32d70*/  ISETP.GE.AND P1, PT, R5, R0, PT ;  /* 0x000000000500720c */ /* 0x000fda0003f26270 */
[----:B0-----:R-:W-:Y:S05]  /*32d80*/  WARPSYNC.COLLECTIVE R15, `(.L_x_2756) ;  /* 0x000000000f087348 */ /* 0x001fea0003c00000 */
[----:B------:R1:W2:Y:S02]  /*32d90*/  SHFL.IDX P6, R14, R13, R12, R11 ;  /* 0x0000000c0d0e7389 */ /* 0x0002a400000c000b */
[----:B012---:R-:W-:Y:S01]  /*32da0*/  ENDCOLLECTIVE ;  /* 0x000000000000791b */ /* 0x007fe20003800000 */
.L_x_2756:
[----:B------:R-:W-:Y:S02]  /*32db0*/  IMAD.MOV.U32 R13, RZ, RZ, R4 ;  /* 0x000000ffff0d7224 */ /* 0x000fe400078e0004 */
[----:B------:R-:W-:-:S07]  /*32dc0*/  IMAD.MOV.U32 R6, RZ, RZ, R14 ;  /* 0x000000ffff067224 */ /* 0x000fce00078e000e */
[----:B------:R-:W-:Y:S05]  /*32dd0*/  WARPSYNC.COLLECTIVE R15, `(.L_x_2757) ;  /* 0x000000000f087348 */ /* 0x000fea0003c00000 */
[----:B------:R0:W1:Y:S02]  /*32de0*/  SHFL.IDX P6, R14, R13, R12, R11 ;  /* 0x0000000c0d0e7389 */ /* 0x00006400000c000b */
[----:B01----:R-:W-:Y:S01]  /*32df0*/  ENDCOLLECTIVE ;  /* 0x000000000000791b */ /* 0x003fe20003800000 */
.L_x_2757:
[----:B------:R-:W-:Y:S01]  /*32e00*/  ULDC.64 UR4, c[0x0][0x208] ;  /* 0x0000820000047ab9 */ /* 0x000fe20000000a00 */
[----:B------:R-:W-:Y:S02]  /*32e10*/  IMAD.MOV.U32 R13, RZ, RZ, R3 ;  /* 0x000000ffff0d7224 */ /* 0x000fe400078e0003 */
[----:B------:R-:W-:Y:S02]  /*32e20*/  IMAD.MOV.U32 R12, RZ, RZ, 0x2 ;  /* 0x00000002ff0c7424 */ /* 0x000fe400078e00ff */
[----:B------:R-:W-:-:S05]  /*32e30*/  IMAD.MOV.U32 R5, RZ, RZ, R14 ;  /* 0x000000ffff057224 */ /* 0x000fca00078e000e */
[----:B------:R-:W-:-:S05]  /*32e40*/  @!P1 IADD3 R5, P2, R9, R5, RZ ;  /* 0x0000000509059210 */ /* 0x000fca0007f5e0ff */
[----:B------:R-:W-:-:S04]  /*32e50*/  @!P1 IMAD.X R6, RZ, RZ, R6, P2 ;  /* 0x000000ffff069224 */ /* 0x000fc800010e0606 */
[----:B------:R-:W-:Y:S01]  /*32e60*/  @!P1 IMAD.MOV.U32 R7, RZ, RZ, R6 ;  /* 0x000000ffff079224 */ /* 0x000fe200078e0006 */
[----:B------:R-:W-:Y:S01]  /*32e70*/  @!P1 MOV R6, R5 ;  /* 0x0000000500069202 */ /* 0x000fe20000000f00 */
[----:B------:R-:W-:-:S04]  /*32e80*/  VIADD R5, R2, 0x20 ;  /* 0x0000002002057836 */ /* 0x000fc80000000000 */
        /* <DEDUP_REMOVED lines=8> */
.L_x_2758:
[----:B------:R-:W-:Y:S02]  /*32f10*/  IMAD.MOV.U32 R13, RZ, RZ, R4 ;  /* 0x000000ffff0d7224 */ /* 0x000fe400078e0004 */
[----:B------:R-:W-:-:S07]  /*32f20*/  IMAD.MOV.U32 R6, RZ, RZ, R14 ;  /* 0x000000ffff067224 */ /* 0x000fce00078e000e */
[----:B------:R-:W-:Y:S05]  /*32f30*/  WARPSYNC.COLLECTIVE R15, `(.L_x_2759) ;  /* 0x000000000f087348 */ /* 0x000fea0003c00000 */
[----:B------:R0:W1:Y:S02]  /*32f40*/  SHFL.IDX P6, R14, R13, R12, R11 ;  /* 0x0000000c0d0e7389 */ /* 0x00006400000c000b */
[----:B01----:R-:W-:Y:S01]  /*32f50*/  ENDCOLLECTIVE ;  /* 0x000000000000791b */ /* 0x003fe20003800000 */
.L_x_2759:
[----:B------:R-:W-:Y:S01]  /*32f60*/  ULDC.64 UR4, c[0x0][0x208] ;  /* 0x0000820000047ab9 */ /* 0x000fe20000000a00 */
[----:B------:R-:W-:Y:S02]  /*32f70*/  IMAD.MOV.U32 R13, RZ, RZ, R3 ;  /* 0x000000ffff0d7224 */ /* 0x000fe400078e0003 */
[----:B------:R-:W-:Y:S02]  /*32f80*/  IMAD.MOV.U32 R12, RZ, RZ, 0x3 ;  /* 0x00000003ff0c7424 */ /* 0x000fe400078e00ff */
[----:B------:R-:W-:-:S05]  /*32f90*/  IMAD.MOV.U32 R5, RZ, RZ, R14 ;  /* 0x000000ffff057224 */ /* 0x000fca00078e000e */
[----:B------:R-:W-:-:S05]  /*32fa0*/  @!P1 IADD3 R5, P2, R9, R5, RZ ;  /* 0x0000000509059210 */ /* 0x000fca0007f5e0ff */
[----:B------:R-:W-:-:S04]  /*32fb0*/  @!P1 IMAD.X R6, RZ, RZ, R6, P2 ;  /* 0x000000ffff069224 */ /* 0x000fc800010e0606 */
[----:B------:R-:W-:Y:S02]  /*32fc0*/  @!P1 IMAD.MOV.U32 R7, RZ, RZ, R6 ;  /* 0x000000ffff079224 */ /* 0x000fe400078e0006 */
[----:B------:R-:W-:Y:S01]  /*32fd0*/  @!P1 IMAD.MOV.U32 R6, RZ, RZ, R5 ;  /* 0x000000ffff069224 */ /* 0x000fe200078e0005 */
[----:B------:R-:W-:-:S04]  /*32fe0*/  IADD3 R5, R2, 0x30, RZ ;  /* 0x0000003002057810 */ /* 0x000fc80007ffe0ff */
        /* <DEDUP_REMOVED lines=8> */
.L_x_2760:
[----:B------:R-:W-:Y:S02]  /*33070*/  IMAD.MOV.U32 R13, RZ, RZ, R4 ;  /* 0x000000ffff0d7224 */ /* 0x000fe400078e0004 */
[----:B------:R-:W-:-:S07]  /*33080*/  IMAD.MOV.U32 R6, RZ, RZ, R14 ;  /* 0x000000ffff067224 */ /* 0x000fce00078e000e */
[----:B------:R-:W-:Y:S05]  /*33090*/  WARPSYNC.COLLECTIVE R15, `(.L_x_2761) ;  /* 0x000000000f087348 */ /* 0x000fea0003c00000 */
[----:B------:R0:W1:Y:S02]  /*330a0*/  SHFL.IDX P6, R14, R13, R12, R11 ;  /* 0x0000000c0d0e7389 */ /* 0x00006400000c000b */
[----:B01----:R-:W-:Y:S01]  /*330b0*/  ENDCOLLECTIVE ;  /* 0x000000000000791b */ /* 0x003fe20003800000 */
.L_x_2761:
[----:B------:R-:W-:Y:S01]  /*330c0*/  ULDC.64 UR4, c[0x0][0x208] ;  /* 0x0000820000047ab9 */ /* 0x000fe20000000a00 */
[----:B------:R-:W-:Y:S01]  /*330d0*/  MOV R13, R3 ;  /* 0x00000003000d7202 */ /* 0x000fe20000000f00 */
[----:B------:R-:W-:Y:S02]  /*330e0*/  IMAD.MOV.U32 R12, RZ, RZ, 0x4 ;  /* 0x00000004ff0c7424 */ /* 0x000fe400078e00ff */
[----:B------:R-:W-:-:S05]  /*330f0*/  IMAD.MOV.U32 R5, RZ, RZ, R14 ;  /* 0x000000ffff057224 */ /* 0x000fca00078e000e */
[----:B------:R-:W-:-:S05]  /*33100*/  @!P1 IADD3 R5, P2, R9, R5, RZ ;  /* 0x0000000509059210 */ /* 0x000fca0007f5e0ff */
[----:B------:R-:W-:-:S04]  /*33110*/  @!P1 IMAD.X R6, RZ, RZ, R6, P2 ;  /* 0x000000ffff069224 */ /* 0x000fc800010e0606 */
[----:B------:R-:W-:Y:S02]  /*33120*/  @!P1 IMAD.MOV.U32 R7, RZ, RZ, R6 ;  /* 0x000000ffff079224 */ /* 0x000fe400078e0006 */
[----:B------:R-:W-:Y:S02]  /*33130*/  @!P1 IMAD.MOV.U32 R6, RZ, RZ, R5 ;  /* 0x000000ffff069224 */ /* 0x000fe400078e0005 */
[----:B------:R-:W-:-:S03]  /*33140*/  VIADD R5, R2, 0x40 ;  /* 0x0000004002057836 */ /* 0x000fc60000000000 */
[----:B------:R-:W-:Y:S01]  /*33150*/  @!PT LDS RZ, [RZ] ;  /* 0x00000000fffff984 */ /* 0x000fe20000000800 */
[----:B------:R-:W-:Y:S01]  /*33160*/  @!PT LDS RZ, [RZ] ;  /* 0x00000000fffff984 */ /* 0x000fe20000000800 */
[----:B------:R-:W-:Y:S01]  /*33170*/  @!PT LDS RZ, [RZ] ;  /* 0x00000000fffff984 */ /* 0x000fe20000000800 */
[----:B------:R0:W-:Y:S02]  /*33180*/  @!P1 LDGSTS.E.BYPASS.LTC128B.128 [R8+0x1dc00], desc[UR4][R6.64], !P0 ;  /* 0x1dc0000006089fae */ /* 0x0001e4000c101d44 */
[----:B------:R-:W-:-:S13]  /*33190*/  ISETP.GE.AND P1, PT, R5, R0, PT ;  /* 0x000000000500720c */ /* 0x000fda0003f26270 */
[----:B0-----:R-:W-:Y:S05]  /*331a0*/  WARPSYNC.COLLECTIVE R15, `(.L_x_2762) ;  /* 0x000000000f087348 */ /* 0x001fea0003c00000 */
[----:B------:R1:W2:Y:S02]  /*331b0*/  SHFL.IDX P6, R14, R13, R12, R11 ;  /* 0x0000000c0d0e7389 */ /* 0x0002a400000c000b */
[----:B012---:R-:W-:Y:S01]  /*331c0*/  ENDCOLLECTIVE ;  /* 0x000000000000791b */ /* 0x007fe20003800000 */
.L_x_2762:
[----:B------:R-:W-:Y:S02]  /*331d0*/  IMAD.MOV.U32 R13, RZ, RZ, R4 ;  /* 0x000000ffff0d7224 */ /* 0x000fe400078e0004 */
[----:B------:R-:W-:-:S07]  /*331e0*/  IMAD.MOV.U32 R6, RZ, RZ, R14 ;  /* 0x000000ffff067224 */ /* 0x000fce00078e000e */
[----:B------:R-:W-:Y:S05]  /*331f0*/  WARPSYNC.COLLECTIVE R15, `(.L_x_2763) ;  /* 0x000000000f087348 */ /* 0x000fea0003c00000 */
[----:B------:R0:W1:Y:S02]  /*33200*/  SHFL.IDX P6, R14, R13, R12, R11 ;  /* 0x0000000c0d0e7389 */ /* 0x00006400000c000b */
[----:B01----:R-:W-:Y:S01]  /*33210*/  ENDCOLLECTIVE ;  /* 0x000000000000791b */ /* 0x003fe20003800000 */
.L_x_2763:
[----:B------:R-:W-:Y:S01]  /*33220*/  ULDC.64 UR4, c[0x0][0x208] ;  /* 0x0000820000047ab9 */ /* 0x000fe20000000a00 */
[----:B------:R-:W-:Y:S01]  /*33230*/  IMAD.MOV.U32 R13, RZ, RZ, R3 ;  /* 0x000000ffff0d7224 */ /* 0x000fe200078e0003 */
[----:B------:R-:W-:Y:S01]  /*33240*/  MOV R12, 0x5 ;  /* 0x00000005000c7802 */ /* 0x000fe20000000f00 */
        /* <DEDUP_REMOVED lines=14> */
.L_x_2764:
[----:B------:R-:W-:Y:S02]  /*33330*/  IMAD.MOV.U32 R13, RZ, RZ, R4 ;  /* 0x000000ffff0d7224 */ /* 0x000fe400078e0004 */
[----:B------:R-:W-:-:S07]  /*33340*/  IMAD.MOV.U32 R6, RZ, RZ, R14 ;  /* 0x000000ffff067224 */ /* 0x000fce00078e000e */
[----:B------:R-:W-:Y:S05]  /*33350*/  WARPSYNC.COLLECTIVE R15, `(.L_x_2765) ;  /* 0x000000000f087348 */ /* 0x000fea0003c00000 */
[----:B------:R0:W1:Y:S02]  /*33360*/  SHFL.IDX P6, R14, R13, R12, R11 ;  /* 0x0000000c0d0e7389 */ /* 0x00006400000c000b */
[----:B01----:R-:W-:Y:S01]  /*33370*/  ENDCOLLECTIVE ;  /* 0x000000000000791b */ /* 0x003fe20003800000 */
.L_x_2765:
[----:B------:R-:W-:Y:S01]  /*33380*/  ULDC.64 UR4, c[0x0][0x208] ;  /* 0x0000820000047ab9 */ /* 0x000fe20000000a00 */
[----:B------:R-:W-:Y:S02]  /*33390*/  IMAD.MOV.U32 R13, RZ, RZ, R3 ;  /* 0x000000ffff0d7224 */ /* 0x000fe400078e0003 */
[----:B------:R-:W-:Y:S02]  /*333a0*/  IMAD.MOV.U32 R12, RZ, RZ, 0x6 ;  /* 0x00000006ff0c7424 */ /* 0x000fe400078e00ff */
[----:B------:R-:W-:-:S05]  /*333b0*/  IMAD.MOV.U32 R5, RZ, RZ, R14 ;  /* 0x000000ffff057224 */ /* 0x000fca00078e000e */
[----:B------:R-:W-:-:S05]  /*333c0*/  @!P1 IADD3 R5, P2, R9, R5, RZ ;  /* 0x0000000509059210 */ /* 0x000fca0007f5e0ff */
[----:B------:R-:W-:-:S04]  /*333d0*/  @!P1 IMAD.X R6, RZ, RZ, R6, P2 ;  /* 0x000000ffff069224 */ /* 0x000fc800010e0606 */
[----:B------:R-:W-:Y:S02]  /*333e0*/  @!P1 IMAD.MOV.U32 R7, RZ, RZ, R6 ;  /* 0x000000ffff079224 */ /* 0x000fe400078e0006 */
[----:B------:R-:W-:-:S05]  /*333f0*/  @!P1 IMAD.MOV.U32 R6, RZ, RZ, R5 ;  /* 0x000000ffff069224 */ /* 0x000fca00078e0005 */
[----:B------:R-:W-:Y:S01]  /*33400*/  @!PT LDS RZ, [RZ] ;  /* 0x00000000fffff984 */ /* 0x000fe20000000800 */
[----:B------:R-:W-:Y:S01]  /*33410*/  @!PT LDS RZ, [RZ] ;  /* 0x00000000fffff984 */ /* 0x000fe20000000800 */
[----:B------:R-:W-:Y:S01]  /*33420*/  @!PT LDS RZ, [RZ] ;  /* 0x00000000fffff984 */ /* 0x000fe20000000800 */
[----:B------:R0:W-:Y:S02]  /*33430*/  @!P1 LDGSTS.E.BYPASS.LTC128B.128 [R8+0x1ec00], desc[UR4][R6.64], !P0 ;  /* 0x1ec0000006089fae */ /* 0x0001e4000c101d44 */
[----:B0-----:R-:W-:Y:S05]  /*33440*/  WARPSYNC.COLLECTIVE R15, `(.L_x_2766) ;  /* 0x000000000f087348 */ /* 0x001fea0003c00000 */
[----:B------:R1:W2:Y:S02]  /*33450*/  SHFL.IDX P6, R14, R13, R12, R11 ;  /* 0x0000000c0d0e7389 */ /* 0x0002a400000c000b */
[----:B012---:R-:W-:Y:S01]  /*33460*/  ENDCOLLECTIVE ;  /* 0x000000000000791b */ /* 0x007fe20003800000 */
.L_x_2766:
[----:B------:R-:W-:-:S05]  /*33470*/  VIADD R7, R2, 0x60 ;  /* 0x0000006002077836 */ /* 0x000fca0000000000 */
[----:B------:R-:W-:Y:S02]  /*33480*/  ISETP.GE.AND P1, PT, R7, R0, PT ;  /* 0x000000000700720c */ /* 0x000fe40003f26270 */
[----:B------:R-:W-:Y:S01]  /*33490*/  MOV R13, R4 ;  /* 0x00000004000d7202 */ /* 0x000fe20000000f00 */
[----:B------:R-:W-:-:S10]  /*334a0*/  IMAD.MOV.U32 R6, RZ, RZ, R14 ;  /* 0x000000ffff067224 */ /* 0x000fd400078e000e */
[----:B------:R-:W-:Y:S05]  /*334b0*/  WARPSYNC.COLLECTIVE R15, `(.L_x_2767) ;  /* 0x000000000f087348 */ /* 0x000fea0003c00000 */
[----:B------:R0:W1:Y:S02]  /*334c0*/  SHFL.IDX P6, R14, R13, R12, R11 ;  /* 0x0000000c0d0e7389 */ /* 0x00006400000c000b */
[----:B01----:R-:W-:Y:S01]  /*334d0*/  ENDCOLLECTIVE ;  /* 0x000000000000791b */ /* 0x003fe20003800000 */
.L_x_2767:
        /* <DEDUP_REMOVED lines=15> */
.L_x_2768:
[----:B------:R-:W-:Y:S02]  /*335d0*/  IMAD.MOV.U32 R13, RZ, RZ, R4 ;  /* 0x000000ffff0d7224 */ /* 0x000fe400078e0004 */
[----:B------:R-:W-:-:S07]  /*335e0*/  IMAD.MOV.U32 R5, RZ, RZ, R14 ;  /* 0x000000ffff057224 */ /* 0x000fce00078e000e */
[----:B------:R-:W-:Y:S05]  /*335f0*/  WARPSYNC.COLLECTIVE R15, `(.L_x_2769) ;  /* 0x000000000f087348 */ /* 0x000fea0003c00000 */
[----:B------:R0:W1:Y:S02]  /*33600*/  SHFL.IDX P6, R14, R13, R12, R11 ;  /* 0x0000000c0d0e7389 */ /* 0x00006400000c000b */
[----:B01----:R-:W-:Y:S01]  /*33610*/  ENDCOLLECTIVE ;  /* 0x000000000000791b */ /* 0x003fe20003800000 */
.L_x_2769:
[----:B------:R-:W-:Y:S01]  /*33620*/  MOV R3, R14 ;  /* 0x0000000e00037202 */ /* 0x000fe20000000f00 */
[----:B------:R-:W-:Y:S06]  /*33630*/  BRA `(.L_x_2770) ;  /* 0xffffff8800547947 */ /* 0x000fec000383ffff */
.L_x_2545:
[----:B0-----:R0:W1:Y:S02]  /*33640*/  SYNCS.PHASECHK.TRANS64.TRYWAIT P0, [R18+URZ+0x2e820], R0 ;  /* 0x02e82000120075a7 */ /* 0x001064000800017f */
[----:B-1----:R-:W-:Y:S05]  /*33650*/  @!P0 NANOSLEEP.SYNCS 0x989680 ;  /* 0x009896800000895d */ /* 0x002fea0003900000 */
[----:B------:R-:W1:Y:S02]  /*33660*/  @!P0 SYNCS.PHASECHK.TRANS64 P0, [R18+URZ+0x2e820], R0 ;  /* 0x02e82000120085a7 */ /* 0x000e64000800007f */
[----:B-1----:R-:W-:Y:S05]  /*33670*/  @!P0 BRA `(.L_x_2545) ;  /* 0xfffffffc00f08947 */ /* 0x002fea000383ffff */
[----:B------:R-:W-:Y:S05]  /*33680*/  BRA `(.L_x_2771) ;  /* 0xffffff8800b47947 */ /* 0x000fea000383ffff */
.L_x_2551:
[----:B--2---:R2:W3:Y:S02]  /*33690*/  SYNCS.PHASECHK.TRANS64.TRYWAIT P0, [R6+URZ+0x2e880], R5 ;  /* 0x02e88005060075a7 */ /* 0x0044e4000800017f */
[----:B---3--:R-:W-:Y:S05]  /*336a0*/  @!P0 NANOSLEEP.SYNCS 0x989680 ;  /* 0x009896800000895d */ /* 0x008fea0003900000 */
[----:B------:R-:W3:Y:S02]  /*336b0*/  @!P0 SYNCS.PHASECHK.TRANS64 P0, [R6+URZ+0x2e880], R5 ;  /* 0x02e88005060085a7 */ /* 0x000ee4000800007f */
[----:B---3--:R-:W-:Y:S05]  /*336c0*/  @!P0 BRA `(.L_x_2551) ;  /* 0xfffffffc00f08947 */ /* 0x008fea000383ffff */
[----:B------:R-:W-:Y:S05]  /*336d0*/  BRA `(.L_x_2772) ;  /* 0xffffff8c00747947 */ /* 0x000fea000383ffff */
.L_x_2556:
[----:B-1----:R1:W3:Y:S02]  /*336e0*/  SYNCS.PHASECHK.TRANS64.TRYWAIT P0, [R6+URZ+0x2e840], R5 ;  /* 0x02e84005060075a7 */ /* 0x0022e4000800017f */
[----:B---3--:R-:W-:Y:S05]  /*336f0*/  @!P0 NANOSLEEP.SYNCS 0x989680 ;  /* 0x009896800000895d */ /* 0x008fea0003900000 */
[----:B------:R-:W3:Y:S02]  /*33700*/  @!P0 SYNCS.PHASECHK.TRANS64 P0, [R6+URZ+0x2e840], R5 ;  /* 0x02e84005060085a7 */ /* 0x000ee4000800007f */
[----:B---3--:R-:W-:Y:S05]  /*33710*/  @!P0 BRA `(.L_x_2556) ;  /* 0xfffffffc00f08947 */ /* 0x008fea000383ffff */
[----:B------:R-:W-:Y:S05]  /*33720*/  BRA `(.L_x_2773) ;  /* 0xffffff8c00f47947 */ /* 0x000fea000383ffff */
.L_x_2562:
[----:B--2---:R2:W3:Y:S02]  /*33730*/  SYNCS.PHASECHK.TRANS64.TRYWAIT P0, [R19+URZ+0x2e870], R4 ;  /* 0x02e87004130075a7 */ /* 0x0044e4000800017f */
[----:B---3--:R-:W-:Y:S05]  /*33740*/  @!P0 NANOSLEEP.SYNCS 0x989680 ;  /* 0x009896800000895d */ /* 0x008fea0003900000 */
[----:B------:R-:W3:Y:S02]  /*33750*/  @!P0 SYNCS.PHASECHK.TRANS64 P0, [R19+URZ+0x2e870], R4 ;  /* 0x02e87004130085a7 */ /* 0x000ee4000800007f */
[----:B---3--:R-:W-:Y:S05]  /*33760*/  @!P0 BRA `(.L_x_2562) ;  /* 0xfffffffc00f08947 */ /* 0x008fea000383ffff */
[----:B------:R-:W-:Y:S05]  /*33770*/  BRA `(.L_x_2774) ;  /* 0xffffff9000907947 */ /* 0x000fea000383ffff */
.L_x_2564:
[----:B---3--:R3:W4:Y:S02]  /*33780*/  SYNCS.PHASECHK.TRANS64.TRYWAIT P0, [R19+URZ+0x2e860], R2 ;  /* 0x02e86002130075a7 */ /* 0x008724000800017f */
[----:B----4-:R-:W-:Y:S05]  /*33790*/  @!P0 NANOSLEEP.SYNCS 0x989680 ;  /* 0x009896800000895d */ /* 0x010fea0003900000 */
[----:B------:R-:W4:Y:S02]  /*337a0*/  @!P0 SYNCS.PHASECHK.TRANS64 P0, [R19+URZ+0x2e860], R2 ;  /* 0x02e86002130085a7 */ /* 0x000f24000800007f */
[----:B----4-:R-:W-:Y:S05]  /*337b0*/  @!P0 BRA `(.L_x_2564) ;  /* 0xfffffffc00f08947 */ /* 0x010fea000383ffff */
[----:B------:R-:W-:Y:S05]  /*337c0*/  BRA `(.L_x_2775) ;  /* 0xffffff9000987947 */ /* 0x000fea000383ffff */
.L_x_2571:
[----:B0-----:R0:W1:Y:S02]  /*337d0*/  SYNCS.PHASECHK.TRANS64.TRYWAIT P1, [R16+URZ+0x2e870], R0 ;  /* 0x02e87000100075a7 */ /* 0x001064000802017f */
[----:B-1----:R-:W-:Y:S05]  /*337e0*/  @!P1 NANOSLEEP.SYNCS 0x989680 ;  /* 0x009896800000995d */ /* 0x002fea0003900000 */
[----:B------:R-:W1:Y:S02]  /*337f0*/  @!P1 SYNCS.PHASECHK.TRANS64 P1, [R16+URZ+0x2e870], R0 ;  /* 0x02e87000100095a7 */ /* 0x000e64000802007f */
[----:B-1----:R-:W-:Y:S05]  /*33800*/  @!P1 BRA `(.L_x_2571) ;  /* 0xfffffffc00f09947 */ /* 0x002fea000383ffff */
[----:B------:R-:W-:Y:S05]  /*33810*/  BRA `(.L_x_2776) ;  /* 0xffffff9800d87947 */ /* 0x000fea000383ffff */
.L_x_2573:
[----:B0-----:R0:W1:Y:S02]  /*33820*/  SYNCS.PHASECHK.TRANS64.TRYWAIT P1, [R16+URZ+0x2e860], R0 ;  /* 0x02e86000100075a7 */ /* 0x001064000802017f */
[----:B-1----:R-:W-:Y:S05]  /*33830*/  @!P1 NANOSLEEP.SYNCS 0x989680 ;  /* 0x009896800000995d */ /* 0x002fea0003900000 */
[----:B------:R-:W1:Y:S02]  /*33840*/  @!P1 SYNCS.PHASECHK.TRANS64 P1, [R16+URZ+0x2e860], R0 ;  /* 0x02e86000100095a7 */ /* 0x000e64000802007f */
[----:B-1----:R-:W-:Y:S05]  /*33850*/  @!P1 BRA `(.L_x_2573) ;  /* 0xfffffffc00f09947 */ /* 0x002fea000383ffff */
[----:B------:R-:W-:Y:S05]  /*33860*/  BRA `(.L_x_2777) ;  /* 0xffffff9800e07947 */ /* 0x000fea000383ffff */
.L_x_2577:
[----:B------:R-:W2:Y:S01]  /*33870*/  LDL R3, [R1] ;  /* 0x0000000001037983 */ /* 0x000ea20000100800 */
[----:B------:R-:W-:Y:S01]  /*33880*/  BSSY B0, `(.L_x_2778) ;  /* 0x0000008000007945 */ /* 0x000fe20003800000 */
[----:B------:R-:W-:Y:S02]  /*33890*/  IMAD.MOV.U32 R12, RZ, RZ, RZ ;  /* 0x000000ffff0c7224 */ /* 0x000fe400078e00ff */
[----:B------:R-:W-:Y:S02]  /*338a0*/  IMAD.MOV.U32 R11, RZ, RZ, 0x1f ;  /* 0x0000001fff0b7424 */ /* 0x000fe400078e00ff */
[----:B------:R-:W-:Y:S02]  /*338b0*/  IMAD.MOV.U32 R15, RZ, RZ, -0x1 ;  /* 0xffffffffff0f7424 */ /* 0x000fe400078e00ff */
[----:B--2---:R-:W-:-:S07]  /*338c0*/  IMAD.MOV.U32 R13, RZ, RZ, R3 ;  /* 0x000000ffff0d7224 */ /* 0x004fce00078e0003 */
[----:B------:R-:W-:Y:S05]  /*338d0*/  WARPSYNC.COLLECTIVE R15, `(.L_x_2779) ;  /* 0x000000000f087348 */ /* 0x000fea0003c00000 */
[----:B------:R0:W1:Y:S02]  /*338e0*/  SHFL.IDX P6, R14, R13, R12, R11 ;  /* 0x0000000c0d0e7389 */ /* 0x00006400000c000b */
[----:B01----:R-:W-:Y:S01]  /*338f0*/  ENDCOLLECTIVE ;  /* 0x000000000000791b */ /* 0x003fe20003800000 */
.L_x_2779:
[----:B------:R-:W-:Y:S05]  /*33900*/  BSYNC B0 ;  /* 0x0000000000007941 */ /* 0x000fea0003800000 */
.L_x_2778:
        /* <DEDUP_REMOVED lines=9> */
.L_x_2780:
[----:B------:R-:W-:Y:S01]  /*339a0*/  ULDC UR4, c[0x0][0xc3c] ;  /* 0x00030f0000047ab9 */ /* 0x000fe20000000800 */
[----:B------:R-:W-:Y:S01]  /*339b0*/  ULDC.64 UR6, c[0x0][0x208] ;  /* 0x0000820000067ab9 */ /* 0x000fe20000000a00 */
[----:B------:R-:W-:Y:S01]  /*339c0*/  IMAD.IADD R7, R2, 0x1, R16 ;  /* 0x0000000102077824 */ /* 0x000fe200078e0210 */
[----:B------:R-:W-:-:S04]  /*339d0*/  MOV R9, R14 ;  /* 0x0000000e00097202 */ /* 0x000fc80000000f00 */
        /* <DEDUP_REMOVED lines=18> */
[----:B------:R-:W-:-:S04]  /*33b00*/  IMAD R2, R6, R5, RZ ;  /* 0x0000000506027224 */ /* 0x000fc800078e02ff */
[----:B------:R-:W-:-:S07]  /*33b10*/  IMAD.MOV.U32 R13, RZ, RZ, R2 ;  /* 0x000000ffff0d7224 */ /* 0x000fce00078e0002 */
[----:B------:R-:W-:Y:S05]  /*33b20*/  WARPSYNC.COLLECTIVE R15, `(.L_x_2781) ;  /* 0x000000000f087348 */ /* 0x000fea0003c00000 */
[----:B------:R0:W1:Y:S02]  /*33b30*/  SHFL.UP P6, R14, R13, R12, R11 ;  /* 0x0400000c0d0e7389 */ /* 0x00006400000c000b */
[----:B01----:R-:W-:Y:S01]  /*33b40*/  ENDCOLLECTIVE ;  /* 0x000000000000791b */ /* 0x003fe20003800000 */
.L_x_2781:
        /* <DEDUP_REMOVED lines=8> */
.L_x_2782:
        /* <DEDUP_REMOVED lines=8> */
.L_x_2783:
        /* <DEDUP_REMOVED lines=8> */
.L_x_2784:
[----:B------:R-:W-:Y:S01]  /*33cd0*/  IMAD.MOV.U32 R12, RZ, RZ, 0x10 ;  /* 0x00000010ff0c7424 */ /* 0x000fe200078e00ff */
[----:B------:R-:W-:-:S04]  /*33ce0*/  MOV R3, R14 ;  /* 0x0000000e00037202 */ /* 0x000fc80000000f00 */
[----:B------:R-:W-:-:S05]  /*33cf0*/  SEL R3, R3, RZ, P4 ;  /* 0x000000ff03037207 */ /* 0x000fca0002000000 */
[----:B------:R-:W-:-:S04]  /*33d00*/  IMAD.IADD R2, R2, 0x1, R3 ;  /* 0x0000000102027824 */ /* 0x000fc800078e0203 */
[----:B------:R-:W-:-:S07]  /*33d10*/  IMAD.MOV.U32 R13, RZ, RZ, R2 ;  /* 0x000000ffff0d7224 */ /* 0x000fce00078e0002 */
[----:B------:R-:W-:Y:S05]  /*33d20*/  WARPSYNC.COLLECTIVE R15, `(.L_x_2785) ;  /* 0x000000000f087348 */ /* 0x000fea0003c00000 */
[----:B------:R0:W1:Y:S02]  /*33d30*/  SHFL.UP P6, R14, R13, R12, R11 ;  /* 0x0400000c0d0e7389 */ /* 0x00006400000c000b */
[----:B01----:R-:W-:Y:S01]  /*33d40*/  ENDCOLLECTIVE ;  /* 0x000000000000791b */ /* 0x003fe20003800000 */
.L_x_2785:
        /* <DEDUP_REMOVED lines=9> */
.L_x_2786:
[----:B------:R-:W-:Y:S01]  /*33de0*/  IMAD.MOV.U32 R3, RZ, RZ, R14 ;  /* 0x000000ffff037224 */ /* 0x000fe200078e000e */
[----:B------:R-:W-:Y:S06]  /*33df0*/  BRA `(.L_x_2787) ;  /* 0xffffffa000407947 */ /* 0x000fec000383ffff */
.L_x_2580:
[----:B------:R-:W-:Y:S01]  /*33e00*/  BSSY B0, `(.L_x_2788) ;  /* 0x0000008000007945 */ /* 0x000fe20003800000 */
[----:B------:R-:W-:Y:S02]  /*33e10*/  IMAD.MOV.U32 R13, RZ, RZ, R2 ;  /* 0x000000ffff0d7224 */ /* 0x000fe400078e0002 */
[----:B------:R-:W-:Y:S02]  /*33e20*/  IMAD.MOV.U32 R12, RZ, RZ, 0x1 ;  /* 0x00000001ff0c7424 */ /* 0x000fe400078e00ff */
[----:B------:R-:W-:Y:S02]  /*33e30*/  IMAD.MOV.U32 R11, RZ, RZ, RZ ;  /* 0x000000ffff0b7224 */ /* 0x000fe400078e00ff */
[----:B------:R-:W-:-:S07]  /*33e40*/  IMAD.MOV.U32 R15, RZ, RZ, -0x1 ;  /* 0xffffffffff0f7424 */ /* 0x000fce00078e00ff */
[----:B0-----:R-:W-:Y:S05]  /*33e50*/  WARPSYNC.COLLECTIVE R15, `(.L_x_2789) ;  /* 0x000000000f087348 */ /* 0x001fea0003c00000 */
[----:B------:R1:W2:Y:S02]  /*33e60*/  SHFL.UP P6, R14, R13, R12, R11 ;  /* 0x0400000c0d0e7389 */ /* 0x0002a400000c000b */
[----:B012---:R-:W-:Y:S01]  /*33e70*/  ENDCOLLECTIVE ;  /* 0x000000000000791b */ /* 0x007fe20003800000 */
.L_x_2789:
[----:B------:R-:W-:Y:S05]  /*33e80*/  BSYNC B0 ;  /* 0x0000000000007941 */ /* 0x000fea0003800000 */
.L_x_2788:
[----:B------:R-:W-:Y:S01]  /*33e90*/  IMAD.MOV.U32 R3, RZ, RZ, R14 ;  /* 0x000000ffff037224 */ /* 0x000fe200078e000e */
[----:B------:R-:W-:Y:S01]  /*33ea0*/  MOV R15, 0xffffffff ;  /* 0xffffffff000f7802 */ /* 0x000fe20000000f00 */
[----:B------:R-:W-:Y:S02]  /*33eb0*/  IMAD.MOV.U32 R12, RZ, RZ, 0x2 ;  /* 0x00000002ff0c7424 */ /* 0x000fe400078e00ff */
[----:B------:R-:W-:Y:S01]  /*33ec0*/  IMAD.MOV.U32 R11, RZ, RZ, RZ ;  /* 0x000000ffff0b7224 */ /* 0x000fe200078e00ff */
[----:B------:R-:W-:-:S05]  /*33ed0*/  SEL R3, R3, RZ, P1 ;  /* 0x000000ff03037207 */ /* 0x000fca0000800000 */
[----:B------:R-:W-:-:S04]  /*33ee0*/  IMAD.IADD R2, R2, 0x1, R3 ;  /* 0x0000000102027824 */ /* 0x000fc800078e0203 */
[----:B------:R-:W-:-:S07]  /*33ef0*/  IMAD.MOV.U32 R13, RZ, RZ, R2 ;  /* 0x000000ffff0d7224 */ /* 0x000fce00078e0002 */
[----:B------:R-:W-:Y:S05]  /*33f00*/  WARPSYNC.COLLECTIVE R15, `(.L_x_2790) ;  /* 0x000000000f087348 */ /* 0x000fea0003c00000 */
[----:B------:R0:W1:Y:S02]  /*33f10*/  SHFL.UP P6, R14, R13, R12, R11 ;  /* 0x0400000c0d0e7389 */ /* 0x00006400000c000b */
[----:B01----:R-:W-:Y:S01]  /*33f20*/  ENDCOLLECTIVE ;  /* 0x000000000000791b */ /* 0x003fe20003800000 */
.L_x_2790:
        /* <DEDUP_REMOVED lines=8> */
.L_x_2791:
        /* <DEDUP_REMOVED lines=8> */
.L_x_2792:
        /* <DEDUP_REMOVED lines=8> */
.L_x_2793:
        /* <DEDUP_REMOVED lines=9> */
.L_x_2794:
[----:B------:R-:W-:Y:S01]  /*34140*/  IMAD.MOV.U32 R3, RZ, RZ, R14 ;  /* 0x000000ffff037224 */ /* 0x000fe200078e000e */
[----:B------:R-:W-:Y:S06]  /*34150*/  BRA `(.L_x_2795) ;  /* 0xffffffa000187947 */ /* 0x000fec000383ffff */
.L_x_2582:
[----:B------:R-:W-:Y:S01]  /*34160*/  BSSY B0, `(.L_x_2796) ;  /* 0x0000006000007945 */ /* 0x000fe20003800000 */
[----:B------:R-:W-:Y:S01]  /*34170*/  PLOP3.LUT P6, PT, P6, PT, PT, 0x8, 0x0 ;  /* 0x000000000000781c */ /* 0x000fe200037ce170 */
[----:B------:R-:W-:-:S12]  /*34180*/  IMAD.MOV.U32 R15, RZ, RZ, -0x1 ;  /* 0xffffffffff0f7424 */ /* 0x000fd800078e00ff */
[----:B0-----:R-:W-:Y:S05]  /*34190*/  WARPSYNC.COLLECTIVE R15, `(.L_x_2797) ;  /* 0x000000000f087348 */ /* 0x001fea0003c00000 */
[----:B------:R-:W-:Y:S01]  /*341a0*/  VOTE.ANY R14, PT, P6 ;  /* 0x00000000000e7806 */ /* 0x000fe200030e0100 */
[----:B0-----:R-:W-:Y:S06]  /*341b0*/  ENDCOLLECTIVE ;  /* 0x000000000000791b */ /* 0x001fec0003800000 */
.L_x_2797:
[----:B------:R-:W-:Y:S05]  /*341c0*/  BSYNC B0 ;  /* 0x0000000000007941 */ /* 0x000fea0003800000 */
.L_x_2796:
[----:B------:R0:W5:Y:S01]  /*341d0*/  LDL.LU R10, [R1+0xc] ;  /* 0x00000c00010a7983 */ /* 0x0001620000300800 */
[----:B------:R-:W-:Y:S01]  /*341e0*/  MOV R4, R14 ;  /* 0x0000000e00047202 */ /* 0x000fe20000000f00 */
[----:B------:R-:W-:Y:S02]  /*341f0*/  IMAD.MOV.U32 R13, RZ, RZ, R5 ;  /* 0x000000ffff0d7224 */ /* 0x000fe400078e0005 */
[----:B------:R-:W-:Y:S01]  /*34200*/  IMAD.MOV.U32 R11, RZ, RZ, 0x1f ;  /* 0x0000001fff0b7424 */ /* 0x000fe200078e00ff */
[----:B------:R-:W1:Y:S01]  /*34210*/  POPC R3, R4 ;  /* 0x0000000400037309 */ /* 0x000e620000000000 */
[----:B------:R-:W-:Y:S02]  /*34220*/  IMAD.MOV.U32 R15, RZ, RZ, -0x1 ;  /* 0xffffffffff0f7424 */ /* 0x000fe400078e00ff */
[----:B01----:R-:W-:-:S07]  /*34230*/  IMAD.MOV.U32 R12, RZ, RZ, R3 ;  /* 0x000000ffff0c7224 */ /* 0x003fce00078e0003 */
[----:B-----5:R-:W-:Y:S05]  /*34240*/  WARPSYNC.COLLECTIVE R15, `(.L_x_2798) ;  /* 0x000000000f087348 */ /* 0x020fea0003c00000 */
[----:B------:R0:W1:Y:S02]  /*34250*/  SHFL.IDX P6, R14, R13, R12, R11 ;  /* 0x0000000c0d0e7389 */ /* 0x00006400000c000b */
[----:B01---5:R-:W-:Y:S01]  /*34260*/  ENDCOLLECTIVE ;  /* 0x000000000000791b */ /* 0x023fe20003800000 */
.L_x_2798:
[----:B------:R-:W-:Y:S02]  /*34270*/  IMAD.MOV.U32 R13, RZ, RZ, R6 ;  /* 0x000000ffff0d7224 */ /* 0x000fe400078e0006 */
[----:B------:R-:W-:-:S07]  /*34280*/  IMAD.MOV.U32 R5, RZ, RZ, R14 ;  /* 0x000000ffff057224 */ /* 0x000fce00078e000e */
[----:B------:R-:W-:Y:S05]  /*34290*/  WARPSYNC.COLLECTIVE R15, `(.L_x_2799) ;  /* 0x000000000f087348 */ /* 0x000fea0003c00000 */
[----:B------:R0:W1:Y:S02]  /*342a0*/  SHFL.IDX P6, R14, R13, R12, R11 ;  /* 0x0000000c0d0e7389 */ /* 0x00006400000c000b */
[----:B01----:R-:W-:Y:S01]  /*342b0*/  ENDCOLLECTIVE ;  /* 0x000000000000791b */ /* 0x003fe20003800000 */
.L_x_2799:
[----:B------:R-:W-:Y:S02]  /*342c0*/  IMAD.MOV.U32 R6, RZ, RZ, R14 ;  /* 0x000000ffff067224 */ /* 0x000fe400078e000e */
[----:B------:R-:W-:-:S05]  /*342d0*/  IMAD.IADD R10, R3, 0x1, R10 ;  /* 0x00000001030a7824 */ /* 0x000fca00078e020a */
[----:B------:R0:W-:Y:S01]  /*342e0*/  STL [R1+0xc], R10 ;  /* 0x00000c0a01007387 */ /* 0x0001e20000100800 */
[----:B------:R-:W-:Y:S05]  /*342f0*/  BRA `(.L_x_2800) ;  /* 0xffffff9c00f87947 */ /* 0x000fea000383ffff */
.L_x_2584:
[----:B------:R-:W-:Y:S01]  /*34300*/  BSSY B0, `(.L_x_2801) ;  /* 0x0000008000007945 */ /* 0x000fe20003800000 */
[----:B------:R-:W-:Y:S01]  /*34310*/  IMAD.MOV.U32 R13, RZ, RZ, R7 ;  /* 0x000000ffff0d7224 */ /* 0x000fe200078e0007 */
[----:B------:R-:W-:Y:S01]  /*34320*/  MOV R12, R3 ;  /* 0x00000003000c7202 */ /* 0x000fe20000000f00 */
[----:B------:R-:W-:Y:S02]  /*34330*/  IMAD.MOV.U32 R11, RZ, RZ, 0x1f ;  /* 0x0000001fff0b7424 */ /* 0x000fe400078e00ff */
[----:B------:R-:W-:-:S07]  /*34340*/  IMAD.MOV.U32 R15, RZ, RZ, -0x1 ;  /* 0xffffffffff0f7424 */ /* 0x000fce00078e00ff */
[----:B0-----:R-:W-:Y:S05]  /*34350*/  WARPSYNC.COLLECTIVE R15, `(.L_x_2802) ;  /* 0x000000000f087348 */ /* 0x001fea0003c00000 */
[----:B------:R1:W2:Y:S02]  /*34360*/  SHFL.IDX P6, R14, R13, R12, R11 ;  /* 0x0000000c0d0e7389 */ /* 0x0002a400000c000b */
[----:B012---:R-:W-:Y:S01]  /*34370*/  ENDCOLLECTIVE ;  /* 0x000000000000791b */ /* 0x007fe20003800000 */
.L_x_2802:
[----:B------:R-:W-:Y:S05]  /*34380*/  BSYNC B0 ;  /* 0x0000000000007941 */ /* 0x000fea0003800000 */
.L_x_2801:
[----:B------:R-:W-:Y:S01]  /*34390*/  IMAD.MOV.U32 R3, RZ, RZ, R14 ;  /* 0x000000ffff037224 */ /* 0x000fe200078e000e */
[----:B------:R-:W-:Y:S06]  /*343a0*/  BRA `(.L_x_2803) ;  /* 0xffffff9c00e47947 */ /* 0x000fec000383ffff */
.L_x_2590:
[----:B0-----:R0:W1:Y:S02]  /*343b0*/  SYNCS.PHASECHK.TRANS64.TRYWAIT P0, [R0+URZ+0x2e820], R3 ;  /* 0x02e82003000075a7 */ /* 0x001064000800017f */
[----:B-1----:R-:W-:Y:S05]  /*343c0*/  @!P0 NANOSLEEP.SYNCS 0x989680 ;  /* 0x009896800000895d */ /* 0x002fea0003900000 */
[----:B------:R-:W1:Y:S02]  /*343d0*/  @!P0 SYNCS.PHASECHK.TRANS64 P0, [R0+URZ+0x2e820], R3 ;  /* 0x02e82003000085a7 */ /* 0x000e64000800007f */
[----:B-1----:R-:W-:Y:S05]  /*343e0*/  @!P0 BRA `(.L_x_2590) ;  /* 0xfffffffc00f08947 */ /* 0x002fea000383ffff */
[----:B------:R-:W-:Y:S05]  /*343f0*/  BRA `(.L_x_2804) ;  /* 0xffffffa8008c7947 */ /* 0x000fea000383ffff */
.L_x_2591:
        /* <DEDUP_REMOVED lines=11> */
.L_x_2806:
[----:B------:R-:W-:Y:S05]  /*344b0*/  BSYNC B0 ;  /* 0x0000000000007941 */ /* 0x000fea0003800000 */
.L_x_2805:
[----:B------:R-:W-:Y:S05]  /*344c0*/  BRA `(.L_x_2807) ;  /* 0xffffffa800747947 */ /* 0x000fea000383ffff */
.L_x_2592:
[----:B------:R-:W-:Y:S01]  /*344d0*/  BSSY B0, `(.L_x_2808) ;  /* 0x0000006000007945 */ /* 0x000fe20003800000 */
[----:B------:R-:W-:-:S07]  /*344e0*/  IMAD.MOV.U32 R15, RZ, RZ, -0x1 ;  /* 0xffffffffff0f7424 */ /* 0x000fce00078e00ff */
[----:B01----:R-:W-:Y:S05]  /*344f0*/  WARPSYNC.COLLECTIVE R15, `(.L_x_2809) ;  /* 0x000000000f0c7348 */ /* 0x003fea0003c00000 */
[----:B------:R-:W-:Y:S02]  /*34500*/  ELECT P6, UR62, PT ;  /* 0x00000000003e782f */ /* 0x000fe400038c0000 */
[----:B------:R-:W-:Y:S01]  /*34510*/  MOV R14, UR62 ;  /* 0x0000003e000e7c02 */ /* 0x000fe20008000f00 */
[----:B01----:R-:W-:Y:S10]  /*34520*/  ENDCOLLECTIVE ;  /* 0x000000000000791b */ /* 0x003ff40003800000 */
.L_x_2809:
[----:B------:R-:W-:Y:S05]  /*34530*/  BSYNC B0 ;  /* 0x0000000000007941 */ /* 0x000fea0003800000 */
.L_x_2808:
[----:B------:R-:W-:Y:S05]  /*34540*/  BRA `(.L_x_2810) ;  /* 0xffffffa800687947 */ /* 0x000fea000383ffff */
.L_x_2594:
[----:B0-----:R0:W1:Y:S02]  /*34550*/  SYNCS.PHASECHK.TRANS64.TRYWAIT P1, [R6+URZ], R5 ;  /* 0x00000005060075a7 */ /* 0x001064000802017f */
[----:B-1----:R-:W-:Y:S05]  /*34560*/  @!P1 NANOSLEEP.SYNCS 0x989680 ;  /* 0x009896800000995d */ /* 0x002fea0003900000 */
[----:B------:R-:W1:Y:S02]  /*34570*/  @!P1 SYNCS.PHASECHK.TRANS64 P1, [R6+URZ], R5 ;  /* 0x00000005060095a7 */ /* 0x000e64000802007f */
[----:B-1----:R-:W-:Y:S05]  /*34580*/  @!P1 BRA `(.L_x_2594) ;  /* 0xfffffffc00f09947 */ /* 0x002fea000383ffff */
[----:B------:R-:W-:Y:S05]  /*34590*/  BRA `(.L_x_2811) ;  /* 0xffffffa800ac7947 */ /* 0x000fea000383ffff */
.L_x_2595:
[----:B-1----:R1:W2:Y:S02]  /*345a0*/  SYNCS.PHASECHK.TRANS64.TRYWAIT P1, [R7+URZ], R2 ;  /* 0x00000002070075a7 */ /* 0x0022a4000802017f */
[----:B--2---:R-:W-:Y:S05]  /*345b0*/  @!P1 NANOSLEEP.SYNCS 0x989680 ;  /* 0x009896800000995d */ /* 0x004fea0003900000 */
[----:B------:R-:W2:Y:S02]  /*345c0*/  @!P1 SYNCS.PHASECHK.TRANS64 P1, [R7+URZ], R2 ;  /* 0x00000002070095a7 */ /* 0x000ea4000802007f */
[----:B--2---:R-:W-:Y:S05]  /*345d0*/  @!P1 BRA `(.L_x_2595) ;  /* 0xfffffffc00f09947 */ /* 0x004fea000383ffff */
[----:B------:R-:W-:Y:S05]  /*345e0*/  BRA `(.L_x_2812) ;  /* 0xffffffa800a07947 */ /* 0x000fea000383ffff */
.L_x_2597:
[----:B--2---:R2:W3:Y:S02]  /*345f0*/  SYNCS.PHASECHK.TRANS64.TRYWAIT P1, [R4+URZ+0x2e860], R5 ;  /* 0x02e86005040075a7 */ /* 0x0044e4000802017f */
[----:B---3--:R-:W-:Y:S05]  /*34600*/  @!P1 NANOSLEEP.SYNCS 0x989680 ;  /* 0x009896800000995d */ /* 0x008fea0003900000 */
[----:B------:R-:W3:Y:S02]  /*34610*/  @!P1 SYNCS.PHASECHK.TRANS64 P1, [R4+URZ+0x2e860], R5 ;  /* 0x02e86005040095a7 */ /* 0x000ee4000802007f */
[----:B---3--:R-:W-:Y:S05]  /*34620*/  @!P1 BRA `(.L_x_2597) ;  /* 0xfffffffc00f09947 */ /* 0x008fea000383ffff */
[----:B------:R-:W-:Y:S05]  /*34630*/  BRA `(.L_x_2813) ;  /* 0xffffffa800a47947 */ /* 0x000fea000383ffff */
.L_x_2599:
[----:B---3--:R3:W4:Y:S02]  /*34640*/  SYNCS.PHASECHK.TRANS64.TRYWAIT P1, [R3+URZ+0x2e860], R2 ;  /* 0x02e86002030075a7 */ /* 0x008724000802017f */
[----:B----4-:R-:W-:Y:S05]  /*34650*/  @!P1 NANOSLEEP.SYNCS 0x989680 ;  /* 0x009896800000995d */ /* 0x010fea0003900000 */
[----:B------:R-:W4:Y:S02]  /*34660*/  @!P1 SYNCS.PHASECHK.TRANS64 P1, [R3+URZ+0x2e860], R2 ;  /* 0x02e86002030095a7 */ /* 0x000f24000802007f */
[----:B----4-:R-:W-:Y:S05]  /*34670*/  @!P1 BRA `(.L_x_2599) ;  /* 0xfffffffc00f09947 */ /* 0x010fea000383ffff */
[----:B------:R-:W-:Y:S05]  /*34680*/  BRA `(.L_x_2814) ;  /* 0xffffffa800a47947 */ /* 0x000fea000383ffff */
.L_x_2601:
[----:B----4-:R4:W0:Y:S02]  /*34690*/  SYNCS.PHASECHK.TRANS64.TRYWAIT P0, [R4+URZ+0x2e880], R5 ;  /* 0x02e88005040075a7 */ /* 0x010824000800017f */
[----:B0-----:R-:W-:Y:S05]  /*346a0*/  @!P0 NANOSLEEP.SYNCS 0x989680 ;  /* 0x009896800000895d */ /* 0x001fea0003900000 */
[----:B------:R-:W0:Y:S02]  /*346b0*/  @!P0 SYNCS.PHASECHK.TRANS64 P0, [R4+URZ+0x2e880], R5 ;  /* 0x02e88005040085a7 */ /* 0x000e24000800007f */
[----:B0-----:R-:W-:Y:S05]  /*346c0*/  @!P0 BRA `(.L_x_2601) ;  /* 0xfffffffc00f08947 */ /* 0x001fea000383ffff */
[----:B------:R-:W-:Y:S05]  /*346d0*/  BRA `(.L_x_2602) ;  /* 0xffffffa800a07947 */ /* 0x000fea000383ffff */
.L_x_2815:
        /* <DEDUP_REMOVED lines=10> */
.L_x_2824:


//--------------------- .nv.global.init           --------------------------
	.section	.nv.global.init,"aw",@progbits
	.align	4
.nv.global.init:
	.type		_ZZN5flash28permute_output_fp8_VcolmajorIN4cute6TensorINS1_11ArrayEngineIfLm64EEENS1_6LayoutINS1_5tupleIJNS6_IJNS1_1CILi2EEES8_NS7_ILi16EEEEEENS7_ILi1EEESB_EEENS6_IJNS6_IJSB_S8_NS7_ILi4EEEEEENS7_ILi0EEESF_EEEEEEEEEvRT_E9upper_map,@object
	.size		_ZZN5flash28permute_output_fp8_VcolmajorIN4cute6TensorINS1_11ArrayEngineIfLm64EEENS1_6LayoutINS1_5tupleIJNS6_IJNS1_1CILi2EEES8_NS7_ILi16EEEEEENS7_ILi1EEESB_EEENS6_IJNS6_IJSB_S8_NS7_ILi4EEEEEENS7_ILi0EEESF_EEEEEEEEEvRT_E9upper_map,($str$23 - _ZZN5flash28permute_output_fp8_VcolmajorIN4cute6TensorINS1_11ArrayEngineIfLm64EEENS1_6LayoutINS1_5tupleIJNS6_IJNS1_1CILi2EEES8_NS7_ILi16EEEEEENS7_ILi1EEESB_EEENS6_IJNS6_IJSB_S8_NS7_ILi4EEEEEENS7_ILi0EEESF_EEEEEEEEEvRT_E9upper_map)
_ZZN5flash28permute_output_fp8_VcolmajorIN4cute6TensorINS1_11ArrayEngineIfLm64EEENS1_6LayoutINS1_5tupleIJNS6_IJNS1_1CILi2EEES8_NS7_ILi16EEEEEENS7_ILi1EEESB_EEENS6_IJNS6_IJSB_S8_NS7_ILi4EEEEEENS7_ILi0EEESF_EEEEEEEEEvRT_E9upper_map:
        /*0000*/ 	.byte	0x00, 0x00, 0x00, 0x00, 0x02, 0x00, 0x00, 0x00, 0x03, 0x00, 0x00, 0x00, 0x01, 0x00, 0x00, 0x00
	.type		$str$23,@object
	.size		$str$23,($str$24 - $str$23)
$str$23:
        /*0010*/ 	.byte	0x28, 0x61, 0x64, 0x64, 0x72, 0x65, 0x73, 0x73, 0x20, 0x26, 0x20, 0x6d, 0x61, 0x73, 0x6b, 0x29
        /*0020*/ 	.byte	0x20, 0x3d, 0x3d, 0x20, 0x30, 0x00
	.type		$str$24,@object
	.size		$str$24,(__unnamed_5 - $str$24)
$str$24:
        /*0026*/ 	.byte	0x2f, 0x74, 0x6d, 0x70, 0x2f, 0x6f, 0x73, 0x73, 0x5f, 0x6b, 0x65, 0x72, 0x6e, 0x65, 0x6c, 0x73
        /*0036*/ 	.byte	0x5f, 0x73, 0x72, 0x63, 0x2f, 0x66, 0x6c, 0x61, 0x73, 0x68, 0x5f, 0x61, 0x74, 0x74, 0x65, 0x6e
        /*0046*/ 	.byte	0x74, 0x69, 0x6f, 0x6e, 0x2f, 0x63, 0x73, 0x72, 0x63, 0x2f, 0x63, 0x75, 0x74, 0x6c, 0x61, 0x73
        /*0056*/ 	.byte	0x73, 0x2f, 0x69, 0x6e, 0x63, 0x6c, 0x75, 0x64, 0x65, 0x2f, 0x63, 0x75, 0x74, 0x65, 0x2f, 0x70
        /*0066*/ 	.byte	0x6f, 0x69, 0x6e, 0x74, 0x65, 0x72, 0x5f, 0x66, 0x6c, 0x61, 0x67, 0x67, 0x65, 0x64, 0x2e, 0x68
        /*0076*/ 	.byte	0x70, 0x70, 0x00
	.type		__unnamed_5,@object
	.size		__unnamed_5,(__unnamed_6 - __unnamed_5)
__unnamed_5:
        /* <DEDUP_REMOVED lines=24> */
        /*01f9*/ 	.byte	0x3e, 0x3e, 0x20, 0x26, 0x5d, 0x00
	.type		__unnamed_6,@object
	.size		__unnamed_6,(__unnamed_11 - __unnamed_6)
__unnamed_6:
        /* <DEDUP_REMOVED lines=25> */
	.type		__unnamed_11,@object
	.size		__unnamed_11,(__unnamed_8 - __unnamed_11)
__unnamed_11:
        /* <DEDUP_REMOVED lines=25> */
	.type		__unnamed_8,@object
	.size		__unnamed_8,(__unnamed_10 - __unnamed_8)
__unnamed_8:
        /* <DEDUP_REMOVED lines=29> */
        /*06db*/ 	.byte	0x5d, 0x00
	.type		__unnamed_10,@object
	.size		__unnamed_10,(__unnamed_3 - __unnamed_10)
__unnamed_10:
        /* <DEDUP_REMOVED lines=30> */
	.type		__unnamed_3,@object
	.size		__unnamed_3,(__unnamed_9 - __unnamed_3)
__unnamed_3:
        /* <DEDUP_REMOVED lines=30> */
	.type		__unnamed_9,@object
	.size		__unnamed_9,(__unnamed_2 - __unnamed_9)
__unnamed_9:
        /* <DEDUP_REMOVED lines=30> */
	.type		__unnamed_2,@object
	.size		__unnamed_2,(__unnamed_4 - __unnamed_2)
__unnamed_2:
        /* <DEDUP_REMOVED lines=30> */
	.type		__unnamed_4,@object
	.size		__unnamed_4,(__unnamed_1 - __unnamed_4)
__unnamed_4:
        /* <DEDUP_REMOVED lines=30> */
	.type		__unnamed_1,@object
	.size		__unnamed_1,(__unnamed_7 - __unnamed_1)
__unnamed_1:
        /* <DEDUP_REMOVED lines=30> */
	.type		__unnamed_7,@object
	.size		__unnamed_7,(.L_7 - __unnamed_7)
__unnamed_7:
        /* <DEDUP_REMOVED lines=30> */
.L_7:


//--------------------- .nv.shared._ZN7cutlass13device_kernelIN5flash11enable_sm90INS1_16FlashAttnFwdSm90INS1_25CollectiveMainloopFwdSm90ILi2EN4cute5tupleIJNS5_1CILi1EEES8_S8_EEENS6_IJNS7_ILi128EEENS7_ILi224EEESA_EEELi128ENS_12float_e4m3_tEfNS_4arch4Sm90ELb0ELb0ELb1ELb0ELb0ELb0ELb0ELb1ELb1ELb1ELb1ELb0EEENS1_21CollectiveEpilogueFwdINS6_IJSA_SA_SB_EEES9_NS_10bfloat16_tESF_Li256ELb0ELb1ELb1ELb1EEENS1_19SingleTileSchedulerILb0ELb1ELb1ELi128EEEEEEEEEvNT_6ParamsE --------------------------
	.section	.nv.shared._ZN7cutlass13device_kernelIN5flash11enable_sm90INS1_16FlashAttnFwdSm90INS1_25CollectiveMainloopFwdSm90ILi2EN4cute5tupleIJNS5_1CILi1EEES8_S8_EEENS6_IJNS7_ILi128EEENS7_ILi224EEESA_EEELi128ENS_12float_e4m3_tEfNS_4arch4Sm90ELb0ELb0ELb1ELb0ELb0ELb0ELb0ELb1ELb1ELb1ELb1ELb0EEENS1_21CollectiveEpilogueFwdINS6_IJSA_SA_SB_EEES9_NS_10bfloat16_tESF_Li256ELb0ELb1ELb1ELb1EEENS1_19SingleTileSchedulerILb0ELb1ELb1ELi128EEEEEEEEEvNT_6ParamsE,"aw",@nobits
	.sectionflags	@""
	.align	16
	.zero		1024


//--------------------- .nv.shared.reserved.0     --------------------------
	.section	.nv.shared.reserved.0,"aw",@nobits
	.weak		__nv_reservedSMEM_offset_0_alias
	.size		__nv_reservedSMEM_offset_0_alias, 0, 0
	.other		__nv_reservedSMEM_offset_0_alias,@"STO_CUDA_RESERVED_SHARED STV_DEFAULT"
__nv_reservedSMEM_offset_0_alias:
	.zero		0


//--------------------- .nv.global                --------------------------
	.section	.nv.global,"aw",@nobits
.nv.global:
	.type		_ZN80_INTERNAL_de3e3484_44_flash_fwd_hdim128_e4m3_split_softcap_sm90_cu_93b96ec2_34414cute1_E,@object
	.size		_ZN80_INTERNAL_de3e3484_44_flash_fwd_hdim128_e4m3_split_softcap_sm90_cu_93b96ec2_34414cute1_E,(_ZN80_INTERNAL_de3e3484_44_flash_fwd_hdim128_e4m3_split_softcap_sm90_cu_93b96ec2_34414cuda3std3__45__cpo6cbeginE - _ZN80_INTERNAL_de3e3484_44_flash_fwd_hdim128_e4m3_split_softcap_sm90_cu_93b96ec2_34414cute1_E)
_ZN80_INTERNAL_de3e3484_44_flash_fwd_hdim128_e4m3_split_softcap_sm90_cu_93b96ec2_34414cute1_E:
	.zero		1
	.type		_ZN80_INTERNAL_de3e3484_44_flash_fwd_hdim128_e4m3_split_softcap_sm90_cu_93b96ec2_34414cuda3std3__45__cpo6cbeginE,@object
	.size		_ZN80_INTERNAL_de3e3484_44_flash_fwd_hdim128_e4m3_split_softcap_sm90_cu_93b96ec2_34414cuda3std3__45__cpo6cbeginE,(_ZN80_INTERNAL_de3e3484_44_flash_fwd_hdim128_e4m3_split_softcap_sm90_cu_93b96ec2_34414cuda3std3__48in_placeE - _ZN80_INTERNAL_de3e3484_44_flash_fwd_hdim128_e4m3_split_softcap_sm90_cu_93b96ec2_34414cuda3std3__45__cpo6cbeginE)
_ZN80_INTERNAL_de3e3484_44_flash_fwd_hdim128_e4m3_split_softcap_sm90_cu_93b96ec2_34414cuda3std3__45__cpo6cbeginE:
	.zero		1
	.type		_ZN80_INTERNAL_de3e3484_44_flash_fwd_hdim128_e4m3_split_softcap_sm90_cu_93b96ec2_34414cuda3std3__48in_placeE,@object
	.size		_ZN80_INTERNAL_de3e3484_44_flash_fwd_hdim128_e4m3_split_softcap_sm90_cu_93b96ec2_34414cuda3std3__48in_placeE,(_ZN80_INTERNAL_de3e3484_44_flash_fwd_hdim128_e4m3_split_softcap_sm90_cu_93b96ec2_34414cuda3std6ranges3__45__cpo9iter_moveE - _ZN80_INTERNAL_de3e3484_44_flash_fwd_hdim128_e4m3_split_softcap_sm90_cu_93b96ec2_34414cuda3std3__48in_placeE)
_ZN80_INTERNAL_de3e3484_44_flash_fwd_hdim128_e4m3_split_softcap_sm90_cu_93b96ec2_34414cuda3std3__48in_placeE:
	.zero		1
	.type		_ZN80_INTERNAL_de3e3484_44_flash_fwd_hdim128_e4m3_split_softcap_sm90_cu_93b96ec2_34414cuda3std6ranges3__45__cpo9iter_moveE,@object
	.size		_ZN80_INTERNAL_de3e3484_44_flash_fwd_hdim128_e4m3_split_softcap_sm90_cu_93b96ec2_34414cuda3std6ranges3__45__cpo9iter_moveE,(_ZN80_INTERNAL_de3e3484_44_flash_fwd_hdim128_e4m3_split_softcap_sm90_cu_93b96ec2_34414cuda3std3__45__cpo5beginE - _ZN80_INTERNAL_de3e3484_44_flash_fwd_hdim128_e4m3_split_softcap_sm90_cu_93b96ec2_34414cuda3std6ranges3__45__cpo9iter_moveE)
_ZN80_INTERNAL_de3e3484_44_flash_fwd_hdim128_e4m3_split_softcap_sm90_cu_93b96ec2_34414cuda3std6ranges3__45__cpo9iter_moveE:
	.zero		1
	.type		_ZN80_INTERNAL_de3e3484_44_flash_fwd_hdim128_e4m3_split_softcap_sm90_cu_93b96ec2_34414cuda3std3__45__cpo5beginE,@object
	.size		_ZN80_INTERNAL_de3e3484_44_flash_fwd_hdim128_e4m3_split_softcap_sm90_cu_93b96ec2_34414cuda3std3__45__cpo5beginE,(_ZN80_INTERNAL_de3e3484_44_flash_fwd_hdim128_e4m3_split_softcap_sm90_cu_93b96ec2_34414cuda3std3__482_GLOBAL__N__de3e3484_44_flash_fwd_hdim128_e4m3_split_softcap_sm90_cu_93b96ec2_34416ignoreE - _ZN80_INTERNAL_de3e3484_44_flash_fwd_hdim128_e4m3_split_softcap_sm90_cu_93b96ec2_34414cuda3std3__45__cpo5beginE)
_ZN80_INTERNAL_de3e3484_44_flash_fwd_hdim128_e4m3_split_softcap_sm90_cu_93b96ec2_34414cuda3std3__45__cpo5beginE:
	.zero		1
	.type		_ZN80_INTERNAL_de3e3484_44_flash_fwd_hdim128_e4m3_split_softcap_sm90_cu_93b96ec2_34414cuda3std3__482_GLOBAL__N__de3e3484_44_flash_fwd_hdim128_e4m3_split_softcap_sm90_cu_93b96ec2_34416ignoreE,@object
	.size		_ZN80_INTERNAL_de3e3484_44_flash_fwd_hdim128_e4m3_split_softcap_sm90_cu_93b96ec2_34414cuda3std3__482_GLOBAL__N__de3e3484_44_flash_fwd_hdim128_e4m3_split_softcap_sm90_cu_93b96ec2_34416ignoreE,(_ZN80_INTERNAL_de3e3484_44_flash_fwd_hdim128_e4m3_split_softcap_sm90_cu_93b96ec2_34414cute7productE - _ZN80_INTERNAL_de3e3484_44_flash_fwd_hdim128_e4m3_split_softcap_sm90_cu_93b96ec2_34414cuda3std3__482_GLOBAL__N__de3e3484_44_flash_fwd_hdim128_e4m3_split_softcap_sm90_cu_93b96ec2_34416ignoreE)
_ZN80_INTERNAL_de3e3484_44_flash_fwd_hdim128_e4m3_split_softcap_sm90_cu_93b96ec2_34414cuda3std3__482_GLOBAL__N__de3e3484_44_flash_fwd_hdim128_e4m3_split_softcap_sm90_cu_93b96ec2_34416ignoreE:
	.zero		1
	.type		_ZN80_INTERNAL_de3e3484_44_flash_fwd_hdim128_e4m3_split_softcap_sm90_cu_93b96ec2_34414cute7productE,@object
	.size		_ZN80_INTERNAL_de3e3484_44_flash_fwd_hdim128_e4m3_split_softcap_sm90_cu_93b96ec2_34414cute7productE,(_ZN80_INTERNAL_de3e3484_44_flash_fwd_hdim128_e4m3_split_softcap_sm90_cu_93b96ec2_34414cuda3std3__45__cpo3endE - _ZN80_INTERNAL_de3e3484_44_flash_fwd_hdim128_e4m3_split_softcap_sm90_cu_93b96ec2_34414cute7productE)
_ZN80_INTERNAL_de3e3484_44_flash_fwd_hdim128_e4m3_split_softcap_sm90_cu_93b96ec2_34414cute7productE:
	.zero		1
	.type		_ZN80_INTERNAL_de3e3484_44_flash_fwd_hdim128_e4m3_split_softcap_sm90_cu_93b96ec2_34414cuda3std3__45__cpo3endE,@object
	.size		_ZN80_INTERNAL_de3e3484_44_flash_fwd_hdim128_e4m3_split_softcap_sm90_cu_93b96ec2_34414cuda3std3__45__cpo3endE,(_ZN80_INTERNAL_de3e3484_44_flash_fwd_hdim128_e4m3_split_softcap_sm90_cu_93b96ec2_34414cuda3std3__419piecewise_constructE - _ZN80_INTERNAL_de3e3484_44_flash_fwd_hdim128_e4m3_split_softcap_sm90_cu_93b96ec2_34414cuda3std3__45__cpo3endE)
_ZN80_INTERNAL_de3e3484_44_flash_fwd_hdim128_e4m3_split_softcap_sm90_cu_93b96ec2_34414cuda3std3__45__cpo3endE:
	.zero		1
	.type		_ZN80_INTERNAL_de3e3484_44_flash_fwd_hdim128_e4m3_split_softcap_sm90_cu_93b96ec2_34414cuda3std3__419piecewise_constructE,@object
	.size		_ZN80_INTERNAL_de3e3484_44_flash_fwd_hdim128_e4m3_split_softcap_sm90_cu_93b96ec2_34414cuda3std3__419piecewise_constructE,(_ZN80_INTERNAL_de3e3484_44_flash_fwd_hdim128_e4m3_split_softcap_sm90_cu_93b96ec2_34414cuda3std3__45__cpo4cendE - _ZN80_INTERNAL_de3e3484_44_flash_fwd_hdim128_e4m3_split_softcap_sm90_cu_93b96ec2_34414cuda3std3__419piecewise_constructE)
_ZN80_INTERNAL_de3e3484_44_flash_fwd_hdim128_e4m3_split_softcap_sm90_cu_93b96ec2_34414cuda3std3__419piecewise_constructE:
	.zero		1
	.type		_ZN80_INTERNAL_de3e3484_44_flash_fwd_hdim128_e4m3_split_softcap_sm90_cu_93b96ec2_34414cuda3std3__45__cpo4cendE,@object
	.size		_ZN80_INTERNAL_de3e3484_44_flash_fwd_hdim128_e4m3_split_softcap_sm90_cu_93b96ec2_34414cuda3std3__45__cpo4cendE,(_ZN80_INTERNAL_de3e3484_44_flash_fwd_hdim128_e4m3_split_softcap_sm90_cu_93b96ec2_34414cuda3std6ranges3__45__cpo4swapE - _ZN80_INTERNAL_de3e3484_44_flash_fwd_hdim128_e4m3_split_softcap_sm90_cu_93b96ec2_34414cuda3std3__45__cpo4cendE)
_ZN80_INTERNAL_de3e3484_44_flash_fwd_hdim128_e4m3_split_softcap_sm90_cu_93b96ec2_34414cuda3std3__45__cpo4cendE:
	.zero		1
	.type		_ZN80_INTERNAL_de3e3484_44_flash_fwd_hdim128_e4m3_split_softcap_sm90_cu_93b96ec2_34414cuda3std6ranges3__45__cpo4swapE,@object
	.size		_ZN80_INTERNAL_de3e3484_44_flash_fwd_hdim128_e4m3_split_softcap_sm90_cu_93b96ec2_34414cuda3std6ranges3__45__cpo4swapE,(.L_19 - _ZN80_INTERNAL_de3e3484_44_flash_fwd_hdim128_e4m3_split_softcap_sm90_cu_93b96ec2_34414cuda3std6ranges3__45__cpo4swapE)
_ZN80_INTERNAL_de3e3484_44_flash_fwd_hdim128_e4m3_split_softcap_sm90_cu_93b96ec2_34414cuda3std6ranges3__45__cpo4swapE:
	.zero		1
.L_19:


//--------------------- .nv.shared._ZN7cutlass13device_kernelIN5flash11enable_sm90INS1_16FlashAttnFwdSm90INS1_25CollectiveMainloopFwdSm90ILi2EN4cute5tupleIJNS5_1CILi1EEES8_S8_EEENS6_IJNS7_ILi128EEENS7_ILi224EEESA_EEELi128ENS_12float_e4m3_tEfNS_4arch4Sm90ELb0ELb0ELb1ELb1ELb0ELb0ELb0ELb1ELb1ELb1ELb1ELb0EEENS1_21CollectiveEpilogueFwdINS6_IJSA_SA_SB_EEES9_NS_10bfloat16_tESF_Li256ELb1ELb1ELb1ELb1EEENS1_36VarlenDynamicPersistentTileSchedulerILi128ELi224ELi256ELi128ELb1ELb1ELb1ELb0ELb1ELb1EEEEEEEEEvNT_6ParamsE --------------------------
	.section	.nv.shared._ZN7cutlass13device_kernelIN5flash11enable_sm90INS1_16FlashAttnFwdSm90INS1_25CollectiveMainloopFwdSm90ILi2EN4cute5tupleIJNS5_1CILi1EEES8_S8_EEENS6_IJNS7_ILi128EEENS7_ILi224EEESA_EEELi128ENS_12float_e4m3_tEfNS_4arch4Sm90ELb0ELb0ELb1ELb1ELb0ELb0ELb0ELb1ELb1ELb1ELb1ELb0EEENS1_21CollectiveEpilogueFwdINS6_IJSA_SA_SB_EEES9_NS_10bfloat16_tESF_Li256ELb1ELb1ELb1ELb1EEENS1_36VarlenDynamicPersistentTileSchedulerILi128ELi224ELi256ELi128ELb1ELb1ELb1ELb0ELb1ELb1EEEEEEEEEvNT_6ParamsE,"aw",@nobits
	.sectionflags	@""
	.align	16
	.zero		1024


//--------------------- .nv.shared._ZN7cutlass13device_kernelIN5flash11enable_sm90INS1_16FlashAttnFwdSm90INS1_25CollectiveMainloopFwdSm90ILi2EN4cute5tupleIJNS5_1CILi1EEES8_S8_EEENS6_IJNS7_ILi128EEENS7_ILi224EEESA_EEELi128ENS_12float_e4m3_tEfNS_4arch4Sm90ELb0ELb0ELb1ELb1ELb0ELb1ELb0ELb1ELb1ELb1ELb1ELb0EEENS1_21CollectiveEpilogueFwdINS6_IJSA_SA_SB_EEES9_NS_10bfloat16_tESF_Li256ELb1ELb1ELb1ELb1EEENS1_36VarlenDynamicPersistentTileSchedulerILi128ELi224ELi256ELi128ELb1ELb1ELb1ELb0ELb1ELb1EEEEEEEEEvNT_6ParamsE --------------------------
	.section	.nv.shared._ZN7cutlass13device_kernelIN5flash11enable_sm90INS1_16FlashAttnFwdSm90INS1_25CollectiveMainloopFwdSm90ILi2EN4cute5tupleIJNS5_1CILi1EEES8_S8_EEENS6_IJNS7_ILi128EEENS7_ILi224EEESA_EEELi128ENS_12float_e4m3_tEfNS_4arch4Sm90ELb0ELb0ELb1ELb1ELb0ELb1ELb0ELb1ELb1ELb1ELb1ELb0EEENS1_21CollectiveEpilogueFwdINS6_IJSA_SA_SB_EEES9_NS_10bfloat16_tESF_Li256ELb1ELb1ELb1ELb1EEENS1_36VarlenDynamicPersistentTileSchedulerILi128ELi224ELi256ELi128ELb1ELb1ELb1ELb0ELb1ELb1EEEEEEEEEvNT_6ParamsE,"aw",@nobits
	.sectionflags	@""
	.align	16
	.zero		1024


//--------------------- .nv.shared._ZN7cutlass13device_kernelIN5flash11enable_sm90INS1_16FlashAttnFwdSm90INS1_25CollectiveMainloopFwdSm90ILi2EN4cute5tupleIJNS5_1CILi1EEES8_S8_EEENS6_IJNS7_ILi128EEENS7_ILi192EEESA_EEELi128ENS_12float_e4m3_tEfNS_4arch4Sm90ELb0ELb1ELb1ELb0ELb0ELb0ELb0ELb1ELb1ELb1ELb1ELb0EEENS1_21CollectiveEpilogueFwdINS6_IJSA_SA_SB_EEES9_NS_10bfloat16_tESF_Li256ELb0ELb1ELb1ELb1EEENS1_19SingleTileSchedulerILb0ELb1ELb1ELi128EEEEEEEEEvNT_6ParamsE --------------------------
	.section	.nv.shared._ZN7cutlass13device_kernelIN5flash11enable_sm90INS1_16FlashAttnFwdSm90INS1_25CollectiveMainloopFwdSm90ILi2EN4cute5tupleIJNS5_1CILi1EEES8_S8_EEENS6_IJNS7_ILi128EEENS7_ILi192EEESA_EEELi128ENS_12float_e4m3_tEfNS_4arch4Sm90ELb0ELb1ELb1ELb0ELb0ELb0ELb0ELb1ELb1ELb1ELb1ELb0EEENS1_21CollectiveEpilogueFwdINS6_IJSA_SA_SB_EEES9_NS_10bfloat16_tESF_Li256ELb0ELb1ELb1ELb1EEENS1_19SingleTileSchedulerILb0ELb1ELb1ELi128EEEEEEEEEvNT_6ParamsE,"aw",@nobits
	.sectionflags	@""
	.align	16
	.zero		1024


//--------------------- .nv.shared._ZN7cutlass13device_kernelIN5flash11enable_sm90INS1_16FlashAttnFwdSm90INS1_25CollectiveMainloopFwdSm90ILi2EN4cute5tupleIJNS5_1CILi1EEES8_S8_EEENS6_IJNS7_ILi128EEENS7_ILi192EEESA_EEELi128ENS_12float_e4m3_tEfNS_4arch4Sm90ELb0ELb1ELb1ELb1ELb0ELb0ELb0ELb1ELb1ELb1ELb1ELb0EEENS1_21CollectiveEpilogueFwdINS6_IJSA_SA_SB_EEES9_NS_10bfloat16_tESF_Li256ELb1ELb1ELb1ELb1EEENS1_36VarlenDynamicPersistentTileSchedulerILi128ELi192ELi256ELi128ELb1ELb1ELb1ELb1ELb0ELb1EEEEEEEEEvNT_6ParamsE --------------------------
	.section	.nv.shared._ZN7cutlass13device_kernelIN5flash11enable_sm90INS1_16FlashAttnFwdSm90INS1_25CollectiveMainloopFwdSm90ILi2EN4cute5tupleIJNS5_1CILi1EEES8_S8_EEENS6_IJNS7_ILi128EEENS7_ILi192EEESA_EEELi128ENS_12float_e4m3_tEfNS_4arch4Sm90ELb0ELb1ELb1ELb1ELb0ELb0ELb0ELb1ELb1ELb1ELb1ELb0EEENS1_21CollectiveEpilogueFwdINS6_IJSA_SA_SB_EEES9_NS_10bfloat16_tESF_Li256ELb1ELb1ELb1ELb1EEENS1_36VarlenDynamicPersistentTileSchedulerILi128ELi192ELi256ELi128ELb1ELb1ELb1ELb1ELb0ELb1EEEEEEEEEvNT_6ParamsE,"aw",@nobits
	.sectionflags	@""
	.align	16
	.zero		1024


//--------------------- .nv.shared._ZN7cutlass13device_kernelIN5flash11enable_sm90INS1_16FlashAttnFwdSm90INS1_25CollectiveMainloopFwdSm90ILi2EN4cute5tupleIJNS5_1CILi1EEES8_S8_EEENS6_IJNS7_ILi128EEENS7_ILi192EEESA_EEELi128ENS_12float_e4m3_tEfNS_4arch4Sm90ELb0ELb1ELb1ELb1ELb0ELb1ELb0ELb1ELb1ELb1ELb1ELb0EEENS1_21CollectiveEpilogueFwdINS6_IJSA_SA_SB_EEES9_NS_10bfloat16_tESF_Li256ELb1ELb1ELb1ELb1EEENS1_36VarlenDynamicPersistentTileSchedulerILi128ELi192ELi256ELi128ELb1ELb1ELb1ELb1ELb0ELb1EEEEEEEEEvNT_6ParamsE --------------------------
	.section	.nv.shared._ZN7cutlass13device_kernelIN5flash11enable_sm90INS1_16FlashAttnFwdSm90INS1_25CollectiveMainloopFwdSm90ILi2EN4cute5tupleIJNS5_1CILi1EEES8_S8_EEENS6_IJNS7_ILi128EEENS7_ILi192EEESA_EEELi128ENS_12float_e4m3_tEfNS_4arch4Sm90ELb0ELb1ELb1ELb1ELb0ELb1ELb0ELb1ELb1ELb1ELb1ELb0EEENS1_21CollectiveEpilogueFwdINS6_IJSA_SA_SB_EEES9_NS_10bfloat16_tESF_Li256ELb1ELb1ELb1ELb1EEENS1_36VarlenDynamicPersistentTileSchedulerILi128ELi192ELi256ELi128ELb1ELb1ELb1ELb1ELb0ELb1EEEEEEEEEvNT_6ParamsE,"aw",@nobits
	.sectionflags	@""
	.align	16
	.zero		1024


//--------------------- .nv.shared._ZN7cutlass13device_kernelIN5flash11enable_sm90INS1_16FlashAttnFwdSm90INS1_25CollectiveMainloopFwdSm90ILi2EN4cute5tupleIJNS5_1CILi1EEES8_S8_EEENS6_IJNS7_ILi128EEENS7_ILi224EEESA_EEELi128ENS_12float_e4m3_tEfNS_4arch4Sm90ELb1ELb0ELb1ELb0ELb0ELb0ELb0ELb1ELb1ELb1ELb1ELb0EEENS1_21CollectiveEpilogueFwdINS6_IJSA_SA_SB_EEES9_NS_10bfloat16_tESF_Li256ELb0ELb1ELb1ELb1EEENS1_19SingleTileSchedulerILb0ELb1ELb1ELi128EEEEEEEEEvNT_6ParamsE --------------------------
	.section	.nv.shared._ZN7cutlass13device_kernelIN5flash11enable_sm90INS1_16FlashAttnFwdSm90INS1_25CollectiveMainloopFwdSm90ILi2EN4cute5tupleIJNS5_1CILi1EEES8_S8_EEENS6_IJNS7_ILi128EEENS7_ILi224EEESA_EEELi128ENS_12float_e4m3_tEfNS_4arch4Sm90ELb1ELb0ELb1ELb0ELb0ELb0ELb0ELb1ELb1ELb1ELb1ELb0EEENS1_21CollectiveEpilogueFwdINS6_IJSA_SA_SB_EEES9_NS_10bfloat16_tESF_Li256ELb0ELb1ELb1ELb1EEENS1_19SingleTileSchedulerILb0ELb1ELb1ELi128EEEEEEEEEvNT_6ParamsE,"aw",@nobits
	.sectionflags	@""
	.align	16
	.zero		1024


//--------------------- .nv.shared._ZN7cutlass13device_kernelIN5flash11enable_sm90INS1_16FlashAttnFwdSm90INS1_25CollectiveMainloopFwdSm90ILi2EN4cute5tupleIJNS5_1CILi1EEES8_S8_EEENS6_IJNS7_ILi128EEENS7_ILi224EEESA_EEELi128ENS_12float_e4m3_tEfNS_4arch4Sm90ELb1ELb0ELb1ELb1ELb0ELb0ELb0ELb1ELb1ELb1ELb1ELb0EEENS1_21CollectiveEpilogueFwdINS6_IJSA_SA_SB_EEES9_NS_10bfloat16_tESF_Li256ELb1ELb1ELb1ELb1EEENS1_36VarlenDynamicPersistentTileSchedulerILi128ELi224ELi256ELi128ELb1ELb1ELb1ELb1ELb1ELb1EEEEEEEEEvNT_6ParamsE --------------------------
	.section	.nv.shared._ZN7cutlass13device_kernelIN5flash11enable_sm90INS1_16FlashAttnFwdSm90INS1_25CollectiveMainloopFwdSm90ILi2EN4cute5tupleIJNS5_1CILi1EEES8_S8_EEENS6_IJNS7_ILi128EEENS7_ILi224EEESA_EEELi128ENS_12float_e4m3_tEfNS_4arch4Sm90ELb1ELb0ELb1ELb1ELb0ELb0ELb0ELb1ELb1ELb1ELb1ELb0EEENS1_21CollectiveEpilogueFwdINS6_IJSA_SA_SB_EEES9_NS_10bfloat16_tESF_Li256ELb1ELb1ELb1ELb1EEENS1_36VarlenDynamicPersistentTileSchedulerILi128ELi224ELi256ELi128ELb1ELb1ELb1ELb1ELb1ELb1EEEEEEEEEvNT_6ParamsE,"aw",@nobits
	.sectionflags	@""
	.align	16
	.zero		1024


//--------------------- .nv.shared._ZN7cutlass13device_kernelIN5flash11enable_sm90INS1_16FlashAttnFwdSm90INS1_25CollectiveMainloopFwdSm90ILi2EN4cute5tupleIJNS5_1CILi1EEES8_S8_EEENS6_IJNS7_ILi128EEENS7_ILi224EEESA_EEELi128ENS_12float_e4m3_tEfNS_4arch4Sm90ELb1ELb0ELb1ELb1ELb0ELb1ELb0ELb1ELb1ELb1ELb1ELb0EEENS1_21CollectiveEpilogueFwdINS6_IJSA_SA_SB_EEES9_NS_10bfloat16_tESF_Li256ELb1ELb1ELb1ELb1EEENS1_36VarlenDynamicPersistentTileSchedulerILi128ELi224ELi256ELi128ELb1ELb1ELb1ELb1ELb1ELb1EEEEEEEEEvNT_6ParamsE --------------------------
	.section	.nv.shared._ZN7cutlass13device_kernelIN5flash11enable_sm90INS1_16FlashAttnFwdSm90INS1_25CollectiveMainloopFwdSm90ILi2EN4cute5tupleIJNS5_1CILi1EEES8_S8_EEENS6_IJNS7_ILi128EEENS7_ILi224EEESA_EEELi128ENS_12float_e4m3_tEfNS_4arch4Sm90ELb1ELb0ELb1ELb1ELb0ELb1ELb0ELb1ELb1ELb1ELb1ELb0EEENS1_21CollectiveEpilogueFwdINS6_IJSA_SA_SB_EEES9_NS_10bfloat16_tESF_Li256ELb1ELb1ELb1ELb1EEENS1_36VarlenDynamicPersistentTileSchedulerILi128ELi224ELi256ELi128ELb1ELb1ELb1ELb1ELb1ELb1EEEEEEEEEvNT_6ParamsE,"aw",@nobits
	.sectionflags	@""
	.align	16
	.zero		1024


//--------------------- .nv.constant0._ZN7cutlass13device_kernelIN5flash11enable_sm90INS1_16FlashAttnFwdSm90INS1_25CollectiveMainloopFwdSm90ILi2EN4cute5tupleIJNS5_1CILi1EEES8_S8_EEENS6_IJNS7_ILi128EEENS7_ILi224EEESA_EEELi128ENS_12float_e4m3_tEfNS_4arch4Sm90ELb0ELb0ELb1ELb0ELb0ELb0ELb0ELb1ELb1ELb1ELb1ELb0EEENS1_21CollectiveEpilogueFwdINS6_IJSA_SA_SB_EEES9_NS_10bfloat16_tESF_Li256ELb0ELb1ELb1ELb1EEENS1_19SingleTileSchedulerILb0ELb1ELb1ELi128EEEEEEEEEvNT_6ParamsE --------------------------
	.section	.nv.constant0._ZN7cutlass13device_kernelIN5flash11enable_sm90INS1_16FlashAttnFwdSm90INS1_25CollectiveMainloopFwdSm90ILi2EN4cute5tupleIJNS5_1CILi1EEES8_S8_EEENS6_IJNS7_ILi128EEENS7_ILi224EEESA_EEELi128ENS_12float_e4m3_tEfNS_4arch4Sm90ELb0ELb0ELb1ELb0ELb0ELb0ELb0ELb1ELb1ELb1ELb1ELb0EEENS1_21CollectiveEpilogueFwdINS6_IJSA_SA_SB_EEES9_NS_10bfloat16_tESF_Li256ELb0ELb1ELb1ELb1EEENS1_19SingleTileSchedulerILb0ELb1ELb1ELi128EEEEEEEEEvNT_6ParamsE,"a",@progbits
	.sectionflags	@""
	.align	4
.nv.constant0._ZN7cutlass13device_kernelIN5flash11enable_sm90INS1_16FlashAttnFwdSm90INS1_25CollectiveMainloopFwdSm90ILi2EN4cute5tupleIJNS5_1CILi1EEES8_S8_EEENS6_IJNS7_ILi128EEENS7_ILi224EEESA_EEELi128ENS_12float_e4m3_tEfNS_4arch4Sm90ELb0ELb0ELb1ELb0ELb0ELb0ELb0ELb1ELb1ELb1ELb1ELb0EEENS1_21CollectiveEpilogueFwdINS6_IJSA_SA_SB_EEES9_NS_10bfloat16_tESF_Li256ELb0ELb1ELb1ELb1EEENS1_19SingleTileSchedulerILb0ELb1ELb1ELi128EEEEEEEEEvNT_6ParamsE:
	.zero		3200


//--------------------- .nv.constant0._ZN7cutlass13device_kernelIN5flash11enable_sm90INS1_16FlashAttnFwdSm90INS1_25CollectiveMainloopFwdSm90ILi2EN4cute5tupleIJNS5_1CILi1EEES8_S8_EEENS6_IJNS7_ILi128EEENS7_ILi224EEESA_EEELi128ENS_12float_e4m3_tEfNS_4arch4Sm90ELb0ELb0ELb1ELb1ELb0ELb0ELb0ELb1ELb1ELb1ELb1ELb0EEENS1_21CollectiveEpilogueFwdINS6_IJSA_SA_SB_EEES9_NS_10bfloat16_tESF_Li256ELb1ELb1ELb1ELb1EEENS1_36VarlenDynamicPersistentTileSchedulerILi128ELi224ELi256ELi128ELb1ELb1ELb1ELb0ELb1ELb1EEEEEEEEEvNT_6ParamsE --------------------------
	.section	.nv.constant0._ZN7cutlass13device_kernelIN5flash11enable_sm90INS1_16FlashAttnFwdSm90INS1_25CollectiveMainloopFwdSm90ILi2EN4cute5tupleIJNS5_1CILi1EEES8_S8_EEENS6_IJNS7_ILi128EEENS7_ILi224EEESA_EEELi128ENS_12float_e4m3_tEfNS_4arch4Sm90ELb0ELb0ELb1ELb1ELb0ELb0ELb0ELb1ELb1ELb1ELb1ELb0EEENS1_21CollectiveEpilogueFwdINS6_IJSA_SA_SB_EEES9_NS_10bfloat16_tESF_Li256ELb1ELb1ELb1ELb1EEENS1_36VarlenDynamicPersistentTileSchedulerILi128ELi224ELi256ELi128ELb1ELb1ELb1ELb0ELb1ELb1EEEEEEEEEvNT_6ParamsE,"a",@progbits
	.sectionflags	@""
	.align	4
.nv.constant0._ZN7cutlass13device_kernelIN5flash11enable_sm90INS1_16FlashAttnFwdSm90INS1_25CollectiveMainloopFwdSm90ILi2EN4cute5tupleIJNS5_1CILi1EEES8_S8_EEENS6_IJNS7_ILi128EEENS7_ILi224EEESA_EEELi128ENS_12float_e4m3_tEfNS_4arch4Sm90ELb0ELb0ELb1ELb1ELb0ELb0ELb0ELb1ELb1ELb1ELb1ELb0EEENS1_21CollectiveEpilogueFwdINS6_IJSA_SA_SB_EEES9_NS_10bfloat16_tESF_Li256ELb1ELb1ELb1ELb1EEENS1_36VarlenDynamicPersistentTileSchedulerILi128ELi224ELi256ELi128ELb1ELb1ELb1ELb0ELb1ELb1EEEEEEEEEvNT_6ParamsE:
	.zero		3328


//--------------------- .nv.constant0._ZN7cutlass13device_kernelIN5flash11enable_sm90INS1_16FlashAttnFwdSm90INS1_25CollectiveMainloopFwdSm90ILi2EN4cute5tupleIJNS5_1CILi1EEES8_S8_EEENS6_IJNS7_ILi128EEENS7_ILi224EEESA_EEELi128ENS_12float_e4m3_tEfNS_4arch4Sm90ELb0ELb0ELb1ELb1ELb0ELb1ELb0ELb1ELb1ELb1ELb1ELb0EEENS1_21CollectiveEpilogueFwdINS6_IJSA_SA_SB_EEES9_NS_10bfloat16_tESF_Li256ELb1ELb1ELb1ELb1EEENS1_36VarlenDynamicPersistentTileSchedulerILi128ELi224ELi256ELi128ELb1ELb1ELb1ELb0ELb1ELb1EEEEEEEEEvNT_6ParamsE --------------------------
	.section	.nv.constant0._ZN7cutlass13device_kernelIN5flash11enable_sm90INS1_16FlashAttnFwdSm90INS1_25CollectiveMainloopFwdSm90ILi2EN4cute5tupleIJNS5_1CILi1EEES8_S8_EEENS6_IJNS7_ILi128EEENS7_ILi224EEESA_EEELi128ENS_12float_e4m3_tEfNS_4arch4Sm90ELb0ELb0ELb1ELb1ELb0ELb1ELb0ELb1ELb1ELb1ELb1ELb0EEENS1_21CollectiveEpilogueFwdINS6_IJSA_SA_SB_EEES9_NS_10bfloat16_tESF_Li256ELb1ELb1ELb1ELb1EEENS1_36VarlenDynamicPersistentTileSchedulerILi128ELi224ELi256ELi128ELb1ELb1ELb1ELb0ELb1ELb1EEEEEEEEEvNT_6ParamsE,"a",@progbits
	.sectionflags	@""
	.align	4
.nv.constant0._ZN7cutlass13device_kernelIN5flash11enable_sm90INS1_16FlashAttnFwdSm90INS1_25CollectiveMainloopFwdSm90ILi2EN4cute5tupleIJNS5_1CILi1EEES8_S8_EEENS6_IJNS7_ILi128EEENS7_ILi224EEESA_EEELi128ENS_12float_e4m3_tEfNS_4arch4Sm90ELb0ELb0ELb1ELb1ELb0ELb1ELb0ELb1ELb1ELb1ELb1ELb0EEENS1_21CollectiveEpilogueFwdINS6_IJSA_SA_SB_EEES9_NS_10bfloat16_tESF_Li256ELb1ELb1ELb1ELb1EEENS1_36VarlenDynamicPersistentTileSchedulerILi128ELi224ELi256ELi128ELb1ELb1ELb1ELb0ELb1ELb1EEEEEEEEEvNT_6ParamsE:
	.zero		3328


//--------------------- .nv.constant0._ZN7cutlass13device_kernelIN5flash11enable_sm90INS1_16FlashAttnFwdSm90INS1_25CollectiveMainloopFwdSm90ILi2EN4cute5tupleIJNS5_1CILi1EEES8_S8_EEENS6_IJNS7_ILi128EEENS7_ILi192EEESA_EEELi128ENS_12float_e4m3_tEfNS_4arch4Sm90ELb0ELb1ELb1ELb0ELb0ELb0ELb0ELb1ELb1ELb1ELb1ELb0EEENS1_21CollectiveEpilogueFwdINS6_IJSA_SA_SB_EEES9_NS_10bfloat16_tESF_Li256ELb0ELb1ELb1ELb1EEENS1_19SingleTileSchedulerILb0ELb1ELb1ELi128EEEEEEEEEvNT_6ParamsE --------------------------
	.section	.nv.constant0._ZN7cutlass13device_kernelIN5flash11enable_sm90INS1_16FlashAttnFwdSm90INS1_25CollectiveMainloopFwdSm90ILi2EN4cute5tupleIJNS5_1CILi1EEES8_S8_EEENS6_IJNS7_ILi128EEENS7_ILi192EEESA_EEELi128ENS_12float_e4m3_tEfNS_4arch4Sm90ELb0ELb1ELb1ELb0ELb0ELb0ELb0ELb1ELb1ELb1ELb1ELb0EEENS1_21CollectiveEpilogueFwdINS6_IJSA_SA_SB_EEES9_NS_10bfloat16_tESF_Li256ELb0ELb1ELb1ELb1EEENS1_19SingleTileSchedulerILb0ELb1ELb1ELi128EEEEEEEEEvNT_6ParamsE,"a",@progbits
	.sectionflags	@""
	.align	4
.nv.constant0._ZN7cutlass13device_kernelIN5flash11enable_sm90INS1_16FlashAttnFwdSm90INS1_25CollectiveMainloopFwdSm90ILi2EN4cute5tupleIJNS5_1CILi1EEES8_S8_EEENS6_IJNS7_ILi128EEENS7_ILi192EEESA_EEELi128ENS_12float_e4m3_tEfNS_4arch4Sm90ELb0ELb1ELb1ELb0ELb0ELb0ELb0ELb1ELb1ELb1ELb1ELb0EEENS1_21CollectiveEpilogueFwdINS6_IJSA_SA_SB_EEES9_NS_10bfloat16_tESF_Li256ELb0ELb1ELb1ELb1EEENS1_19SingleTileSchedulerILb0ELb1ELb1ELi128EEEEEEEEEvNT_6ParamsE:
	.zero		3200


//--------------------- .nv.constant0._ZN7cutlass13device_kernelIN5flash11enable_sm90INS1_16FlashAttnFwdSm90INS1_25CollectiveMainloopFwdSm90ILi2EN4cute5tupleIJNS5_1CILi1EEES8_S8_EEENS6_IJNS7_ILi128EEENS7_ILi192EEESA_EEELi128ENS_12float_e4m3_tEfNS_4arch4Sm90ELb0ELb1ELb1ELb1ELb0ELb0ELb0ELb1ELb1ELb1ELb1ELb0EEENS1_21CollectiveEpilogueFwdINS6_IJSA_SA_SB_EEES9_NS_10bfloat16_tESF_Li256ELb1ELb1ELb1ELb1EEENS1_36VarlenDynamicPersistentTileSchedulerILi128ELi192ELi256ELi128ELb1ELb1ELb1ELb1ELb0ELb1EEEEEEEEEvNT_6ParamsE --------------------------
	.section	.nv.constant0._ZN7cutlass13device_kernelIN5flash11enable_sm90INS1_16FlashAttnFwdSm90INS1_25CollectiveMainloopFwdSm90ILi2EN4cute5tupleIJNS5_1CILi1EEES8_S8_EEENS6_IJNS7_ILi128EEENS7_ILi192EEESA_EEELi128ENS_12float_e4m3_tEfNS_4arch4Sm90ELb0ELb1ELb1ELb1ELb0ELb0ELb0ELb1ELb1ELb1ELb1ELb0EEENS1_21CollectiveEpilogueFwdINS6_IJSA_SA_SB_EEES9_NS_10bfloat16_tESF_Li256ELb1ELb1ELb1ELb1EEENS1_36VarlenDynamicPersistentTileSchedulerILi128ELi192ELi256ELi128ELb1ELb1ELb1ELb1ELb0ELb1EEEEEEEEEvNT_6ParamsE,"a",@progbits
	.sectionflags	@""
	.align	4
.nv.constant0._ZN7cutlass13device_kernelIN5flash11enable_sm90INS1_16FlashAttnFwdSm90INS1_25CollectiveMainloopFwdSm90ILi2EN4cute5tupleIJNS5_1CILi1EEES8_S8_EEENS6_IJNS7_ILi128EEENS7_ILi192EEESA_EEELi128ENS_12float_e4m3_tEfNS_4arch4Sm90ELb0ELb1ELb1ELb1ELb0ELb0ELb0ELb1ELb1ELb1ELb1ELb0EEENS1_21CollectiveEpilogueFwdINS6_IJSA_SA_SB_EEES9_NS_10bfloat16_tESF_Li256ELb1ELb1ELb1ELb1EEENS1_36VarlenDynamicPersistentTileSchedulerILi128ELi192ELi256ELi128ELb1ELb1ELb1ELb1ELb0ELb1EEEEEEEEEvNT_6ParamsE:
	.zero		3328


//--------------------- .nv.constant0._ZN7cutlass13device_kernelIN5flash11enable_sm90INS1_16FlashAttnFwdSm90INS1_25CollectiveMainloopFwdSm90ILi2EN4cute5tupleIJNS5_1CILi1EEES8_S8_EEENS6_IJNS7_ILi128EEENS7_ILi192EEESA_EEELi128ENS_12float_e4m3_tEfNS_4arch4Sm90ELb0ELb1ELb1ELb1ELb0ELb1ELb0ELb1ELb1ELb1ELb1ELb0EEENS1_21CollectiveEpilogueFwdINS6_IJSA_SA_SB_EEES9_NS_10bfloat16_tESF_Li256ELb1ELb1ELb1ELb1EEENS1_36VarlenDynamicPersistentTileSchedulerILi128ELi192ELi256ELi128ELb1ELb1ELb1ELb1ELb0ELb1EEEEEEEEEvNT_6ParamsE --------------------------
	.section	.nv.constant0._ZN7cutlass13device_kernelIN5flash11enable_sm90INS1_16FlashAttnFwdSm90INS1_25CollectiveMainloopFwdSm90ILi2EN4cute5tupleIJNS5_1CILi1EEES8_S8_EEENS6_IJNS7_ILi128EEENS7_ILi192EEESA_EEELi128ENS_12float_e4m3_tEfNS_4arch4Sm90ELb0ELb1ELb1ELb1ELb0ELb1ELb0ELb1ELb1ELb1ELb1ELb0EEENS1_21CollectiveEpilogueFwdINS6_IJSA_SA_SB_EEES9_NS_10bfloat16_tESF_Li256ELb1ELb1ELb1ELb1EEENS1_36VarlenDynamicPersistentTileSchedulerILi128ELi192ELi256ELi128ELb1ELb1ELb1ELb1ELb0ELb1EEEEEEEEEvNT_6ParamsE,"a",@progbits
	.sectionflags	@""
	.align	4
.nv.constant0._ZN7cutlass13device_kernelIN5flash11enable_sm90INS1_16FlashAttnFwdSm90INS1_25CollectiveMainloopFwdSm90ILi2EN4cute5tupleIJNS5_1CILi1EEES8_S8_EEENS6_IJNS7_ILi128EEENS7_ILi192EEESA_EEELi128ENS_12float_e4m3_tEfNS_4arch4Sm90ELb0ELb1ELb1ELb1ELb0ELb1ELb0ELb1ELb1ELb1ELb1ELb0EEENS1_21CollectiveEpilogueFwdINS6_IJSA_SA_SB_EEES9_NS_10bfloat16_tESF_Li256ELb1ELb1ELb1ELb1EEENS1_36VarlenDynamicPersistentTileSchedulerILi128ELi192ELi256ELi128ELb1ELb1ELb1ELb1ELb0ELb1EEEEEEEEEvNT_6ParamsE:
	.zero		3328


//--------------------- .nv.constant0._ZN7cutlass13device_kernelIN5flash11enable_sm90INS1_16FlashAttnFwdSm90INS1_25CollectiveMainloopFwdSm90ILi2EN4cute5tupleIJNS5_1CILi1EEES8_S8_EEENS6_IJNS7_ILi128EEENS7_ILi224EEESA_EEELi128ENS_12float_e4m3_tEfNS_4arch4Sm90ELb1ELb0ELb1ELb0ELb0ELb0ELb0ELb1ELb1ELb1ELb1ELb0EEENS1_21CollectiveEpilogueFwdINS6_IJSA_SA_SB_EEES9_NS_10bfloat16_tESF_Li256ELb0ELb1ELb1ELb1EEENS1_19SingleTileSchedulerILb0ELb1ELb1ELi128EEEEEEEEEvNT_6ParamsE --------------------------
	.section	.nv.constant0._ZN7cutlass13device_kernelIN5flash11enable_sm90INS1_16FlashAttnFwdSm90INS1_25CollectiveMainloopFwdSm90ILi2EN4cute5tupleIJNS5_1CILi1EEES8_S8_EEENS6_IJNS7_ILi128EEENS7_ILi224EEESA_EEELi128ENS_12float_e4m3_tEfNS_4arch4Sm90ELb1ELb0ELb1ELb0ELb0ELb0ELb0ELb1ELb1ELb1ELb1ELb0EEENS1_21CollectiveEpilogueFwdINS6_IJSA_SA_SB_EEES9_NS_10bfloat16_tESF_Li256ELb0ELb1ELb1ELb1EEENS1_19SingleTileSchedulerILb0ELb1ELb1ELi128EEEEEEEEEvNT_6ParamsE,"a",@progbits
	.sectionflags	@""
	.align	4
.nv.constant0._ZN7cutlass13device_kernelIN5flash11enable_sm90INS1_16FlashAttnFwdSm90INS1_25CollectiveMainloopFwdSm90ILi2EN4cute5tupleIJNS5_1CILi1EEES8_S8_EEENS6_IJNS7_ILi128EEENS7_ILi224EEESA_EEELi128ENS_12float_e4m3_tEfNS_4arch4Sm90ELb1ELb0ELb1ELb0ELb0ELb0ELb0ELb1ELb1ELb1ELb1ELb0EEENS1_21CollectiveEpilogueFwdINS6_IJSA_SA_SB_EEES9_NS_10bfloat16_tESF_Li256ELb0ELb1ELb1ELb1EEENS1_19SingleTileSchedulerILb0ELb1ELb1ELi128EEEEEEEEEvNT_6ParamsE:
	.zero		3200


//--------------------- .nv.constant0._ZN7cutlass13device_kernelIN5flash11enable_sm90INS1_16FlashAttnFwdSm90INS1_25CollectiveMainloopFwdSm90ILi2EN4cute5tupleIJNS5_1CILi1EEES8_S8_EEENS6_IJNS7_ILi128EEENS7_ILi224EEESA_EEELi128ENS_12float_e4m3_tEfNS_4arch4Sm90ELb1ELb0ELb1ELb1ELb0ELb0ELb0ELb1ELb1ELb1ELb1ELb0EEENS1_21CollectiveEpilogueFwdINS6_IJSA_SA_SB_EEES9_NS_10bfloat16_tESF_Li256ELb1ELb1ELb1ELb1EEENS1_36VarlenDynamicPersistentTileSchedulerILi128ELi224ELi256ELi128ELb1ELb1ELb1ELb1ELb1ELb1EEEEEEEEEvNT_6ParamsE --------------------------
	.section	.nv.constant0._ZN7cutlass13device_kernelIN5flash11enable_sm90INS1_16FlashAttnFwdSm90INS1_25CollectiveMainloopFwdSm90ILi2EN4cute5tupleIJNS5_1CILi1EEES8_S8_EEENS6_IJNS7_ILi128EEENS7_ILi224EEESA_EEELi128ENS_12float_e4m3_tEfNS_4arch4Sm90ELb1ELb0ELb1ELb1ELb0ELb0ELb0ELb1ELb1ELb1ELb1ELb0EEENS1_21CollectiveEpilogueFwdINS6_IJSA_SA_SB_EEES9_NS_10bfloat16_tESF_Li256ELb1ELb1ELb1ELb1EEENS1_36VarlenDynamicPersistentTileSchedulerILi128ELi224ELi256ELi128ELb1ELb1ELb1ELb1ELb1ELb1EEEEEEEEEvNT_6ParamsE,"a",@progbits
	.sectionflags	@""
	.align	4
.nv.constant0._ZN7cutlass13device_kernelIN5flash11enable_sm90INS1_16FlashAttnFwdSm90INS1_25CollectiveMainloopFwdSm90ILi2EN4cute5tupleIJNS5_1CILi1EEES8_S8_EEENS6_IJNS7_ILi128EEENS7_ILi224EEESA_EEELi128ENS_12float_e4m3_tEfNS_4arch4Sm90ELb1ELb0ELb1ELb1ELb0ELb0ELb0ELb1ELb1ELb1ELb1ELb0EEENS1_21CollectiveEpilogueFwdINS6_IJSA_SA_SB_EEES9_NS_10bfloat16_tESF_Li256ELb1ELb1ELb1ELb1EEENS1_36VarlenDynamicPersistentTileSchedulerILi128ELi224ELi256ELi128ELb1ELb1ELb1ELb1ELb1ELb1EEEEEEEEEvNT_6ParamsE:
	.zero		3328


//--------------------- .nv.constant0._ZN7cutlass13device_kernelIN5flash11enable_sm90INS1_16FlashAttnFwdSm90INS1_25CollectiveMainloopFwdSm90ILi2EN4cute5tupleIJNS5_1CILi1EEES8_S8_EEENS6_IJNS7_ILi128EEENS7_ILi224EEESA_EEELi128ENS_12float_e4m3_tEfNS_4arch4Sm90ELb1ELb0ELb1ELb1ELb0ELb1ELb0ELb1ELb1ELb1ELb1ELb0EEENS1_21CollectiveEpilogueFwdINS6_IJSA_SA_SB_EEES9_NS_10bfloat16_tESF_Li256ELb1ELb1ELb1ELb1EEENS1_36VarlenDynamicPersistentTileSchedulerILi128ELi224ELi256ELi128ELb1ELb1ELb1ELb1ELb1ELb1EEEEEEEEEvNT_6ParamsE --------------------------
	.section	.nv.constant0._ZN7cutlass13device_kernelIN5flash11enable_sm90INS1_16FlashAttnFwdSm90INS1_25CollectiveMainloopFwdSm90ILi2EN4cute5tupleIJNS5_1CILi1EEES8_S8_EEENS6_IJNS7_ILi128EEENS7_ILi224EEESA_EEELi128ENS_12float_e4m3_tEfNS_4arch4Sm90ELb1ELb0ELb1ELb1ELb0ELb1ELb0ELb1ELb1ELb1ELb1ELb0EEENS1_21CollectiveEpilogueFwdINS6_IJSA_SA_SB_EEES9_NS_10bfloat16_tESF_Li256ELb1ELb1ELb1ELb1EEENS1_36VarlenDynamicPersistentTileSchedulerILi128ELi224ELi256ELi128ELb1ELb1ELb1ELb1ELb1ELb1EEEEEEEEEvNT_6ParamsE,"a",@progbits
	.sectionflags	@""
	.align	4
.nv.constant0._ZN7cutlass13device_kernelIN5flash11enable_sm90INS1_16FlashAttnFwdSm90INS1_25CollectiveMainloopFwdSm90ILi2EN4cute5tupleIJNS5_1CILi1EEES8_S8_EEENS6_IJNS7_ILi128EEENS7_ILi224EEESA_EEELi128ENS_12float_e4m3_tEfNS_4arch4Sm90ELb1ELb0ELb1ELb1ELb0ELb1ELb0ELb1ELb1ELb1ELb1ELb0EEENS1_21CollectiveEpilogueFwdINS6_IJSA_SA_SB_EEES9_NS_10bfloat16_tESF_Li256ELb1ELb1ELb1ELb1EEENS1_36VarlenDynamicPersistentTileSchedulerILi128ELi224ELi256ELi128ELb1ELb1ELb1ELb1ELb1ELb1EEEEEEEEEvNT_6ParamsE:
	.zero		3328


//--------------------- SYMBOLS --------------------------

	.type		.nv.reservedSmem.offset0,@object
	.size		.nv.reservedSmem.offset0,0x4
	.type		__assertfail,@function
